	.target	sm_80

	.elftype	@"ET_EXEC"


//--------------------- .note.nv.tkinfo           --------------------------
	.section	.note.nv.tkinfo,"",@"SHT_NOTE"
	.sectionflags	@"SHF_NOTE_NV_TKINFO"
	.tkinfo
        /*0018*/ 	.word	0x00000002
        /*0030*/ 	.string	""
        /*0030*/ 	.string	"ptxas"
        /*0030*/ 	.string	"Cuda compilation tools, release 13.0, V13.0.88"
        /*0030*/ 	.string	"Build cuda_13.0.r13.0/compiler.36424714_0"
        /*0030*/ 	.string	"-arch sm_80 -m 64 "



//--------------------- .note.nv.cuinfo           --------------------------
	.section	.note.nv.cuinfo,"",@"SHT_NOTE"
	.sectionflags	@"SHF_NOTE_NV_CUINFO"
        /*0018*/ 	.short	0x0002
        /*001a*/ 	.short	0x0050
        /*001c*/ 	.short	0x0082
	.zero		2


//--------------------- .nv.info                  --------------------------
	.section	.nv.info,"",@"SHT_CUDA_INFO"
	.align	4


	//----- nvinfo : EIATTR_REGCOUNT
	.align		4
        /*0000*/ 	.byte	0x04, 0x2f
        /*0002*/ 	.short	(.L_12 - .L_11)
	.align		4
.L_11:
        /*0004*/ 	.word	index@(_ZN7cutlass13device_kernelIN5flash19enable_sm80_to_sm89INS1_16FlashAttnFwdSm80INS1_25CollectiveMainloopFwdSm80ILi8ELi2ELb0EN4cute5tupleIJNS5_1CILi128EEENS7_ILi64EEENS7_ILi192EEEEEELi192ENS_10bfloat16_tEfNS_4arch4Sm80ELb1ELb0ELb1ELb1ELb1ELb1ELb1ELb0EEENS1_21CollectiveEpilogueFwdINS6_IJS8_SA_S9_EEENS6_IJNS7_ILi1EEESI_SI_EEESC_SE_Li256ELb1ELb1ELb0ELb0EEENS1_19SingleTileSchedulerILb1ELb0ELb1ELi128EEEEEEEEEvNT_6ParamsE)
        /*0008*/ 	.word	0x000000f2


	//----- nvinfo : EIATTR_FRAME_SIZE
	.align		4
.L_12:
        /*000c*/ 	.byte	0x04, 0x11
        /*000e*/ 	.short	(.L_14 - .L_13)
	.align		4
.L_13:
        /*0010*/ 	.word	index@(_ZN7cutlass13device_kernelIN5flash19enable_sm80_to_sm89INS1_16FlashAttnFwdSm80INS1_25CollectiveMainloopFwdSm80ILi8ELi2ELb0EN4cute5tupleIJNS5_1CILi128EEENS7_ILi64EEENS7_ILi192EEEEEELi192ENS_10bfloat16_tEfNS_4arch4Sm80ELb1ELb0ELb1ELb1ELb1ELb1ELb1ELb0EEENS1_21CollectiveEpilogueFwdINS6_IJS8_SA_S9_EEENS6_IJNS7_ILi1EEESI_SI_EEESC_SE_Li256ELb1ELb1ELb0ELb0EEENS1_19SingleTileSchedulerILb1ELb0ELb1ELi128EEEEEEEEEvNT_6ParamsE)
        /*0014*/ 	.word	0x00000000


	//----- nvinfo : EIATTR_REGCOUNT
	.align		4
.L_14:
        /*0018*/ 	.byte	0x04, 0x2f
        /*001a*/ 	.short	(.L_16 - .L_15)
	.align		4
.L_15:
        /*001c*/ 	.word	index@(_ZN7cutlass13device_kernelIN5flash19enable_sm80_to_sm89INS1_16FlashAttnFwdSm80INS1_25CollectiveMainloopFwdSm80ILi8ELi2ELb0EN4cute5tupleIJNS5_1CILi128EEENS7_ILi64EEENS7_ILi192EEEEEELi192ENS_10bfloat16_tEfNS_4arch4Sm80ELb1ELb0ELb1ELb1ELb1ELb0ELb1ELb0EEENS1_21CollectiveEpilogueFwdINS6_IJS8_SA_S9_EEENS6_IJNS7_ILi1EEESI_SI_EEESC_SE_Li256ELb1ELb1ELb0ELb0EEENS1_19SingleTileSchedulerILb1ELb0ELb1ELi128EEEEEEEEEvNT_6ParamsE)
        /*0020*/ 	.word	0x000000fe


	//----- nvinfo : EIATTR_FRAME_SIZE
	.align		4
.L_16:
        /*0024*/ 	.byte	0x04, 0x11
        /*0026*/ 	.short	(.L_18 - .L_17)
	.align		4
.L_17:
        /*0028*/ 	.word	index@(_ZN7cutlass13device_kernelIN5flash19enable_sm80_to_sm89INS1_16FlashAttnFwdSm80INS1_25CollectiveMainloopFwdSm80ILi8ELi2ELb0EN4cute5tupleIJNS5_1CILi128EEENS7_ILi64EEENS7_ILi192EEEEEELi192ENS_10bfloat16_tEfNS_4arch4Sm80ELb1ELb0ELb1ELb1ELb1ELb0ELb1ELb0EEENS1_21CollectiveEpilogueFwdINS6_IJS8_SA_S9_EEENS6_IJNS7_ILi1EEESI_SI_EEESC_SE_Li256ELb1ELb1ELb0ELb0EEENS1_19SingleTileSchedulerILb1ELb0ELb1ELi128EEEEEEEEEvNT_6ParamsE)
        /*002c*/ 	.word	0x00000000


	//----- nvinfo : EIATTR_REGCOUNT
	.align		4
.L_18:
        /*0030*/ 	.byte	0x04, 0x2f
        /*0032*/ 	.short	(.L_20 - .L_19)
	.align		4
.L_19:
        /*0034*/ 	.word	index@(_ZN7cutlass13device_kernelIN5flash19enable_sm80_to_sm89INS1_16FlashAttnFwdSm80INS1_25CollectiveMainloopFwdSm80ILi8ELi2ELb0EN4cute5tupleIJNS5_1CILi128EEENS7_ILi64EEENS7_ILi192EEEEEELi192ENS_10bfloat16_tEfNS_4arch4Sm80ELb1ELb0ELb1ELb0ELb1ELb0ELb1ELb0EEENS1_21CollectiveEpilogueFwdINS6_IJS8_SA_S9_EEENS6_IJNS7_ILi1EEESI_SI_EEESC_SE_Li256ELb0ELb1ELb0ELb0EEENS1_30DynamicPersistentTileSchedulerILi256ELi256ELb0ELb1ELb0EEEEEEEEEvNT_6ParamsE)
        /*0038*/ 	.word	0x000000ff


	//----- nvinfo : EIATTR_FRAME_SIZE
	.align		4
.L_20:
        /*003c*/ 	.byte	0x04, 0x11
        /*003e*/ 	.short	(.L_22 - .L_21)
	.align		4
.L_21:
        /*0040*/ 	.word	index@($__internal_7_$__cuda_sm70_shflsync_idx_p)
        /*0044*/ 	.word	0x00000000


	//----- nvinfo : EIATTR_FRAME_SIZE
	.align		4
.L_22:
        /*0048*/ 	.byte	0x04, 0x11
        /*004a*/ 	.short	(.L_24 - .L_23)
	.align		4
.L_23:
        /*004c*/ 	.word	index@($__internal_6_$__cuda_sm70_shflsync_bfly_p)
        /*0050*/ 	.word	0x00000000


	//----- nvinfo : EIATTR_FRAME_SIZE
	.align		4
.L_24:
        /*0054*/ 	.byte	0x04, 0x11
        /*0056*/ 	.short	(.L_26 - .L_25)
	.align		4
.L_25:
        /*0058*/ 	.word	index@(_ZN7cutlass13device_kernelIN5flash19enable_sm80_to_sm89INS1_16FlashAttnFwdSm80INS1_25CollectiveMainloopFwdSm80ILi8ELi2ELb0EN4cute5tupleIJNS5_1CILi128EEENS7_ILi64EEENS7_ILi192EEEEEELi192ENS_10bfloat16_tEfNS_4arch4Sm80ELb1ELb0ELb1ELb0ELb1ELb0ELb1ELb0EEENS1_21CollectiveEpilogueFwdINS6_IJS8_SA_S9_EEENS6_IJNS7_ILi1EEESI_SI_EEESC_SE_Li256ELb0ELb1ELb0ELb0EEENS1_30DynamicPersistentTileSchedulerILi256ELi256ELb0ELb1ELb0EEEEEEEEEvNT_6ParamsE)
        /*005c*/ 	.word	0x00000040


	//----- nvinfo : EIATTR_REGCOUNT
	.align		4
.L_26:
        /*0060*/ 	.byte	0x04, 0x2f
        /*0062*/ 	.short	(.L_28 - .L_27)
	.align		4
.L_27:
        /*0064*/ 	.word	index@(_ZN7cutlass13device_kernelIN5flash19enable_sm80_to_sm89INS1_16FlashAttnFwdSm80INS1_25CollectiveMainloopFwdSm80ILi8ELi2ELb0EN4cute5tupleIJNS5_1CILi128EEENS7_ILi64EEENS7_ILi192EEEEEELi192ENS_10bfloat16_tEfNS_4arch4Sm80ELb0ELb1ELb1ELb1ELb1ELb1ELb1ELb0EEENS1_21CollectiveEpilogueFwdINS6_IJS8_SA_S9_EEENS6_IJNS7_ILi1EEESI_SI_EEESC_SE_Li256ELb1ELb1ELb0ELb0EEENS1_19SingleTileSchedulerILb1ELb0ELb1ELi128EEEEEEEEEvNT_6ParamsE)
        /*0068*/ 	.word	0x000000ff


	//----- nvinfo : EIATTR_FRAME_SIZE
	.align		4
.L_28:
        /*006c*/ 	.byte	0x04, 0x11
        /*006e*/ 	.short	(.L_30 - .L_29)
	.align		4
.L_29:
        /*0070*/ 	.word	index@($__internal_5_$__cuda_sm70_shflsync_idx_p)
        /*0074*/ 	.word	0x00000000


	//----- nvinfo : EIATTR_FRAME_SIZE
	.align		4
.L_30:
        /*0078*/ 	.byte	0x04, 0x11
        /*007a*/ 	.short	(.L_32 - .L_31)
	.align		4
.L_31:
        /*007c*/ 	.word	index@($__internal_4_$__cuda_sm70_shflsync_bfly_p)
        /*0080*/ 	.word	0x00000000


	//----- nvinfo : EIATTR_FRAME_SIZE
	.align		4
.L_32:
        /*0084*/ 	.byte	0x04, 0x11
        /*0086*/ 	.short	(.L_34 - .L_33)
	.align		4
.L_33:
        /*0088*/ 	.word	index@($_ZN7cutlass13device_kernelIN5flash19enable_sm80_to_sm89INS1_16FlashAttnFwdSm80INS1_25CollectiveMainloopFwdSm80ILi8ELi2ELb0EN4cute5tupleIJNS5_1CILi128EEENS7_ILi64EEENS7_ILi192EEEEEELi192ENS_10bfloat16_tEfNS_4arch4Sm80ELb0ELb1ELb1ELb1ELb1ELb1ELb1ELb0EEENS1_21CollectiveEpilogueFwdINS6_IJS8_SA_S9_EEENS6_IJNS7_ILi1EEESI_SI_EEESC_SE_Li256ELb1ELb1ELb0ELb0EEENS1_19SingleTileSchedulerILb1ELb0ELb1ELi128EEEEEEEEEvNT_6ParamsE$_ZZN5flash25CollectiveMainloopFwdSm80ILi8ELi2ELb0EN4cute5tupleIJNS1_1CILi128EEENS3_ILi64EEENS3_ILi192EEEEEELi192EN7cutlass10bfloat16_tEfNS8_4arch4Sm80ELb0ELb1ELb1ELb1ELb1ELb1ELb1ELb0EE3mmaINS_16FlashAttnFwdSm80ISC_NS_21CollectiveEpilogueFwdINS2_IJS4_S6_S5_EEENS2_IJNS3_ILi1EEESH_SH_EEES9_SB_Li256ELb1ELb1ELb0ELb0EEENS_19SingleTileSchedulerILb1ELb0ELb1ELi128EEEE13SharedStorageENS1_6TensorINS1_11ArrayEngineIfLm96EEENS1_6LayoutINS2_IJNS2_IJNS3_ILi2EEESS_EEESH_NS3_ILi24EEEEEENS2_IJNS2_IJSH_SS_EEENS3_ILi0EEENS3_ILi4EEEEEEEEEENS_7SoftmaxILi2ELi0EEEEEbRKNSC_6ParamsERT0_RT1_iRKNS_16SeqlenInfoQKNewKILb1ELb1EEENS2_IJiiiiEEERT_ENKUlvE_clEv)
        /*008c*/ 	.word	0x00000000


	//----- nvinfo : EIATTR_FRAME_SIZE
	.align		4
.L_34:
        /*0090*/ 	.byte	0x04, 0x11
        /*0092*/ 	.short	(.L_36 - .L_35)
	.align		4
.L_35:
        /*0094*/ 	.word	index@(_ZN7cutlass13device_kernelIN5flash19enable_sm80_to_sm89INS1_16FlashAttnFwdSm80INS1_25CollectiveMainloopFwdSm80ILi8ELi2ELb0EN4cute5tupleIJNS5_1CILi128EEENS7_ILi64EEENS7_ILi192EEEEEELi192ENS_10bfloat16_tEfNS_4arch4Sm80ELb0ELb1ELb1ELb1ELb1ELb1ELb1ELb0EEENS1_21CollectiveEpilogueFwdINS6_IJS8_SA_S9_EEENS6_IJNS7_ILi1EEESI_SI_EEESC_SE_Li256ELb1ELb1ELb0ELb0EEENS1_19SingleTileSchedulerILb1ELb0ELb1ELi128EEEEEEEEEvNT_6ParamsE)
        /*0098*/ 	.word	0x00000070


	//----- nvinfo : EIATTR_REGCOUNT
	.align		4
.L_36:
        /*009c*/ 	.byte	0x04, 0x2f
        /*009e*/ 	.short	(.L_38 - .L_37)
	.align		4
.L_37:
        /*00a0*/ 	.word	index@(_ZN7cutlass13device_kernelIN5flash19enable_sm80_to_sm89INS1_16FlashAttnFwdSm80INS1_25CollectiveMainloopFwdSm80ILi8ELi2ELb0EN4cute5tupleIJNS5_1CILi128EEENS7_ILi64EEENS7_ILi192EEEEEELi192ENS_10bfloat16_tEfNS_4arch4Sm80ELb0ELb1ELb1ELb1ELb1ELb0ELb1ELb0EEENS1_21CollectiveEpilogueFwdINS6_IJS8_SA_S9_EEENS6_IJNS7_ILi1EEESI_SI_EEESC_SE_Li256ELb1ELb1ELb0ELb0EEENS1_19SingleTileSchedulerILb1ELb0ELb1ELi128EEEEEEEEEvNT_6ParamsE)
        /*00a4*/ 	.word	0x000000fe


	//----- nvinfo : EIATTR_FRAME_SIZE
	.align		4
.L_38:
        /*00a8*/ 	.byte	0x04, 0x11
        /*00aa*/ 	.short	(.L_40 - .L_39)
	.align		4
.L_39:
        /*00ac*/ 	.word	index@(_ZN7cutlass13device_kernelIN5flash19enable_sm80_to_sm89INS1_16FlashAttnFwdSm80INS1_25CollectiveMainloopFwdSm80ILi8ELi2ELb0EN4cute5tupleIJNS5_1CILi128EEENS7_ILi64EEENS7_ILi192EEEEEELi192ENS_10bfloat16_tEfNS_4arch4Sm80ELb0ELb1ELb1ELb1ELb1ELb0ELb1ELb0EEENS1_21CollectiveEpilogueFwdINS6_IJS8_SA_S9_EEENS6_IJNS7_ILi1EEESI_SI_EEESC_SE_Li256ELb1ELb1ELb0ELb0EEENS1_19SingleTileSchedulerILb1ELb0ELb1ELi128EEEEEEEEEvNT_6ParamsE)
        /*00b0*/ 	.word	0x00000000


	//----- nvinfo : EIATTR_REGCOUNT
	.align		4
.L_40:
        /*00b4*/ 	.byte	0x04, 0x2f
        /*00b6*/ 	.short	(.L_42 - .L_41)
	.align		4
.L_41:
        /*00b8*/ 	.word	index@(_ZN7cutlass13device_kernelIN5flash19enable_sm80_to_sm89INS1_16FlashAttnFwdSm80INS1_25CollectiveMainloopFwdSm80ILi8ELi2ELb0EN4cute5tupleIJNS5_1CILi128EEENS7_ILi64EEENS7_ILi192EEEEEELi192ENS_10bfloat16_tEfNS_4arch4Sm80ELb0ELb1ELb1ELb0ELb1ELb0ELb1ELb0EEENS1_21CollectiveEpilogueFwdINS6_IJS8_SA_S9_EEENS6_IJNS7_ILi1EEESI_SI_EEESC_SE_Li256ELb0ELb1ELb0ELb0EEENS1_19SingleTileSchedulerILb0ELb0ELb1ELi128EEEEEEEEEvNT_6ParamsE)
        /*00bc*/ 	.word	0x000000ff


	//----- nvinfo : EIATTR_FRAME_SIZE
	.align		4
.L_42:
        /*00c0*/ 	.byte	0x04, 0x11
        /*00c2*/ 	.short	(.L_44 - .L_43)
	.align		4
.L_43:
        /*00c4*/ 	.word	index@(_ZN7cutlass13device_kernelIN5flash19enable_sm80_to_sm89INS1_16FlashAttnFwdSm80INS1_25CollectiveMainloopFwdSm80ILi8ELi2ELb0EN4cute5tupleIJNS5_1CILi128EEENS7_ILi64EEENS7_ILi192EEEEEELi192ENS_10bfloat16_tEfNS_4arch4Sm80ELb0ELb1ELb1ELb0ELb1ELb0ELb1ELb0EEENS1_21CollectiveEpilogueFwdINS6_IJS8_SA_S9_EEENS6_IJNS7_ILi1EEESI_SI_EEESC_SE_Li256ELb0ELb1ELb0ELb0EEENS1_19SingleTileSchedulerILb0ELb0ELb1ELi128EEEEEEEEEvNT_6ParamsE)
        /*00c8*/ 	.word	0x00000000


	//----- nvinfo : EIATTR_REGCOUNT
	.align		4
.L_44:
        /*00cc*/ 	.byte	0x04, 0x2f
        /*00ce*/ 	.short	(.L_46 - .L_45)
	.align		4
.L_45:
        /*00d0*/ 	.word	index@(_ZN7cutlass13device_kernelIN5flash19enable_sm80_to_sm89INS1_16FlashAttnFwdSm80INS1_25CollectiveMainloopFwdSm80ILi8ELi2ELb0EN4cute5tupleIJNS5_1CILi128EEENS7_ILi64EEENS7_ILi192EEEEEELi192ENS_10bfloat16_tEfNS_4arch4Sm80ELb0ELb0ELb1ELb1ELb1ELb1ELb1ELb0EEENS1_21CollectiveEpilogueFwdINS6_IJS8_SA_S9_EEENS6_IJNS7_ILi1EEESI_SI_EEESC_SE_Li256ELb1ELb1ELb0ELb0EEENS1_19SingleTileSchedulerILb1ELb0ELb1ELi128EEEEEEEEEvNT_6ParamsE)
        /*00d4*/ 	.word	0x000000ec


	//----- nvinfo : EIATTR_FRAME_SIZE
	.align		4
.L_46:
        /*00d8*/ 	.byte	0x04, 0x11
        /*00da*/ 	.short	(.L_48 - .L_47)
	.align		4
.L_47:
        /*00dc*/ 	.word	index@(_ZN7cutlass13device_kernelIN5flash19enable_sm80_to_sm89INS1_16FlashAttnFwdSm80INS1_25CollectiveMainloopFwdSm80ILi8ELi2ELb0EN4cute5tupleIJNS5_1CILi128EEENS7_ILi64EEENS7_ILi192EEEEEELi192ENS_10bfloat16_tEfNS_4arch4Sm80ELb0ELb0ELb1ELb1ELb1ELb1ELb1ELb0EEENS1_21CollectiveEpilogueFwdINS6_IJS8_SA_S9_EEENS6_IJNS7_ILi1EEESI_SI_EEESC_SE_Li256ELb1ELb1ELb0ELb0EEENS1_19SingleTileSchedulerILb1ELb0ELb1ELi128EEEEEEEEEvNT_6ParamsE)
        /*00e0*/ 	.word	0x00000000


	//----- nvinfo : EIATTR_REGCOUNT
	.align		4
.L_48:
        /*00e4*/ 	.byte	0x04, 0x2f
        /*00e6*/ 	.short	(.L_50 - .L_49)
	.align		4
.L_49:
        /*00e8*/ 	.word	index@(_ZN7cutlass13device_kernelIN5flash19enable_sm80_to_sm89INS1_16FlashAttnFwdSm80INS1_25CollectiveMainloopFwdSm80ILi8ELi2ELb0EN4cute5tupleIJNS5_1CILi128EEENS7_ILi64EEENS7_ILi192EEEEEELi192ENS_10bfloat16_tEfNS_4arch4Sm80ELb0ELb0ELb1ELb1ELb1ELb0ELb1ELb0EEENS1_21CollectiveEpilogueFwdINS6_IJS8_SA_S9_EEENS6_IJNS7_ILi1EEESI_SI_EEESC_SE_Li256ELb1ELb1ELb0ELb0EEENS1_19SingleTileSchedulerILb1ELb0ELb1ELi128EEEEEEEEEvNT_6ParamsE)
        /*00ec*/ 	.word	0x000000f1


	//----- nvinfo : EIATTR_FRAME_SIZE
	.align		4
.L_50:
        /*00f0*/ 	.byte	0x04, 0x11
        /*00f2*/ 	.short	(.L_52 - .L_51)
	.align		4
.L_51:
        /*00f4*/ 	.word	index@(_ZN7cutlass13device_kernelIN5flash19enable_sm80_to_sm89INS1_16FlashAttnFwdSm80INS1_25CollectiveMainloopFwdSm80ILi8ELi2ELb0EN4cute5tupleIJNS5_1CILi128EEENS7_ILi64EEENS7_ILi192EEEEEELi192ENS_10bfloat16_tEfNS_4arch4Sm80ELb0ELb0ELb1ELb1ELb1ELb0ELb1ELb0EEENS1_21CollectiveEpilogueFwdINS6_IJS8_SA_S9_EEENS6_IJNS7_ILi1EEESI_SI_EEESC_SE_Li256ELb1ELb1ELb0ELb0EEENS1_19SingleTileSchedulerILb1ELb0ELb1ELi128EEEEEEEEEvNT_6ParamsE)
        /*00f8*/ 	.word	0x00000000


	//----- nvinfo : EIATTR_REGCOUNT
	.align		4
.L_52:
        /*00fc*/ 	.byte	0x04, 0x2f
        /*00fe*/ 	.short	(.L_54 - .L_53)
	.align		4
.L_53:
        /*0100*/ 	.word	index@(_ZN7cutlass13device_kernelIN5flash19enable_sm80_to_sm89INS1_16FlashAttnFwdSm80INS1_25CollectiveMainloopFwdSm80ILi8ELi2ELb0EN4cute5tupleIJNS5_1CILi128EEENS7_ILi64EEENS7_ILi192EEEEEELi192ENS_10bfloat16_tEfNS_4arch4Sm80ELb0ELb0ELb1ELb0ELb1ELb0ELb1ELb0EEENS1_21CollectiveEpilogueFwdINS6_IJS8_SA_S9_EEENS6_IJNS7_ILi1EEESI_SI_EEESC_SE_Li256ELb0ELb1ELb0ELb0EEENS1_19SingleTileSchedulerILb0ELb0ELb1ELi128EEEEEEEEEvNT_6ParamsE)
        /*0104*/ 	.word	0x000000ef


	//----- nvinfo : EIATTR_FRAME_SIZE
	.align		4
.L_54:
        /*0108*/ 	.byte	0x04, 0x11
        /*010a*/ 	.short	(.L_56 - .L_55)
	.align		4
.L_55:
        /*010c*/ 	.word	index@(_ZN7cutlass13device_kernelIN5flash19enable_sm80_to_sm89INS1_16FlashAttnFwdSm80INS1_25CollectiveMainloopFwdSm80ILi8ELi2ELb0EN4cute5tupleIJNS5_1CILi128EEENS7_ILi64EEENS7_ILi192EEEEEELi192ENS_10bfloat16_tEfNS_4arch4Sm80ELb0ELb0ELb1ELb0ELb1ELb0ELb1ELb0EEENS1_21CollectiveEpilogueFwdINS6_IJS8_SA_S9_EEENS6_IJNS7_ILi1EEESI_SI_EEESC_SE_Li256ELb0ELb1ELb0ELb0EEENS1_19SingleTileSchedulerILb0ELb0ELb1ELi128EEEEEEEEEvNT_6ParamsE)
        /*0110*/ 	.word	0x00000000


	//----- nvinfo : EIATTR_REGCOUNT
	.align		4
.L_56:
        /*0114*/ 	.byte	0x04, 0x2f
        /*0116*/ 	.short	(.L_58 - .L_57)
	.align		4
.L_57:
        /*0118*/ 	.word	index@(_ZN7cutlass13device_kernelIN5flash19enable_sm80_to_sm89INS1_16FlashAttnFwdSm80INS1_25CollectiveMainloopFwdSm80ILi8ELi1ELb0EN4cute5tupleIJNS5_1CILi128EEENS7_ILi64EEENS7_ILi192EEEEEELi192ENS_10bfloat16_tEfNS_4arch4Sm80ELb1ELb0ELb1ELb1ELb1ELb1ELb1ELb0EEENS1_21CollectiveEpilogueFwdINS6_IJS8_SA_S9_EEENS6_IJNS7_ILi1EEESI_SI_EEESC_SE_Li256ELb1ELb1ELb0ELb0EEENS1_19SingleTileSchedulerILb1ELb0ELb1ELi128EEEEEEEEEvNT_6ParamsE)
        /*011c*/ 	.word	0x000000f4


	//----- nvinfo : EIATTR_FRAME_SIZE
	.align		4
.L_58:
        /*0120*/ 	.byte	0x04, 0x11
        /*0122*/ 	.short	(.L_60 - .L_59)
	.align		4
.L_59:
        /*0124*/ 	.word	index@(_ZN7cutlass13device_kernelIN5flash19enable_sm80_to_sm89INS1_16FlashAttnFwdSm80INS1_25CollectiveMainloopFwdSm80ILi8ELi1ELb0EN4cute5tupleIJNS5_1CILi128EEENS7_ILi64EEENS7_ILi192EEEEEELi192ENS_10bfloat16_tEfNS_4arch4Sm80ELb1ELb0ELb1ELb1ELb1ELb1ELb1ELb0EEENS1_21CollectiveEpilogueFwdINS6_IJS8_SA_S9_EEENS6_IJNS7_ILi1EEESI_SI_EEESC_SE_Li256ELb1ELb1ELb0ELb0EEENS1_19SingleTileSchedulerILb1ELb0ELb1ELi128EEEEEEEEEvNT_6ParamsE)
        /*0128*/ 	.word	0x00000000


	//----- nvinfo : EIATTR_REGCOUNT
	.align		4
.L_60:
        /*012c*/ 	.byte	0x04, 0x2f
        /*012e*/ 	.short	(.L_62 - .L_61)
	.align		4
.L_61:
        /*0130*/ 	.word	index@(_ZN7cutlass13device_kernelIN5flash19enable_sm80_to_sm89INS1_16FlashAttnFwdSm80INS1_25CollectiveMainloopFwdSm80ILi8ELi1ELb0EN4cute5tupleIJNS5_1CILi128EEENS7_ILi64EEENS7_ILi192EEEEEELi192ENS_10bfloat16_tEfNS_4arch4Sm80ELb1ELb0ELb1ELb1ELb1ELb0ELb1ELb0EEENS1_21CollectiveEpilogueFwdINS6_IJS8_SA_S9_EEENS6_IJNS7_ILi1EEESI_SI_EEESC_SE_Li256ELb1ELb1ELb0ELb0EEENS1_19SingleTileSchedulerILb1ELb0ELb1ELi128EEEEEEEEEvNT_6ParamsE)
        /*0134*/ 	.word	0x000000ff


	//----- nvinfo : EIATTR_FRAME_SIZE
	.align		4
.L_62:
        /*0138*/ 	.byte	0x04, 0x11
        /*013a*/ 	.short	(.L_64 - .L_63)
	.align		4
.L_63:
        /*013c*/ 	.word	index@(_ZN7cutlass13device_kernelIN5flash19enable_sm80_to_sm89INS1_16FlashAttnFwdSm80INS1_25CollectiveMainloopFwdSm80ILi8ELi1ELb0EN4cute5tupleIJNS5_1CILi128EEENS7_ILi64EEENS7_ILi192EEEEEELi192ENS_10bfloat16_tEfNS_4arch4Sm80ELb1ELb0ELb1ELb1ELb1ELb0ELb1ELb0EEENS1_21CollectiveEpilogueFwdINS6_IJS8_SA_S9_EEENS6_IJNS7_ILi1EEESI_SI_EEESC_SE_Li256ELb1ELb1ELb0ELb0EEENS1_19SingleTileSchedulerILb1ELb0ELb1ELi128EEEEEEEEEvNT_6ParamsE)
        /*0140*/ 	.word	0x00000000


	//----- nvinfo : EIATTR_REGCOUNT
	.align		4
.L_64:
        /*0144*/ 	.byte	0x04, 0x2f
        /*0146*/ 	.short	(.L_66 - .L_65)
	.align		4
.L_65:
        /*0148*/ 	.word	index@(_ZN7cutlass13device_kernelIN5flash19enable_sm80_to_sm89INS1_16FlashAttnFwdSm80INS1_25CollectiveMainloopFwdSm80ILi8ELi1ELb0EN4cute5tupleIJNS5_1CILi128EEENS7_ILi64EEENS7_ILi192EEEEEELi192ENS_10bfloat16_tEfNS_4arch4Sm80ELb1ELb0ELb1ELb0ELb1ELb0ELb1ELb0EEENS1_21CollectiveEpilogueFwdINS6_IJS8_SA_S9_EEENS6_IJNS7_ILi1EEESI_SI_EEESC_SE_Li256ELb0ELb1ELb0ELb0EEENS1_30DynamicPersistentTileSchedulerILi256ELi256ELb0ELb1ELb0EEEEEEEEEvNT_6ParamsE)
        /*014c*/ 	.word	0x000000ff


	//----- nvinfo : EIATTR_FRAME_SIZE
	.align		4
.L_66:
        /*0150*/ 	.byte	0x04, 0x11
        /*0152*/ 	.short	(.L_68 - .L_67)
	.align		4
.L_67:
        /*0154*/ 	.word	index@($__internal_3_$__cuda_sm70_shflsync_idx_p)
        /*0158*/ 	.word	0x00000000


	//----- nvinfo : EIATTR_FRAME_SIZE
	.align		4
.L_68:
        /*015c*/ 	.byte	0x04, 0x11
        /*015e*/ 	.short	(.L_70 - .L_69)
	.align		4
.L_69:
        /*0160*/ 	.word	index@($__internal_2_$__cuda_sm70_shflsync_bfly_p)
        /*0164*/ 	.word	0x00000000


	//----- nvinfo : EIATTR_FRAME_SIZE
	.align		4
.L_70:
        /*0168*/ 	.byte	0x04, 0x11
        /*016a*/ 	.short	(.L_72 - .L_71)
	.align		4
.L_71:
        /*016c*/ 	.word	index@(_ZN7cutlass13device_kernelIN5flash19enable_sm80_to_sm89INS1_16FlashAttnFwdSm80INS1_25CollectiveMainloopFwdSm80ILi8ELi1ELb0EN4cute5tupleIJNS5_1CILi128EEENS7_ILi64EEENS7_ILi192EEEEEELi192ENS_10bfloat16_tEfNS_4arch4Sm80ELb1ELb0ELb1ELb0ELb1ELb0ELb1ELb0EEENS1_21CollectiveEpilogueFwdINS6_IJS8_SA_S9_EEENS6_IJNS7_ILi1EEESI_SI_EEESC_SE_Li256ELb0ELb1ELb0ELb0EEENS1_30DynamicPersistentTileSchedulerILi256ELi256ELb0ELb1ELb0EEEEEEEEEvNT_6ParamsE)
        /*0170*/ 	.word	0x00000030


	//----- nvinfo : EIATTR_REGCOUNT
	.align		4
.L_72:
        /*0174*/ 	.byte	0x04, 0x2f
        /*0176*/ 	.short	(.L_74 - .L_73)
	.align		4
.L_73:
        /*0178*/ 	.word	index@(_ZN7cutlass13device_kernelIN5flash19enable_sm80_to_sm89INS1_16FlashAttnFwdSm80INS1_25CollectiveMainloopFwdSm80ILi8ELi1ELb0EN4cute5tupleIJNS5_1CILi128EEENS7_ILi64EEENS7_ILi192EEEEEELi192ENS_10bfloat16_tEfNS_4arch4Sm80ELb0ELb1ELb1ELb1ELb1ELb1ELb1ELb0EEENS1_21CollectiveEpilogueFwdINS6_IJS8_SA_S9_EEENS6_IJNS7_ILi1EEESI_SI_EEESC_SE_Li256ELb1ELb1ELb0ELb0EEENS1_19SingleTileSchedulerILb1ELb0ELb1ELi128EEEEEEEEEvNT_6ParamsE)
        /*017c*/ 	.word	0x000000ff


	//----- nvinfo : EIATTR_FRAME_SIZE
	.align		4
.L_74:
        /*0180*/ 	.byte	0x04, 0x11
        /*0182*/ 	.short	(.L_76 - .L_75)
	.align		4
.L_75:
        /*0184*/ 	.word	index@($__internal_1_$__cuda_sm70_shflsync_idx_p)
        /*0188*/ 	.word	0x00000000


	//----- nvinfo : EIATTR_FRAME_SIZE
	.align		4
.L_76:
        /*018c*/ 	.byte	0x04, 0x11
        /*018e*/ 	.short	(.L_78 - .L_77)
	.align		4
.L_77:
        /*0190*/ 	.word	index@($__internal_0_$__cuda_sm70_shflsync_bfly_p)
        /*0194*/ 	.word	0x00000000


	//----- nvinfo : EIATTR_FRAME_SIZE
	.align		4
.L_78:
        /*0198*/ 	.byte	0x04, 0x11
        /*019a*/ 	.short	(.L_80 - .L_79)
	.align		4
.L_79:
        /*019c*/ 	.word	index@($_ZN7cutlass13device_kernelIN5flash19enable_sm80_to_sm89INS1_16FlashAttnFwdSm80INS1_25CollectiveMainloopFwdSm80ILi8ELi1ELb0EN4cute5tupleIJNS5_1CILi128EEENS7_ILi64EEENS7_ILi192EEEEEELi192ENS_10bfloat16_tEfNS_4arch4Sm80ELb0ELb1ELb1ELb1ELb1ELb1ELb1ELb0EEENS1_21CollectiveEpilogueFwdINS6_IJS8_SA_S9_EEENS6_IJNS7_ILi1EEESI_SI_EEESC_SE_Li256ELb1ELb1ELb0ELb0EEENS1_19SingleTileSchedulerILb1ELb0ELb1ELi128EEEEEEEEEvNT_6ParamsE$_ZZN5flash25CollectiveMainloopFwdSm80ILi8ELi1ELb0EN4cute5tupleIJNS1_1CILi128EEENS3_ILi64EEENS3_ILi192EEEEEELi192EN7cutlass10bfloat16_tEfNS8_4arch4Sm80ELb0ELb1ELb1ELb1ELb1ELb1ELb1ELb0EE3mmaINS_16FlashAttnFwdSm80ISC_NS_21CollectiveEpilogueFwdINS2_IJS4_S6_S5_EEENS2_IJNS3_ILi1EEESH_SH_EEES9_SB_Li256ELb1ELb1ELb0ELb0EEENS_19SingleTileSchedulerILb1ELb0ELb1ELi128EEEE13SharedStorageENS1_6TensorINS1_11ArrayEngineIfLm96EEENS1_6LayoutINS2_IJNS2_IJNS3_ILi2EEESS_EEESH_NS3_ILi24EEEEEENS2_IJNS2_IJSH_SS_EEENS3_ILi0EEENS3_ILi4EEEEEEEEEENS_7SoftmaxILi2ELi0EEEEEbRKNSC_6ParamsERT0_RT1_iRKNS_16SeqlenInfoQKNewKILb1ELb1EEENS2_IJiiiiEEERT_ENKUlvE_clEv)
        /*01a0*/ 	.word	0x00000000


	//----- nvinfo : EIATTR_FRAME_SIZE
	.align		4
.L_80:
        /*01a4*/ 	.byte	0x04, 0x11
        /*01a6*/ 	.short	(.L_82 - .L_81)
	.align		4
.L_81:
        /*01a8*/ 	.word	index@(_ZN7cutlass13device_kernelIN5flash19enable_sm80_to_sm89INS1_16FlashAttnFwdSm80INS1_25CollectiveMainloopFwdSm80ILi8ELi1ELb0EN4cute5tupleIJNS5_1CILi128EEENS7_ILi64EEENS7_ILi192EEEEEELi192ENS_10bfloat16_tEfNS_4arch4Sm80ELb0ELb1ELb1ELb1ELb1ELb1ELb1ELb0EEENS1_21CollectiveEpilogueFwdINS6_IJS8_SA_S9_EEENS6_IJNS7_ILi1EEESI_SI_EEESC_SE_Li256ELb1ELb1ELb0ELb0EEENS1_19SingleTileSchedulerILb1ELb0ELb1ELi128EEEEEEEEEvNT_6ParamsE)
        /*01ac*/ 	.word	0x00000070


	//----- nvinfo : EIATTR_REGCOUNT
	.align		4
.L_82:
        /*01b0*/ 	.byte	0x04, 0x2f
        /*01b2*/ 	.short	(.L_84 - .L_83)
	.align		4
.L_83:
        /*01b4*/ 	.word	index@(_ZN7cutlass13device_kernelIN5flash19enable_sm80_to_sm89INS1_16FlashAttnFwdSm80INS1_25CollectiveMainloopFwdSm80ILi8ELi1ELb0EN4cute5tupleIJNS5_1CILi128EEENS7_ILi64EEENS7_ILi192EEEEEELi192ENS_10bfloat16_tEfNS_4arch4Sm80ELb0ELb1ELb1ELb1ELb1ELb0ELb1ELb0EEENS1_21CollectiveEpilogueFwdINS6_IJS8_SA_S9_EEENS6_IJNS7_ILi1EEESI_SI_EEESC_SE_Li256ELb1ELb1ELb0ELb0EEENS1_19SingleTileSchedulerILb1ELb0ELb1ELi128EEEEEEEEEvNT_6ParamsE)
        /*01b8*/ 	.word	0x000000ff


	//----- nvinfo : EIATTR_FRAME_SIZE
	.align		4
.L_84:
        /*01bc*/ 	.byte	0x04, 0x11
        /*01be*/ 	.short	(.L_86 - .L_85)
	.align		4
.L_85:
        /*01c0*/ 	.word	index@(_ZN7cutlass13device_kernelIN5flash19enable_sm80_to_sm89INS1_16FlashAttnFwdSm80INS1_25CollectiveMainloopFwdSm80ILi8ELi1ELb0EN4cute5tupleIJNS5_1CILi128EEENS7_ILi64EEENS7_ILi192EEEEEELi192ENS_10bfloat16_tEfNS_4arch4Sm80ELb0ELb1ELb1ELb1ELb1ELb0ELb1ELb0EEENS1_21CollectiveEpilogueFwdINS6_IJS8_SA_S9_EEENS6_IJNS7_ILi1EEESI_SI_EEESC_SE_Li256ELb1ELb1ELb0ELb0EEENS1_19SingleTileSchedulerILb1ELb0ELb1ELi128EEEEEEEEEvNT_6ParamsE)
        /*01c4*/ 	.word	0x00000000


	//----- nvinfo : EIATTR_REGCOUNT
	.align		4
.L_86:
        /*01c8*/ 	.byte	0x04, 0x2f
        /*01ca*/ 	.short	(.L_88 - .L_87)
	.align		4
.L_87:
        /*01cc*/ 	.word	index@(_ZN7cutlass13device_kernelIN5flash19enable_sm80_to_sm89INS1_16FlashAttnFwdSm80INS1_25CollectiveMainloopFwdSm80ILi8ELi1ELb0EN4cute5tupleIJNS5_1CILi128EEENS7_ILi64EEENS7_ILi192EEEEEELi192ENS_10bfloat16_tEfNS_4arch4Sm80ELb0ELb1ELb1ELb0ELb1ELb0ELb1ELb0EEENS1_21CollectiveEpilogueFwdINS6_IJS8_SA_S9_EEENS6_IJNS7_ILi1EEESI_SI_EEESC_SE_Li256ELb0ELb1ELb0ELb0EEENS1_19SingleTileSchedulerILb0ELb0ELb1ELi128EEEEEEEEEvNT_6ParamsE)
        /*01d0*/ 	.word	0x000000ff


	//----- nvinfo : EIATTR_FRAME_SIZE
	.align		4
.L_88:
        /*01d4*/ 	.byte	0x04, 0x11
        /*01d6*/ 	.short	(.L_90 - .L_89)
	.align		4
.L_89:
        /*01d8*/ 	.word	index@(_ZN7cutlass13device_kernelIN5flash19enable_sm80_to_sm89INS1_16FlashAttnFwdSm80INS1_25CollectiveMainloopFwdSm80ILi8ELi1ELb0EN4cute5tupleIJNS5_1CILi128EEENS7_ILi64EEENS7_ILi192EEEEEELi192ENS_10bfloat16_tEfNS_4arch4Sm80ELb0ELb1ELb1ELb0ELb1ELb0ELb1ELb0EEENS1_21CollectiveEpilogueFwdINS6_IJS8_SA_S9_EEENS6_IJNS7_ILi1EEESI_SI_EEESC_SE_Li256ELb0ELb1ELb0ELb0EEENS1_19SingleTileSchedulerILb0ELb0ELb1ELi128EEEEEEEEEvNT_6ParamsE)
        /*01dc*/ 	.word	0x00000000


	//----- nvinfo : EIATTR_REGCOUNT
	.align		4
.L_90:
        /*01e0*/ 	.byte	0x04, 0x2f
        /*01e2*/ 	.short	(.L_92 - .L_91)
	.align		4
.L_91:
        /*01e4*/ 	.word	index@(_ZN7cutlass13device_kernelIN5flash19enable_sm80_to_sm89INS1_16FlashAttnFwdSm80INS1_25CollectiveMainloopFwdSm80ILi8ELi1ELb0EN4cute5tupleIJNS5_1CILi128EEENS7_ILi64EEENS7_ILi192EEEEEELi192ENS_10bfloat16_tEfNS_4arch4Sm80ELb0ELb0ELb1ELb1ELb1ELb1ELb1ELb0EEENS1_21CollectiveEpilogueFwdINS6_IJS8_SA_S9_EEENS6_IJNS7_ILi1EEESI_SI_EEESC_SE_Li256ELb1ELb1ELb0ELb0EEENS1_19SingleTileSchedulerILb1ELb0ELb1ELi128EEEEEEEEEvNT_6ParamsE)
        /*01e8*/ 	.word	0x000000ff


	//----- nvinfo : EIATTR_FRAME_SIZE
	.align		4
.L_92:
        /*01ec*/ 	.byte	0x04, 0x11
        /*01ee*/ 	.short	(.L_94 - .L_93)
	.align		4
.L_93:
        /*01f0*/ 	.word	index@(_ZN7cutlass13device_kernelIN5flash19enable_sm80_to_sm89INS1_16FlashAttnFwdSm80INS1_25CollectiveMainloopFwdSm80ILi8ELi1ELb0EN4cute5tupleIJNS5_1CILi128EEENS7_ILi64EEENS7_ILi192EEEEEELi192ENS_10bfloat16_tEfNS_4arch4Sm80ELb0ELb0ELb1ELb1ELb1ELb1ELb1ELb0EEENS1_21CollectiveEpilogueFwdINS6_IJS8_SA_S9_EEENS6_IJNS7_ILi1EEESI_SI_EEESC_SE_Li256ELb1ELb1ELb0ELb0EEENS1_19SingleTileSchedulerILb1ELb0ELb1ELi128EEEEEEEEEvNT_6ParamsE)
        /*01f4*/ 	.word	0x00000000


	//----- nvinfo : EIATTR_REGCOUNT
	.align		4
.L_94:
        /*01f8*/ 	.byte	0x04, 0x2f
        /*01fa*/ 	.short	(.L_96 - .L_95)
	.align		4
.L_95:
        /*01fc*/ 	.word	index@(_ZN7cutlass13device_kernelIN5flash19enable_sm80_to_sm89INS1_16FlashAttnFwdSm80INS1_25CollectiveMainloopFwdSm80ILi8ELi1ELb0EN4cute5tupleIJNS5_1CILi128EEENS7_ILi64EEENS7_ILi192EEEEEELi192ENS_10bfloat16_tEfNS_4arch4Sm80ELb0ELb0ELb1ELb1ELb1ELb0ELb1ELb0EEENS1_21CollectiveEpilogueFwdINS6_IJS8_SA_S9_EEENS6_IJNS7_ILi1EEESI_SI_EEESC_SE_Li256ELb1ELb1ELb0ELb0EEENS1_19SingleTileSchedulerILb1ELb0ELb1ELi128EEEEEEEEEvNT_6ParamsE)
        /*0200*/ 	.word	0x000000ff


	//----- nvinfo : EIATTR_FRAME_SIZE
	.align		4
.L_96:
        /*0204*/ 	.byte	0x04, 0x11
        /*0206*/ 	.short	(.L_98 - .L_97)
	.align		4
.L_97:
        /*0208*/ 	.word	index@(_ZN7cutlass13device_kernelIN5flash19enable_sm80_to_sm89INS1_16FlashAttnFwdSm80INS1_25CollectiveMainloopFwdSm80ILi8ELi1ELb0EN4cute5tupleIJNS5_1CILi128EEENS7_ILi64EEENS7_ILi192EEEEEELi192ENS_10bfloat16_tEfNS_4arch4Sm80ELb0ELb0ELb1ELb1ELb1ELb0ELb1ELb0EEENS1_21CollectiveEpilogueFwdINS6_IJS8_SA_S9_EEENS6_IJNS7_ILi1EEESI_SI_EEESC_SE_Li256ELb1ELb1ELb0ELb0EEENS1_19SingleTileSchedulerILb1ELb0ELb1ELi128EEEEEEEEEvNT_6ParamsE)
        /*020c*/ 	.word	0x00000000


	//----- nvinfo : EIATTR_REGCOUNT
	.align		4
.L_98:
        /*0210*/ 	.byte	0x04, 0x2f
        /*0212*/ 	.short	(.L_100 - .L_99)
	.align		4
.L_99:
        /*0214*/ 	.word	index@(_ZN7cutlass13device_kernelIN5flash19enable_sm80_to_sm89INS1_16FlashAttnFwdSm80INS1_25CollectiveMainloopFwdSm80ILi8ELi1ELb0EN4cute5tupleIJNS5_1CILi128EEENS7_ILi64EEENS7_ILi192EEEEEELi192ENS_10bfloat16_tEfNS_4arch4Sm80ELb0ELb0ELb1ELb0ELb1ELb0ELb1ELb0EEENS1_21CollectiveEpilogueFwdINS6_IJS8_SA_S9_EEENS6_IJNS7_ILi1EEESI_SI_EEESC_SE_Li256ELb0ELb1ELb0ELb0EEENS1_19SingleTileSchedulerILb0ELb0ELb1ELi128EEEEEEEEEvNT_6ParamsE)
        /*0218*/ 	.word	0x000000ff


	//----- nvinfo : EIATTR_FRAME_SIZE
	.align		4
.L_100:
        /*021c*/ 	.byte	0x04, 0x11
        /*021e*/ 	.short	(.L_102 - .L_101)
	.align		4
.L_101:
        /*0220*/ 	.word	index@(_ZN7cutlass13device_kernelIN5flash19enable_sm80_to_sm89INS1_16FlashAttnFwdSm80INS1_25CollectiveMainloopFwdSm80ILi8ELi1ELb0EN4cute5tupleIJNS5_1CILi128EEENS7_ILi64EEENS7_ILi192EEEEEELi192ENS_10bfloat16_tEfNS_4arch4Sm80ELb0ELb0ELb1ELb0ELb1ELb0ELb1ELb0EEENS1_21CollectiveEpilogueFwdINS6_IJS8_SA_S9_EEENS6_IJNS7_ILi1EEESI_SI_EEESC_SE_Li256ELb0ELb1ELb0ELb0EEENS1_19SingleTileSchedulerILb0ELb0ELb1ELi128EEEEEEEEEvNT_6ParamsE)
        /*0224*/ 	.word	0x00000000


	//----- nvinfo : EIATTR_MIN_STACK_SIZE
	.align		4
.L_102:
        /*0228*/ 	.byte	0x04, 0x12
        /*022a*/ 	.short	(.L_104 - .L_103)
	.align		4
.L_103:
        /*022c*/ 	.word	index@(_ZN7cutlass13device_kernelIN5flash19enable_sm80_to_sm89INS1_16FlashAttnFwdSm80INS1_25CollectiveMainloopFwdSm80ILi8ELi1ELb0EN4cute5tupleIJNS5_1CILi128EEENS7_ILi64EEENS7_ILi192EEEEEELi192ENS_10bfloat16_tEfNS_4arch4Sm80ELb0ELb0ELb1ELb0ELb1ELb0ELb1ELb0EEENS1_21CollectiveEpilogueFwdINS6_IJS8_SA_S9_EEENS6_IJNS7_ILi1EEESI_SI_EEESC_SE_Li256ELb0ELb1ELb0ELb0EEENS1_19SingleTileSchedulerILb0ELb0ELb1ELi128EEEEEEEEEvNT_6ParamsE)
        /*0230*/ 	.word	0x00000000


	//----- nvinfo : EIATTR_MIN_STACK_SIZE
	.align		4
.L_104:
        /*0234*/ 	.byte	0x04, 0x12
        /*0236*/ 	.short	(.L_106 - .L_105)
	.align		4
.L_105:
        /*0238*/ 	.word	index@(_ZN7cutlass13device_kernelIN5flash19enable_sm80_to_sm89INS1_16FlashAttnFwdSm80INS1_25CollectiveMainloopFwdSm80ILi8ELi1ELb0EN4cute5tupleIJNS5_1CILi128EEENS7_ILi64EEENS7_ILi192EEEEEELi192ENS_10bfloat16_tEfNS_4arch4Sm80ELb0ELb0ELb1ELb1ELb1ELb0ELb1ELb0EEENS1_21CollectiveEpilogueFwdINS6_IJS8_SA_S9_EEENS6_IJNS7_ILi1EEESI_SI_EEESC_SE_Li256ELb1ELb1ELb0ELb0EEENS1_19SingleTileSchedulerILb1ELb0ELb1ELi128EEEEEEEEEvNT_6ParamsE)
        /*023c*/ 	.word	0x00000000


	//----- nvinfo : EIATTR_MIN_STACK_SIZE
	.align		4
.L_106:
        /*0240*/ 	.byte	0x04, 0x12
        /*0242*/ 	.short	(.L_108 - .L_107)
	.align		4
.L_107:
        /*0244*/ 	.word	index@(_ZN7cutlass13device_kernelIN5flash19enable_sm80_to_sm89INS1_16FlashAttnFwdSm80INS1_25CollectiveMainloopFwdSm80ILi8ELi1ELb0EN4cute5tupleIJNS5_1CILi128EEENS7_ILi64EEENS7_ILi192EEEEEELi192ENS_10bfloat16_tEfNS_4arch4Sm80ELb0ELb0ELb1ELb1ELb1ELb1ELb1ELb0EEENS1_21CollectiveEpilogueFwdINS6_IJS8_SA_S9_EEENS6_IJNS7_ILi1EEESI_SI_EEESC_SE_Li256ELb1ELb1ELb0ELb0EEENS1_19SingleTileSchedulerILb1ELb0ELb1ELi128EEEEEEEEEvNT_6ParamsE)
        /*0248*/ 	.word	0x00000000


	//----- nvinfo : EIATTR_MIN_STACK_SIZE
	.align		4
.L_108:
        /*024c*/ 	.byte	0x04, 0x12
        /*024e*/ 	.short	(.L_110 - .L_109)
	.align		4
.L_109:
        /*0250*/ 	.word	index@(_ZN7cutlass13device_kernelIN5flash19enable_sm80_to_sm89INS1_16FlashAttnFwdSm80INS1_25CollectiveMainloopFwdSm80ILi8ELi1ELb0EN4cute5tupleIJNS5_1CILi128EEENS7_ILi64EEENS7_ILi192EEEEEELi192ENS_10bfloat16_tEfNS_4arch4Sm80ELb0ELb1ELb1ELb0ELb1ELb0ELb1ELb0EEENS1_21CollectiveEpilogueFwdINS6_IJS8_SA_S9_EEENS6_IJNS7_ILi1EEESI_SI_EEESC_SE_Li256ELb0ELb1ELb0ELb0EEENS1_19SingleTileSchedulerILb0ELb0ELb1ELi128EEEEEEEEEvNT_6ParamsE)
        /*0254*/ 	.word	0x00000000


	//----- nvinfo : EIATTR_MIN_STACK_SIZE
	.align		4
.L_110:
        /*0258*/ 	.byte	0x04, 0x12
        /*025a*/ 	.short	(.L_112 - .L_111)
	.align		4
.L_111:
        /*025c*/ 	.word	index@(_ZN7cutlass13device_kernelIN5flash19enable_sm80_to_sm89INS1_16FlashAttnFwdSm80INS1_25CollectiveMainloopFwdSm80ILi8ELi1ELb0EN4cute5tupleIJNS5_1CILi128EEENS7_ILi64EEENS7_ILi192EEEEEELi192ENS_10bfloat16_tEfNS_4arch4Sm80ELb0ELb1ELb1ELb1ELb1ELb0ELb1ELb0EEENS1_21CollectiveEpilogueFwdINS6_IJS8_SA_S9_EEENS6_IJNS7_ILi1EEESI_SI_EEESC_SE_Li256ELb1ELb1ELb0ELb0EEENS1_19SingleTileSchedulerILb1ELb0ELb1ELi128EEEEEEEEEvNT_6ParamsE)
        /*0260*/ 	.word	0x00000000


	//----- nvinfo : EIATTR_MIN_STACK_SIZE
	.align		4
.L_112:
        /*0264*/ 	.byte	0x04, 0x12
        /*0266*/ 	.short	(.L_114 - .L_113)
	.align		4
.L_113:
        /*0268*/ 	.word	index@(_ZN7cutlass13device_kernelIN5flash19enable_sm80_to_sm89INS1_16FlashAttnFwdSm80INS1_25CollectiveMainloopFwdSm80ILi8ELi1ELb0EN4cute5tupleIJNS5_1CILi128EEENS7_ILi64EEENS7_ILi192EEEEEELi192ENS_10bfloat16_tEfNS_4arch4Sm80ELb0ELb1ELb1ELb1ELb1ELb1ELb1ELb0EEENS1_21CollectiveEpilogueFwdINS6_IJS8_SA_S9_EEENS6_IJNS7_ILi1EEESI_SI_EEESC_SE_Li256ELb1ELb1ELb0ELb0EEENS1_19SingleTileSchedulerILb1ELb0ELb1ELi128EEEEEEEEEvNT_6ParamsE)
        /*026c*/ 	.word	0x00000070


	//----- nvinfo : EIATTR_MIN_STACK_SIZE
	.align		4
.L_114:
        /*0270*/ 	.byte	0x04, 0x12
        /*0272*/ 	.short	(.L_116 - .L_115)
	.align		4
.L_115:
        /*0274*/ 	.word	index@(_ZN7cutlass13device_kernelIN5flash19enable_sm80_to_sm89INS1_16FlashAttnFwdSm80INS1_25CollectiveMainloopFwdSm80ILi8ELi1ELb0EN4cute5tupleIJNS5_1CILi128EEENS7_ILi64EEENS7_ILi192EEEEEELi192ENS_10bfloat16_tEfNS_4arch4Sm80ELb1ELb0ELb1ELb0ELb1ELb0ELb1ELb0EEENS1_21CollectiveEpilogueFwdINS6_IJS8_SA_S9_EEENS6_IJNS7_ILi1EEESI_SI_EEESC_SE_Li256ELb0ELb1ELb0ELb0EEENS1_30DynamicPersistentTileSchedulerILi256ELi256ELb0ELb1ELb0EEEEEEEEEvNT_6ParamsE)
        /*0278*/ 	.word	0x00000030


	//----- nvinfo : EIATTR_MIN_STACK_SIZE
	.align		4
.L_116:
        /*027c*/ 	.byte	0x04, 0x12
        /*027e*/ 	.short	(.L_118 - .L_117)
	.align		4
.L_117:
        /*0280*/ 	.word	index@(_ZN7cutlass13device_kernelIN5flash19enable_sm80_to_sm89INS1_16FlashAttnFwdSm80INS1_25CollectiveMainloopFwdSm80ILi8ELi1ELb0EN4cute5tupleIJNS5_1CILi128EEENS7_ILi64EEENS7_ILi192EEEEEELi192ENS_10bfloat16_tEfNS_4arch4Sm80ELb1ELb0ELb1ELb1ELb1ELb0ELb1ELb0EEENS1_21CollectiveEpilogueFwdINS6_IJS8_SA_S9_EEENS6_IJNS7_ILi1EEESI_SI_EEESC_SE_Li256ELb1ELb1ELb0ELb0EEENS1_19SingleTileSchedulerILb1ELb0ELb1ELi128EEEEEEEEEvNT_6ParamsE)
        /*0284*/ 	.word	0x00000000


	//----- nvinfo : EIATTR_MIN_STACK_SIZE
	.align		4
.L_118:
        /*0288*/ 	.byte	0x04, 0x12
        /*028a*/ 	.short	(.L_120 - .L_119)
	.align		4
.L_119:
        /*028c*/ 	.word	index@(_ZN7cutlass13device_kernelIN5flash19enable_sm80_to_sm89INS1_16FlashAttnFwdSm80INS1_25CollectiveMainloopFwdSm80ILi8ELi1ELb0EN4cute5tupleIJNS5_1CILi128EEENS7_ILi64EEENS7_ILi192EEEEEELi192ENS_10bfloat16_tEfNS_4arch4Sm80ELb1ELb0ELb1ELb1ELb1ELb1ELb1ELb0EEENS1_21CollectiveEpilogueFwdINS6_IJS8_SA_S9_EEENS6_IJNS7_ILi1EEESI_SI_EEESC_SE_Li256ELb1ELb1ELb0ELb0EEENS1_19SingleTileSchedulerILb1ELb0ELb1ELi128EEEEEEEEEvNT_6ParamsE)
        /*0290*/ 	.word	0x00000000


	//----- nvinfo : EIATTR_MIN_STACK_SIZE
	.align		4
.L_120:
        /*0294*/ 	.byte	0x04, 0x12
        /*0296*/ 	.short	(.L_122 - .L_121)
	.align		4
.L_121:
        /*0298*/ 	.word	index@(_ZN7cutlass13device_kernelIN5flash19enable_sm80_to_sm89INS1_16FlashAttnFwdSm80INS1_25CollectiveMainloopFwdSm80ILi8ELi2ELb0EN4cute5tupleIJNS5_1CILi128EEENS7_ILi64EEENS7_ILi192EEEEEELi192ENS_10bfloat16_tEfNS_4arch4Sm80ELb0ELb0ELb1ELb0ELb1ELb0ELb1ELb0EEENS1_21CollectiveEpilogueFwdINS6_IJS8_SA_S9_EEENS6_IJNS7_ILi1EEESI_SI_EEESC_SE_Li256ELb0ELb1ELb0ELb0EEENS1_19SingleTileSchedulerILb0ELb0ELb1ELi128EEEEEEEEEvNT_6ParamsE)
        /*029c*/ 	.word	0x00000000


	//----- nvinfo : EIATTR_MIN_STACK_SIZE
	.align		4
.L_122:
        /*02a0*/ 	.byte	0x04, 0x12
        /*02a2*/ 	.short	(.L_124 - .L_123)
	.align		4
.L_123:
        /*02a4*/ 	.word	index@(_ZN7cutlass13device_kernelIN5flash19enable_sm80_to_sm89INS1_16FlashAttnFwdSm80INS1_25CollectiveMainloopFwdSm80ILi8ELi2ELb0EN4cute5tupleIJNS5_1CILi128EEENS7_ILi64EEENS7_ILi192EEEEEELi192ENS_10bfloat16_tEfNS_4arch4Sm80ELb0ELb0ELb1ELb1ELb1ELb0ELb1ELb0EEENS1_21CollectiveEpilogueFwdINS6_IJS8_SA_S9_EEENS6_IJNS7_ILi1EEESI_SI_EEESC_SE_Li256ELb1ELb1ELb0ELb0EEENS1_19SingleTileSchedulerILb1ELb0ELb1ELi128EEEEEEEEEvNT_6ParamsE)
        /*02a8*/ 	.word	0x00000000


	//----- nvinfo : EIATTR_MIN_STACK_SIZE
	.align		4
.L_124:
        /*02ac*/ 	.byte	0x04, 0x12
        /*02ae*/ 	.short	(.L_126 - .L_125)
	.align		4
.L_125:
        /*02b0*/ 	.word	index@(_ZN7cutlass13device_kernelIN5flash19enable_sm80_to_sm89INS1_16FlashAttnFwdSm80INS1_25CollectiveMainloopFwdSm80ILi8ELi2ELb0EN4cute5tupleIJNS5_1CILi128EEENS7_ILi64EEENS7_ILi192EEEEEELi192ENS_10bfloat16_tEfNS_4arch4Sm80ELb0ELb0ELb1ELb1ELb1ELb1ELb1ELb0EEENS1_21CollectiveEpilogueFwdINS6_IJS8_SA_S9_EEENS6_IJNS7_ILi1EEESI_SI_EEESC_SE_Li256ELb1ELb1ELb0ELb0EEENS1_19SingleTileSchedulerILb1ELb0ELb1ELi128EEEEEEEEEvNT_6ParamsE)
        /*02b4*/ 	.word	0x00000000


	//----- nvinfo : EIATTR_MIN_STACK_SIZE
	.align		4
.L_126:
        /*02b8*/ 	.byte	0x04, 0x12
        /*02ba*/ 	.short	(.L_128 - .L_127)
	.align		4
.L_127:
        /*02bc*/ 	.word	index@(_ZN7cutlass13device_kernelIN5flash19enable_sm80_to_sm89INS1_16FlashAttnFwdSm80INS1_25CollectiveMainloopFwdSm80ILi8ELi2ELb0EN4cute5tupleIJNS5_1CILi128EEENS7_ILi64EEENS7_ILi192EEEEEELi192ENS_10bfloat16_tEfNS_4arch4Sm80ELb0ELb1ELb1ELb0ELb1ELb0ELb1ELb0EEENS1_21CollectiveEpilogueFwdINS6_IJS8_SA_S9_EEENS6_IJNS7_ILi1EEESI_SI_EEESC_SE_Li256ELb0ELb1ELb0ELb0EEENS1_19SingleTileSchedulerILb0ELb0ELb1ELi128EEEEEEEEEvNT_6ParamsE)
        /*02c0*/ 	.word	0x00000000


	//----- nvinfo : EIATTR_MIN_STACK_SIZE
	.align		4
.L_128:
        /*02c4*/ 	.byte	0x04, 0x12
        /*02c6*/ 	.short	(.L_130 - .L_129)
	.align		4
.L_129:
        /*02c8*/ 	.word	index@(_ZN7cutlass13device_kernelIN5flash19enable_sm80_to_sm89INS1_16FlashAttnFwdSm80INS1_25CollectiveMainloopFwdSm80ILi8ELi2ELb0EN4cute5tupleIJNS5_1CILi128EEENS7_ILi64EEENS7_ILi192EEEEEELi192ENS_10bfloat16_tEfNS_4arch4Sm80ELb0ELb1ELb1ELb1ELb1ELb0ELb1ELb0EEENS1_21CollectiveEpilogueFwdINS6_IJS8_SA_S9_EEENS6_IJNS7_ILi1EEESI_SI_EEESC_SE_Li256ELb1ELb1ELb0ELb0EEENS1_19SingleTileSchedulerILb1ELb0ELb1ELi128EEEEEEEEEvNT_6ParamsE)
        /*02cc*/ 	.word	0x00000000


	//----- nvinfo : EIATTR_MIN_STACK_SIZE
	.align		4
.L_130:
        /*02d0*/ 	.byte	0x04, 0x12
        /*02d2*/ 	.short	(.L_132 - .L_131)
	.align		4
.L_131:
        /*02d4*/ 	.word	index@(_ZN7cutlass13device_kernelIN5flash19enable_sm80_to_sm89INS1_16FlashAttnFwdSm80INS1_25CollectiveMainloopFwdSm80ILi8ELi2ELb0EN4cute5tupleIJNS5_1CILi128EEENS7_ILi64EEENS7_ILi192EEEEEELi192ENS_10bfloat16_tEfNS_4arch4Sm80ELb0ELb1ELb1ELb1ELb1ELb1ELb1ELb0EEENS1_21CollectiveEpilogueFwdINS6_IJS8_SA_S9_EEENS6_IJNS7_ILi1EEESI_SI_EEESC_SE_Li256ELb1ELb1ELb0ELb0EEENS1_19SingleTileSchedulerILb1ELb0ELb1ELi128EEEEEEEEEvNT_6ParamsE)
        /*02d8*/ 	.word	0x00000070


	//----- nvinfo : EIATTR_MIN_STACK_SIZE
	.align		4
.L_132:
        /*02dc*/ 	.byte	0x04, 0x12
        /*02de*/ 	.short	(.L_134 - .L_133)
	.align		4
.L_133:
        /*02e0*/ 	.word	index@(_ZN7cutlass13device_kernelIN5flash19enable_sm80_to_sm89INS1_16FlashAttnFwdSm80INS1_25CollectiveMainloopFwdSm80ILi8ELi2ELb0EN4cute5tupleIJNS5_1CILi128EEENS7_ILi64EEENS7_ILi192EEEEEELi192ENS_10bfloat16_tEfNS_4arch4Sm80ELb1ELb0ELb1ELb0ELb1ELb0ELb1ELb0EEENS1_21CollectiveEpilogueFwdINS6_IJS8_SA_S9_EEENS6_IJNS7_ILi1EEESI_SI_EEESC_SE_Li256ELb0ELb1ELb0ELb0EEENS1_30DynamicPersistentTileSchedulerILi256ELi256ELb0ELb1ELb0EEEEEEEEEvNT_6ParamsE)
        /*02e4*/ 	.word	0x00000040


	//----- nvinfo : EIATTR_MIN_STACK_SIZE
	.align		4
.L_134:
        /*02e8*/ 	.byte	0x04, 0x12
        /*02ea*/ 	.short	(.L_136 - .L_135)
	.align		4
.L_135:
        /*02ec*/ 	.word	index@(_ZN7cutlass13device_kernelIN5flash19enable_sm80_to_sm89INS1_16FlashAttnFwdSm80INS1_25CollectiveMainloopFwdSm80ILi8ELi2ELb0EN4cute5tupleIJNS5_1CILi128EEENS7_ILi64EEENS7_ILi192EEEEEELi192ENS_10bfloat16_tEfNS_4arch4Sm80ELb1ELb0ELb1ELb1ELb1ELb0ELb1ELb0EEENS1_21CollectiveEpilogueFwdINS6_IJS8_SA_S9_EEENS6_IJNS7_ILi1EEESI_SI_EEESC_SE_Li256ELb1ELb1ELb0ELb0EEENS1_19SingleTileSchedulerILb1ELb0ELb1ELi128EEEEEEEEEvNT_6ParamsE)
        /*02f0*/ 	.word	0x00000000


	//----- nvinfo : EIATTR_MIN_STACK_SIZE
	.align		4
.L_136:
        /*02f4*/ 	.byte	0x04, 0x12
        /*02f6*/ 	.short	(.L_138 - .L_137)
	.align		4
.L_137:
        /*02f8*/ 	.word	index@(_ZN7cutlass13device_kernelIN5flash19enable_sm80_to_sm89INS1_16FlashAttnFwdSm80INS1_25CollectiveMainloopFwdSm80ILi8ELi2ELb0EN4cute5tupleIJNS5_1CILi128EEENS7_ILi64EEENS7_ILi192EEEEEELi192ENS_10bfloat16_tEfNS_4arch4Sm80ELb1ELb0ELb1ELb1ELb1ELb1ELb1ELb0EEENS1_21CollectiveEpilogueFwdINS6_IJS8_SA_S9_EEENS6_IJNS7_ILi1EEESI_SI_EEESC_SE_Li256ELb1ELb1ELb0ELb0EEENS1_19SingleTileSchedulerILb1ELb0ELb1ELi128EEEEEEEEEvNT_6ParamsE)
        /*02fc*/ 	.word	0x00000000
.L_138:


//--------------------- .nv.info._ZN7cutlass13device_kernelIN5flash19enable_sm80_to_sm89INS1_16FlashAttnFwdSm80INS1_25CollectiveMainloopFwdSm80ILi8ELi1ELb0EN4cute5tupleIJNS5_1CILi128EEENS7_ILi64EEENS7_ILi192EEEEEELi192ENS_10bfloat16_tEfNS_4arch4Sm80ELb0ELb0ELb1ELb0ELb1ELb0ELb1ELb0EEENS1_21CollectiveEpilogueFwdINS6_IJS8_SA_S9_EEENS6_IJNS7_ILi1EEESI_SI_EEESC_SE_Li256ELb0ELb1ELb0ELb0EEENS1_19SingleTileSchedulerILb0ELb0ELb1ELi128EEEEEEEEEvNT_6ParamsE --------------------------
	.section	.nv.info._ZN7cutlass13device_kernelIN5flash19enable_sm80_to_sm89INS1_16FlashAttnFwdSm80INS1_25CollectiveMainloopFwdSm80ILi8ELi1ELb0EN4cute5tupleIJNS5_1CILi128EEENS7_ILi64EEENS7_ILi192EEEEEELi192ENS_10bfloat16_tEfNS_4arch4Sm80ELb0ELb0ELb1ELb0ELb1ELb0ELb1ELb0EEENS1_21CollectiveEpilogueFwdINS6_IJS8_SA_S9_EEENS6_IJNS7_ILi1EEESI_SI_EEESC_SE_Li256ELb0ELb1ELb0ELb0EEENS1_19SingleTileSchedulerILb0ELb0ELb1ELi128EEEEEEEEEvNT_6ParamsE,"",@"SHT_CUDA_INFO"
	.sectionflags	@""
	.align	4


	//----- nvinfo : EIATTR_CUDA_API_VERSION
	.align		4
        /*0000*/ 	.byte	0x04, 0x37
        /*0002*/ 	.short	(.L_140 - .L_139)
.L_139:
        /*0004*/ 	.word	0x00000082


	//----- nvinfo : EIATTR_SW2861232_WAR
	.align		4
.L_140:
        /*0008*/ 	.byte	0x01, 0x35
	.zero		2


	//----- nvinfo : EIATTR_PARAM_CBANK
	.align		4
        /*000c*/ 	.byte	0x04, 0x0a
        /*000e*/ 	.short	(.L_142 - .L_141)
	.align		4
.L_141:
        /*0010*/ 	.word	index@(.nv.constant0._ZN7cutlass13device_kernelIN5flash19enable_sm80_to_sm89INS1_16FlashAttnFwdSm80INS1_25CollectiveMainloopFwdSm80ILi8ELi1ELb0EN4cute5tupleIJNS5_1CILi128EEENS7_ILi64EEENS7_ILi192EEEEEELi192ENS_10bfloat16_tEfNS_4arch4Sm80ELb0ELb0ELb1ELb0ELb1ELb0ELb1ELb0EEENS1_21CollectiveEpilogueFwdINS6_IJS8_SA_S9_EEENS6_IJNS7_ILi1EEESI_SI_EEESC_SE_Li256ELb0ELb1ELb0ELb0EEENS1_19SingleTileSchedulerILb0ELb0ELb1ELi128EEEEEEEEEvNT_6ParamsE)
        /*0014*/ 	.short	0x0160
        /*0016*/ 	.short	0x0418


	//----- nvinfo : EIATTR_CBANK_PARAM_SIZE
	.align		4
.L_142:
        /*0018*/ 	.byte	0x03, 0x19
        /*001a*/ 	.short	0x0418


	//----- nvinfo : EIATTR_KPARAM_INFO
	.align		4
        /*001c*/ 	.byte	0x04, 0x17
        /*001e*/ 	.short	(.L_144 - .L_143)
.L_143:
        /*0020*/ 	.word	0x00000000
        /*0024*/ 	.short	0x0000
        /*0026*/ 	.short	0x0000
        /*0028*/ 	.byte	0x00, 0xf0, 0x61, 0x10


	//----- nvinfo : EIATTR_MAXREG_COUNT
	.align		4
.L_144:
        /*002c*/ 	.byte	0x03, 0x1b
        /*002e*/ 	.short	0x00ff


	//----- nvinfo : EIATTR_NUM_BARRIERS
	.align		4
        /*0030*/ 	.byte	0x02, 0x4c
        /*0032*/ 	.byte	0x02
	.zero		1


	//----- nvinfo : EIATTR_MERCURY_ISA_VERSION
	.align		4
        /*0034*/ 	.byte	0x03, 0x5f
        /*0036*/ 	.short	0x0000


	//----- nvinfo : EIATTR_COOP_GROUP_MASK_REGIDS
	.align		4
        /*0038*/ 	.byte	0x04, 0x29
        /*003a*/ 	.short	(.L_146 - .L_145)


	//   ....[0]....
.L_145:
        /*003c*/ 	.word	0xffffffff


	//   ....[1]....
        /*0040*/ 	.word	0xffffffff


	//   ....[2]....
        /*0044*/ 	.word	0xffffffff


	//   ....[3]....
        /*0048*/ 	.word	0xffffffff


	//   ....[4]....
        /*004c*/ 	.word	0xffffffff


	//   ....[5]....
        /*0050*/ 	.word	0xffffffff


	//   ....[6]....
        /*0054*/ 	.word	0xffffffff


	//   ....[7]....
        /*0058*/ 	.word	0xffffffff


	//   ....[8]....
        /*005c*/ 	.word	0xffffffff


	//   ....[9]....
        /*0060*/ 	.word	0xffffffff


	//   ....[10]....
        /*0064*/ 	.word	0xffffffff


	//   ....[11]....
        /*0068*/ 	.word	0xffffffff


	//   ....[12]....
        /*006c*/ 	.word	0xffffffff


	//   ....[13]....
        /*0070*/ 	.word	0xffffffff


	//   ....[14]....
        /*0074*/ 	.word	0xffffffff


	//   ....[15]....
        /*0078*/ 	.word	0xffffffff


	//   ....[16]....
        /*007c*/ 	.word	0xffffffff


	//   ....[17]....
        /*0080*/ 	.word	0xffffffff


	//   ....[18]....
        /*0084*/ 	.word	0xffffffff


	//   ....[19]....
        /*0088*/ 	.word	0xffffffff


	//   ....[20]....
        /*008c*/ 	.word	0xffffffff


	//   ....[21]....
        /*0090*/ 	.word	0xffffffff


	//   ....[22]....
        /*0094*/ 	.word	0xffffffff


	//   ....[23]....
        /*0098*/ 	.word	0xffffffff


	//   ....[24]....
        /*009c*/ 	.word	0xffffffff


	//   ....[25]....
        /*00a0*/ 	.word	0xffffffff


	//   ....[26]....
        /*00a4*/ 	.word	0xffffffff


	//   ....[27]....
        /*00a8*/ 	.word	0xffffffff


	//   ....[28]....
        /*00ac*/ 	.word	0xffffffff


	//   ....[29]....
        /*00b0*/ 	.word	0xffffffff


	//   ....[30]....
        /*00b4*/ 	.word	0xffffffff


	//   ....[31]....
        /*00b8*/ 	.word	0xffffffff


	//   ....[32]....
        /*00bc*/ 	.word	0xffffffff


	//   ....[33]....
        /*00c0*/ 	.word	0xffffffff


	//   ....[34]....
        /*00c4*/ 	.word	0xffffffff


	//   ....[35]....
        /*00c8*/ 	.word	0xffffffff


	//   ....[36]....
        /*00cc*/ 	.word	0xffffffff


	//   ....[37]....
        /*00d0*/ 	.word	0xffffffff


	//   ....[38]....
        /*00d4*/ 	.word	0xffffffff


	//   ....[39]....
        /*00d8*/ 	.word	0xffffffff


	//   ....[40]....
        /*00dc*/ 	.word	0xffffffff


	//   ....[41]....
        /*00e0*/ 	.word	0xffffffff


	//   ....[42]....
        /*00e4*/ 	.word	0xffffffff


	//   ....[43]....
        /*00e8*/ 	.word	0xffffffff


	//   ....[44]....
        /*00ec*/ 	.word	0xffffffff


	//   ....[45]....
        /*00f0*/ 	.word	0xffffffff


	//   ....[46]....
        /*00f4*/ 	.word	0xffffffff


	//   ....[47]....
        /*00f8*/ 	.word	0xffffffff


	//   ....[48]....
        /*00fc*/ 	.word	0xffffffff


	//   ....[49]....
        /*0100*/ 	.word	0xffffffff


	//   ....[50]....
        /*0104*/ 	.word	0xffffffff


	//   ....[51]....
        /*0108*/ 	.word	0xffffffff


	//----- nvinfo : EIATTR_COOP_GROUP_INSTR_OFFSETS
	.align		4
.L_146:
        /*010c*/ 	.byte	0x04, 0x28
        /*010e*/ 	.short	(.L_148 - .L_147)


	//   ....[0]....
.L_147:
        /*0110*/ 	.word	0x00000610


	//   ....[1]....
        /*0114*/ 	.word	0x00000650


	//   ....[2]....
        /*0118*/ 	.word	0x00000680


	//   ....[3]....
        /*011c*/ 	.word	0x000006b0


	//   ....[4]....
        /*0120*/ 	.word	0x000006e0


	//   ....[5]....
        /*0124*/ 	.word	0x00000910


	//   ....[6]....
        /*0128*/ 	.word	0x00000a90


	//   ....[7]....
        /*012c*/ 	.word	0x00000aa0


	//   ....[8]....
        /*0130*/ 	.word	0x00000f40


	//   ....[9]....
        /*0134*/ 	.word	0x00000f70


	//   ....[10]....
        /*0138*/ 	.word	0x00000fb0


	//   ....[11]....
        /*013c*/ 	.word	0x00000fd0


	//   ....[12]....
        /*0140*/ 	.word	0x00001580


	//   ....[13]....
        /*0144*/ 	.word	0x000015b0


	//   ....[14]....
        /*0148*/ 	.word	0x000015e0


	//   ....[15]....
        /*014c*/ 	.word	0x00001600


	//   ....[16]....
        /*0150*/ 	.word	0x00002880


	//   ....[17]....
        /*0154*/ 	.word	0x000028b0


	//   ....[18]....
        /*0158*/ 	.word	0x000028e0


	//   ....[19]....
        /*015c*/ 	.word	0x00002910


	//   ....[20]....
        /*0160*/ 	.word	0x000030c0


	//   ....[21]....
        /*0164*/ 	.word	0x000030e0


	//   ....[22]....
        /*0168*/ 	.word	0x00003100


	//   ....[23]....
        /*016c*/ 	.word	0x00003120


	//   ....[24]....
        /*0170*/ 	.word	0x000044b0


	//   ....[25]....
        /*0174*/ 	.word	0x000044c0


	//   ....[26]....
        /*0178*/ 	.word	0x00004540


	//   ....[27]....
        /*017c*/ 	.word	0x00004570


	//   ....[28]....
        /*0180*/ 	.word	0x000047b0


	//   ....[29]....
        /*0184*/ 	.word	0x000047d0


	//   ....[30]....
        /*0188*/ 	.word	0x000047f0


	//   ....[31]....
        /*018c*/ 	.word	0x00004810


	//   ....[32]....
        /*0190*/ 	.word	0x00005990


	//   ....[33]....
        /*0194*/ 	.word	0x000059b0


	//   ....[34]....
        /*0198*/ 	.word	0x000059f0


	//   ....[35]....
        /*019c*/ 	.word	0x00005a00


	//   ....[36]....
        /*01a0*/ 	.word	0x00007060


	//   ....[37]....
        /*01a4*/ 	.word	0x000070a0


	//   ....[38]....
        /*01a8*/ 	.word	0x00007180


	//   ....[39]....
        /*01ac*/ 	.word	0x000071b0


	//   ....[40]....
        /*01b0*/ 	.word	0x00008530


	//   ....[41]....
        /*01b4*/ 	.word	0x00008540


	//   ....[42]....
        /*01b8*/ 	.word	0x00008560


	//   ....[43]....
        /*01bc*/ 	.word	0x00008570


	//   ....[44]....
        /*01c0*/ 	.word	0x00008580


	//   ....[45]....
        /*01c4*/ 	.word	0x00008660


	//   ....[46]....
        /*01c8*/ 	.word	0x000087c0


	//   ....[47]....
        /*01cc*/ 	.word	0x000087f0


	//   ....[48]....
        /*01d0*/ 	.word	0x00008920


	//   ....[49]....
        /*01d4*/ 	.word	0x00008950


	//   ....[50]....
        /*01d8*/ 	.word	0x00008a80


	//   ....[51]....
        /*01dc*/ 	.word	0x00008aa0


	//----- nvinfo : EIATTR_EXIT_INSTR_OFFSETS
	.align		4
.L_148:
        /*01e0*/ 	.byte	0x04, 0x1c
        /*01e2*/ 	.short	(.L_150 - .L_149)


	//   ....[0]....
.L_149:
        /*01e4*/ 	.word	0x00000030


	//   ....[1]....
        /*01e8*/ 	.word	0x00008ab0


	//   ....[2]....
        /*01ec*/ 	.word	0x00008b60


	//   ....[3]....
        /*01f0*/ 	.word	0x00008bc0


	//----- nvinfo : EIATTR_CTAIDZ_USED
	.align		4
.L_150:
        /*01f4*/ 	.byte	0x01, 0x04
	.zero		2


	//----- nvinfo : EIATTR_MAX_THREADS
	.align		4
        /*01f8*/ 	.byte	0x04, 0x05
        /*01fa*/ 	.short	(.L_152 - .L_151)
.L_151:
        /*01fc*/ 	.word	0x00000100
        /*0200*/ 	.word	0x00000001
        /*0204*/ 	.word	0x00000001


	//----- nvinfo : EIATTR_CRS_STACK_SIZE
	.align		4
.L_152:
        /*0208*/ 	.byte	0x04, 0x1e
        /*020a*/ 	.short	(.L_154 - .L_153)
.L_153:
        /*020c*/ 	.word	0x00000000
.L_154:


//--------------------- .nv.info._ZN7cutlass13device_kernelIN5flash19enable_sm80_to_sm89INS1_16FlashAttnFwdSm80INS1_25CollectiveMainloopFwdSm80ILi8ELi1ELb0EN4cute5tupleIJNS5_1CILi128EEENS7_ILi64EEENS7_ILi192EEEEEELi192ENS_10bfloat16_tEfNS_4arch4Sm80ELb0ELb0ELb1ELb1ELb1ELb0ELb1ELb0EEENS1_21CollectiveEpilogueFwdINS6_IJS8_SA_S9_EEENS6_IJNS7_ILi1EEESI_SI_EEESC_SE_Li256ELb1ELb1ELb0ELb0EEENS1_19SingleTileSchedulerILb1ELb0ELb1ELi128EEEEEEEEEvNT_6ParamsE --------------------------
	.section	.nv.info._ZN7cutlass13device_kernelIN5flash19enable_sm80_to_sm89INS1_16FlashAttnFwdSm80INS1_25CollectiveMainloopFwdSm80ILi8ELi1ELb0EN4cute5tupleIJNS5_1CILi128EEENS7_ILi64EEENS7_ILi192EEEEEELi192ENS_10bfloat16_tEfNS_4arch4Sm80ELb0ELb0ELb1ELb1ELb1ELb0ELb1ELb0EEENS1_21CollectiveEpilogueFwdINS6_IJS8_SA_S9_EEENS6_IJNS7_ILi1EEESI_SI_EEESC_SE_Li256ELb1ELb1ELb0ELb0EEENS1_19SingleTileSchedulerILb1ELb0ELb1ELi128EEEEEEEEEvNT_6ParamsE,"",@"SHT_CUDA_INFO"
	.sectionflags	@""
	.align	4


	//----- nvinfo : EIATTR_CUDA_API_VERSION
	.align		4
        /*0000*/ 	.byte	0x04, 0x37
        /*0002*/ 	.short	(.L_156 - .L_155)
.L_155:
        /*0004*/ 	.word	0x00000082


	//----- nvinfo : EIATTR_SW2861232_WAR
	.align		4
.L_156:
        /*0008*/ 	.byte	0x01, 0x35
	.zero		2


	//----- nvinfo : EIATTR_PARAM_CBANK
	.align		4
        /*000c*/ 	.byte	0x04, 0x0a
        /*000e*/ 	.short	(.L_158 - .L_157)
	.align		4
.L_157:
        /*0010*/ 	.word	index@(.nv.constant0._ZN7cutlass13device_kernelIN5flash19enable_sm80_to_sm89INS1_16FlashAttnFwdSm80INS1_25CollectiveMainloopFwdSm80ILi8ELi1ELb0EN4cute5tupleIJNS5_1CILi128EEENS7_ILi64EEENS7_ILi192EEEEEELi192ENS_10bfloat16_tEfNS_4arch4Sm80ELb0ELb0ELb1ELb1ELb1ELb0ELb1ELb0EEENS1_21CollectiveEpilogueFwdINS6_IJS8_SA_S9_EEENS6_IJNS7_ILi1EEESI_SI_EEESC_SE_Li256ELb1ELb1ELb0ELb0EEENS1_19SingleTileSchedulerILb1ELb0ELb1ELi128EEEEEEEEEvNT_6ParamsE)
        /*0014*/ 	.short	0x0160
        /*0016*/ 	.short	0x0418


	//----- nvinfo : EIATTR_CBANK_PARAM_SIZE
	.align		4
.L_158:
        /*0018*/ 	.byte	0x03, 0x19
        /*001a*/ 	.short	0x0418


	//----- nvinfo : EIATTR_KPARAM_INFO
	.align		4
        /*001c*/ 	.byte	0x04, 0x17
        /*001e*/ 	.short	(.L_160 - .L_159)
.L_159:
        /*0020*/ 	.word	0x00000000
        /*0024*/ 	.short	0x0000
        /*0026*/ 	.short	0x0000
        /*0028*/ 	.byte	0x00, 0xf0, 0x61, 0x10


	//----- nvinfo : EIATTR_MAXREG_COUNT
	.align		4
.L_160:
        /*002c*/ 	.byte	0x03, 0x1b
        /*002e*/ 	.short	0x00ff


	//----- nvinfo : EIATTR_NUM_BARRIERS
	.align		4
        /*0030*/ 	.byte	0x02, 0x4c
        /*0032*/ 	.byte	0x02
	.zero		1


	//----- nvinfo : EIATTR_MERCURY_ISA_VERSION
	.align		4
        /*0034*/ 	.byte	0x03, 0x5f
        /*0036*/ 	.short	0x0000


	//----- nvinfo : EIATTR_COOP_GROUP_MASK_REGIDS
	.align		4
        /*0038*/ 	.byte	0x04, 0x29
        /*003a*/ 	.short	(.L_162 - .L_161)


	//   ....[0]....
.L_161:
        /*003c*/ 	.word	0xffffffff


	//   ....[1]....
        /*0040*/ 	.word	0xffffffff


	//   ....[2]....
        /*0044*/ 	.word	0xffffffff


	//   ....[3]....
        /*0048*/ 	.word	0xffffffff


	//   ....[4]....
        /*004c*/ 	.word	0xffffffff


	//   ....[5]....
        /*0050*/ 	.word	0xffffffff


	//   ....[6]....
        /*0054*/ 	.word	0xffffffff


	//   ....[7]....
        /*0058*/ 	.word	0xffffffff


	//   ....[8]....
        /*005c*/ 	.word	0xffffffff


	//   ....[9]....
        /*0060*/ 	.word	0xffffffff


	//   ....[10]....
        /*0064*/ 	.word	0xffffffff


	//   ....[11]....
        /*0068*/ 	.word	0xffffffff


	//   ....[12]....
        /*006c*/ 	.word	0xffffffff


	//   ....[13]....
        /*0070*/ 	.word	0xffffffff


	//   ....[14]....
        /*0074*/ 	.word	0xffffffff


	//   ....[15]....
        /*0078*/ 	.word	0xffffffff


	//   ....[16]....
        /*007c*/ 	.word	0xffffffff


	//   ....[17]....
        /*0080*/ 	.word	0xffffffff


	//   ....[18]....
        /*0084*/ 	.word	0xffffffff


	//   ....[19]....
        /*0088*/ 	.word	0xffffffff


	//   ....[20]....
        /*008c*/ 	.word	0xffffffff


	//   ....[21]....
        /*0090*/ 	.word	0xffffffff


	//   ....[22]....
        /*0094*/ 	.word	0xffffffff


	//   ....[23]....
        /*0098*/ 	.word	0xffffffff


	//   ....[24]....
        /*009c*/ 	.word	0xffffffff


	//   ....[25]....
        /*00a0*/ 	.word	0xffffffff


	//   ....[26]....
        /*00a4*/ 	.word	0xffffffff


	//   ....[27]....
        /*00a8*/ 	.word	0xffffffff


	//   ....[28]....
        /*00ac*/ 	.word	0xffffffff


	//   ....[29]....
        /*00b0*/ 	.word	0xffffffff


	//   ....[30]....
        /*00b4*/ 	.word	0xffffffff


	//   ....[31]....
        /*00b8*/ 	.word	0xffffffff


	//   ....[32]....
        /*00bc*/ 	.word	0xffffffff


	//   ....[33]....
        /*00c0*/ 	.word	0xffffffff


	//   ....[34]....
        /*00c4*/ 	.word	0xffffffff


	//   ....[35]....
        /*00c8*/ 	.word	0xffffffff


	//   ....[36]....
        /*00cc*/ 	.word	0xffffffff


	//   ....[37]....
        /*00d0*/ 	.word	0xffffffff


	//   ....[38]....
        /*00d4*/ 	.word	0xffffffff


	//   ....[39]....
        /*00d8*/ 	.word	0xffffffff


	//   ....[40]....
        /*00dc*/ 	.word	0xffffffff


	//   ....[41]....
        /*00e0*/ 	.word	0xffffffff


	//   ....[42]....
        /*00e4*/ 	.word	0xffffffff


	//   ....[43]....
        /*00e8*/ 	.word	0xffffffff


	//   ....[44]....
        /*00ec*/ 	.word	0xffffffff


	//   ....[45]....
        /*00f0*/ 	.word	0xffffffff


	//   ....[46]....
        /*00f4*/ 	.word	0xffffffff


	//   ....[47]....
        /*00f8*/ 	.word	0xffffffff


	//   ....[48]....
        /*00fc*/ 	.word	0xffffffff


	//   ....[49]....
        /*0100*/ 	.word	0xffffffff


	//   ....[50]....
        /*0104*/ 	.word	0xffffffff


	//   ....[51]....
        /*0108*/ 	.word	0xffffffff


	//   ....[52]....
        /*010c*/ 	.word	0xffffffff


	//   ....[53]....
        /*0110*/ 	.word	0xffffffff


	//   ....[54]....
        /*0114*/ 	.word	0xffffffff


	//   ....[55]....
        /*0118*/ 	.word	0xffffffff


	//   ....[56]....
        /*011c*/ 	.word	0xffffffff


	//   ....[57]....
        /*0120*/ 	.word	0xffffffff


	//   ....[58]....
        /*0124*/ 	.word	0xffffffff


	//   ....[59]....
        /*0128*/ 	.word	0xffffffff


	//   ....[60]....
        /*012c*/ 	.word	0xffffffff


	//----- nvinfo : EIATTR_COOP_GROUP_INSTR_OFFSETS
	.align		4
.L_162:
        /*0130*/ 	.byte	0x04, 0x28
        /*0132*/ 	.short	(.L_164 - .L_163)


	//   ....[0]....
.L_163:
        /*0134*/ 	.word	0x00000090


	//   ....[1]....
        /*0138*/ 	.word	0x00001080


	//   ....[2]....
        /*013c*/ 	.word	0x000010b0


	//   ....[3]....
        /*0140*/ 	.word	0x00001290


	//   ....[4]....
        /*0144*/ 	.word	0x000012c0


	//   ....[5]....
        /*0148*/ 	.word	0x000013e0


	//   ....[6]....
        /*014c*/ 	.word	0x00001410


	//   ....[7]....
        /*0150*/ 	.word	0x00001520


	//   ....[8]....
        /*0154*/ 	.word	0x00001560


	//   ....[9]....
        /*0158*/ 	.word	0x00001c80


	//   ....[10]....
        /*015c*/ 	.word	0x00001cb0


	//   ....[11]....
        /*0160*/ 	.word	0x00001ce0


	//   ....[12]....
        /*0164*/ 	.word	0x00001d10


	//   ....[13]....
        /*0168*/ 	.word	0x00001d40


	//   ....[14]....
        /*016c*/ 	.word	0x00001d70


	//   ....[15]....
        /*0170*/ 	.word	0x00001da0


	//   ....[16]....
        /*0174*/ 	.word	0x00001dd0


	//   ....[17]....
        /*0178*/ 	.word	0x00003210


	//   ....[18]....
        /*017c*/ 	.word	0x00003240


	//   ....[19]....
        /*0180*/ 	.word	0x00003260


	//   ....[20]....
        /*0184*/ 	.word	0x00003270


	//   ....[21]....
        /*0188*/ 	.word	0x00003a30


	//   ....[22]....
        /*018c*/ 	.word	0x00003a50


	//   ....[23]....
        /*0190*/ 	.word	0x00003a70


	//   ....[24]....
        /*0194*/ 	.word	0x00003a90


	//   ....[25]....
        /*0198*/ 	.word	0x00004c90


	//   ....[26]....
        /*019c*/ 	.word	0x00004ca0


	//   ....[27]....
        /*01a0*/ 	.word	0x00004cb0


	//   ....[28]....
        /*01a4*/ 	.word	0x00004cc0


	//   ....[29]....
        /*01a8*/ 	.word	0x00004f90


	//   ....[30]....
        /*01ac*/ 	.word	0x00004fb0


	//   ....[31]....
        /*01b0*/ 	.word	0x00004ff0


	//   ....[32]....
        /*01b4*/ 	.word	0x00005030


	//   ....[33]....
        /*01b8*/ 	.word	0x00006120


	//   ....[34]....
        /*01bc*/ 	.word	0x00006130


	//   ....[35]....
        /*01c0*/ 	.word	0x00006190


	//   ....[36]....
        /*01c4*/ 	.word	0x000061a0


	//   ....[37]....
        /*01c8*/ 	.word	0x00007800


	//   ....[38]....
        /*01cc*/ 	.word	0x00007830


	//   ....[39]....
        /*01d0*/ 	.word	0x00007880


	//   ....[40]....
        /*01d4*/ 	.word	0x00007890


	//   ....[41]....
        /*01d8*/ 	.word	0x00008ef0


	//   ....[42]....
        /*01dc*/ 	.word	0x00008f30


	//   ....[43]....
        /*01e0*/ 	.word	0x00008f70


	//   ....[44]....
        /*01e4*/ 	.word	0x00008fb0


	//   ....[45]....
        /*01e8*/ 	.word	0x000091b0


	//   ....[46]....
        /*01ec*/ 	.word	0x000091c0


	//   ....[47]....
        /*01f0*/ 	.word	0x00009340


	//   ....[48]....
        /*01f4*/ 	.word	0x00009370


	//   ....[49]....
        /*01f8*/ 	.word	0x000094c0


	//   ....[50]....
        /*01fc*/ 	.word	0x000094f0


	//   ....[51]....
        /*0200*/ 	.word	0x00009640


	//   ....[52]....
        /*0204*/ 	.word	0x00009660


	//   ....[53]....
        /*0208*/ 	.word	0x00009f80


	//   ....[54]....
        /*020c*/ 	.word	0x00009fb0


	//   ....[55]....
        /*0210*/ 	.word	0x0000a0e0


	//   ....[56]....
        /*0214*/ 	.word	0x0000a110


	//   ....[57]....
        /*0218*/ 	.word	0x0000a240


	//   ....[58]....
        /*021c*/ 	.word	0x0000a270


	//   ....[59]....
        /*0220*/ 	.word	0x0000a3a0


	//   ....[60]....
        /*0224*/ 	.word	0x0000a3c0


	//----- nvinfo : EIATTR_EXIT_INSTR_OFFSETS
	.align		4
.L_164:
        /*0228*/ 	.byte	0x04, 0x1c
        /*022a*/ 	.short	(.L_166 - .L_165)


	//   ....[0]....
.L_165:
        /*022c*/ 	.word	0x00000440


	//   ....[1]....
        /*0230*/ 	.word	0x00009670


	//   ....[2]....
        /*0234*/ 	.word	0x00009740


	//   ....[3]....
        /*0238*/ 	.word	0x000097a0


	//   ....[4]....
        /*023c*/ 	.word	0x0000a3d0


	//   ....[5]....
        /*0240*/ 	.word	0x0000a480


	//   ....[6]....
        /*0244*/ 	.word	0x0000a4e0


	//----- nvinfo : EIATTR_CTAIDZ_USED
	.align		4
.L_166:
        /*0248*/ 	.byte	0x01, 0x04
	.zero		2


	//----- nvinfo : EIATTR_MAX_THREADS
	.align		4
        /*024c*/ 	.byte	0x04, 0x05
        /*024e*/ 	.short	(.L_168 - .L_167)
.L_167:
        /*0250*/ 	.word	0x00000100
        /*0254*/ 	.word	0x00000001
        /*0258*/ 	.word	0x00000001


	//----- nvinfo : EIATTR_CRS_STACK_SIZE
	.align		4
.L_168:
        /*025c*/ 	.byte	0x04, 0x1e
        /*025e*/ 	.short	(.L_170 - .L_169)
.L_169:
        /*0260*/ 	.word	0x00000000
.L_170:


//--------------------- .nv.info._ZN7cutlass13device_kernelIN5flash19enable_sm80_to_sm89INS1_16FlashAttnFwdSm80INS1_25CollectiveMainloopFwdSm80ILi8ELi1ELb0EN4cute5tupleIJNS5_1CILi128EEENS7_ILi64EEENS7_ILi192EEEEEELi192ENS_10bfloat16_tEfNS_4arch4Sm80ELb0ELb0ELb1ELb1ELb1ELb1ELb1ELb0EEENS1_21CollectiveEpilogueFwdINS6_IJS8_SA_S9_EEENS6_IJNS7_ILi1EEESI_SI_EEESC_SE_Li256ELb1ELb1ELb0ELb0EEENS1_19SingleTileSchedulerILb1ELb0ELb1ELi128EEEEEEEEEvNT_6ParamsE --------------------------
	.section	.nv.info._ZN7cutlass13device_kernelIN5flash19enable_sm80_to_sm89INS1_16FlashAttnFwdSm80INS1_25CollectiveMainloopFwdSm80ILi8ELi1ELb0EN4cute5tupleIJNS5_1CILi128EEENS7_ILi64EEENS7_ILi192EEEEEELi192ENS_10bfloat16_tEfNS_4arch4Sm80ELb0ELb0ELb1ELb1ELb1ELb1ELb1ELb0EEENS1_21CollectiveEpilogueFwdINS6_IJS8_SA_S9_EEENS6_IJNS7_ILi1EEESI_SI_EEESC_SE_Li256ELb1ELb1ELb0ELb0EEENS1_19SingleTileSchedulerILb1ELb0ELb1ELi128EEEEEEEEEvNT_6ParamsE,"",@"SHT_CUDA_INFO"
	.sectionflags	@""
	.align	4


	//----- nvinfo : EIATTR_CUDA_API_VERSION
	.align		4
        /*0000*/ 	.byte	0x04, 0x37
        /*0002*/ 	.short	(.L_172 - .L_171)
.L_171:
        /*0004*/ 	.word	0x00000082


	//----- nvinfo : EIATTR_SW2861232_WAR
	.align		4
.L_172:
        /*0008*/ 	.byte	0x01, 0x35
	.zero		2


	//----- nvinfo : EIATTR_PARAM_CBANK
	.align		4
        /*000c*/ 	.byte	0x04, 0x0a
        /*000e*/ 	.short	(.L_174 - .L_173)
	.align		4
.L_173:
        /*0010*/ 	.word	index@(.nv.constant0._ZN7cutlass13device_kernelIN5flash19enable_sm80_to_sm89INS1_16FlashAttnFwdSm80INS1_25CollectiveMainloopFwdSm80ILi8ELi1ELb0EN4cute5tupleIJNS5_1CILi128EEENS7_ILi64EEENS7_ILi192EEEEEELi192ENS_10bfloat16_tEfNS_4arch4Sm80ELb0ELb0ELb1ELb1ELb1ELb1ELb1ELb0EEENS1_21CollectiveEpilogueFwdINS6_IJS8_SA_S9_EEENS6_IJNS7_ILi1EEESI_SI_EEESC_SE_Li256ELb1ELb1ELb0ELb0EEENS1_19SingleTileSchedulerILb1ELb0ELb1ELi128EEEEEEEEEvNT_6ParamsE)
        /*0014*/ 	.short	0x0160
        /*0016*/ 	.short	0x0418


	//----- nvinfo : EIATTR_CBANK_PARAM_SIZE
	.align		4
.L_174:
        /*0018*/ 	.byte	0x03, 0x19
        /*001a*/ 	.short	0x0418


	//----- nvinfo : EIATTR_KPARAM_INFO
	.align		4
        /*001c*/ 	.byte	0x04, 0x17
        /*001e*/ 	.short	(.L_176 - .L_175)
.L_175:
        /*0020*/ 	.word	0x00000000
        /*0024*/ 	.short	0x0000
        /*0026*/ 	.short	0x0000
        /*0028*/ 	.byte	0x00, 0xf0, 0x61, 0x10


	//----- nvinfo : EIATTR_MAXREG_COUNT
	.align		4
.L_176:
        /*002c*/ 	.byte	0x03, 0x1b
        /*002e*/ 	.short	0x00ff


	//----- nvinfo : EIATTR_NUM_BARRIERS
	.align		4
        /*0030*/ 	.byte	0x02, 0x4c
        /*0032*/ 	.byte	0x02
	.zero		1


	//----- nvinfo : EIATTR_MERCURY_ISA_VERSION
	.align		4
        /*0034*/ 	.byte	0x03, 0x5f
        /*0036*/ 	.short	0x0000


	//----- nvinfo : EIATTR_COOP_GROUP_MASK_REGIDS
	.align		4
        /*0038*/ 	.byte	0x04, 0x29
        /*003a*/ 	.short	(.L_178 - .L_177)


	//   ....[0]....
.L_177:
        /*003c*/ 	.word	0xffffffff


	//   ....[1]....
        /*0040*/ 	.word	0xffffffff


	//   ....[2]....
        /*0044*/ 	.word	0xffffffff


	//   ....[3]....
        /*0048*/ 	.word	0xffffffff


	//   ....[4]....
        /*004c*/ 	.word	0xffffffff


	//   ....[5]....
        /*0050*/ 	.word	0xffffffff


	//   ....[6]....
        /*0054*/ 	.word	0xffffffff


	//   ....[7]....
        /*0058*/ 	.word	0xffffffff


	//   ....[8]....
        /*005c*/ 	.word	0xffffffff


	//   ....[9]....
        /*0060*/ 	.word	0xffffffff


	//   ....[10]....
        /*0064*/ 	.word	0xffffffff


	//   ....[11]....
        /*0068*/ 	.word	0xffffffff


	//   ....[12]....
        /*006c*/ 	.word	0xffffffff


	//   ....[13]....
        /*0070*/ 	.word	0xffffffff


	//   ....[14]....
        /*0074*/ 	.word	0xffffffff


	//   ....[15]....
        /*0078*/ 	.word	0xffffffff


	//   ....[16]....
        /*007c*/ 	.word	0xffffffff


	//   ....[17]....
        /*0080*/ 	.word	0xffffffff


	//   ....[18]....
        /*0084*/ 	.word	0xffffffff


	//   ....[19]....
        /*0088*/ 	.word	0xffffffff


	//   ....[20]....
        /*008c*/ 	.word	0xffffffff


	//   ....[21]....
        /*0090*/ 	.word	0xffffffff


	//   ....[22]....
        /*0094*/ 	.word	0xffffffff


	//   ....[23]....
        /*0098*/ 	.word	0xffffffff


	//   ....[24]....
        /*009c*/ 	.word	0xffffffff


	//   ....[25]....
        /*00a0*/ 	.word	0xffffffff


	//   ....[26]....
        /*00a4*/ 	.word	0xffffffff


	//   ....[27]....
        /*00a8*/ 	.word	0xffffffff


	//   ....[28]....
        /*00ac*/ 	.word	0xffffffff


	//   ....[29]....
        /*00b0*/ 	.word	0xffffffff


	//   ....[30]....
        /*00b4*/ 	.word	0xffffffff


	//   ....[31]....
        /*00b8*/ 	.word	0xffffffff


	//   ....[32]....
        /*00bc*/ 	.word	0xffffffff


	//   ....[33]....
        /*00c0*/ 	.word	0xffffffff


	//   ....[34]....
        /*00c4*/ 	.word	0xffffffff


	//   ....[35]....
        /*00c8*/ 	.word	0xffffffff


	//   ....[36]....
        /*00cc*/ 	.word	0xffffffff


	//   ....[37]....
        /*00d0*/ 	.word	0xffffffff


	//   ....[38]....
        /*00d4*/ 	.word	0xffffffff


	//   ....[39]....
        /*00d8*/ 	.word	0xffffffff


	//   ....[40]....
        /*00dc*/ 	.word	0xffffffff


	//   ....[41]....
        /*00e0*/ 	.word	0xffffffff


	//   ....[42]....
        /*00e4*/ 	.word	0xffffffff


	//   ....[43]....
        /*00e8*/ 	.word	0xffffffff


	//   ....[44]....
        /*00ec*/ 	.word	0xffffffff


	//   ....[45]....
        /*00f0*/ 	.word	0xffffffff


	//   ....[46]....
        /*00f4*/ 	.word	0xffffffff


	//   ....[47]....
        /*00f8*/ 	.word	0xffffffff


	//   ....[48]....
        /*00fc*/ 	.word	0xffffffff


	//   ....[49]....
        /*0100*/ 	.word	0xffffffff


	//   ....[50]....
        /*0104*/ 	.word	0xffffffff


	//   ....[51]....
        /*0108*/ 	.word	0xffffffff


	//   ....[52]....
        /*010c*/ 	.word	0xffffffff


	//   ....[53]....
        /*0110*/ 	.word	0xffffffff


	//   ....[54]....
        /*0114*/ 	.word	0xffffffff


	//   ....[55]....
        /*0118*/ 	.word	0xffffffff


	//   ....[56]....
        /*011c*/ 	.word	0xffffffff


	//   ....[57]....
        /*0120*/ 	.word	0xffffffff


	//   ....[58]....
        /*0124*/ 	.word	0xffffffff


	//   ....[59]....
        /*0128*/ 	.word	0xffffffff


	//   ....[60]....
        /*012c*/ 	.word	0xffffffff


	//   ....[61]....
        /*0130*/ 	.word	0xffffffff


	//   ....[62]....
        /*0134*/ 	.word	0xffffffff


	//   ....[63]....
        /*0138*/ 	.word	0xffffffff


	//   ....[64]....
        /*013c*/ 	.word	0xffffffff


	//   ....[65]....
        /*0140*/ 	.word	0xffffffff


	//   ....[66]....
        /*0144*/ 	.word	0xffffffff


	//   ....[67]....
        /*0148*/ 	.word	0xffffffff


	//   ....[68]....
        /*014c*/ 	.word	0xffffffff


	//----- nvinfo : EIATTR_COOP_GROUP_INSTR_OFFSETS
	.align		4
.L_178:
        /*0150*/ 	.byte	0x04, 0x28
        /*0152*/ 	.short	(.L_180 - .L_179)


	//   ....[0]....
.L_179:
        /*0154*/ 	.word	0x00000080


	//   ....[1]....
        /*0158*/ 	.word	0x00001ec0


	//   ....[2]....
        /*015c*/ 	.word	0x00001ed0


	//   ....[3]....
        /*0160*/ 	.word	0x00003ab0


	//   ....[4]....
        /*0164*/ 	.word	0x00003ac0


	//   ....[5]....
        /*0168*/ 	.word	0x000054c0


	//   ....[6]....
        /*016c*/ 	.word	0x000054e0


	//   ....[7]....
        /*0170*/ 	.word	0x000059d0


	//   ....[8]....
        /*0174*/ 	.word	0x00005a30


	//   ....[9]....
        /*0178*/ 	.word	0x00006580


	//   ....[10]....
        /*017c*/ 	.word	0x00006640


	//   ....[11]....
        /*0180*/ 	.word	0x000067b0


	//   ....[12]....
        /*0184*/ 	.word	0x000067e0


	//   ....[13]....
        /*0188*/ 	.word	0x00006900


	//   ....[14]....
        /*018c*/ 	.word	0x00006930


	//   ....[15]....
        /*0190*/ 	.word	0x00006a60


	//   ....[16]....
        /*0194*/ 	.word	0x00006aa0


	//   ....[17]....
        /*0198*/ 	.word	0x00006ee0


	//   ....[18]....
        /*019c*/ 	.word	0x00006f00


	//   ....[19]....
        /*01a0*/ 	.word	0x00006f10


	//   ....[20]....
        /*01a4*/ 	.word	0x00006f20


	//   ....[21]....
        /*01a8*/ 	.word	0x0000cf00


	//   ....[22]....
        /*01ac*/ 	.word	0x0000cf50


	//   ....[23]....
        /*01b0*/ 	.word	0x0000cf80


	//   ....[24]....
        /*01b4*/ 	.word	0x0000cfb0


	//   ....[25]....
        /*01b8*/ 	.word	0x0000e4b0


	//   ....[26]....
        /*01bc*/ 	.word	0x0000e4d0


	//   ....[27]....
        /*01c0*/ 	.word	0x0000e4e0


	//   ....[28]....
        /*01c4*/ 	.word	0x0000e4f0


	//   ....[29]....
        /*01c8*/ 	.word	0x0000ec80


	//   ....[30]....
        /*01cc*/ 	.word	0x0000ecd0


	//   ....[31]....
        /*01d0*/ 	.word	0x0000ecf0


	//   ....[32]....
        /*01d4*/ 	.word	0x0000ed10


	//   ....[33]....
        /*01d8*/ 	.word	0x0000ff80


	//   ....[34]....
        /*01dc*/ 	.word	0x0000ff90


	//   ....[35]....
        /*01e0*/ 	.word	0x0000ffa0


	//   ....[36]....
        /*01e4*/ 	.word	0x0000ffb0


	//   ....[37]....
        /*01e8*/ 	.word	0x000101f0


	//   ....[38]....
        /*01ec*/ 	.word	0x00010200


	//   ....[39]....
        /*01f0*/ 	.word	0x00010350


	//   ....[40]....
        /*01f4*/ 	.word	0x00010370


	//   ....[41]....
        /*01f8*/ 	.word	0x00011420


	//   ....[42]....
        /*01fc*/ 	.word	0x00011430


	//   ....[43]....
        /*0200*/ 	.word	0x00011480


	//   ....[44]....
        /*0204*/ 	.word	0x00011490


	//   ....[45]....
        /*0208*/ 	.word	0x00012af0


	//   ....[46]....
        /*020c*/ 	.word	0x00012b20


	//   ....[47]....
        /*0210*/ 	.word	0x00012b70


	//   ....[48]....
        /*0214*/ 	.word	0x00012b80


	//   ....[49]....
        /*0218*/ 	.word	0x000140c0


	//   ....[50]....
        /*021c*/ 	.word	0x00014100


	//   ....[51]....
        /*0220*/ 	.word	0x00014140


	//   ....[52]....
        /*0224*/ 	.word	0x00014170


	//   ....[53]....
        /*0228*/ 	.word	0x00014350


	//   ....[54]....
        /*022c*/ 	.word	0x00014360


	//   ....[55]....
        /*0230*/ 	.word	0x000144e0


	//   ....[56]....
        /*0234*/ 	.word	0x00014510


	//   ....[57]....
        /*0238*/ 	.word	0x00014660


	//   ....[58]....
        /*023c*/ 	.word	0x00014690


	//   ....[59]....
        /*0240*/ 	.word	0x000147e0


	//   ....[60]....
        /*0244*/ 	.word	0x00014800


	//   ....[61]....
        /*0248*/ 	.word	0x00014fd0


	//   ....[62]....
        /*024c*/ 	.word	0x00014ff0


	//   ....[63]....
        /*0250*/ 	.word	0x00015120


	//   ....[64]....
        /*0254*/ 	.word	0x00015150


	//   ....[65]....
        /*0258*/ 	.word	0x00015280


	//   ....[66]....
        /*025c*/ 	.word	0x000152b0


	//   ....[67]....
        /*0260*/ 	.word	0x000153e0


	//   ....[68]....
        /*0264*/ 	.word	0x00015400


	//----- nvinfo : EIATTR_EXIT_INSTR_OFFSETS
	.align		4
.L_180:
        /*0268*/ 	.byte	0x04, 0x1c
        /*026a*/ 	.short	(.L_182 - .L_181)


	//   ....[0]....
.L_181:
        /*026c*/ 	.word	0x00000310


	//   ....[1]....
        /*0270*/ 	.word	0x00014810


	//   ....[2]....
        /*0274*/ 	.word	0x000148e0


	//   ....[3]....
        /*0278*/ 	.word	0x00014940


	//   ....[4]....
        /*027c*/ 	.word	0x00015410


	//   ....[5]....
        /*0280*/ 	.word	0x000154c0


	//   ....[6]....
        /*0284*/ 	.word	0x00015520


	//----- nvinfo : EIATTR_CTAIDZ_USED
	.align		4
.L_182:
        /*0288*/ 	.byte	0x01, 0x04
	.zero		2


	//----- nvinfo : EIATTR_MAX_THREADS
	.align		4
        /*028c*/ 	.byte	0x04, 0x05
        /*028e*/ 	.short	(.L_184 - .L_183)
.L_183:
        /*0290*/ 	.word	0x00000100
        /*0294*/ 	.word	0x00000001
        /*0298*/ 	.word	0x00000001


	//----- nvinfo : EIATTR_CRS_STACK_SIZE
	.align		4
.L_184:
        /*029c*/ 	.byte	0x04, 0x1e
        /*029e*/ 	.short	(.L_186 - .L_185)
.L_185:
        /*02a0*/ 	.word	0x00000000
.L_186:


//--------------------- .nv.info._ZN7cutlass13device_kernelIN5flash19enable_sm80_to_sm89INS1_16FlashAttnFwdSm80INS1_25CollectiveMainloopFwdSm80ILi8ELi1ELb0EN4cute5tupleIJNS5_1CILi128EEENS7_ILi64EEENS7_ILi192EEEEEELi192ENS_10bfloat16_tEfNS_4arch4Sm80ELb0ELb1ELb1ELb0ELb1ELb0ELb1ELb0EEENS1_21CollectiveEpilogueFwdINS6_IJS8_SA_S9_EEENS6_IJNS7_ILi1EEESI_SI_EEESC_SE_Li256ELb0ELb1ELb0ELb0EEENS1_19SingleTileSchedulerILb0ELb0ELb1ELi128EEEEEEEEEvNT_6ParamsE --------------------------
	.section	.nv.info._ZN7cutlass13device_kernelIN5flash19enable_sm80_to_sm89INS1_16FlashAttnFwdSm80INS1_25CollectiveMainloopFwdSm80ILi8ELi1ELb0EN4cute5tupleIJNS5_1CILi128EEENS7_ILi64EEENS7_ILi192EEEEEELi192ENS_10bfloat16_tEfNS_4arch4Sm80ELb0ELb1ELb1ELb0ELb1ELb0ELb1ELb0EEENS1_21CollectiveEpilogueFwdINS6_IJS8_SA_S9_EEENS6_IJNS7_ILi1EEESI_SI_EEESC_SE_Li256ELb0ELb1ELb0ELb0EEENS1_19SingleTileSchedulerILb0ELb0ELb1ELi128EEEEEEEEEvNT_6ParamsE,"",@"SHT_CUDA_INFO"
	.sectionflags	@""
	.align	4


	//----- nvinfo : EIATTR_CUDA_API_VERSION
	.align		4
        /*0000*/ 	.byte	0x04, 0x37
        /*0002*/ 	.short	(.L_188 - .L_187)
.L_187:
        /*0004*/ 	.word	0x00000082


	//----- nvinfo : EIATTR_SW2861232_WAR
	.align		4
.L_188:
        /*0008*/ 	.byte	0x01, 0x35
	.zero		2


	//----- nvinfo : EIATTR_PARAM_CBANK
	.align		4
        /*000c*/ 	.byte	0x04, 0x0a
        /*000e*/ 	.short	(.L_190 - .L_189)
	.align		4
.L_189:
        /*0010*/ 	.word	index@(.nv.constant0._ZN7cutlass13device_kernelIN5flash19enable_sm80_to_sm89INS1_16FlashAttnFwdSm80INS1_25CollectiveMainloopFwdSm80ILi8ELi1ELb0EN4cute5tupleIJNS5_1CILi128EEENS7_ILi64EEENS7_ILi192EEEEEELi192ENS_10bfloat16_tEfNS_4arch4Sm80ELb0ELb1ELb1ELb0ELb1ELb0ELb1ELb0EEENS1_21CollectiveEpilogueFwdINS6_IJS8_SA_S9_EEENS6_IJNS7_ILi1EEESI_SI_EEESC_SE_Li256ELb0ELb1ELb0ELb0EEENS1_19SingleTileSchedulerILb0ELb0ELb1ELi128EEEEEEEEEvNT_6ParamsE)
        /*0014*/ 	.short	0x0160
        /*0016*/ 	.short	0x0418


	//----- nvinfo : EIATTR_CBANK_PARAM_SIZE
	.align		4
.L_190:
        /*0018*/ 	.byte	0x03, 0x19
        /*001a*/ 	.short	0x0418


	//----- nvinfo : EIATTR_KPARAM_INFO
	.align		4
        /*001c*/ 	.byte	0x04, 0x17
        /*001e*/ 	.short	(.L_192 - .L_191)
.L_191:
        /*0020*/ 	.word	0x00000000
        /*0024*/ 	.short	0x0000
        /*0026*/ 	.short	0x0000
        /*0028*/ 	.byte	0x00, 0xf0, 0x61, 0x10


	//----- nvinfo : EIATTR_MAXREG_COUNT
	.align		4
.L_192:
        /*002c*/ 	.byte	0x03, 0x1b
        /*002e*/ 	.short	0x00ff


	//----- nvinfo : EIATTR_NUM_BARRIERS
	.align		4
        /*0030*/ 	.byte	0x02, 0x4c
        /*0032*/ 	.byte	0x02
	.zero		1


	//----- nvinfo : EIATTR_MERCURY_ISA_VERSION
	.align		4
        /*0034*/ 	.byte	0x03, 0x5f
        /*0036*/ 	.short	0x0000


	//----- nvinfo : EIATTR_COOP_GROUP_MASK_REGIDS
	.align		4
        /*0038*/ 	.byte	0x04, 0x29
        /*003a*/ 	.short	(.L_194 - .L_193)


	//   ....[0]....
.L_193:
        /*003c*/ 	.word	0xffffffff


	//   ....[1]....
        /*0040*/ 	.word	0xffffffff


	//   ....[2]....
        /*0044*/ 	.word	0xffffffff


	//   ....[3]....
        /*0048*/ 	.word	0xffffffff


	//   ....[4]....
        /*004c*/ 	.word	0xffffffff


	//   ....[5]....
        /*0050*/ 	.word	0xffffffff


	//   ....[6]....
        /*0054*/ 	.word	0xffffffff


	//   ....[7]....
        /*0058*/ 	.word	0xffffffff


	//   ....[8]....
        /*005c*/ 	.word	0xffffffff


	//   ....[9]....
        /*0060*/ 	.word	0xffffffff


	//   ....[10]....
        /*0064*/ 	.word	0xffffffff


	//   ....[11]....
        /*0068*/ 	.word	0xffffffff


	//   ....[12]....
        /*006c*/ 	.word	0xffffffff


	//   ....[13]....
        /*0070*/ 	.word	0xffffffff


	//   ....[14]....
        /*0074*/ 	.word	0xffffffff


	//   ....[15]....
        /*0078*/ 	.word	0xffffffff


	//   ....[16]....
        /*007c*/ 	.word	0xffffffff


	//   ....[17]....
        /*0080*/ 	.word	0xffffffff


	//   ....[18]....
        /*0084*/ 	.word	0xffffffff


	//   ....[19]....
        /*0088*/ 	.word	0xffffffff


	//   ....[20]....
        /*008c*/ 	.word	0xffffffff


	//   ....[21]....
        /*0090*/ 	.word	0xffffffff


	//   ....[22]....
        /*0094*/ 	.word	0xffffffff


	//   ....[23]....
        /*0098*/ 	.word	0xffffffff


	//   ....[24]....
        /*009c*/ 	.word	0xffffffff


	//   ....[25]....
        /*00a0*/ 	.word	0xffffffff


	//   ....[26]....
        /*00a4*/ 	.word	0xffffffff


	//   ....[27]....
        /*00a8*/ 	.word	0xffffffff


	//   ....[28]....
        /*00ac*/ 	.word	0xffffffff


	//   ....[29]....
        /*00b0*/ 	.word	0xffffffff


	//   ....[30]....
        /*00b4*/ 	.word	0xffffffff


	//   ....[31]....
        /*00b8*/ 	.word	0xffffffff


	//   ....[32]....
        /*00bc*/ 	.word	0xffffffff


	//   ....[33]....
        /*00c0*/ 	.word	0xffffffff


	//   ....[34]....
        /*00c4*/ 	.word	0xffffffff


	//   ....[35]....
        /*00c8*/ 	.word	0xffffffff


	//   ....[36]....
        /*00cc*/ 	.word	0xffffffff


	//   ....[37]....
        /*00d0*/ 	.word	0xffffffff


	//   ....[38]....
        /*00d4*/ 	.word	0xffffffff


	//   ....[39]....
        /*00d8*/ 	.word	0xffffffff


	//   ....[40]....
        /*00dc*/ 	.word	0xffffffff


	//   ....[41]....
        /*00e0*/ 	.word	0xffffffff


	//   ....[42]....
        /*00e4*/ 	.word	0xffffffff


	//   ....[43]....
        /*00e8*/ 	.word	0xffffffff


	//   ....[44]....
        /*00ec*/ 	.word	0xffffffff


	//   ....[45]....
        /*00f0*/ 	.word	0xffffffff


	//   ....[46]....
        /*00f4*/ 	.word	0xffffffff


	//   ....[47]....
        /*00f8*/ 	.word	0xffffffff


	//   ....[48]....
        /*00fc*/ 	.word	0xffffffff


	//   ....[49]....
        /*0100*/ 	.word	0xffffffff


	//   ....[50]....
        /*0104*/ 	.word	0xffffffff


	//   ....[51]....
        /*0108*/ 	.word	0xffffffff


	//   ....[52]....
        /*010c*/ 	.word	0xffffffff


	//   ....[53]....
        /*0110*/ 	.word	0xffffffff


	//   ....[54]....
        /*0114*/ 	.word	0xffffffff


	//   ....[55]....
        /*0118*/ 	.word	0xffffffff


	//   ....[56]....
        /*011c*/ 	.word	0xffffffff


	//   ....[57]....
        /*0120*/ 	.word	0xffffffff


	//   ....[58]....
        /*0124*/ 	.word	0xffffffff


	//   ....[59]....
        /*0128*/ 	.word	0xffffffff


	//   ....[60]....
        /*012c*/ 	.word	0xffffffff


	//   ....[61]....
        /*0130*/ 	.word	0xffffffff


	//   ....[62]....
        /*0134*/ 	.word	0xffffffff


	//   ....[63]....
        /*0138*/ 	.word	0xffffffff


	//   ....[64]....
        /*013c*/ 	.word	0xffffffff


	//   ....[65]....
        /*0140*/ 	.word	0xffffffff


	//   ....[66]....
        /*0144*/ 	.word	0xffffffff


	//   ....[67]....
        /*0148*/ 	.word	0xffffffff


	//   ....[68]....
        /*014c*/ 	.word	0xffffffff


	//   ....[69]....
        /*0150*/ 	.word	0xffffffff


	//   ....[70]....
        /*0154*/ 	.word	0xffffffff


	//   ....[71]....
        /*0158*/ 	.word	0xffffffff


	//   ....[72]....
        /*015c*/ 	.word	0xffffffff


	//   ....[73]....
        /*0160*/ 	.word	0xffffffff


	//   ....[74]....
        /*0164*/ 	.word	0xffffffff


	//   ....[75]....
        /*0168*/ 	.word	0xffffffff


	//   ....[76]....
        /*016c*/ 	.word	0xffffffff


	//   ....[77]....
        /*0170*/ 	.word	0xffffffff


	//   ....[78]....
        /*0174*/ 	.word	0xffffffff


	//   ....[79]....
        /*0178*/ 	.word	0xffffffff


	//   ....[80]....
        /*017c*/ 	.word	0xffffffff


	//   ....[81]....
        /*0180*/ 	.word	0xffffffff


	//   ....[82]....
        /*0184*/ 	.word	0xffffffff


	//   ....[83]....
        /*0188*/ 	.word	0xffffffff


	//   ....[84]....
        /*018c*/ 	.word	0xffffffff


	//   ....[85]....
        /*0190*/ 	.word	0xffffffff


	//   ....[86]....
        /*0194*/ 	.word	0xffffffff


	//   ....[87]....
        /*0198*/ 	.word	0xffffffff


	//   ....[88]....
        /*019c*/ 	.word	0xffffffff


	//   ....[89]....
        /*01a0*/ 	.word	0xffffffff


	//----- nvinfo : EIATTR_COOP_GROUP_INSTR_OFFSETS
	.align		4
.L_194:
        /*01a4*/ 	.byte	0x04, 0x28
        /*01a6*/ 	.short	(.L_196 - .L_195)


	//   ....[0]....
.L_195:
        /*01a8*/ 	.word	0x00000e70


	//   ....[1]....
        /*01ac*/ 	.word	0x00000eb0


	//   ....[2]....
        /*01b0*/ 	.word	0x00000ef0


	//   ....[3]....
        /*01b4*/ 	.word	0x00000f20


	//   ....[4]....
        /*01b8*/ 	.word	0x00000f90


	//   ....[5]....
        /*01bc*/ 	.word	0x00001070


	//   ....[6]....
        /*01c0*/ 	.word	0x000010d0


	//   ....[7]....
        /*01c4*/ 	.word	0x000010e0


	//   ....[8]....
        /*01c8*/ 	.word	0x000016d0


	//   ....[9]....
        /*01cc*/ 	.word	0x00001710


	//   ....[10]....
        /*01d0*/ 	.word	0x00001740


	//   ....[11]....
        /*01d4*/ 	.word	0x00001780


	//   ....[12]....
        /*01d8*/ 	.word	0x000017a0


	//   ....[13]....
        /*01dc*/ 	.word	0x000017d0


	//   ....[14]....
        /*01e0*/ 	.word	0x000017f0


	//   ....[15]....
        /*01e4*/ 	.word	0x00001820


	//   ....[16]....
        /*01e8*/ 	.word	0x00002a80


	//   ....[17]....
        /*01ec*/ 	.word	0x00002aa0


	//   ....[18]....
        /*01f0*/ 	.word	0x00002ab0


	//   ....[19]....
        /*01f4*/ 	.word	0x00002ac0


	//   ....[20]....
        /*01f8*/ 	.word	0x00002f20


	//   ....[21]....
        /*01fc*/ 	.word	0x00003220


	//   ....[22]....
        /*0200*/ 	.word	0x00003d20


	//   ....[23]....
        /*0204*/ 	.word	0x00003f50


	//   ....[24]....
        /*0208*/ 	.word	0x00003f60


	//   ....[25]....
        /*020c*/ 	.word	0x00003fb0


	//   ....[26]....
        /*0210*/ 	.word	0x00005360


	//   ....[27]....
        /*0214*/ 	.word	0x00005380


	//   ....[28]....
        /*0218*/ 	.word	0x000053a0


	//   ....[29]....
        /*021c*/ 	.word	0x000053b0


	//   ....[30]....
        /*0220*/ 	.word	0x00006470


	//   ....[31]....
        /*0224*/ 	.word	0x00006480


	//   ....[32]....
        /*0228*/ 	.word	0x00006490


	//   ....[33]....
        /*022c*/ 	.word	0x000064a0


	//   ....[34]....
        /*0230*/ 	.word	0x000066a0


	//   ....[35]....
        /*0234*/ 	.word	0x000068e0


	//   ....[36]....
        /*0238*/ 	.word	0x00007330


	//   ....[37]....
        /*023c*/ 	.word	0x00007500


	//   ....[38]....
        /*0240*/ 	.word	0x00007550


	//   ....[39]....
        /*0244*/ 	.word	0x000075e0


	//   ....[40]....
        /*0248*/ 	.word	0x000091f0


	//   ....[41]....
        /*024c*/ 	.word	0x00009210


	//   ....[42]....
        /*0250*/ 	.word	0x00009230


	//   ....[43]....
        /*0254*/ 	.word	0x00009240


	//   ....[44]....
        /*0258*/ 	.word	0x0000a2f0


	//   ....[45]....
        /*025c*/ 	.word	0x0000a310


	//   ....[46]....
        /*0260*/ 	.word	0x0000a320


	//   ....[47]....
        /*0264*/ 	.word	0x0000a330


	//   ....[48]....
        /*0268*/ 	.word	0x0000a700


	//   ....[49]....
        /*026c*/ 	.word	0x0000a720


	//   ....[50]....
        /*0270*/ 	.word	0x0000a750


	//   ....[51]....
        /*0274*/ 	.word	0x0000a760


	//   ....[52]....
        /*0278*/ 	.word	0x0000bfc0


	//   ....[53]....
        /*027c*/ 	.word	0x0000bfd0


	//   ....[54]....
        /*0280*/ 	.word	0x0000bff0


	//   ....[55]....
        /*0284*/ 	.word	0x0000c000


	//   ....[56]....
        /*0288*/ 	.word	0x0000d100


	//   ....[57]....
        /*028c*/ 	.word	0x0000d110


	//   ....[58]....
        /*0290*/ 	.word	0x0000d120


	//   ....[59]....
        /*0294*/ 	.word	0x0000d130


	//   ....[60]....
        /*0298*/ 	.word	0x0000d310


	//   ....[61]....
        /*029c*/ 	.word	0x0000d530


	//   ....[62]....
        /*02a0*/ 	.word	0x0000df70


	//   ....[63]....
        /*02a4*/ 	.word	0x0000e140


	//   ....[64]....
        /*02a8*/ 	.word	0x0000e190


	//   ....[65]....
        /*02ac*/ 	.word	0x0000e220


	//   ....[66]....
        /*02b0*/ 	.word	0x0000f8e0


	//   ....[67]....
        /*02b4*/ 	.word	0x0000f910


	//   ....[68]....
        /*02b8*/ 	.word	0x0000f950


	//   ....[69]....
        /*02bc*/ 	.word	0x0000f960


	//   ....[70]....
        /*02c0*/ 	.word	0x00010ee0


	//   ....[71]....
        /*02c4*/ 	.word	0x00010ef0


	//   ....[72]....
        /*02c8*/ 	.word	0x00010f10


	//   ....[73]....
        /*02cc*/ 	.word	0x00010f30


	//   ....[74]....
        /*02d0*/ 	.word	0x00010f50


	//   ....[75]....
        /*02d4*/ 	.word	0x00010f70


	//   ....[76]....
        /*02d8*/ 	.word	0x000111a0


	//   ....[77]....
        /*02dc*/ 	.word	0x000111d0


	//   ....[78]....
        /*02e0*/ 	.word	0x00011320


	//   ....[79]....
        /*02e4*/ 	.word	0x00011350


	//   ....[80]....
        /*02e8*/ 	.word	0x000114a0


	//   ....[81]....
        /*02ec*/ 	.word	0x000114c0


	//   ....[82]....
        /*02f0*/ 	.word	0x00011b90


	//   ....[83]....
        /*02f4*/ 	.word	0x00011bb0


	//   ....[84]....
        /*02f8*/ 	.word	0x00011ce0


	//   ....[85]....
        /*02fc*/ 	.word	0x00011d10


	//   ....[86]....
        /*0300*/ 	.word	0x00011e40


	//   ....[87]....
        /*0304*/ 	.word	0x00011e70


	//   ....[88]....
        /*0308*/ 	.word	0x00011fa0


	//   ....[89]....
        /*030c*/ 	.word	0x00011fc0


	//----- nvinfo : EIATTR_EXIT_INSTR_OFFSETS
	.align		4
.L_196:
        /*0310*/ 	.byte	0x04, 0x1c
        /*0312*/ 	.short	(.L_198 - .L_197)


	//   ....[0]....
.L_197:
        /*0314*/ 	.word	0x00000030


	//   ....[1]....
        /*0318*/ 	.word	0x000114d0


	//   ....[2]....
        /*031c*/ 	.word	0x000115a0


	//   ....[3]....
        /*0320*/ 	.word	0x00011600


	//   ....[4]....
        /*0324*/ 	.word	0x00011fd0


	//   ....[5]....
        /*0328*/ 	.word	0x00012080


	//   ....[6]....
        /*032c*/ 	.word	0x000120e0


	//----- nvinfo : EIATTR_CTAIDZ_USED
	.align		4
.L_198:
        /*0330*/ 	.byte	0x01, 0x04
	.zero		2


	//----- nvinfo : EIATTR_MAX_THREADS
	.align		4
        /*0334*/ 	.byte	0x04, 0x05
        /*0336*/ 	.short	(.L_200 - .L_199)
.L_199:
        /*0338*/ 	.word	0x00000100
        /*033c*/ 	.word	0x00000001
        /*0340*/ 	.word	0x00000001


	//----- nvinfo : EIATTR_CRS_STACK_SIZE
	.align		4
.L_200:
        /*0344*/ 	.byte	0x04, 0x1e
        /*0346*/ 	.short	(.L_202 - .L_201)
.L_201:
        /*0348*/ 	.word	0x00000000
.L_202:


//--------------------- .nv.info._ZN7cutlass13device_kernelIN5flash19enable_sm80_to_sm89INS1_16FlashAttnFwdSm80INS1_25CollectiveMainloopFwdSm80ILi8ELi1ELb0EN4cute5tupleIJNS5_1CILi128EEENS7_ILi64EEENS7_ILi192EEEEEELi192ENS_10bfloat16_tEfNS_4arch4Sm80ELb0ELb1ELb1ELb1ELb1ELb0ELb1ELb0EEENS1_21CollectiveEpilogueFwdINS6_IJS8_SA_S9_EEENS6_IJNS7_ILi1EEESI_SI_EEESC_SE_Li256ELb1ELb1ELb0ELb0EEENS1_19SingleTileSchedulerILb1ELb0ELb1ELi128EEEEEEEEEvNT_6ParamsE --------------------------
	.section	.nv.info._ZN7cutlass13device_kernelIN5flash19enable_sm80_to_sm89INS1_16FlashAttnFwdSm80INS1_25CollectiveMainloopFwdSm80ILi8ELi1ELb0EN4cute5tupleIJNS5_1CILi128EEENS7_ILi64EEENS7_ILi192EEEEEELi192ENS_10bfloat16_tEfNS_4arch4Sm80ELb0ELb1ELb1ELb1ELb1ELb0ELb1ELb0EEENS1_21CollectiveEpilogueFwdINS6_IJS8_SA_S9_EEENS6_IJNS7_ILi1EEESI_SI_EEESC_SE_Li256ELb1ELb1ELb0ELb0EEENS1_19SingleTileSchedulerILb1ELb0ELb1ELi128EEEEEEEEEvNT_6ParamsE,"",@"SHT_CUDA_INFO"
	.sectionflags	@""
	.align	4


	//----- nvinfo : EIATTR_CUDA_API_VERSION
	.align		4
        /*0000*/ 	.byte	0x04, 0x37
        /*0002*/ 	.short	(.L_204 - .L_203)
.L_203:
        /*0004*/ 	.word	0x00000082


	//----- nvinfo : EIATTR_SW2861232_WAR
	.align		4
.L_204:
        /*0008*/ 	.byte	0x01, 0x35
	.zero		2


	//----- nvinfo : EIATTR_PARAM_CBANK
	.align		4
        /*000c*/ 	.byte	0x04, 0x0a
        /*000e*/ 	.short	(.L_206 - .L_205)
	.align		4
.L_205:
        /*0010*/ 	.word	index@(.nv.constant0._ZN7cutlass13device_kernelIN5flash19enable_sm80_to_sm89INS1_16FlashAttnFwdSm80INS1_25CollectiveMainloopFwdSm80ILi8ELi1ELb0EN4cute5tupleIJNS5_1CILi128EEENS7_ILi64EEENS7_ILi192EEEEEELi192ENS_10bfloat16_tEfNS_4arch4Sm80ELb0ELb1ELb1ELb1ELb1ELb0ELb1ELb0EEENS1_21CollectiveEpilogueFwdINS6_IJS8_SA_S9_EEENS6_IJNS7_ILi1EEESI_SI_EEESC_SE_Li256ELb1ELb1ELb0ELb0EEENS1_19SingleTileSchedulerILb1ELb0ELb1ELi128EEEEEEEEEvNT_6ParamsE)
        /*0014*/ 	.short	0x0160
        /*0016*/ 	.short	0x0418


	//----- nvinfo : EIATTR_CBANK_PARAM_SIZE
	.align		4
.L_206:
        /*0018*/ 	.byte	0x03, 0x19
        /*001a*/ 	.short	0x0418


	//----- nvinfo : EIATTR_KPARAM_INFO
	.align		4
        /*001c*/ 	.byte	0x04, 0x17
        /*001e*/ 	.short	(.L_208 - .L_207)
.L_207:
        /*0020*/ 	.word	0x00000000
        /*0024*/ 	.short	0x0000
        /*0026*/ 	.short	0x0000
        /*0028*/ 	.byte	0x00, 0xf0, 0x61, 0x10


	//----- nvinfo : EIATTR_MAXREG_COUNT
	.align		4
.L_208:
        /*002c*/ 	.byte	0x03, 0x1b
        /*002e*/ 	.short	0x00ff


	//----- nvinfo : EIATTR_NUM_BARRIERS
	.align		4
        /*0030*/ 	.byte	0x02, 0x4c
        /*0032*/ 	.byte	0x02
	.zero		1


	//----- nvinfo : EIATTR_MERCURY_ISA_VERSION
	.align		4
        /*0034*/ 	.byte	0x03, 0x5f
        /*0036*/ 	.short	0x0000


	//----- nvinfo : EIATTR_COOP_GROUP_MASK_REGIDS
	.align		4
        /*0038*/ 	.byte	0x04, 0x29
        /*003a*/ 	.short	(.L_210 - .L_209)


	//   ....[0]....
.L_209:
        /*003c*/ 	.word	0xffffffff


	//   ....[1]....
        /*0040*/ 	.word	0xffffffff


	//   ....[2]....
        /*0044*/ 	.word	0xffffffff


	//   ....[3]....
        /*0048*/ 	.word	0xffffffff


	//   ....[4]....
        /*004c*/ 	.word	0xffffffff


	//   ....[5]....
        /*0050*/ 	.word	0xffffffff


	//   ....[6]....
        /*0054*/ 	.word	0xffffffff


	//   ....[7]....
        /*0058*/ 	.word	0xffffffff


	//   ....[8]....
        /*005c*/ 	.word	0xffffffff


	//   ....[9]....
        /*0060*/ 	.word	0xffffffff


	//   ....[10]....
        /*0064*/ 	.word	0xffffffff


	//   ....[11]....
        /*0068*/ 	.word	0xffffffff


	//   ....[12]....
        /*006c*/ 	.word	0xffffffff


	//   ....[13]....
        /*0070*/ 	.word	0xffffffff


	//   ....[14]....
        /*0074*/ 	.word	0xffffffff


	//   ....[15]....
        /*0078*/ 	.word	0xffffffff


	//   ....[16]....
        /*007c*/ 	.word	0xffffffff


	//   ....[17]....
        /*0080*/ 	.word	0xffffffff


	//   ....[18]....
        /*0084*/ 	.word	0xffffffff


	//   ....[19]....
        /*0088*/ 	.word	0xffffffff


	//   ....[20]....
        /*008c*/ 	.word	0xffffffff


	//   ....[21]....
        /*0090*/ 	.word	0xffffffff


	//   ....[22]....
        /*0094*/ 	.word	0xffffffff


	//   ....[23]....
        /*0098*/ 	.word	0xffffffff


	//   ....[24]....
        /*009c*/ 	.word	0xffffffff


	//   ....[25]....
        /*00a0*/ 	.word	0xffffffff


	//   ....[26]....
        /*00a4*/ 	.word	0xffffffff


	//   ....[27]....
        /*00a8*/ 	.word	0xffffffff


	//   ....[28]....
        /*00ac*/ 	.word	0xffffffff


	//   ....[29]....
        /*00b0*/ 	.word	0xffffffff


	//   ....[30]....
        /*00b4*/ 	.word	0xffffffff


	//   ....[31]....
        /*00b8*/ 	.word	0xffffffff


	//   ....[32]....
        /*00bc*/ 	.word	0xffffffff


	//   ....[33]....
        /*00c0*/ 	.word	0xffffffff


	//   ....[34]....
        /*00c4*/ 	.word	0xffffffff


	//   ....[35]....
        /*00c8*/ 	.word	0xffffffff


	//   ....[36]....
        /*00cc*/ 	.word	0xffffffff


	//   ....[37]....
        /*00d0*/ 	.word	0xffffffff


	//   ....[38]....
        /*00d4*/ 	.word	0xffffffff


	//   ....[39]....
        /*00d8*/ 	.word	0xffffffff


	//   ....[40]....
        /*00dc*/ 	.word	0xffffffff


	//   ....[41]....
        /*00e0*/ 	.word	0xffffffff


	//   ....[42]....
        /*00e4*/ 	.word	0xffffffff


	//   ....[43]....
        /*00e8*/ 	.word	0xffffffff


	//   ....[44]....
        /*00ec*/ 	.word	0xffffffff


	//   ....[45]....
        /*00f0*/ 	.word	0xffffffff


	//   ....[46]....
        /*00f4*/ 	.word	0xffffffff


	//   ....[47]....
        /*00f8*/ 	.word	0xffffffff


	//   ....[48]....
        /*00fc*/ 	.word	0xffffffff


	//   ....[49]....
        /*0100*/ 	.word	0xffffffff


	//   ....[50]....
        /*0104*/ 	.word	0xffffffff


	//   ....[51]....
        /*0108*/ 	.word	0xffffffff


	//   ....[52]....
        /*010c*/ 	.word	0xffffffff


	//   ....[53]....
        /*0110*/ 	.word	0xffffffff


	//   ....[54]....
        /*0114*/ 	.word	0xffffffff


	//   ....[55]....
        /*0118*/ 	.word	0xffffffff


	//   ....[56]....
        /*011c*/ 	.word	0xffffffff


	//   ....[57]....
        /*0120*/ 	.word	0xffffffff


	//   ....[58]....
        /*0124*/ 	.word	0xffffffff


	//   ....[59]....
        /*0128*/ 	.word	0xffffffff


	//   ....[60]....
        /*012c*/ 	.word	0xffffffff


	//   ....[61]....
        /*0130*/ 	.word	0xffffffff


	//   ....[62]....
        /*0134*/ 	.word	0xffffffff


	//   ....[63]....
        /*0138*/ 	.word	0xffffffff


	//   ....[64]....
        /*013c*/ 	.word	0xffffffff


	//   ....[65]....
        /*0140*/ 	.word	0xffffffff


	//   ....[66]....
        /*0144*/ 	.word	0xffffffff


	//   ....[67]....
        /*0148*/ 	.word	0xffffffff


	//   ....[68]....
        /*014c*/ 	.word	0xffffffff


	//   ....[69]....
        /*0150*/ 	.word	0xffffffff


	//   ....[70]....
        /*0154*/ 	.word	0xffffffff


	//   ....[71]....
        /*0158*/ 	.word	0xffffffff


	//   ....[72]....
        /*015c*/ 	.word	0xffffffff


	//   ....[73]....
        /*0160*/ 	.word	0xffffffff


	//   ....[74]....
        /*0164*/ 	.word	0xffffffff


	//   ....[75]....
        /*0168*/ 	.word	0xffffffff


	//   ....[76]....
        /*016c*/ 	.word	0xffffffff


	//   ....[77]....
        /*0170*/ 	.word	0xffffffff


	//   ....[78]....
        /*0174*/ 	.word	0xffffffff


	//   ....[79]....
        /*0178*/ 	.word	0xffffffff


	//   ....[80]....
        /*017c*/ 	.word	0xffffffff


	//   ....[81]....
        /*0180*/ 	.word	0xffffffff


	//   ....[82]....
        /*0184*/ 	.word	0xffffffff


	//   ....[83]....
        /*0188*/ 	.word	0xffffffff


	//   ....[84]....
        /*018c*/ 	.word	0xffffffff


	//   ....[85]....
        /*0190*/ 	.word	0xffffffff


	//   ....[86]....
        /*0194*/ 	.word	0xffffffff


	//   ....[87]....
        /*0198*/ 	.word	0xffffffff


	//   ....[88]....
        /*019c*/ 	.word	0xffffffff


	//   ....[89]....
        /*01a0*/ 	.word	0xffffffff


	//   ....[90]....
        /*01a4*/ 	.word	0xffffffff


	//----- nvinfo : EIATTR_COOP_GROUP_INSTR_OFFSETS
	.align		4
.L_210:
        /*01a8*/ 	.byte	0x04, 0x28
        /*01aa*/ 	.short	(.L_212 - .L_211)


	//   ....[0]....
.L_211:
        /*01ac*/ 	.word	0x00000090


	//   ....[1]....
        /*01b0*/ 	.word	0x00001590


	//   ....[2]....
        /*01b4*/ 	.word	0x000015d0


	//   ....[3]....
        /*01b8*/ 	.word	0x000017a0


	//   ....[4]....
        /*01bc*/ 	.word	0x000017d0


	//   ....[5]....
        /*01c0*/ 	.word	0x000018f0


	//   ....[6]....
        /*01c4*/ 	.word	0x00001920


	//   ....[7]....
        /*01c8*/ 	.word	0x00001a30


	//   ....[8]....
        /*01cc*/ 	.word	0x00001a70


	//   ....[9]....
        /*01d0*/ 	.word	0x000020d0


	//   ....[10]....
        /*01d4*/ 	.word	0x00002110


	//   ....[11]....
        /*01d8*/ 	.word	0x00002150


	//   ....[12]....
        /*01dc*/ 	.word	0x00002170


	//   ....[13]....
        /*01e0*/ 	.word	0x000021c0


	//   ....[14]....
        /*01e4*/ 	.word	0x000021f0


	//   ....[15]....
        /*01e8*/ 	.word	0x00002230


	//   ....[16]....
        /*01ec*/ 	.word	0x00002260


	//   ....[17]....
        /*01f0*/ 	.word	0x00003350


	//   ....[18]....
        /*01f4*/ 	.word	0x00003380


	//   ....[19]....
        /*01f8*/ 	.word	0x000033a0


	//   ....[20]....
        /*01fc*/ 	.word	0x000033c0


	//   ....[21]....
        /*0200*/ 	.word	0x00003830


	//   ....[22]....
        /*0204*/ 	.word	0x00003b00


	//   ....[23]....
        /*0208*/ 	.word	0x00004760


	//   ....[24]....
        /*020c*/ 	.word	0x00004860


	//   ....[25]....
        /*0210*/ 	.word	0x00004870


	//   ....[26]....
        /*0214*/ 	.word	0x000048c0


	//   ....[27]....
        /*0218*/ 	.word	0x00005ca0


	//   ....[28]....
        /*021c*/ 	.word	0x00005cc0


	//   ....[29]....
        /*0220*/ 	.word	0x00005ce0


	//   ....[30]....
        /*0224*/ 	.word	0x00005cf0


	//   ....[31]....
        /*0228*/ 	.word	0x00006db0


	//   ....[32]....
        /*022c*/ 	.word	0x00006dc0


	//   ....[33]....
        /*0230*/ 	.word	0x00006dd0


	//   ....[34]....
        /*0234*/ 	.word	0x00006de0


	//   ....[35]....
        /*0238*/ 	.word	0x00006fe0


	//   ....[36]....
        /*023c*/ 	.word	0x00007200


	//   ....[37]....
        /*0240*/ 	.word	0x00007c40


	//   ....[38]....
        /*0244*/ 	.word	0x00007e10


	//   ....[39]....
        /*0248*/ 	.word	0x00007e60


	//   ....[40]....
        /*024c*/ 	.word	0x00007ef0


	//   ....[41]....
        /*0250*/ 	.word	0x00009b10


	//   ....[42]....
        /*0254*/ 	.word	0x00009b30


	//   ....[43]....
        /*0258*/ 	.word	0x00009b50


	//   ....[44]....
        /*025c*/ 	.word	0x00009b60


	//   ....[45]....
        /*0260*/ 	.word	0x0000ac10


	//   ....[46]....
        /*0264*/ 	.word	0x0000ac30


	//   ....[47]....
        /*0268*/ 	.word	0x0000ac40


	//   ....[48]....
        /*026c*/ 	.word	0x0000ac50


	//   ....[49]....
        /*0270*/ 	.word	0x0000b020


	//   ....[50]....
        /*0274*/ 	.word	0x0000b040


	//   ....[51]....
        /*0278*/ 	.word	0x0000b070


	//   ....[52]....
        /*027c*/ 	.word	0x0000b080


	//   ....[53]....
        /*0280*/ 	.word	0x0000c8e0


	//   ....[54]....
        /*0284*/ 	.word	0x0000c8f0


	//   ....[55]....
        /*0288*/ 	.word	0x0000c910


	//   ....[56]....
        /*028c*/ 	.word	0x0000c920


	//   ....[57]....
        /*0290*/ 	.word	0x0000da20


	//   ....[58]....
        /*0294*/ 	.word	0x0000da30


	//   ....[59]....
        /*0298*/ 	.word	0x0000da40


	//   ....[60]....
        /*029c*/ 	.word	0x0000da50


	//   ....[61]....
        /*02a0*/ 	.word	0x0000dc40


	//   ....[62]....
        /*02a4*/ 	.word	0x0000dfb0


	//   ....[63]....
        /*02a8*/ 	.word	0x0000e890


	//   ....[64]....
        /*02ac*/ 	.word	0x0000ea70


	//   ....[65]....
        /*02b0*/ 	.word	0x0000eab0


	//   ....[66]....
        /*02b4*/ 	.word	0x0000eb30


	//   ....[67]....
        /*02b8*/ 	.word	0x00010200


	//   ....[68]....
        /*02bc*/ 	.word	0x00010230


	//   ....[69]....
        /*02c0*/ 	.word	0x00010270


	//   ....[70]....
        /*02c4*/ 	.word	0x00010280


	//   ....[71]....
        /*02c8*/ 	.word	0x00011870


	//   ....[72]....
        /*02cc*/ 	.word	0x000118e0


	//   ....[73]....
        /*02d0*/ 	.word	0x00011920


	//   ....[74]....
        /*02d4*/ 	.word	0x00011960


	//   ....[75]....
        /*02d8*/ 	.word	0x00011bb0


	//   ....[76]....
        /*02dc*/ 	.word	0x00011bc0


	//   ....[77]....
        /*02e0*/ 	.word	0x00011d40


	//   ....[78]....
        /*02e4*/ 	.word	0x00011d70


	//   ....[79]....
        /*02e8*/ 	.word	0x00011ec0


	//   ....[80]....
        /*02ec*/ 	.word	0x00011ef0


	//   ....[81]....
        /*02f0*/ 	.word	0x00012040


	//   ....[82]....
        /*02f4*/ 	.word	0x00012060


	//   ....[83]....
        /*02f8*/ 	.word	0x000129a0


	//   ....[84]....
        /*02fc*/ 	.word	0x000129b0


	//   ....[85]....
        /*0300*/ 	.word	0x00012ae0


	//   ....[86]....
        /*0304*/ 	.word	0x00012b10


	//   ....[87]....
        /*0308*/ 	.word	0x00012c40


	//   ....[88]....
        /*030c*/ 	.word	0x00012c70


	//   ....[89]....
        /*0310*/ 	.word	0x00012da0


	//   ....[90]....
        /*0314*/ 	.word	0x00012dc0


	//----- nvinfo : EIATTR_EXIT_INSTR_OFFSETS
	.align		4
.L_212:
        /*0318*/ 	.byte	0x04, 0x1c
        /*031a*/ 	.short	(.L_214 - .L_213)


	//   ....[0]....
.L_213:
        /*031c*/ 	.word	0x00000440


	//   ....[1]....
        /*0320*/ 	.word	0x00012070


	//   ....[2]....
        /*0324*/ 	.word	0x00012140


	//   ....[3]....
        /*0328*/ 	.word	0x000121a0


	//   ....[4]....
        /*032c*/ 	.word	0x00012dd0


	//   ....[5]....
        /*0330*/ 	.word	0x00012e80


	//   ....[6]....
        /*0334*/ 	.word	0x00012ee0


	//----- nvinfo : EIATTR_CTAIDZ_USED
	.align		4
.L_214:
        /*0338*/ 	.byte	0x01, 0x04
	.zero		2


	//----- nvinfo : EIATTR_MAX_THREADS
	.align		4
        /*033c*/ 	.byte	0x04, 0x05
        /*033e*/ 	.short	(.L_216 - .L_215)
.L_215:
        /*0340*/ 	.word	0x00000100
        /*0344*/ 	.word	0x00000001
        /*0348*/ 	.word	0x00000001


	//----- nvinfo : EIATTR_CRS_STACK_SIZE
	.align		4
.L_216:
        /*034c*/ 	.byte	0x04, 0x1e
        /*034e*/ 	.short	(.L_218 - .L_217)
.L_217:
        /*0350*/ 	.word	0x00000000
.L_218:


//--------------------- .nv.info._ZN7cutlass13device_kernelIN5flash19enable_sm80_to_sm89INS1_16FlashAttnFwdSm80INS1_25CollectiveMainloopFwdSm80ILi8ELi1ELb0EN4cute5tupleIJNS5_1CILi128EEENS7_ILi64EEENS7_ILi192EEEEEELi192ENS_10bfloat16_tEfNS_4arch4Sm80ELb0ELb1ELb1ELb1ELb1ELb1ELb1ELb0EEENS1_21CollectiveEpilogueFwdINS6_IJS8_SA_S9_EEENS6_IJNS7_ILi1EEESI_SI_EEESC_SE_Li256ELb1ELb1ELb0ELb0EEENS1_19SingleTileSchedulerILb1ELb0ELb1ELi128EEEEEEEEEvNT_6ParamsE --------------------------
	.section	.nv.info._ZN7cutlass13device_kernelIN5flash19enable_sm80_to_sm89INS1_16FlashAttnFwdSm80INS1_25CollectiveMainloopFwdSm80ILi8ELi1ELb0EN4cute5tupleIJNS5_1CILi128EEENS7_ILi64EEENS7_ILi192EEEEEELi192ENS_10bfloat16_tEfNS_4arch4Sm80ELb0ELb1ELb1ELb1ELb1ELb1ELb1ELb0EEENS1_21CollectiveEpilogueFwdINS6_IJS8_SA_S9_EEENS6_IJNS7_ILi1EEESI_SI_EEESC_SE_Li256ELb1ELb1ELb0ELb0EEENS1_19SingleTileSchedulerILb1ELb0ELb1ELi128EEEEEEEEEvNT_6ParamsE,"",@"SHT_CUDA_INFO"
	.sectionflags	@""
	.align	4


	//----- nvinfo : EIATTR_CUDA_API_VERSION
	.align		4
        /*0000*/ 	.byte	0x04, 0x37
        /*0002*/ 	.short	(.L_220 - .L_219)
.L_219:
        /*0004*/ 	.word	0x00000082


	//----- nvinfo : EIATTR_SW2861232_WAR
	.align		4
.L_220:
        /*0008*/ 	.byte	0x01, 0x35
	.zero		2


	//----- nvinfo : EIATTR_PARAM_CBANK
	.align		4
        /*000c*/ 	.byte	0x04, 0x0a
        /*000e*/ 	.short	(.L_222 - .L_221)
	.align		4
.L_221:
        /*0010*/ 	.word	index@(.nv.constant0._ZN7cutlass13device_kernelIN5flash19enable_sm80_to_sm89INS1_16FlashAttnFwdSm80INS1_25CollectiveMainloopFwdSm80ILi8ELi1ELb0EN4cute5tupleIJNS5_1CILi128EEENS7_ILi64EEENS7_ILi192EEEEEELi192ENS_10bfloat16_tEfNS_4arch4Sm80ELb0ELb1ELb1ELb1ELb1ELb1ELb1ELb0EEENS1_21CollectiveEpilogueFwdINS6_IJS8_SA_S9_EEENS6_IJNS7_ILi1EEESI_SI_EEESC_SE_Li256ELb1ELb1ELb0ELb0EEENS1_19SingleTileSchedulerILb1ELb0ELb1ELi128EEEEEEEEEvNT_6ParamsE)
        /*0014*/ 	.short	0x0160
        /*0016*/ 	.short	0x0418


	//----- nvinfo : EIATTR_CBANK_PARAM_SIZE
	.align		4
.L_222:
        /*0018*/ 	.byte	0x03, 0x19
        /*001a*/ 	.short	0x0418


	//----- nvinfo : EIATTR_KPARAM_INFO
	.align		4
        /*001c*/ 	.byte	0x04, 0x17
        /*001e*/ 	.short	(.L_224 - .L_223)
.L_223:
        /*0020*/ 	.word	0x00000000
        /*0024*/ 	.short	0x0000
        /*0026*/ 	.short	0x0000
        /*0028*/ 	.byte	0x00, 0xf0, 0x61, 0x10


	//----- nvinfo : EIATTR_MAXREG_COUNT
	.align		4
.L_224:
        /*002c*/ 	.byte	0x03, 0x1b
        /*002e*/ 	.short	0x00ff


	//----- nvinfo : EIATTR_NUM_BARRIERS
	.align		4
        /*0030*/ 	.byte	0x02, 0x4c
        /*0032*/ 	.byte	0x02
	.zero		1


	//----- nvinfo : EIATTR_MERCURY_ISA_VERSION
	.align		4
        /*0034*/ 	.byte	0x03, 0x5f
        /*0036*/ 	.short	0x0000


	//----- nvinfo : EIATTR_COOP_GROUP_MASK_REGIDS
	.align		4
        /*0038*/ 	.byte	0x04, 0x29
        /*003a*/ 	.short	(.L_226 - .L_225)


	//   ....[0]....
.L_225:
        /*003c*/ 	.word	0xffffffff


	//   ....[1]....
        /*0040*/ 	.word	0xffffffff


	//   ....[2]....
        /*0044*/ 	.word	0xffffffff


	//   ....[3]....
        /*0048*/ 	.word	0xffffffff


	//   ....[4]....
        /*004c*/ 	.word	0xffffffff


	//   ....[5]....
        /*0050*/ 	.word	0xffffffff


	//   ....[6]....
        /*0054*/ 	.word	0xffffffff


	//   ....[7]....
        /*0058*/ 	.word	0xffffffff


	//   ....[8]....
        /*005c*/ 	.word	0xffffffff


	//   ....[9]....
        /*0060*/ 	.word	0xffffffff


	//   ....[10]....
        /*0064*/ 	.word	0xffffffff


	//   ....[11]....
        /*0068*/ 	.word	0xffffffff


	//   ....[12]....
        /*006c*/ 	.word	0xffffffff


	//   ....[13]....
        /*0070*/ 	.word	0xffffffff


	//   ....[14]....
        /*0074*/ 	.word	0xffffffff


	//   ....[15]....
        /*0078*/ 	.word	0xffffffff


	//   ....[16]....
        /*007c*/ 	.word	0xffffffff


	//   ....[17]....
        /*0080*/ 	.word	0xffffffff


	//   ....[18]....
        /*0084*/ 	.word	0xffffffff


	//   ....[19]....
        /*0088*/ 	.word	0xffffffff


	//   ....[20]....
        /*008c*/ 	.word	0xffffffff


	//   ....[21]....
        /*0090*/ 	.word	0xffffffff


	//   ....[22]....
        /*0094*/ 	.word	0xffffffff


	//   ....[23]....
        /*0098*/ 	.word	0xffffffff


	//   ....[24]....
        /*009c*/ 	.word	0xffffffff


	//   ....[25]....
        /*00a0*/ 	.word	0xffffffff


	//   ....[26]....
        /*00a4*/ 	.word	0xffffffff


	//   ....[27]....
        /*00a8*/ 	.word	0xffffffff


	//   ....[28]....
        /*00ac*/ 	.word	0xffffffff


	//   ....[29]....
        /*00b0*/ 	.word	0xffffffff


	//   ....[30]....
        /*00b4*/ 	.word	0xffffffff


	//   ....[31]....
        /*00b8*/ 	.word	0xffffffff


	//   ....[32]....
        /*00bc*/ 	.word	0xffffffff


	//   ....[33]....
        /*00c0*/ 	.word	0xffffffff


	//   ....[34]....
        /*00c4*/ 	.word	0xffffffff


	//   ....[35]....
        /*00c8*/ 	.word	0xffffffff


	//   ....[36]....
        /*00cc*/ 	.word	0xffffffff


	//   ....[37]....
        /*00d0*/ 	.word	0xffffffff


	//   ....[38]....
        /*00d4*/ 	.word	0xffffffff


	//   ....[39]....
        /*00d8*/ 	.word	0xffffffff


	//   ....[40]....
        /*00dc*/ 	.word	0xffffffff


	//   ....[41]....
        /*00e0*/ 	.word	0xffffffff


	//   ....[42]....
        /*00e4*/ 	.word	0xffffffff


	//   ....[43]....
        /*00e8*/ 	.word	0xffffffff


	//   ....[44]....
        /*00ec*/ 	.word	0xffffffff


	//   ....[45]....
        /*00f0*/ 	.word	0xffffffff


	//   ....[46]....
        /*00f4*/ 	.word	0xffffffff


	//   ....[47]....
        /*00f8*/ 	.word	0xffffffff


	//   ....[48]....
        /*00fc*/ 	.word	0xffffffff


	//   ....[49]....
        /*0100*/ 	.word	0xffffffff


	//   ....[50]....
        /*0104*/ 	.word	0xffffffff


	//   ....[51]....
        /*0108*/ 	.word	0xffffffff


	//   ....[52]....
        /*010c*/ 	.word	0xffffffff


	//   ....[53]....
        /*0110*/ 	.word	0xffffffff


	//   ....[54]....
        /*0114*/ 	.word	0xffffffff


	//   ....[55]....
        /*0118*/ 	.word	0xffffffff


	//   ....[56]....
        /*011c*/ 	.word	0xffffffff


	//   ....[57]....
        /*0120*/ 	.word	0xffffffff


	//   ....[58]....
        /*0124*/ 	.word	0xffffffff


	//   ....[59]....
        /*0128*/ 	.word	0xffffffff


	//   ....[60]....
        /*012c*/ 	.word	0xffffffff


	//   ....[61]....
        /*0130*/ 	.word	0xffffffff


	//   ....[62]....
        /*0134*/ 	.word	0xffffffff


	//   ....[63]....
        /*0138*/ 	.word	0xffffffff


	//   ....[64]....
        /*013c*/ 	.word	0xffffffff


	//   ....[65]....
        /*0140*/ 	.word	0xffffffff


	//   ....[66]....
        /*0144*/ 	.word	0xffffffff


	//   ....[67]....
        /*0148*/ 	.word	0xffffffff


	//   ....[68]....
        /*014c*/ 	.word	0xffffffff


	//   ....[69]....
        /*0150*/ 	.word	0xffffffff


	//   ....[70]....
        /*0154*/ 	.word	0xffffffff


	//   ....[71]....
        /*0158*/ 	.word	0xffffffff


	//   ....[72]....
        /*015c*/ 	.word	0xffffffff


	//   ....[73]....
        /*0160*/ 	.word	0xffffffff


	//   ....[74]....
        /*0164*/ 	.word	0xffffffff


	//   ....[75]....
        /*0168*/ 	.word	0xffffffff


	//   ....[76]....
        /*016c*/ 	.word	0xffffffff


	//   ....[77]....
        /*0170*/ 	.word	0xffffffff


	//   ....[78]....
        /*0174*/ 	.word	0xffffffff


	//   ....[79]....
        /*0178*/ 	.word	0xffffffff


	//   ....[80]....
        /*017c*/ 	.word	0xffffffff


	//   ....[81]....
        /*0180*/ 	.word	0xffffffff


	//   ....[82]....
        /*0184*/ 	.word	0xffffffff


	//   ....[83]....
        /*0188*/ 	.word	0xffffffff


	//   ....[84]....
        /*018c*/ 	.word	0xffffffff


	//   ....[85]....
        /*0190*/ 	.word	0xffffffff


	//   ....[86]....
        /*0194*/ 	.word	0xffffffff


	//   ....[87]....
        /*0198*/ 	.word	0xffffffff


	//   ....[88]....
        /*019c*/ 	.word	0xffffffff


	//   ....[89]....
        /*01a0*/ 	.word	0xffffffff


	//   ....[90]....
        /*01a4*/ 	.word	0xffffffff


	//   ....[91]....
        /*01a8*/ 	.word	0xffffffff


	//   ....[92]....
        /*01ac*/ 	.word	0xffffffff


	//   ....[93]....
        /*01b0*/ 	.word	0xffffffff


	//   ....[94]....
        /*01b4*/ 	.word	0xffffffff


	//   ....[95]....
        /*01b8*/ 	.word	0xffffffff


	//   ....[96]....
        /*01bc*/ 	.word	0xffffffff


	//   ....[97]....
        /*01c0*/ 	.word	0xffffffff


	//   ....[98]....
        /*01c4*/ 	.word	0xffffffff


	//   ....[99]....
        /*01c8*/ 	.word	0xffffffff


	//   ....[100]....
        /*01cc*/ 	.word	0xffffffff


	//   ....[101]....
        /*01d0*/ 	.word	0xffffffff


	//   ....[102]....
        /*01d4*/ 	.word	0xffffffff


	//   ....[103]....
        /*01d8*/ 	.word	0xffffffff


	//   ....[104]....
        /*01dc*/ 	.word	0xffffffff


	//   ....[105]....
        /*01e0*/ 	.word	0xffffffff


	//   ....[106]....
        /*01e4*/ 	.word	0xffffffff


	//   ....[107]....
        /*01e8*/ 	.word	0xffffffff


	//   ....[108]....
        /*01ec*/ 	.word	0xffffffff


	//   ....[109]....
        /*01f0*/ 	.word	0xffffffff


	//   ....[110]....
        /*01f4*/ 	.word	0xffffffff


	//   ....[111]....
        /*01f8*/ 	.word	0xffffffff


	//   ....[112]....
        /*01fc*/ 	.word	0xffffffff


	//   ....[113]....
        /*0200*/ 	.word	0xffffffff


	//   ....[114]....
        /*0204*/ 	.word	0xffffffff


	//   ....[115]....
        /*0208*/ 	.word	0xffffffff


	//   ....[116]....
        /*020c*/ 	.word	0xffffffff


	//   ....[117]....
        /*0210*/ 	.word	0xffffffff


	//   ....[118]....
        /*0214*/ 	.word	0xffffffff


	//   ....[119]....
        /*0218*/ 	.word	0xffffffff


	//   ....[120]....
        /*021c*/ 	.word	0xffffffff


	//   ....[121]....
        /*0220*/ 	.word	0xffffffff


	//   ....[122]....
        /*0224*/ 	.word	0xffffffff


	//   ....[123]....
        /*0228*/ 	.word	0xffffffff


	//   ....[124]....
        /*022c*/ 	.word	0xffffffff


	//   ....[125]....
        /*0230*/ 	.word	0xffffffff


	//   ....[126]....
        /*0234*/ 	.word	0xffffffff


	//   ....[127]....
        /*0238*/ 	.word	0xffffffff


	//   ....[128]....
        /*023c*/ 	.word	0xffffffff


	//   ....[129]....
        /*0240*/ 	.word	0xffffffff


	//   ....[130]....
        /*0244*/ 	.word	0xffffffff


	//   ....[131]....
        /*0248*/ 	.word	0xffffffff


	//   ....[132]....
        /*024c*/ 	.word	0xffffffff


	//   ....[133]....
        /*0250*/ 	.word	0xffffffff


	//   ....[134]....
        /*0254*/ 	.word	0xffffffff


	//   ....[135]....
        /*0258*/ 	.word	0xffffffff


	//   ....[136]....
        /*025c*/ 	.word	0xffffffff


	//   ....[137]....
        /*0260*/ 	.word	0xffffffff


	//   ....[138]....
        /*0264*/ 	.word	0xffffffff


	//   ....[139]....
        /*0268*/ 	.word	0xffffffff


	//   ....[140]....
        /*026c*/ 	.word	0xffffffff


	//   ....[141]....
        /*0270*/ 	.word	0xffffffff


	//   ....[142]....
        /*0274*/ 	.word	0xffffffff


	//   ....[143]....
        /*0278*/ 	.word	0xffffffff


	//   ....[144]....
        /*027c*/ 	.word	0xffffffff


	//   ....[145]....
        /*0280*/ 	.word	0xffffffff


	//   ....[146]....
        /*0284*/ 	.word	0xffffffff


	//   ....[147]....
        /*0288*/ 	.word	0xffffffff


	//   ....[148]....
        /*028c*/ 	.word	0xffffffff


	//   ....[149]....
        /*0290*/ 	.word	0xffffffff


	//   ....[150]....
        /*0294*/ 	.word	0xffffffff


	//   ....[151]....
        /*0298*/ 	.word	0xffffffff


	//   ....[152]....
        /*029c*/ 	.word	0xffffffff


	//   ....[153]....
        /*02a0*/ 	.word	0xffffffff


	//   ....[154]....
        /*02a4*/ 	.word	0xffffffff


	//   ....[155]....
        /*02a8*/ 	.word	0xffffffff


	//   ....[156]....
        /*02ac*/ 	.word	0xffffffff


	//   ....[157]....
        /*02b0*/ 	.word	0xffffffff


	//   ....[158]....
        /*02b4*/ 	.word	0xffffffff


	//   ....[159]....
        /*02b8*/ 	.word	0xffffffff


	//   ....[160]....
        /*02bc*/ 	.word	0xffffffff


	//   ....[161]....
        /*02c0*/ 	.word	0xffffffff


	//   ....[162]....
        /*02c4*/ 	.word	0xffffffff


	//   ....[163]....
        /*02c8*/ 	.word	0xffffffff


	//   ....[164]....
        /*02cc*/ 	.word	0xffffffff


	//   ....[165]....
        /*02d0*/ 	.word	0xffffffff


	//   ....[166]....
        /*02d4*/ 	.word	0xffffffff


	//   ....[167]....
        /*02d8*/ 	.word	0xffffffff


	//   ....[168]....
        /*02dc*/ 	.word	0xffffffff


	//   ....[169]....
        /*02e0*/ 	.word	0xffffffff


	//   ....[170]....
        /*02e4*/ 	.word	0xffffffff


	//   ....[171]....
        /*02e8*/ 	.word	0xffffffff


	//   ....[172]....
        /*02ec*/ 	.word	0xffffffff


	//   ....[173]....
        /*02f0*/ 	.word	0xffffffff


	//   ....[174]....
        /*02f4*/ 	.word	0xffffffff


	//   ....[175]....
        /*02f8*/ 	.word	0xffffffff


	//   ....[176]....
        /*02fc*/ 	.word	0xffffffff


	//   ....[177]....
        /*0300*/ 	.word	0xffffffff


	//   ....[178]....
        /*0304*/ 	.word	0xffffffff


	//   ....[179]....
        /*0308*/ 	.word	0xffffffff


	//   ....[180]....
        /*030c*/ 	.word	0xffffffff


	//   ....[181]....
        /*0310*/ 	.word	0xffffffff


	//   ....[182]....
        /*0314*/ 	.word	0xffffffff


	//   ....[183]....
        /*0318*/ 	.word	0xffffffff


	//   ....[184]....
        /*031c*/ 	.word	0xffffffff


	//   ....[185]....
        /*0320*/ 	.word	0xffffffff


	//   ....[186]....
        /*0324*/ 	.word	0xffffffff


	//   ....[187]....
        /*0328*/ 	.word	0xffffffff


	//   ....[188]....
        /*032c*/ 	.word	0xffffffff


	//   ....[189]....
        /*0330*/ 	.word	0xffffffff


	//   ....[190]....
        /*0334*/ 	.word	0xffffffff


	//   ....[191]....
        /*0338*/ 	.word	0xffffffff


	//   ....[192]....
        /*033c*/ 	.word	0xffffffff


	//   ....[193]....
        /*0340*/ 	.word	0xffffffff


	//   ....[194]....
        /*0344*/ 	.word	0xffffffff


	//   ....[195]....
        /*0348*/ 	.word	0xffffffff


	//   ....[196]....
        /*034c*/ 	.word	0xffffffff


	//   ....[197]....
        /*0350*/ 	.word	0xffffffff


	//   ....[198]....
        /*0354*/ 	.word	0xffffffff


	//----- nvinfo : EIATTR_COOP_GROUP_INSTR_OFFSETS
	.align		4
.L_226:
        /*0358*/ 	.byte	0x04, 0x28
        /*035a*/ 	.short	(.L_228 - .L_227)


	//   ....[0]....
.L_227:
        /*035c*/ 	.word	0x00000090


	//   ....[1]....
        /*0360*/ 	.word	0x00002290


	//   ....[2]....
        /*0364*/ 	.word	0x000022a0


	//   ....[3]....
        /*0368*/ 	.word	0x00003de0


	//   ....[4]....
        /*036c*/ 	.word	0x00003df0


	//   ....[5]....
        /*0370*/ 	.word	0x00005770


	//   ....[6]....
        /*0374*/ 	.word	0x00005790


	//   ....[7]....
        /*0378*/ 	.word	0x00005c90


	//   ....[8]....
        /*037c*/ 	.word	0x00005cf0


	//   ....[9]....
        /*0380*/ 	.word	0x00006e80


	//   ....[10]....
        /*0384*/ 	.word	0x00006ea0


	//   ....[11]....
        /*0388*/ 	.word	0x00007030


	//   ....[12]....
        /*038c*/ 	.word	0x00007040


	//   ....[13]....
        /*0390*/ 	.word	0x000071c0


	//   ....[14]....
        /*0394*/ 	.word	0x000071e0


	//   ....[15]....
        /*0398*/ 	.word	0x00007360


	//   ....[16]....
        /*039c*/ 	.word	0x00007370


	//   ....[17]....
        /*03a0*/ 	.word	0x00007bb0


	//   ....[18]....
        /*03a4*/ 	.word	0x00007be0


	//   ....[19]....
        /*03a8*/ 	.word	0x00007c00


	//   ....[20]....
        /*03ac*/ 	.word	0x00007c10


	//   ....[21]....
        /*03b0*/ 	.word	0x00008100


	//   ....[22]....
        /*03b4*/ 	.word	0x00008110


	//   ....[23]....
        /*03b8*/ 	.word	0x00008150


	//   ....[24]....
        /*03bc*/ 	.word	0x000081a0


	//   ....[25]....
        /*03c0*/ 	.word	0x00008f50


	//   ....[26]....
        /*03c4*/ 	.word	0x00008f70


	//   ....[27]....
        /*03c8*/ 	.word	0x00008fe0


	//   ....[28]....
        /*03cc*/ 	.word	0x00009050


	//   ....[29]....
        /*03d0*/ 	.word	0x00009490


	//   ....[30]....
        /*03d4*/ 	.word	0x00009b10


	//   ....[31]....
        /*03d8*/ 	.word	0x0000a380


	//   ....[32]....
        /*03dc*/ 	.word	0x0000a3b0


	//   ....[33]....
        /*03e0*/ 	.word	0x0000a3c0


	//   ....[34]....
        /*03e4*/ 	.word	0x0000a3f0


	//   ....[35]....
        /*03e8*/ 	.word	0x0000b970


	//   ....[36]....
        /*03ec*/ 	.word	0x0000b990


	//   ....[37]....
        /*03f0*/ 	.word	0x0000ba40


	//   ....[38]....
        /*03f4*/ 	.word	0x0000ba70


	//   ....[39]....
        /*03f8*/ 	.word	0x0000cb40


	//   ....[40]....
        /*03fc*/ 	.word	0x0000cb60


	//   ....[41]....
        /*0400*/ 	.word	0x0000cc10


	//   ....[42]....
        /*0404*/ 	.word	0x0000cc40


	//   ....[43]....
        /*0408*/ 	.word	0x0000ce80


	//   ....[44]....
        /*040c*/ 	.word	0x0000d360


	//   ....[45]....
        /*0410*/ 	.word	0x0000da30


	//   ....[46]....
        /*0414*/ 	.word	0x0000da60


	//   ....[47]....
        /*0418*/ 	.word	0x0000da70


	//   ....[48]....
        /*041c*/ 	.word	0x0000daa0


	//   ....[49]....
        /*0420*/ 	.word	0x0000f760


	//   ....[50]....
        /*0424*/ 	.word	0x0000f780


	//   ....[51]....
        /*0428*/ 	.word	0x0000f820


	//   ....[52]....
        /*042c*/ 	.word	0x0000f850


	//   ....[53]....
        /*0430*/ 	.word	0x00010920


	//   ....[54]....
        /*0434*/ 	.word	0x00010940


	//   ....[55]....
        /*0438*/ 	.word	0x000109e0


	//   ....[56]....
        /*043c*/ 	.word	0x00010a10


	//   ....[57]....
        /*0440*/ 	.word	0x00010da0


	//   ....[58]....
        /*0444*/ 	.word	0x00010dd0


	//   ....[59]....
        /*0448*/ 	.word	0x00010de0


	//   ....[60]....
        /*044c*/ 	.word	0x00010e10


	//   ....[61]....
        /*0450*/ 	.word	0x00012750


	//   ....[62]....
        /*0454*/ 	.word	0x00012760


	//   ....[63]....
        /*0458*/ 	.word	0x000127c0


	//   ....[64]....
        /*045c*/ 	.word	0x000127f0


	//   ....[65]....
        /*0460*/ 	.word	0x00013860


	//   ....[66]....
        /*0464*/ 	.word	0x00013880


	//   ....[67]....
        /*0468*/ 	.word	0x00013910


	//   ....[68]....
        /*046c*/ 	.word	0x00013940


	//   ....[69]....
        /*0470*/ 	.word	0x00013b10


	//   ....[70]....
        /*0474*/ 	.word	0x00013ff0


	//   ....[71]....
        /*0478*/ 	.word	0x000146c0


	//   ....[72]....
        /*047c*/ 	.word	0x000146f0


	//   ....[73]....
        /*0480*/ 	.word	0x00014700


	//   ....[74]....
        /*0484*/ 	.word	0x00014730


	//   ....[75]....
        /*0488*/ 	.word	0x00015ec0


	//   ....[76]....
        /*048c*/ 	.word	0x00015ef0


	//   ....[77]....
        /*0490*/ 	.word	0x00015f00


	//   ....[78]....
        /*0494*/ 	.word	0x00015f30


	//   ....[79]....
        /*0498*/ 	.word	0x000174d0


	//   ....[80]....
        /*049c*/ 	.word	0x00017500


	//   ....[81]....
        /*04a0*/ 	.word	0x00017520


	//   ....[82]....
        /*04a4*/ 	.word	0x00017540


	//   ....[83]....
        /*04a8*/ 	.word	0x00017730


	//   ....[84]....
        /*04ac*/ 	.word	0x00017740


	//   ....[85]....
        /*04b0*/ 	.word	0x000178c0


	//   ....[86]....
        /*04b4*/ 	.word	0x000178f0


	//   ....[87]....
        /*04b8*/ 	.word	0x00017a40


	//   ....[88]....
        /*04bc*/ 	.word	0x00017a70


	//   ....[89]....
        /*04c0*/ 	.word	0x00017bc0


	//   ....[90]....
        /*04c4*/ 	.word	0x00017be0


	//   ....[91]....
        /*04c8*/ 	.word	0x000183d0


	//   ....[92]....
        /*04cc*/ 	.word	0x000183f0


	//   ....[93]....
        /*04d0*/ 	.word	0x00018560


	//   ....[94]....
        /*04d4*/ 	.word	0x00018570


	//   ....[95]....
        /*04d8*/ 	.word	0x000186e0


	//   ....[96]....
        /*04dc*/ 	.word	0x00018700


	//   ....[97]....
        /*04e0*/ 	.word	0x00018870


	//   ....[98]....
        /*04e4*/ 	.word	0x00018880


	//   ....[99]....
        /*04e8*/ 	.word	0x00018a40


	//   ....[100]....
        /*04ec*/ 	.word	0x00018ac0


	//   ....[101]....
        /*04f0*/ 	.word	0x00018b40


	//   ....[102]....
        /*04f4*/ 	.word	0x00018bb0


	//   ....[103]....
        /*04f8*/ 	.word	0x00018c30


	//   ....[104]....
        /*04fc*/ 	.word	0x00018cb0


	//   ....[105]....
        /*0500*/ 	.word	0x00018d30


	//   ....[106]....
        /*0504*/ 	.word	0x00018da0


	//   ....[107]....
        /*0508*/ 	.word	0x00018e20


	//   ....[108]....
        /*050c*/ 	.word	0x00018ea0


	//   ....[109]....
        /*0510*/ 	.word	0x00018f20


	//   ....[110]....
        /*0514*/ 	.word	0x000190e0


	//   ....[111]....
        /*0518*/ 	.word	0x00019150


	//   ....[112]....
        /*051c*/ 	.word	0x000191d0


	//   ....[113]....
        /*0520*/ 	.word	0x00019250


	//   ....[114]....
        /*0524*/ 	.word	0x000192b0


	//   ....[115]....
        /*0528*/ 	.word	0x00019300


	//   ....[116]....
        /*052c*/ 	.word	0x00019350


	//   ....[117]....
        /*0530*/ 	.word	0x000193a0


	//   ....[118]....
        /*0534*/ 	.word	0x00019420


	//   ....[119]....
        /*0538*/ 	.word	0x000194a0


	//   ....[120]....
        /*053c*/ 	.word	0x000195f0


	//   ....[121]....
        /*0540*/ 	.word	0x00019660


	//   ....[122]....
        /*0544*/ 	.word	0x000196e0


	//   ....[123]....
        /*0548*/ 	.word	0x00019760


	//   ....[124]....
        /*054c*/ 	.word	0x000198b0


	//   ....[125]....
        /*0550*/ 	.word	0x00019920


	//   ....[126]....
        /*0554*/ 	.word	0x000199a0


	//   ....[127]....
        /*0558*/ 	.word	0x00019a20


	//   ....[128]....
        /*055c*/ 	.word	0x00019a70


	//   ....[129]....
        /*0560*/ 	.word	0x00019ac0


	//   ....[130]....
        /*0564*/ 	.word	0x00019b10


	//   ....[131]....
        /*0568*/ 	.word	0x00019b50


	//   ....[132]....
        /*056c*/ 	.word	0x00019bc0


	//   ....[133]....
        /*0570*/ 	.word	0x00019c40


	//   ....[134]....
        /*0574*/ 	.word	0x00019d80


	//   ....[135]....
        /*0578*/ 	.word	0x00019df0


	//   ....[136]....
        /*057c*/ 	.word	0x00019e70


	//   ....[137]....
        /*0580*/ 	.word	0x00019ef0


	//   ....[138]....
        /*0584*/ 	.word	0x0001a030


	//   ....[139]....
        /*0588*/ 	.word	0x0001a0a0


	//   ....[140]....
        /*058c*/ 	.word	0x0001a0f0


	//   ....[141]....
        /*0590*/ 	.word	0x0001a140


	//   ....[142]....
        /*0594*/ 	.word	0x0001a190


	//   ....[143]....
        /*0598*/ 	.word	0x0001a1d0


	//   ....[144]....
        /*059c*/ 	.word	0x0001a240


	//   ....[145]....
        /*05a0*/ 	.word	0x0001a2c0


	//   ....[146]....
        /*05a4*/ 	.word	0x0001a340


	//   ....[147]....
        /*05a8*/ 	.word	0x0001a460


	//   ....[148]....
        /*05ac*/ 	.word	0x0001a4d0


	//   ....[149]....
        /*05b0*/ 	.word	0x0001a550


	//   ....[150]....
        /*05b4*/ 	.word	0x0001a5d0


	//   ....[151]....
        /*05b8*/ 	.word	0x0001a620


	//   ....[152]....
        /*05bc*/ 	.word	0x0001a670


	//   ....[153]....
        /*05c0*/ 	.word	0x0001a6c0


	//   ....[154]....
        /*05c4*/ 	.word	0x0001a700


	//   ....[155]....
        /*05c8*/ 	.word	0x0001a750


	//   ....[156]....
        /*05cc*/ 	.word	0x0001a7b0


	//   ....[157]....
        /*05d0*/ 	.word	0x0001a800


	//   ....[158]....
        /*05d4*/ 	.word	0x0001a840


	//   ....[159]....
        /*05d8*/ 	.word	0x0001a8c0


	//   ....[160]....
        /*05dc*/ 	.word	0x0001a940


	//   ....[161]....
        /*05e0*/ 	.word	0x0001a9c0


	//   ....[162]....
        /*05e4*/ 	.word	0x0001aa30


	//   ....[163]....
        /*05e8*/ 	.word	0x0001aab0


	//   ....[164]....
        /*05ec*/ 	.word	0x0001ab30


	//   ....[165]....
        /*05f0*/ 	.word	0x0001abb0


	//   ....[166]....
        /*05f4*/ 	.word	0x0001ac20


	//   ....[167]....
        /*05f8*/ 	.word	0x0001b080


	//   ....[168]....
        /*05fc*/ 	.word	0x0001b0a0


	//   ....[169]....
        /*0600*/ 	.word	0x0001b0b0


	//   ....[170]....
        /*0604*/ 	.word	0x0001b0c0


	//   ....[171]....
        /*0608*/ 	.word	0x0001b890


	//   ....[172]....
        /*060c*/ 	.word	0x0001b8a0


	//   ....[173]....
        /*0610*/ 	.word	0x0001b8b0


	//   ....[174]....
        /*0614*/ 	.word	0x0001b8c0


	//   ....[175]....
        /*0618*/ 	.word	0x0001ec00


	//   ....[176]....
        /*061c*/ 	.word	0x0001ec20


	//   ....[177]....
        /*0620*/ 	.word	0x0001ec30


	//   ....[178]....
        /*0624*/ 	.word	0x0001ec40


	//   ....[179]....
        /*0628*/ 	.word	0x0001f200


	//   ....[180]....
        /*062c*/ 	.word	0x0001f210


	//   ....[181]....
        /*0630*/ 	.word	0x0001f220


	//   ....[182]....
        /*0634*/ 	.word	0x0001f230


	//   ....[183]....
        /*0638*/ 	.word	0x000226b0


	//   ....[184]....
        /*063c*/ 	.word	0x00022730


	//   ....[185]....
        /*0640*/ 	.word	0x000227a0


	//   ....[186]....
        /*0644*/ 	.word	0x00022810


	//   ....[187]....
        /*0648*/ 	.word	0x00022890


	//   ....[188]....
        /*064c*/ 	.word	0x00022900


	//   ....[189]....
        /*0650*/ 	.word	0x00022970


	//   ....[190]....
        /*0654*/ 	.word	0x000229e0


	//   ....[191]....
        /*0658*/ 	.word	0x00022a60


	//   ....[192]....
        /*065c*/ 	.word	0x00022ae0


	//   ....[193]....
        /*0660*/ 	.word	0x00022b50


	//   ....[194]....
        /*0664*/ 	.word	0x00022bc0


	//   ....[195]....
        /*0668*/ 	.word	0x00022c40


	//   ....[196]....
        /*066c*/ 	.word	0x00022cb0


	//   ....[197]....
        /*0670*/ 	.word	0x00022d30


	//   ....[198]....
        /*0674*/ 	.word	0x00022da0


	//----- nvinfo : EIATTR_EXIT_INSTR_OFFSETS
	.align		4
.L_228:
        /*0678*/ 	.byte	0x04, 0x1c
        /*067a*/ 	.short	(.L_230 - .L_229)


	//   ....[0]....
.L_229:
        /*067c*/ 	.word	0x00000320


	//   ....[1]....
        /*0680*/ 	.word	0x00017bf0


	//   ....[2]....
        /*0684*/ 	.word	0x00017cc0


	//   ....[3]....
        /*0688*/ 	.word	0x00017d20


	//   ....[4]....
        /*068c*/ 	.word	0x000188d0


	//   ....[5]....
        /*0690*/ 	.word	0x00018980


	//   ....[6]....
        /*0694*/ 	.word	0x000189e0


	//----- nvinfo : EIATTR_CTAIDZ_USED
	.align		4
.L_230:
        /*0698*/ 	.byte	0x01, 0x04
	.zero		2


	//----- nvinfo : EIATTR_MAX_THREADS
	.align		4
        /*069c*/ 	.byte	0x04, 0x05
        /*069e*/ 	.short	(.L_232 - .L_231)
.L_231:
        /*06a0*/ 	.word	0x00000100
        /*06a4*/ 	.word	0x00000001
        /*06a8*/ 	.word	0x00000001


	//----- nvinfo : EIATTR_CRS_STACK_SIZE
	.align		4
.L_232:
        /*06ac*/ 	.byte	0x04, 0x1e
        /*06ae*/ 	.short	(.L_234 - .L_233)
.L_233:
        /*06b0*/ 	.word	0x00000000
.L_234:


//--------------------- .nv.info._ZN7cutlass13device_kernelIN5flash19enable_sm80_to_sm89INS1_16FlashAttnFwdSm80INS1_25CollectiveMainloopFwdSm80ILi8ELi1ELb0EN4cute5tupleIJNS5_1CILi128EEENS7_ILi64EEENS7_ILi192EEEEEELi192ENS_10bfloat16_tEfNS_4arch4Sm80ELb1ELb0ELb1ELb0ELb1ELb0ELb1ELb0EEENS1_21CollectiveEpilogueFwdINS6_IJS8_SA_S9_EEENS6_IJNS7_ILi1EEESI_SI_EEESC_SE_Li256ELb0ELb1ELb0ELb0EEENS1_30DynamicPersistentTileSchedulerILi256ELi256ELb0ELb1ELb0EEEEEEEEEvNT_6ParamsE --------------------------
	.section	.nv.info._ZN7cutlass13device_kernelIN5flash19enable_sm80_to_sm89INS1_16FlashAttnFwdSm80INS1_25CollectiveMainloopFwdSm80ILi8ELi1ELb0EN4cute5tupleIJNS5_1CILi128EEENS7_ILi64EEENS7_ILi192EEEEEELi192ENS_10bfloat16_tEfNS_4arch4Sm80ELb1ELb0ELb1ELb0ELb1ELb0ELb1ELb0EEENS1_21CollectiveEpilogueFwdINS6_IJS8_SA_S9_EEENS6_IJNS7_ILi1EEESI_SI_EEESC_SE_Li256ELb0ELb1ELb0ELb0EEENS1_30DynamicPersistentTileSchedulerILi256ELi256ELb0ELb1ELb0EEEEEEEEEvNT_6ParamsE,"",@"SHT_CUDA_INFO"
	.sectionflags	@""
	.align	4


	//----- nvinfo : EIATTR_CUDA_API_VERSION
	.align		4
        /*0000*/ 	.byte	0x04, 0x37
        /*0002*/ 	.short	(.L_236 - .L_235)
.L_235:
        /*0004*/ 	.word	0x00000082


	//----- nvinfo : EIATTR_SW2861232_WAR
	.align		4
.L_236:
        /*0008*/ 	.byte	0x01, 0x35
	.zero		2


	//----- nvinfo : EIATTR_PARAM_CBANK
	.align		4
        /*000c*/ 	.byte	0x04, 0x0a
        /*000e*/ 	.short	(.L_238 - .L_237)
	.align		4
.L_237:
        /*0010*/ 	.word	index@(.nv.constant0._ZN7cutlass13device_kernelIN5flash19enable_sm80_to_sm89INS1_16FlashAttnFwdSm80INS1_25CollectiveMainloopFwdSm80ILi8ELi1ELb0EN4cute5tupleIJNS5_1CILi128EEENS7_ILi64EEENS7_ILi192EEEEEELi192ENS_10bfloat16_tEfNS_4arch4Sm80ELb1ELb0ELb1ELb0ELb1ELb0ELb1ELb0EEENS1_21CollectiveEpilogueFwdINS6_IJS8_SA_S9_EEENS6_IJNS7_ILi1EEESI_SI_EEESC_SE_Li256ELb0ELb1ELb0ELb0EEENS1_30DynamicPersistentTileSchedulerILi256ELi256ELb0ELb1ELb0EEEEEEEEEvNT_6ParamsE)
        /*0014*/ 	.short	0x0160
        /*0016*/ 	.short	0x0428


	//----- nvinfo : EIATTR_CBANK_PARAM_SIZE
	.align		4
.L_238:
        /*0018*/ 	.byte	0x03, 0x19
        /*001a*/ 	.short	0x0428


	//----- nvinfo : EIATTR_KPARAM_INFO
	.align		4
        /*001c*/ 	.byte	0x04, 0x17
        /*001e*/ 	.short	(.L_240 - .L_239)
.L_239:
        /*0020*/ 	.word	0x00000000
        /*0024*/ 	.short	0x0000
        /*0026*/ 	.short	0x0000
        /*0028*/ 	.byte	0x00, 0xf0, 0xa1, 0x10


	//----- nvinfo : EIATTR_MAXREG_COUNT
	.align		4
.L_240:
        /*002c*/ 	.byte	0x03, 0x1b
        /*002e*/ 	.short	0x00ff


	//----- nvinfo : EIATTR_NUM_BARRIERS
	.align		4
        /*0030*/ 	.byte	0x02, 0x4c
        /*0032*/ 	.byte	0x06
	.zero		1


	//----- nvinfo : EIATTR_ANNOTATIONS
	.align		4
        /*0034*/ 	.byte	0x04, 0x55
        /*0036*/ 	.short	(.L_242 - .L_241)


	//   ....[0]....
.L_241:
        /*0038*/ 	.word	0x00000001
        /*003c*/ 	.byte	0x70, 0x00, 0x00, 0x00, 0x01, 0x00, 0x00, 0x00, 0xc0, 0x04, 0x00, 0x00, 0x01, 0x00, 0x00, 0x00
        /* <DEDUP_REMOVED lines=12> */
        /*010c*/ 	.byte	0xf0, 0xda, 0x00, 0x00


	//----- nvinfo : EIATTR_MERCURY_ISA_VERSION
	.align		4
.L_242:
        /*0110*/ 	.byte	0x03, 0x5f
        /*0112*/ 	.short	0x0000


	//----- nvinfo : EIATTR_INT_WARP_WIDE_INSTR_OFFSETS
	.align		4
        /*0114*/ 	.byte	0x04, 0x31
        /*0116*/ 	.short	(.L_244 - .L_243)


	//   ....[0]....
.L_243:
        /*0118*/ 	.word	0x0000bd40


	//   ....[1]....
        /*011c*/ 	.word	0x0000bdc0


	//----- nvinfo : EIATTR_COOP_GROUP_MASK_REGIDS
	.align		4
.L_244:
        /*0120*/ 	.byte	0x04, 0x29
        /*0122*/ 	.short	(.L_246 - .L_245)


	//   ....[0]....
.L_245:
        /*0124*/ 	.word	0xffffffff


	//   ....[1]....
        /*0128*/ 	.word	0xffffffff


	//   ....[2]....
        /*012c*/ 	.word	0xffffffff


	//   ....[3]....
        /*0130*/ 	.word	0xffffffff


	//   ....[4]....
        /*0134*/ 	.word	0xffffffff


	//   ....[5]....
        /*0138*/ 	.word	0xffffffff


	//   ....[6]....
        /*013c*/ 	.word	0xffffffff


	//   ....[7]....
        /*0140*/ 	.word	0xffffffff


	//   ....[8]....
        /*0144*/ 	.word	0xffffffff


	//   ....[9]....
        /*0148*/ 	.word	0xffffffff


	//   ....[10]....
        /*014c*/ 	.word	0xffffffff


	//   ....[11]....
        /*0150*/ 	.word	0xffffffff


	//   ....[12]....
        /*0154*/ 	.word	0xffffffff


	//   ....[13]....
        /*0158*/ 	.word	0xffffffff


	//   ....[14]....
        /*015c*/ 	.word	0xffffffff


	//   ....[15]....
        /*0160*/ 	.word	0xffffffff


	//   ....[16]....
        /*0164*/ 	.word	0xffffffff


	//   ....[17]....
        /*0168*/ 	.word	0xffffffff


	//   ....[18]....
        /*016c*/ 	.word	0xffffffff


	//   ....[19]....
        /*0170*/ 	.word	0xffffffff


	//   ....[20]....
        /*0174*/ 	.word	0xffffffff


	//   ....[21]....
        /*0178*/ 	.word	0xffffffff


	//   ....[22]....
        /*017c*/ 	.word	0xffffffff


	//   ....[23]....
        /*0180*/ 	.word	0xffffffff


	//   ....[24]....
        /*0184*/ 	.word	0xffffffff


	//   ....[25]....
        /*0188*/ 	.word	0xffffffff


	//   ....[26]....
        /*018c*/ 	.word	0xffffffff


	//   ....[27]....
        /*0190*/ 	.word	0xffffffff


	//   ....[28]....
        /*0194*/ 	.word	0xffffffff


	//   ....[29]....
        /*0198*/ 	.word	0xffffffff


	//   ....[30]....
        /*019c*/ 	.word	0xffffffff


	//   ....[31]....
        /*01a0*/ 	.word	0xffffffff


	//   ....[32]....
        /*01a4*/ 	.word	0xffffffff


	//   ....[33]....
        /*01a8*/ 	.word	0xffffffff


	//   ....[34]....
        /*01ac*/ 	.word	0xffffffff


	//   ....[35]....
        /*01b0*/ 	.word	0xffffffff


	//   ....[36]....
        /*01b4*/ 	.word	0xffffffff


	//   ....[37]....
        /*01b8*/ 	.word	0xffffffff


	//   ....[38]....
        /*01bc*/ 	.word	0xffffffff


	//   ....[39]....
        /*01c0*/ 	.word	0xffffffff


	//   ....[40]....
        /*01c4*/ 	.word	0xffffffff


	//   ....[41]....
        /*01c8*/ 	.word	0xffffffff


	//   ....[42]....
        /*01cc*/ 	.word	0xffffffff


	//   ....[43]....
        /*01d0*/ 	.word	0xffffffff


	//   ....[44]....
        /*01d4*/ 	.word	0xffffffff


	//   ....[45]....
        /*01d8*/ 	.word	0xffffffff


	//   ....[46]....
        /*01dc*/ 	.word	0xffffffff


	//   ....[47]....
        /*01e0*/ 	.word	0xffffffff


	//   ....[48]....
        /*01e4*/ 	.word	0xffffffff


	//   ....[49]....
        /*01e8*/ 	.word	0xffffffff


	//   ....[50]....
        /*01ec*/ 	.word	0xffffffff


	//   ....[51]....
        /*01f0*/ 	.word	0xffffffff


	//   ....[52]....
        /*01f4*/ 	.word	0xffffffff


	//   ....[53]....
        /*01f8*/ 	.word	0xffffffff


	//   ....[54]....
        /*01fc*/ 	.word	0xffffffff


	//   ....[55]....
        /*0200*/ 	.word	0xffffffff


	//   ....[56]....
        /*0204*/ 	.word	0xffffffff


	//   ....[57]....
        /*0208*/ 	.word	0xffffffff


	//   ....[58]....
        /*020c*/ 	.word	0xffffffff


	//   ....[59]....
        /*0210*/ 	.word	0xffffffff


	//   ....[60]....
        /*0214*/ 	.word	0xffffffff


	//   ....[61]....
        /*0218*/ 	.word	0xffffffff


	//   ....[62]....
        /*021c*/ 	.word	0xffffffff


	//   ....[63]....
        /*0220*/ 	.word	0xffffffff


	//   ....[64]....
        /*0224*/ 	.word	0xffffffff


	//   ....[65]....
        /*0228*/ 	.word	0xffffffff


	//   ....[66]....
        /*022c*/ 	.word	0xffffffff


	//   ....[67]....
        /*0230*/ 	.word	0xffffffff


	//   ....[68]....
        /*0234*/ 	.word	0xffffffff


	//   ....[69]....
        /*0238*/ 	.word	0xffffffff


	//   ....[70]....
        /*023c*/ 	.word	0xffffffff


	//   ....[71]....
        /*0240*/ 	.word	0xffffffff


	//   ....[72]....
        /*0244*/ 	.word	0xffffffff


	//   ....[73]....
        /*0248*/ 	.word	0xffffffff


	//   ....[74]....
        /*024c*/ 	.word	0xffffffff


	//   ....[75]....
        /*0250*/ 	.word	0xffffffff


	//   ....[76]....
        /*0254*/ 	.word	0xffffffff


	//   ....[77]....
        /*0258*/ 	.word	0xffffffff


	//   ....[78]....
        /*025c*/ 	.word	0xffffffff


	//   ....[79]....
        /*0260*/ 	.word	0xffffffff


	//   ....[80]....
        /*0264*/ 	.word	0xffffffff


	//   ....[81]....
        /*0268*/ 	.word	0xffffffff


	//   ....[82]....
        /*026c*/ 	.word	0xffffffff


	//   ....[83]....
        /*0270*/ 	.word	0xffffffff


	//   ....[84]....
        /*0274*/ 	.word	0xffffffff


	//   ....[85]....
        /*0278*/ 	.word	0xffffffff


	//   ....[86]....
        /*027c*/ 	.word	0xffffffff


	//   ....[87]....
        /*0280*/ 	.word	0xffffffff


	//   ....[88]....
        /*0284*/ 	.word	0xffffffff


	//   ....[89]....
        /*0288*/ 	.word	0xffffffff


	//   ....[90]....
        /*028c*/ 	.word	0xffffffff


	//   ....[91]....
        /*0290*/ 	.word	0xffffffff


	//   ....[92]....
        /*0294*/ 	.word	0xffffffff


	//   ....[93]....
        /*0298*/ 	.word	0xffffffff


	//   ....[94]....
        /*029c*/ 	.word	0xffffffff


	//   ....[95]....
        /*02a0*/ 	.word	0xffffffff


	//   ....[96]....
        /*02a4*/ 	.word	0xffffffff


	//   ....[97]....
        /*02a8*/ 	.word	0xffffffff


	//   ....[98]....
        /*02ac*/ 	.word	0xffffffff


	//   ....[99]....
        /*02b0*/ 	.word	0xffffffff


	//   ....[100]....
        /*02b4*/ 	.word	0xffffffff


	//   ....[101]....
        /*02b8*/ 	.word	0xffffffff


	//   ....[102]....
        /*02bc*/ 	.word	0xffffffff


	//   ....[103]....
        /*02c0*/ 	.word	0xffffffff


	//   ....[104]....
        /*02c4*/ 	.word	0xffffffff


	//   ....[105]....
        /*02c8*/ 	.word	0xffffffff


	//   ....[106]....
        /*02cc*/ 	.word	0xffffffff


	//   ....[107]....
        /*02d0*/ 	.word	0xffffffff


	//   ....[108]....
        /*02d4*/ 	.word	0xffffffff


	//   ....[109]....
        /*02d8*/ 	.word	0xffffffff


	//   ....[110]....
        /*02dc*/ 	.word	0xffffffff


	//   ....[111]....
        /*02e0*/ 	.word	0xffffffff


	//   ....[112]....
        /*02e4*/ 	.word	0xffffffff


	//   ....[113]....
        /*02e8*/ 	.word	0xffffffff


	//   ....[114]....
        /*02ec*/ 	.word	0xffffffff


	//   ....[115]....
        /*02f0*/ 	.word	0xffffffff


	//   ....[116]....
        /*02f4*/ 	.word	0xffffffff


	//   ....[117]....
        /*02f8*/ 	.word	0xffffffff


	//   ....[118]....
        /*02fc*/ 	.word	0xffffffff


	//   ....[119]....
        /*0300*/ 	.word	0xffffffff


	//   ....[120]....
        /*0304*/ 	.word	0xffffffff


	//   ....[121]....
        /*0308*/ 	.word	0xffffffff


	//   ....[122]....
        /*030c*/ 	.word	0xffffffff


	//   ....[123]....
        /*0310*/ 	.word	0xffffffff


	//   ....[124]....
        /*0314*/ 	.word	0xffffffff


	//   ....[125]....
        /*0318*/ 	.word	0xffffffff


	//   ....[126]....
        /*031c*/ 	.word	0xffffffff


	//   ....[127]....
        /*0320*/ 	.word	0xffffffff


	//   ....[128]....
        /*0324*/ 	.word	0xffffffff


	//   ....[129]....
        /*0328*/ 	.word	0xffffffff


	//   ....[130]....
        /*032c*/ 	.word	0xffffffff


	//   ....[131]....
        /*0330*/ 	.word	0xffffffff


	//   ....[132]....
        /*0334*/ 	.word	0xffffffff


	//----- nvinfo : EIATTR_COOP_GROUP_INSTR_OFFSETS
	.align		4
.L_246:
        /*0338*/ 	.byte	0x04, 0x28
        /*033a*/ 	.short	(.L_248 - .L_247)


	//   ....[0]....
.L_247:
        /*033c*/ 	.word	0x00000050


	//   ....[1]....
        /*0340*/ 	.word	0x000012e0


	//   ....[2]....
        /*0344*/ 	.word	0x00001300


	//   ....[3]....
        /*0348*/ 	.word	0x00001480


	//   ....[4]....
        /*034c*/ 	.word	0x00001490


	//   ....[5]....
        /*0350*/ 	.word	0x000015f0


	//   ....[6]....
        /*0354*/ 	.word	0x00001610


	//   ....[7]....
        /*0358*/ 	.word	0x00001770


	//   ....[8]....
        /*035c*/ 	.word	0x00001780


	//   ....[9]....
        /*0360*/ 	.word	0x00001c70


	//   ....[10]....
        /*0364*/ 	.word	0x00001c80


	//   ....[11]....
        /*0368*/ 	.word	0x00001c90


	//   ....[12]....
        /*036c*/ 	.word	0x00001ca0


	//   ....[13]....
        /*0370*/ 	.word	0x00001f70


	//   ....[14]....
        /*0374*/ 	.word	0x00001f80


	//   ....[15]....
        /*0378*/ 	.word	0x00001f90


	//   ....[16]....
        /*037c*/ 	.word	0x00001fc0


	//   ....[17]....
        /*0380*/ 	.word	0x000031a0


	//   ....[18]....
        /*0384*/ 	.word	0x000031c0


	//   ....[19]....
        /*0388*/ 	.word	0x000032c0


	//   ....[20]....
        /*038c*/ 	.word	0x000032e0


	//   ....[21]....
        /*0390*/ 	.word	0x00003510


	//   ....[22]....
        /*0394*/ 	.word	0x00003750


	//   ....[23]....
        /*0398*/ 	.word	0x00003b50


	//   ....[24]....
        /*039c*/ 	.word	0x00003b70


	//   ....[25]....
        /*03a0*/ 	.word	0x00003b90


	//   ....[26]....
        /*03a4*/ 	.word	0x00003bb0


	//   ....[27]....
        /*03a8*/ 	.word	0x00004ff0


	//   ....[28]....
        /*03ac*/ 	.word	0x00005010


	//   ....[29]....
        /*03b0*/ 	.word	0x00005110


	//   ....[30]....
        /*03b4*/ 	.word	0x00005120


	//   ....[31]....
        /*03b8*/ 	.word	0x00006280


	//   ....[32]....
        /*03bc*/ 	.word	0x000062a0


	//   ....[33]....
        /*03c0*/ 	.word	0x000063a0


	//   ....[34]....
        /*03c4*/ 	.word	0x000063b0


	//   ....[35]....
        /*03c8*/ 	.word	0x000065f0


	//   ....[36]....
        /*03cc*/ 	.word	0x00006830


	//   ....[37]....
        /*03d0*/ 	.word	0x00006c30


	//   ....[38]....
        /*03d4*/ 	.word	0x00006c50


	//   ....[39]....
        /*03d8*/ 	.word	0x00006c70


	//   ....[40]....
        /*03dc*/ 	.word	0x00006c90


	//   ....[41]....
        /*03e0*/ 	.word	0x00008710


	//   ....[42]....
        /*03e4*/ 	.word	0x00008720


	//   ....[43]....
        /*03e8*/ 	.word	0x00008780


	//   ....[44]....
        /*03ec*/ 	.word	0x000087d0


	//   ....[45]....
        /*03f0*/ 	.word	0x00009920


	//   ....[46]....
        /*03f4*/ 	.word	0x00009940


	//   ....[47]....
        /*03f8*/ 	.word	0x00009a00


	//   ....[48]....
        /*03fc*/ 	.word	0x00009a30


	//   ....[49]....
        /*0400*/ 	.word	0x00009d70


	//   ....[50]....
        /*0404*/ 	.word	0x00009d80


	//   ....[51]....
        /*0408*/ 	.word	0x00009db0


	//   ....[52]....
        /*040c*/ 	.word	0x00009dc0


	//   ....[53]....
        /*0410*/ 	.word	0x0000b510


	//   ....[54]....
        /*0414*/ 	.word	0x0000b540


	//   ....[55]....
        /*0418*/ 	.word	0x0000b550


	//   ....[56]....
        /*041c*/ 	.word	0x0000b580


	//   ....[57]....
        /*0420*/ 	.word	0x0000c5a0


	//   ....[58]....
        /*0424*/ 	.word	0x0000c8c0


	//   ....[59]....
        /*0428*/ 	.word	0x0000c900


	//   ....[60]....
        /*042c*/ 	.word	0x0000c930


	//   ....[61]....
        /*0430*/ 	.word	0x0000c960


	//   ....[62]....
        /*0434*/ 	.word	0x0000cb40


	//   ....[63]....
        /*0438*/ 	.word	0x0000cb50


	//   ....[64]....
        /*043c*/ 	.word	0x0000cc80


	//   ....[65]....
        /*0440*/ 	.word	0x0000ccb0


	//   ....[66]....
        /*0444*/ 	.word	0x0000cdb0


	//   ....[67]....
        /*0448*/ 	.word	0x0000cde0


	//   ....[68]....
        /*044c*/ 	.word	0x0000cee0


	//   ....[69]....
        /*0450*/ 	.word	0x0000cf00


	//   ....[70]....
        /*0454*/ 	.word	0x0000d420


	//   ....[71]....
        /*0458*/ 	.word	0x0000d440


	//   ....[72]....
        /*045c*/ 	.word	0x0000d5c0


	//   ....[73]....
        /*0460*/ 	.word	0x0000d5d0


	//   ....[74]....
        /*0464*/ 	.word	0x0000d730


	//   ....[75]....
        /*0468*/ 	.word	0x0000d750


	//   ....[76]....
        /*046c*/ 	.word	0x0000d8b0


	//   ....[77]....
        /*0470*/ 	.word	0x0000d8c0


	//   ....[78]....
        /*0474*/ 	.word	0x0000da90


	//   ....[79]....
        /*0478*/ 	.word	0x0000db80


	//   ....[80]....
        /*047c*/ 	.word	0x0000dbf0


	//   ....[81]....
        /*0480*/ 	.word	0x0000dc60


	//   ....[82]....
        /*0484*/ 	.word	0x0000dcc0


	//   ....[83]....
        /*0488*/ 	.word	0x0000dd30


	//   ....[84]....
        /*048c*/ 	.word	0x0000dda0


	//   ....[85]....
        /*0490*/ 	.word	0x0000de10


	//   ....[86]....
        /*0494*/ 	.word	0x0000de70


	//   ....[87]....
        /*0498*/ 	.word	0x0000dee0


	//   ....[88]....
        /*049c*/ 	.word	0x0000df50


	//   ....[89]....
        /*04a0*/ 	.word	0x0000e0c0


	//   ....[90]....
        /*04a4*/ 	.word	0x0000e120


	//   ....[91]....
        /*04a8*/ 	.word	0x0000e190


	//   ....[92]....
        /*04ac*/ 	.word	0x0000e200


	//   ....[93]....
        /*04b0*/ 	.word	0x0000e640


	//   ....[94]....
        /*04b4*/ 	.word	0x0000e690


	//   ....[95]....
        /*04b8*/ 	.word	0x0000e6e0


	//   ....[96]....
        /*04bc*/ 	.word	0x0000e730


	//   ....[97]....
        /*04c0*/ 	.word	0x0000e7a0


	//   ....[98]....
        /*04c4*/ 	.word	0x0000e810


	//   ....[99]....
        /*04c8*/ 	.word	0x0000e980


	//   ....[100]....
        /*04cc*/ 	.word	0x0000e9e0


	//   ....[101]....
        /*04d0*/ 	.word	0x0000ea50


	//   ....[102]....
        /*04d4*/ 	.word	0x0000eac0


	//   ....[103]....
        /*04d8*/ 	.word	0x0000ec30


	//   ....[104]....
        /*04dc*/ 	.word	0x0000ec90


	//   ....[105]....
        /*04e0*/ 	.word	0x0000ed00


	//   ....[106]....
        /*04e4*/ 	.word	0x0000ed70


	//   ....[107]....
        /*04e8*/ 	.word	0x0000f1b0


	//   ....[108]....
        /*04ec*/ 	.word	0x0000f1f0


	//   ....[109]....
        /*04f0*/ 	.word	0x0000f240


	//   ....[110]....
        /*04f4*/ 	.word	0x0000f280


	//   ....[111]....
        /*04f8*/ 	.word	0x0000f2e0


	//   ....[112]....
        /*04fc*/ 	.word	0x0000f350


	//   ....[113]....
        /*0500*/ 	.word	0x0000f3c0


	//   ....[114]....
        /*0504*/ 	.word	0x0000f500


	//   ....[115]....
        /*0508*/ 	.word	0x0000f560


	//   ....[116]....
        /*050c*/ 	.word	0x0000f5b0


	//   ....[117]....
        /*0510*/ 	.word	0x0000f5f0


	//   ....[118]....
        /*0514*/ 	.word	0x0000f640


	//   ....[119]....
        /*0518*/ 	.word	0x0000f680


	//   ....[120]....
        /*051c*/ 	.word	0x0000f6d0


	//   ....[121]....
        /*0520*/ 	.word	0x0000f730


	//   ....[122]....
        /*0524*/ 	.word	0x0000f780


	//   ....[123]....
        /*0528*/ 	.word	0x0000f7c0


	//   ....[124]....
        /*052c*/ 	.word	0x0000f830


	//   ....[125]....
        /*0530*/ 	.word	0x0000f8a0


	//   ....[126]....
        /*0534*/ 	.word	0x0000f910


	//   ....[127]....
        /*0538*/ 	.word	0x0000f970


	//   ....[128]....
        /*053c*/ 	.word	0x0000f9e0


	//   ....[129]....
        /*0540*/ 	.word	0x0000fa50


	//   ....[130]....
        /*0544*/ 	.word	0x0000fac0


	//   ....[131]....
        /*0548*/ 	.word	0x0000fb20


	//   ....[132]....
        /*054c*/ 	.word	0x0000fb90


	//----- nvinfo : EIATTR_EXIT_INSTR_OFFSETS
	.align		4
.L_248:
        /*0550*/ 	.byte	0x04, 0x1c
        /*0552*/ 	.short	(.L_250 - .L_249)


	//   ....[0]....
.L_249:
        /*0554*/ 	.word	0x000000a0


	//   ....[1]....
        /*0558*/ 	.word	0x0000db30


	//----- nvinfo : EIATTR_MAX_THREADS
	.align		4
.L_250:
        /*055c*/ 	.byte	0x04, 0x05
        /*055e*/ 	.short	(.L_252 - .L_251)
.L_251:
        /*0560*/ 	.word	0x00000100
        /*0564*/ 	.word	0x00000001
        /*0568*/ 	.word	0x00000001


	//----- nvinfo : EIATTR_CRS_STACK_SIZE
	.align		4
.L_252:
        /*056c*/ 	.byte	0x04, 0x1e
        /*056e*/ 	.short	(.L_254 - .L_253)
.L_253:
        /*0570*/ 	.word	0x00000000
.L_254:


//--------------------- .nv.info._ZN7cutlass13device_kernelIN5flash19enable_sm80_to_sm89INS1_16FlashAttnFwdSm80INS1_25CollectiveMainloopFwdSm80ILi8ELi1ELb0EN4cute5tupleIJNS5_1CILi128EEENS7_ILi64EEENS7_ILi192EEEEEELi192ENS_10bfloat16_tEfNS_4arch4Sm80ELb1ELb0ELb1ELb1ELb1ELb0ELb1ELb0EEENS1_21CollectiveEpilogueFwdINS6_IJS8_SA_S9_EEENS6_IJNS7_ILi1EEESI_SI_EEESC_SE_Li256ELb1ELb1ELb0ELb0EEENS1_19SingleTileSchedulerILb1ELb0ELb1ELi128EEEEEEEEEvNT_6ParamsE --------------------------
	.section	.nv.info._ZN7cutlass13device_kernelIN5flash19enable_sm80_to_sm89INS1_16FlashAttnFwdSm80INS1_25CollectiveMainloopFwdSm80ILi8ELi1ELb0EN4cute5tupleIJNS5_1CILi128EEENS7_ILi64EEENS7_ILi192EEEEEELi192ENS_10bfloat16_tEfNS_4arch4Sm80ELb1ELb0ELb1ELb1ELb1ELb0ELb1ELb0EEENS1_21CollectiveEpilogueFwdINS6_IJS8_SA_S9_EEENS6_IJNS7_ILi1EEESI_SI_EEESC_SE_Li256ELb1ELb1ELb0ELb0EEENS1_19SingleTileSchedulerILb1ELb0ELb1ELi128EEEEEEEEEvNT_6ParamsE,"",@"SHT_CUDA_INFO"
	.sectionflags	@""
	.align	4


	//----- nvinfo : EIATTR_CUDA_API_VERSION
	.align		4
        /*0000*/ 	.byte	0x04, 0x37
        /*0002*/ 	.short	(.L_256 - .L_255)
.L_255:
        /*0004*/ 	.word	0x00000082


	//----- nvinfo : EIATTR_SW2861232_WAR
	.align		4
.L_256:
        /*0008*/ 	.byte	0x01, 0x35
	.zero		2


	//----- nvinfo : EIATTR_PARAM_CBANK
	.align		4
        /*000c*/ 	.byte	0x04, 0x0a
        /*000e*/ 	.short	(.L_258 - .L_257)
	.align		4
.L_257:
        /*0010*/ 	.word	index@(.nv.constant0._ZN7cutlass13device_kernelIN5flash19enable_sm80_to_sm89INS1_16FlashAttnFwdSm80INS1_25CollectiveMainloopFwdSm80ILi8ELi1ELb0EN4cute5tupleIJNS5_1CILi128EEENS7_ILi64EEENS7_ILi192EEEEEELi192ENS_10bfloat16_tEfNS_4arch4Sm80ELb1ELb0ELb1ELb1ELb1ELb0ELb1ELb0EEENS1_21CollectiveEpilogueFwdINS6_IJS8_SA_S9_EEENS6_IJNS7_ILi1EEESI_SI_EEESC_SE_Li256ELb1ELb1ELb0ELb0EEENS1_19SingleTileSchedulerILb1ELb0ELb1ELi128EEEEEEEEEvNT_6ParamsE)
        /*0014*/ 	.short	0x0160
        /*0016*/ 	.short	0x0418


	//----- nvinfo : EIATTR_CBANK_PARAM_SIZE
	.align		4
.L_258:
        /*0018*/ 	.byte	0x03, 0x19
        /*001a*/ 	.short	0x0418


	//----- nvinfo : EIATTR_KPARAM_INFO
	.align		4
        /*001c*/ 	.byte	0x04, 0x17
        /*001e*/ 	.short	(.L_260 - .L_259)
.L_259:
        /*0020*/ 	.word	0x00000000
        /*0024*/ 	.short	0x0000
        /*0026*/ 	.short	0x0000
        /*0028*/ 	.byte	0x00, 0xf0, 0x61, 0x10


	//----- nvinfo : EIATTR_MAXREG_COUNT
	.align		4
.L_260:
        /*002c*/ 	.byte	0x03, 0x1b
        /*002e*/ 	.short	0x00ff


	//----- nvinfo : EIATTR_NUM_BARRIERS
	.align		4
        /*0030*/ 	.byte	0x02, 0x4c
        /*0032*/ 	.byte	0x02
	.zero		1


	//----- nvinfo : EIATTR_MERCURY_ISA_VERSION
	.align		4
        /*0034*/ 	.byte	0x03, 0x5f
        /*0036*/ 	.short	0x0000


	//----- nvinfo : EIATTR_COOP_GROUP_MASK_REGIDS
	.align		4
        /*0038*/ 	.byte	0x04, 0x29
        /*003a*/ 	.short	(.L_262 - .L_261)


	//   ....[0]....
.L_261:
        /*003c*/ 	.word	0xffffffff


	//   ....[1]....
        /*0040*/ 	.word	0xffffffff


	//   ....[2]....
        /*0044*/ 	.word	0xffffffff


	//   ....[3]....
        /*0048*/ 	.word	0xffffffff


	//   ....[4]....
        /*004c*/ 	.word	0xffffffff


	//   ....[5]....
        /*0050*/ 	.word	0xffffffff


	//   ....[6]....
        /*0054*/ 	.word	0xffffffff


	//   ....[7]....
        /*0058*/ 	.word	0xffffffff


	//   ....[8]....
        /*005c*/ 	.word	0xffffffff


	//   ....[9]....
        /*0060*/ 	.word	0xffffffff


	//   ....[10]....
        /*0064*/ 	.word	0xffffffff


	//   ....[11]....
        /*0068*/ 	.word	0xffffffff


	//   ....[12]....
        /*006c*/ 	.word	0xffffffff


	//   ....[13]....
        /*0070*/ 	.word	0xffffffff


	//   ....[14]....
        /*0074*/ 	.word	0xffffffff


	//   ....[15]....
        /*0078*/ 	.word	0xffffffff


	//   ....[16]....
        /*007c*/ 	.word	0xffffffff


	//   ....[17]....
        /*0080*/ 	.word	0xffffffff


	//   ....[18]....
        /*0084*/ 	.word	0xffffffff


	//   ....[19]....
        /*0088*/ 	.word	0xffffffff


	//   ....[20]....
        /*008c*/ 	.word	0xffffffff


	//   ....[21]....
        /*0090*/ 	.word	0xffffffff


	//   ....[22]....
        /*0094*/ 	.word	0xffffffff


	//   ....[23]....
        /*0098*/ 	.word	0xffffffff


	//   ....[24]....
        /*009c*/ 	.word	0xffffffff


	//   ....[25]....
        /*00a0*/ 	.word	0xffffffff


	//   ....[26]....
        /*00a4*/ 	.word	0xffffffff


	//   ....[27]....
        /*00a8*/ 	.word	0xffffffff


	//   ....[28]....
        /*00ac*/ 	.word	0xffffffff


	//   ....[29]....
        /*00b0*/ 	.word	0xffffffff


	//   ....[30]....
        /*00b4*/ 	.word	0xffffffff


	//   ....[31]....
        /*00b8*/ 	.word	0xffffffff


	//   ....[32]....
        /*00bc*/ 	.word	0xffffffff


	//   ....[33]....
        /*00c0*/ 	.word	0xffffffff


	//   ....[34]....
        /*00c4*/ 	.word	0xffffffff


	//   ....[35]....
        /*00c8*/ 	.word	0xffffffff


	//   ....[36]....
        /*00cc*/ 	.word	0xffffffff


	//   ....[37]....
        /*00d0*/ 	.word	0xffffffff


	//   ....[38]....
        /*00d4*/ 	.word	0xffffffff


	//   ....[39]....
        /*00d8*/ 	.word	0xffffffff


	//   ....[40]....
        /*00dc*/ 	.word	0xffffffff


	//   ....[41]....
        /*00e0*/ 	.word	0xffffffff


	//   ....[42]....
        /*00e4*/ 	.word	0xffffffff


	//   ....[43]....
        /*00e8*/ 	.word	0xffffffff


	//   ....[44]....
        /*00ec*/ 	.word	0xffffffff


	//   ....[45]....
        /*00f0*/ 	.word	0xffffffff


	//   ....[46]....
        /*00f4*/ 	.word	0xffffffff


	//   ....[47]....
        /*00f8*/ 	.word	0xffffffff


	//   ....[48]....
        /*00fc*/ 	.word	0xffffffff


	//   ....[49]....
        /*0100*/ 	.word	0xffffffff


	//   ....[50]....
        /*0104*/ 	.word	0xffffffff


	//   ....[51]....
        /*0108*/ 	.word	0xffffffff


	//   ....[52]....
        /*010c*/ 	.word	0xffffffff


	//   ....[53]....
        /*0110*/ 	.word	0xffffffff


	//   ....[54]....
        /*0114*/ 	.word	0xffffffff


	//   ....[55]....
        /*0118*/ 	.word	0xffffffff


	//   ....[56]....
        /*011c*/ 	.word	0xffffffff


	//   ....[57]....
        /*0120*/ 	.word	0xffffffff


	//   ....[58]....
        /*0124*/ 	.word	0xffffffff


	//   ....[59]....
        /*0128*/ 	.word	0xffffffff


	//   ....[60]....
        /*012c*/ 	.word	0xffffffff


	//   ....[61]....
        /*0130*/ 	.word	0xffffffff


	//   ....[62]....
        /*0134*/ 	.word	0xffffffff


	//   ....[63]....
        /*0138*/ 	.word	0xffffffff


	//   ....[64]....
        /*013c*/ 	.word	0xffffffff


	//   ....[65]....
        /*0140*/ 	.word	0xffffffff


	//   ....[66]....
        /*0144*/ 	.word	0xffffffff


	//   ....[67]....
        /*0148*/ 	.word	0xffffffff


	//   ....[68]....
        /*014c*/ 	.word	0xffffffff


	//   ....[69]....
        /*0150*/ 	.word	0xffffffff


	//   ....[70]....
        /*0154*/ 	.word	0xffffffff


	//   ....[71]....
        /*0158*/ 	.word	0xffffffff


	//   ....[72]....
        /*015c*/ 	.word	0xffffffff


	//   ....[73]....
        /*0160*/ 	.word	0xffffffff


	//   ....[74]....
        /*0164*/ 	.word	0xffffffff


	//   ....[75]....
        /*0168*/ 	.word	0xffffffff


	//   ....[76]....
        /*016c*/ 	.word	0xffffffff


	//----- nvinfo : EIATTR_COOP_GROUP_INSTR_OFFSETS
	.align		4
.L_262:
        /*0170*/ 	.byte	0x04, 0x28
        /*0172*/ 	.short	(.L_264 - .L_263)


	//   ....[0]....
.L_263:
        /*0174*/ 	.word	0x00000090


	//   ....[1]....
        /*0178*/ 	.word	0x00001190


	//   ....[2]....
        /*017c*/ 	.word	0x000011c0


	//   ....[3]....
        /*0180*/ 	.word	0x000013f0


	//   ....[4]....
        /*0184*/ 	.word	0x00001420


	//   ....[5]....
        /*0188*/ 	.word	0x00001540


	//   ....[6]....
        /*018c*/ 	.word	0x00001570


	//   ....[7]....
        /*0190*/ 	.word	0x00001680


	//   ....[8]....
        /*0194*/ 	.word	0x000016c0


	//   ....[9]....
        /*0198*/ 	.word	0x00001ec0


	//   ....[10]....
        /*019c*/ 	.word	0x00001ee0


	//   ....[11]....
        /*01a0*/ 	.word	0x00001f10


	//   ....[12]....
        /*01a4*/ 	.word	0x00001f30


	//   ....[13]....
        /*01a8*/ 	.word	0x00001f50


	//   ....[14]....
        /*01ac*/ 	.word	0x00001f60


	//   ....[15]....
        /*01b0*/ 	.word	0x00001f70


	//   ....[16]....
        /*01b4*/ 	.word	0x00001f90


	//   ....[17]....
        /*01b8*/ 	.word	0x00002fe0


	//   ....[18]....
        /*01bc*/ 	.word	0x00003010


	//   ....[19]....
        /*01c0*/ 	.word	0x00003020


	//   ....[20]....
        /*01c4*/ 	.word	0x00003030


	//   ....[21]....
        /*01c8*/ 	.word	0x00003450


	//   ....[22]....
        /*01cc*/ 	.word	0x000034b0


	//   ....[23]....
        /*01d0*/ 	.word	0x00003f30


	//   ....[24]....
        /*01d4*/ 	.word	0x00003f50


	//   ....[25]....
        /*01d8*/ 	.word	0x00003f70


	//   ....[26]....
        /*01dc*/ 	.word	0x00003fa0


	//   ....[27]....
        /*01e0*/ 	.word	0x00005210


	//   ....[28]....
        /*01e4*/ 	.word	0x00005220


	//   ....[29]....
        /*01e8*/ 	.word	0x00005230


	//   ....[30]....
        /*01ec*/ 	.word	0x00005240


	//   ....[31]....
        /*01f0*/ 	.word	0x00006300


	//   ....[32]....
        /*01f4*/ 	.word	0x00006310


	//   ....[33]....
        /*01f8*/ 	.word	0x00006320


	//   ....[34]....
        /*01fc*/ 	.word	0x00006330


	//   ....[35]....
        /*0200*/ 	.word	0x00006510


	//   ....[36]....
        /*0204*/ 	.word	0x00006520


	//   ....[37]....
        /*0208*/ 	.word	0x00006b60


	//   ....[38]....
        /*020c*/ 	.word	0x00006b70


	//   ....[39]....
        /*0210*/ 	.word	0x00006b90


	//   ....[40]....
        /*0214*/ 	.word	0x00006bb0


	//   ....[41]....
        /*0218*/ 	.word	0x00008560


	//   ....[42]....
        /*021c*/ 	.word	0x00008570


	//   ....[43]....
        /*0220*/ 	.word	0x00008580


	//   ....[44]....
        /*0224*/ 	.word	0x00008590


	//   ....[45]....
        /*0228*/ 	.word	0x000087e0


	//   ....[46]....
        /*022c*/ 	.word	0x000087f0


	//   ....[47]....
        /*0230*/ 	.word	0x00008810


	//   ....[48]....
        /*0234*/ 	.word	0x00008820


	//   ....[49]....
        /*0238*/ 	.word	0x000099c0


	//   ....[50]....
        /*023c*/ 	.word	0x000099e0


	//   ....[51]....
        /*0240*/ 	.word	0x00009a10


	//   ....[52]....
        /*0244*/ 	.word	0x00009a20


	//   ....[53]....
        /*0248*/ 	.word	0x0000b0d0


	//   ....[54]....
        /*024c*/ 	.word	0x0000b100


	//   ....[55]....
        /*0250*/ 	.word	0x0000b140


	//   ....[56]....
        /*0254*/ 	.word	0x0000b150


	//   ....[57]....
        /*0258*/ 	.word	0x0000c740


	//   ....[58]....
        /*025c*/ 	.word	0x0000c7b0


	//   ....[59]....
        /*0260*/ 	.word	0x0000c7f0


	//   ....[60]....
        /*0264*/ 	.word	0x0000c830


	//   ....[61]....
        /*0268*/ 	.word	0x0000ca80


	//   ....[62]....
        /*026c*/ 	.word	0x0000ca90


	//   ....[63]....
        /*0270*/ 	.word	0x0000cc10


	//   ....[64]....
        /*0274*/ 	.word	0x0000cc40


	//   ....[65]....
        /*0278*/ 	.word	0x0000cd90


	//   ....[66]....
        /*027c*/ 	.word	0x0000cdc0


	//   ....[67]....
        /*0280*/ 	.word	0x0000cf10


	//   ....[68]....
        /*0284*/ 	.word	0x0000cf30


	//   ....[69]....
        /*0288*/ 	.word	0x0000d870


	//   ....[70]....
        /*028c*/ 	.word	0x0000d880


	//   ....[71]....
        /*0290*/ 	.word	0x0000d9b0


	//   ....[72]....
        /*0294*/ 	.word	0x0000d9e0


	//   ....[73]....
        /*0298*/ 	.word	0x0000db10


	//   ....[74]....
        /*029c*/ 	.word	0x0000db40


	//   ....[75]....
        /*02a0*/ 	.word	0x0000dc70


	//   ....[76]....
        /*02a4*/ 	.word	0x0000dc90


	//----- nvinfo : EIATTR_EXIT_INSTR_OFFSETS
	.align		4
.L_264:
        /*02a8*/ 	.byte	0x04, 0x1c
        /*02aa*/ 	.short	(.L_266 - .L_265)


	//   ....[0]....
.L_265:
        /*02ac*/ 	.word	0x00000440


	//   ....[1]....
        /*02b0*/ 	.word	0x0000cf40


	//   ....[2]....
        /*02b4*/ 	.word	0x0000d010


	//   ....[3]....
        /*02b8*/ 	.word	0x0000d070


	//   ....[4]....
        /*02bc*/ 	.word	0x0000dca0


	//   ....[5]....
        /*02c0*/ 	.word	0x0000dd50


	//   ....[6]....
        /*02c4*/ 	.word	0x0000ddb0


	//----- nvinfo : EIATTR_CTAIDZ_USED
	.align		4
.L_266:
        /*02c8*/ 	.byte	0x01, 0x04
	.zero		2


	//----- nvinfo : EIATTR_MAX_THREADS
	.align		4
        /*02cc*/ 	.byte	0x04, 0x05
        /*02ce*/ 	.short	(.L_268 - .L_267)
.L_267:
        /*02d0*/ 	.word	0x00000100
        /*02d4*/ 	.word	0x00000001
        /*02d8*/ 	.word	0x00000001


	//----- nvinfo : EIATTR_CRS_STACK_SIZE
	.align		4
.L_268:
        /*02dc*/ 	.byte	0x04, 0x1e
        /*02de*/ 	.short	(.L_270 - .L_269)
.L_269:
        /*02e0*/ 	.word	0x00000000
.L_270:


//--------------------- .nv.info._ZN7cutlass13device_kernelIN5flash19enable_sm80_to_sm89INS1_16FlashAttnFwdSm80INS1_25CollectiveMainloopFwdSm80ILi8ELi1ELb0EN4cute5tupleIJNS5_1CILi128EEENS7_ILi64EEENS7_ILi192EEEEEELi192ENS_10bfloat16_tEfNS_4arch4Sm80ELb1ELb0ELb1ELb1ELb1ELb1ELb1ELb0EEENS1_21CollectiveEpilogueFwdINS6_IJS8_SA_S9_EEENS6_IJNS7_ILi1EEESI_SI_EEESC_SE_Li256ELb1ELb1ELb0ELb0EEENS1_19SingleTileSchedulerILb1ELb0ELb1ELi128EEEEEEEEEvNT_6ParamsE --------------------------
	.section	.nv.info._ZN7cutlass13device_kernelIN5flash19enable_sm80_to_sm89INS1_16FlashAttnFwdSm80INS1_25CollectiveMainloopFwdSm80ILi8ELi1ELb0EN4cute5tupleIJNS5_1CILi128EEENS7_ILi64EEENS7_ILi192EEEEEELi192ENS_10bfloat16_tEfNS_4arch4Sm80ELb1ELb0ELb1ELb1ELb1ELb1ELb1ELb0EEENS1_21CollectiveEpilogueFwdINS6_IJS8_SA_S9_EEENS6_IJNS7_ILi1EEESI_SI_EEESC_SE_Li256ELb1ELb1ELb0ELb0EEENS1_19SingleTileSchedulerILb1ELb0ELb1ELi128EEEEEEEEEvNT_6ParamsE,"",@"SHT_CUDA_INFO"
	.sectionflags	@""
	.align	4


	//----- nvinfo : EIATTR_CUDA_API_VERSION
	.align		4
        /*0000*/ 	.byte	0x04, 0x37
        /*0002*/ 	.short	(.L_272 - .L_271)
.L_271:
        /*0004*/ 	.word	0x00000082


	//----- nvinfo : EIATTR_SW2861232_WAR
	.align		4
.L_272:
        /*0008*/ 	.byte	0x01, 0x35
	.zero		2


	//----- nvinfo : EIATTR_PARAM_CBANK
	.align		4
        /*000c*/ 	.byte	0x04, 0x0a
        /*000e*/ 	.short	(.L_274 - .L_273)
	.align		4
.L_273:
        /*0010*/ 	.word	index@(.nv.constant0._ZN7cutlass13device_kernelIN5flash19enable_sm80_to_sm89INS1_16FlashAttnFwdSm80INS1_25CollectiveMainloopFwdSm80ILi8ELi1ELb0EN4cute5tupleIJNS5_1CILi128EEENS7_ILi64EEENS7_ILi192EEEEEELi192ENS_10bfloat16_tEfNS_4arch4Sm80ELb1ELb0ELb1ELb1ELb1ELb1ELb1ELb0EEENS1_21CollectiveEpilogueFwdINS6_IJS8_SA_S9_EEENS6_IJNS7_ILi1EEESI_SI_EEESC_SE_Li256ELb1ELb1ELb0ELb0EEENS1_19SingleTileSchedulerILb1ELb0ELb1ELi128EEEEEEEEEvNT_6ParamsE)
        /*0014*/ 	.short	0x0160
        /*0016*/ 	.short	0x0418


	//----- nvinfo : EIATTR_CBANK_PARAM_SIZE
	.align		4
.L_274:
        /*0018*/ 	.byte	0x03, 0x19
        /*001a*/ 	.short	0x0418


	//----- nvinfo : EIATTR_KPARAM_INFO
	.align		4
        /*001c*/ 	.byte	0x04, 0x17
        /*001e*/ 	.short	(.L_276 - .L_275)
.L_275:
        /*0020*/ 	.word	0x00000000
        /*0024*/ 	.short	0x0000
        /*0026*/ 	.short	0x0000
        /*0028*/ 	.byte	0x00, 0xf0, 0x61, 0x10


	//----- nvinfo : EIATTR_MAXREG_COUNT
	.align		4
.L_276:
        /*002c*/ 	.byte	0x03, 0x1b
        /*002e*/ 	.short	0x00ff


	//----- nvinfo : EIATTR_NUM_BARRIERS
	.align		4
        /*0030*/ 	.byte	0x02, 0x4c
        /*0032*/ 	.byte	0x02
	.zero		1


	//----- nvinfo : EIATTR_MERCURY_ISA_VERSION
	.align		4
        /*0034*/ 	.byte	0x03, 0x5f
        /*0036*/ 	.short	0x0000


	//----- nvinfo : EIATTR_COOP_GROUP_MASK_REGIDS
	.align		4
        /*0038*/ 	.byte	0x04, 0x29
        /*003a*/ 	.short	(.L_278 - .L_277)


	//   ....[0]....
.L_277:
        /*003c*/ 	.word	0xffffffff


	//   ....[1]....
        /*0040*/ 	.word	0xffffffff


	//   ....[2]....
        /*0044*/ 	.word	0xffffffff


	//   ....[3]....
        /*0048*/ 	.word	0xffffffff


	//   ....[4]....
        /*004c*/ 	.word	0xffffffff


	//   ....[5]....
        /*0050*/ 	.word	0xffffffff


	//   ....[6]....
        /*0054*/ 	.word	0xffffffff


	//   ....[7]....
        /*0058*/ 	.word	0xffffffff


	//   ....[8]....
        /*005c*/ 	.word	0xffffffff


	//   ....[9]....
        /*0060*/ 	.word	0xffffffff


	//   ....[10]....
        /*0064*/ 	.word	0xffffffff


	//   ....[11]....
        /*0068*/ 	.word	0xffffffff


	//   ....[12]....
        /*006c*/ 	.word	0xffffffff


	//   ....[13]....
        /*0070*/ 	.word	0xffffffff


	//   ....[14]....
        /*0074*/ 	.word	0xffffffff


	//   ....[15]....
        /*0078*/ 	.word	0xffffffff


	//   ....[16]....
        /*007c*/ 	.word	0xffffffff


	//   ....[17]....
        /*0080*/ 	.word	0xffffffff


	//   ....[18]....
        /*0084*/ 	.word	0xffffffff


	//   ....[19]....
        /*0088*/ 	.word	0xffffffff


	//   ....[20]....
        /*008c*/ 	.word	0xffffffff


	//   ....[21]....
        /*0090*/ 	.word	0xffffffff


	//   ....[22]....
        /*0094*/ 	.word	0xffffffff


	//   ....[23]....
        /*0098*/ 	.word	0xffffffff


	//   ....[24]....
        /*009c*/ 	.word	0xffffffff


	//   ....[25]....
        /*00a0*/ 	.word	0xffffffff


	//   ....[26]....
        /*00a4*/ 	.word	0xffffffff


	//   ....[27]....
        /*00a8*/ 	.word	0xffffffff


	//   ....[28]....
        /*00ac*/ 	.word	0xffffffff


	//   ....[29]....
        /*00b0*/ 	.word	0xffffffff


	//   ....[30]....
        /*00b4*/ 	.word	0xffffffff


	//   ....[31]....
        /*00b8*/ 	.word	0xffffffff


	//   ....[32]....
        /*00bc*/ 	.word	0xffffffff


	//   ....[33]....
        /*00c0*/ 	.word	0xffffffff


	//   ....[34]....
        /*00c4*/ 	.word	0xffffffff


	//   ....[35]....
        /*00c8*/ 	.word	0xffffffff


	//   ....[36]....
        /*00cc*/ 	.word	0xffffffff


	//   ....[37]....
        /*00d0*/ 	.word	0xffffffff


	//   ....[38]....
        /*00d4*/ 	.word	0xffffffff


	//   ....[39]....
        /*00d8*/ 	.word	0xffffffff


	//   ....[40]....
        /*00dc*/ 	.word	0xffffffff


	//   ....[41]....
        /*00e0*/ 	.word	0xffffffff


	//   ....[42]....
        /*00e4*/ 	.word	0xffffffff


	//   ....[43]....
        /*00e8*/ 	.word	0xffffffff


	//   ....[44]....
        /*00ec*/ 	.word	0xffffffff


	//   ....[45]....
        /*00f0*/ 	.word	0xffffffff


	//   ....[46]....
        /*00f4*/ 	.word	0xffffffff


	//   ....[47]....
        /*00f8*/ 	.word	0xffffffff


	//   ....[48]....
        /*00fc*/ 	.word	0xffffffff


	//   ....[49]....
        /*0100*/ 	.word	0xffffffff


	//   ....[50]....
        /*0104*/ 	.word	0xffffffff


	//   ....[51]....
        /*0108*/ 	.word	0xffffffff


	//   ....[52]....
        /*010c*/ 	.word	0xffffffff


	//   ....[53]....
        /*0110*/ 	.word	0xffffffff


	//   ....[54]....
        /*0114*/ 	.word	0xffffffff


	//   ....[55]....
        /*0118*/ 	.word	0xffffffff


	//   ....[56]....
        /*011c*/ 	.word	0xffffffff


	//   ....[57]....
        /*0120*/ 	.word	0xffffffff


	//   ....[58]....
        /*0124*/ 	.word	0xffffffff


	//   ....[59]....
        /*0128*/ 	.word	0xffffffff


	//   ....[60]....
        /*012c*/ 	.word	0xffffffff


	//   ....[61]....
        /*0130*/ 	.word	0xffffffff


	//   ....[62]....
        /*0134*/ 	.word	0xffffffff


	//   ....[63]....
        /*0138*/ 	.word	0xffffffff


	//   ....[64]....
        /*013c*/ 	.word	0xffffffff


	//   ....[65]....
        /*0140*/ 	.word	0xffffffff


	//   ....[66]....
        /*0144*/ 	.word	0xffffffff


	//   ....[67]....
        /*0148*/ 	.word	0xffffffff


	//   ....[68]....
        /*014c*/ 	.word	0xffffffff


	//   ....[69]....
        /*0150*/ 	.word	0xffffffff


	//   ....[70]....
        /*0154*/ 	.word	0xffffffff


	//   ....[71]....
        /*0158*/ 	.word	0xffffffff


	//   ....[72]....
        /*015c*/ 	.word	0xffffffff


	//   ....[73]....
        /*0160*/ 	.word	0xffffffff


	//   ....[74]....
        /*0164*/ 	.word	0xffffffff


	//   ....[75]....
        /*0168*/ 	.word	0xffffffff


	//   ....[76]....
        /*016c*/ 	.word	0xffffffff


	//   ....[77]....
        /*0170*/ 	.word	0xffffffff


	//   ....[78]....
        /*0174*/ 	.word	0xffffffff


	//   ....[79]....
        /*0178*/ 	.word	0xffffffff


	//   ....[80]....
        /*017c*/ 	.word	0xffffffff


	//   ....[81]....
        /*0180*/ 	.word	0xffffffff


	//   ....[82]....
        /*0184*/ 	.word	0xffffffff


	//   ....[83]....
        /*0188*/ 	.word	0xffffffff


	//   ....[84]....
        /*018c*/ 	.word	0xffffffff


	//   ....[85]....
        /*0190*/ 	.word	0xffffffff


	//   ....[86]....
        /*0194*/ 	.word	0xffffffff


	//   ....[87]....
        /*0198*/ 	.word	0xffffffff


	//   ....[88]....
        /*019c*/ 	.word	0xffffffff


	//   ....[89]....
        /*01a0*/ 	.word	0xffffffff


	//   ....[90]....
        /*01a4*/ 	.word	0xffffffff


	//   ....[91]....
        /*01a8*/ 	.word	0xffffffff


	//   ....[92]....
        /*01ac*/ 	.word	0xffffffff


	//   ....[93]....
        /*01b0*/ 	.word	0xffffffff


	//   ....[94]....
        /*01b4*/ 	.word	0xffffffff


	//   ....[95]....
        /*01b8*/ 	.word	0xffffffff


	//   ....[96]....
        /*01bc*/ 	.word	0xffffffff


	//   ....[97]....
        /*01c0*/ 	.word	0xffffffff


	//   ....[98]....
        /*01c4*/ 	.word	0xffffffff


	//   ....[99]....
        /*01c8*/ 	.word	0xffffffff


	//   ....[100]....
        /*01cc*/ 	.word	0xffffffff


	//----- nvinfo : EIATTR_COOP_GROUP_INSTR_OFFSETS
	.align		4
.L_278:
        /*01d0*/ 	.byte	0x04, 0x28
        /*01d2*/ 	.short	(.L_280 - .L_279)


	//   ....[0]....
.L_279:
        /*01d4*/ 	.word	0x00000090


	//   ....[1]....
        /*01d8*/ 	.word	0x00002460


	//   ....[2]....
        /*01dc*/ 	.word	0x00002470


	//   ....[3]....
        /*01e0*/ 	.word	0x00004050


	//   ....[4]....
        /*01e4*/ 	.word	0x00004060


	//   ....[5]....
        /*01e8*/ 	.word	0x00005a60


	//   ....[6]....
        /*01ec*/ 	.word	0x00005a80


	//   ....[7]....
        /*01f0*/ 	.word	0x00005f60


	//   ....[8]....
        /*01f4*/ 	.word	0x00005fc0


	//   ....[9]....
        /*01f8*/ 	.word	0x00006c60


	//   ....[10]....
        /*01fc*/ 	.word	0x00006ca0


	//   ....[11]....
        /*0200*/ 	.word	0x00006ed0


	//   ....[12]....
        /*0204*/ 	.word	0x00006f00


	//   ....[13]....
        /*0208*/ 	.word	0x00007020


	//   ....[14]....
        /*020c*/ 	.word	0x00007050


	//   ....[15]....
        /*0210*/ 	.word	0x00007170


	//   ....[16]....
        /*0214*/ 	.word	0x000071c0


	//   ....[17]....
        /*0218*/ 	.word	0x000076b0


	//   ....[18]....
        /*021c*/ 	.word	0x000076d0


	//   ....[19]....
        /*0220*/ 	.word	0x000076e0


	//   ....[20]....
        /*0224*/ 	.word	0x000076f0


	//   ....[21]....
        /*0228*/ 	.word	0x00007b90


	//   ....[22]....
        /*022c*/ 	.word	0x00007be0


	//   ....[23]....
        /*0230*/ 	.word	0x00007c50


	//   ....[24]....
        /*0234*/ 	.word	0x00007c60


	//   ....[25]....
        /*0238*/ 	.word	0x000080a0


	//   ....[26]....
        /*023c*/ 	.word	0x00008360


	//   ....[27]....
        /*0240*/ 	.word	0x000083a0


	//   ....[28]....
        /*0244*/ 	.word	0x000083e0


	//   ....[29]....
        /*0248*/ 	.word	0x0000b560


	//   ....[30]....
        /*024c*/ 	.word	0x0000b580


	//   ....[31]....
        /*0250*/ 	.word	0x0000b590


	//   ....[32]....
        /*0254*/ 	.word	0x0000b5a0


	//   ....[33]....
        /*0258*/ 	.word	0x0000b830


	//   ....[34]....
        /*025c*/ 	.word	0x0000baf0


	//   ....[35]....
        /*0260*/ 	.word	0x0000bb30


	//   ....[36]....
        /*0264*/ 	.word	0x0000bb70


	//   ....[37]....
        /*0268*/ 	.word	0x0000f130


	//   ....[38]....
        /*026c*/ 	.word	0x0000f160


	//   ....[39]....
        /*0270*/ 	.word	0x0000f1c0


	//   ....[40]....
        /*0274*/ 	.word	0x0000f1f0


	//   ....[41]....
        /*0278*/ 	.word	0x00010310


	//   ....[42]....
        /*027c*/ 	.word	0x00010340


	//   ....[43]....
        /*0280*/ 	.word	0x00010370


	//   ....[44]....
        /*0284*/ 	.word	0x00010390


	//   ....[45]....
        /*0288*/ 	.word	0x00010780


	//   ....[46]....
        /*028c*/ 	.word	0x000107c0


	//   ....[47]....
        /*0290*/ 	.word	0x000112a0


	//   ....[48]....
        /*0294*/ 	.word	0x000112c0


	//   ....[49]....
        /*0298*/ 	.word	0x000112e0


	//   ....[50]....
        /*029c*/ 	.word	0x00011310


	//   ....[51]....
        /*02a0*/ 	.word	0x00012670


	//   ....[52]....
        /*02a4*/ 	.word	0x00012680


	//   ....[53]....
        /*02a8*/ 	.word	0x00012690


	//   ....[54]....
        /*02ac*/ 	.word	0x000126a0


	//   ....[55]....
        /*02b0*/ 	.word	0x00013760


	//   ....[56]....
        /*02b4*/ 	.word	0x00013770


	//   ....[57]....
        /*02b8*/ 	.word	0x00013780


	//   ....[58]....
        /*02bc*/ 	.word	0x00013790


	//   ....[59]....
        /*02c0*/ 	.word	0x00013960


	//   ....[60]....
        /*02c4*/ 	.word	0x00013970


	//   ....[61]....
        /*02c8*/ 	.word	0x00013fb0


	//   ....[62]....
        /*02cc*/ 	.word	0x00013fc0


	//   ....[63]....
        /*02d0*/ 	.word	0x00013fe0


	//   ....[64]....
        /*02d4*/ 	.word	0x00014000


	//   ....[65]....
        /*02d8*/ 	.word	0x00015a90


	//   ....[66]....
        /*02dc*/ 	.word	0x00015aa0


	//   ....[67]....
        /*02e0*/ 	.word	0x00015ab0


	//   ....[68]....
        /*02e4*/ 	.word	0x00015ac0


	//   ....[69]....
        /*02e8*/ 	.word	0x00015d00


	//   ....[70]....
        /*02ec*/ 	.word	0x00015d10


	//   ....[71]....
        /*02f0*/ 	.word	0x00015db0


	//   ....[72]....
        /*02f4*/ 	.word	0x00015dc0


	//   ....[73]....
        /*02f8*/ 	.word	0x00016eb0


	//   ....[74]....
        /*02fc*/ 	.word	0x00016ed0


	//   ....[75]....
        /*0300*/ 	.word	0x00016f00


	//   ....[76]....
        /*0304*/ 	.word	0x00016f10


	//   ....[77]....
        /*0308*/ 	.word	0x000185e0


	//   ....[78]....
        /*030c*/ 	.word	0x00018610


	//   ....[79]....
        /*0310*/ 	.word	0x00018660


	//   ....[80]....
        /*0314*/ 	.word	0x00018670


	//   ....[81]....
        /*0318*/ 	.word	0x00019c60


	//   ....[82]....
        /*031c*/ 	.word	0x00019ce0


	//   ....[83]....
        /*0320*/ 	.word	0x00019d20


	//   ....[84]....
        /*0324*/ 	.word	0x00019d60


	//   ....[85]....
        /*0328*/ 	.word	0x00019f90


	//   ....[86]....
        /*032c*/ 	.word	0x00019fa0


	//   ....[87]....
        /*0330*/ 	.word	0x0001a120


	//   ....[88]....
        /*0334*/ 	.word	0x0001a150


	//   ....[89]....
        /*0338*/ 	.word	0x0001a2a0


	//   ....[90]....
        /*033c*/ 	.word	0x0001a2d0


	//   ....[91]....
        /*0340*/ 	.word	0x0001a420


	//   ....[92]....
        /*0344*/ 	.word	0x0001a440


	//   ....[93]....
        /*0348*/ 	.word	0x0001ad80


	//   ....[94]....
        /*034c*/ 	.word	0x0001ad90


	//   ....[95]....
        /*0350*/ 	.word	0x0001aec0


	//   ....[96]....
        /*0354*/ 	.word	0x0001aef0


	//   ....[97]....
        /*0358*/ 	.word	0x0001b020


	//   ....[98]....
        /*035c*/ 	.word	0x0001b050


	//   ....[99]....
        /*0360*/ 	.word	0x0001b180


	//   ....[100]....
        /*0364*/ 	.word	0x0001b1a0


	//----- nvinfo : EIATTR_EXIT_INSTR_OFFSETS
	.align		4
.L_280:
        /*0368*/ 	.byte	0x04, 0x1c
        /*036a*/ 	.short	(.L_282 - .L_281)


	//   ....[0]....
.L_281:
        /*036c*/ 	.word	0x00000440


	//   ....[1]....
        /*0370*/ 	.word	0x0001a450


	//   ....[2]....
        /*0374*/ 	.word	0x0001a520


	//   ....[3]....
        /*0378*/ 	.word	0x0001a580


	//   ....[4]....
        /*037c*/ 	.word	0x0001b1b0


	//   ....[5]....
        /*0380*/ 	.word	0x0001b260


	//   ....[6]....
        /*0384*/ 	.word	0x0001b2c0


	//----- nvinfo : EIATTR_CTAIDZ_USED
	.align		4
.L_282:
        /*0388*/ 	.byte	0x01, 0x04
	.zero		2


	//----- nvinfo : EIATTR_MAX_THREADS
	.align		4
        /*038c*/ 	.byte	0x04, 0x05
        /*038e*/ 	.short	(.L_284 - .L_283)
.L_283:
        /*0390*/ 	.word	0x00000100
        /*0394*/ 	.word	0x00000001
        /*0398*/ 	.word	0x00000001


	//----- nvinfo : EIATTR_CRS_STACK_SIZE
	.align		4
.L_284:
        /*039c*/ 	.byte	0x04, 0x1e
        /*039e*/ 	.short	(.L_286 - .L_285)
.L_285:
        /*03a0*/ 	.word	0x00000000
.L_286:


//--------------------- .nv.info._ZN7cutlass13device_kernelIN5flash19enable_sm80_to_sm89INS1_16FlashAttnFwdSm80INS1_25CollectiveMainloopFwdSm80ILi8ELi2ELb0EN4cute5tupleIJNS5_1CILi128EEENS7_ILi64EEENS7_ILi192EEEEEELi192ENS_10bfloat16_tEfNS_4arch4Sm80ELb0ELb0ELb1ELb0ELb1ELb0ELb1ELb0EEENS1_21CollectiveEpilogueFwdINS6_IJS8_SA_S9_EEENS6_IJNS7_ILi1EEESI_SI_EEESC_SE_Li256ELb0ELb1ELb0ELb0EEENS1_19SingleTileSchedulerILb0ELb0ELb1ELi128EEEEEEEEEvNT_6ParamsE --------------------------
	.section	.nv.info._ZN7cutlass13device_kernelIN5flash19enable_sm80_to_sm89INS1_16FlashAttnFwdSm80INS1_25CollectiveMainloopFwdSm80ILi8ELi2ELb0EN4cute5tupleIJNS5_1CILi128EEENS7_ILi64EEENS7_ILi192EEEEEELi192ENS_10bfloat16_tEfNS_4arch4Sm80ELb0ELb0ELb1ELb0ELb1ELb0ELb1ELb0EEENS1_21CollectiveEpilogueFwdINS6_IJS8_SA_S9_EEENS6_IJNS7_ILi1EEESI_SI_EEESC_SE_Li256ELb0ELb1ELb0ELb0EEENS1_19SingleTileSchedulerILb0ELb0ELb1ELi128EEEEEEEEEvNT_6ParamsE,"",@"SHT_CUDA_INFO"
	.sectionflags	@""
	.align	4


	//----- nvinfo : EIATTR_CUDA_API_VERSION
	.align		4
        /*0000*/ 	.byte	0x04, 0x37
        /*0002*/ 	.short	(.L_288 - .L_287)
.L_287:
        /*0004*/ 	.word	0x00000082


	//----- nvinfo : EIATTR_SW2861232_WAR
	.align		4
.L_288:
        /*0008*/ 	.byte	0x01, 0x35
	.zero		2


	//----- nvinfo : EIATTR_PARAM_CBANK
	.align		4
        /*000c*/ 	.byte	0x04, 0x0a
        /*000e*/ 	.short	(.L_290 - .L_289)
	.align		4
.L_289:
        /*0010*/ 	.word	index@(.nv.constant0._ZN7cutlass13device_kernelIN5flash19enable_sm80_to_sm89INS1_16FlashAttnFwdSm80INS1_25CollectiveMainloopFwdSm80ILi8ELi2ELb0EN4cute5tupleIJNS5_1CILi128EEENS7_ILi64EEENS7_ILi192EEEEEELi192ENS_10bfloat16_tEfNS_4arch4Sm80ELb0ELb0ELb1ELb0ELb1ELb0ELb1ELb0EEENS1_21CollectiveEpilogueFwdINS6_IJS8_SA_S9_EEENS6_IJNS7_ILi1EEESI_SI_EEESC_SE_Li256ELb0ELb1ELb0ELb0EEENS1_19SingleTileSchedulerILb0ELb0ELb1ELi128EEEEEEEEEvNT_6ParamsE)
        /*0014*/ 	.short	0x0160
        /*0016*/ 	.short	0x0418


	//----- nvinfo : EIATTR_CBANK_PARAM_SIZE
	.align		4
.L_290:
        /*0018*/ 	.byte	0x03, 0x19
        /*001a*/ 	.short	0x0418


	//----- nvinfo : EIATTR_KPARAM_INFO
	.align		4
        /*001c*/ 	.byte	0x04, 0x17
        /*001e*/ 	.short	(.L_292 - .L_291)
.L_291:
        /*0020*/ 	.word	0x00000000
        /*0024*/ 	.short	0x0000
        /*0026*/ 	.short	0x0000
        /*0028*/ 	.byte	0x00, 0xf0, 0x61, 0x10


	//----- nvinfo : EIATTR_MAXREG_COUNT
	.align		4
.L_292:
        /*002c*/ 	.byte	0x03, 0x1b
        /*002e*/ 	.short	0x00ff


	//----- nvinfo : EIATTR_NUM_BARRIERS
	.align		4
        /*0030*/ 	.byte	0x02, 0x4c
        /*0032*/ 	.byte	0x02
	.zero		1


	//----- nvinfo : EIATTR_MERCURY_ISA_VERSION
	.align		4
        /*0034*/ 	.byte	0x03, 0x5f
        /*0036*/ 	.short	0x0000


	//----- nvinfo : EIATTR_COOP_GROUP_MASK_REGIDS
	.align		4
        /*0038*/ 	.byte	0x04, 0x29
        /*003a*/ 	.short	(.L_294 - .L_293)


	//   ....[0]....
.L_293:
        /*003c*/ 	.word	0xffffffff


	//   ....[1]....
        /*0040*/ 	.word	0xffffffff


	//   ....[2]....
        /*0044*/ 	.word	0xffffffff


	//   ....[3]....
        /*0048*/ 	.word	0xffffffff


	//   ....[4]....
        /*004c*/ 	.word	0xffffffff


	//   ....[5]....
        /*0050*/ 	.word	0xffffffff


	//   ....[6]....
        /*0054*/ 	.word	0xffffffff


	//   ....[7]....
        /*0058*/ 	.word	0xffffffff


	//   ....[8]....
        /*005c*/ 	.word	0xffffffff


	//   ....[9]....
        /*0060*/ 	.word	0xffffffff


	//   ....[10]....
        /*0064*/ 	.word	0xffffffff


	//   ....[11]....
        /*0068*/ 	.word	0xffffffff


	//   ....[12]....
        /*006c*/ 	.word	0xffffffff


	//   ....[13]....
        /*0070*/ 	.word	0xffffffff


	//   ....[14]....
        /*0074*/ 	.word	0xffffffff


	//   ....[15]....
        /*0078*/ 	.word	0xffffffff


	//   ....[16]....
        /*007c*/ 	.word	0xffffffff


	//   ....[17]....
        /*0080*/ 	.word	0xffffffff


	//   ....[18]....
        /*0084*/ 	.word	0xffffffff


	//   ....[19]....
        /*0088*/ 	.word	0xffffffff


	//   ....[20]....
        /*008c*/ 	.word	0xffffffff


	//   ....[21]....
        /*0090*/ 	.word	0xffffffff


	//   ....[22]....
        /*0094*/ 	.word	0xffffffff


	//   ....[23]....
        /*0098*/ 	.word	0xffffffff


	//   ....[24]....
        /*009c*/ 	.word	0xffffffff


	//   ....[25]....
        /*00a0*/ 	.word	0xffffffff


	//   ....[26]....
        /*00a4*/ 	.word	0xffffffff


	//   ....[27]....
        /*00a8*/ 	.word	0xffffffff


	//   ....[28]....
        /*00ac*/ 	.word	0xffffffff


	//   ....[29]....
        /*00b0*/ 	.word	0xffffffff


	//   ....[30]....
        /*00b4*/ 	.word	0xffffffff


	//   ....[31]....
        /*00b8*/ 	.word	0xffffffff


	//   ....[32]....
        /*00bc*/ 	.word	0xffffffff


	//   ....[33]....
        /*00c0*/ 	.word	0xffffffff


	//   ....[34]....
        /*00c4*/ 	.word	0xffffffff


	//   ....[35]....
        /*00c8*/ 	.word	0xffffffff


	//   ....[36]....
        /*00cc*/ 	.word	0xffffffff


	//   ....[37]....
        /*00d0*/ 	.word	0xffffffff


	//   ....[38]....
        /*00d4*/ 	.word	0xffffffff


	//   ....[39]....
        /*00d8*/ 	.word	0xffffffff


	//   ....[40]....
        /*00dc*/ 	.word	0xffffffff


	//   ....[41]....
        /*00e0*/ 	.word	0xffffffff


	//   ....[42]....
        /*00e4*/ 	.word	0xffffffff


	//   ....[43]....
        /*00e8*/ 	.word	0xffffffff


	//   ....[44]....
        /*00ec*/ 	.word	0xffffffff


	//   ....[45]....
        /*00f0*/ 	.word	0xffffffff


	//   ....[46]....
        /*00f4*/ 	.word	0xffffffff


	//   ....[47]....
        /*00f8*/ 	.word	0xffffffff


	//   ....[48]....
        /*00fc*/ 	.word	0xffffffff


	//   ....[49]....
        /*0100*/ 	.word	0xffffffff


	//   ....[50]....
        /*0104*/ 	.word	0xffffffff


	//   ....[51]....
        /*0108*/ 	.word	0xffffffff


	//   ....[52]....
        /*010c*/ 	.word	0xffffffff


	//   ....[53]....
        /*0110*/ 	.word	0xffffffff


	//   ....[54]....
        /*0114*/ 	.word	0xffffffff


	//   ....[55]....
        /*0118*/ 	.word	0xffffffff


	//   ....[56]....
        /*011c*/ 	.word	0xffffffff


	//   ....[57]....
        /*0120*/ 	.word	0xffffffff


	//   ....[58]....
        /*0124*/ 	.word	0xffffffff


	//   ....[59]....
        /*0128*/ 	.word	0xffffffff


	//----- nvinfo : EIATTR_COOP_GROUP_INSTR_OFFSETS
	.align		4
.L_294:
        /*012c*/ 	.byte	0x04, 0x28
        /*012e*/ 	.short	(.L_296 - .L_295)


	//   ....[0]....
.L_295:
        /*0130*/ 	.word	0x00000600


	//   ....[1]....
        /*0134*/ 	.word	0x00000640


	//   ....[2]....
        /*0138*/ 	.word	0x00000680


	//   ....[3]....
        /*013c*/ 	.word	0x000006b0


	//   ....[4]....
        /*0140*/ 	.word	0x000006f0


	//   ....[5]....
        /*0144*/ 	.word	0x00000720


	//   ....[6]....
        /*0148*/ 	.word	0x00000800


	//   ....[7]....
        /*014c*/ 	.word	0x00000810


	//   ....[8]....
        /*0150*/ 	.word	0x00000d80


	//   ....[9]....
        /*0154*/ 	.word	0x00000db0


	//   ....[10]....
        /*0158*/ 	.word	0x00000dc0


	//   ....[11]....
        /*015c*/ 	.word	0x00000df0


	//   ....[12]....
        /*0160*/ 	.word	0x00000e10


	//   ....[13]....
        /*0164*/ 	.word	0x00000e30


	//   ....[14]....
        /*0168*/ 	.word	0x00000e40


	//   ....[15]....
        /*016c*/ 	.word	0x00000e60


	//   ....[16]....
        /*0170*/ 	.word	0x00001480


	//   ....[17]....
        /*0174*/ 	.word	0x000014a0


	//   ....[18]....
        /*0178*/ 	.word	0x00001500


	//   ....[19]....
        /*017c*/ 	.word	0x00001520


	//   ....[20]....
        /*0180*/ 	.word	0x00001a60


	//   ....[21]....
        /*0184*/ 	.word	0x00001a90


	//   ....[22]....
        /*0188*/ 	.word	0x00001af0


	//   ....[23]....
        /*018c*/ 	.word	0x00001b10


	//   ....[24]....
        /*0190*/ 	.word	0x00003390


	//   ....[25]....
        /*0194*/ 	.word	0x000033d0


	//   ....[26]....
        /*0198*/ 	.word	0x00003470


	//   ....[27]....
        /*019c*/ 	.word	0x000035b0


	//   ....[28]....
        /*01a0*/ 	.word	0x00004660


	//   ....[29]....
        /*01a4*/ 	.word	0x00004670


	//   ....[30]....
        /*01a8*/ 	.word	0x00004680


	//   ....[31]....
        /*01ac*/ 	.word	0x00004690


	//   ....[32]....
        /*01b0*/ 	.word	0x00004af0


	//   ....[33]....
        /*01b4*/ 	.word	0x00004b20


	//   ....[34]....
        /*01b8*/ 	.word	0x00004b50


	//   ....[35]....
        /*01bc*/ 	.word	0x00004b70


	//   ....[36]....
        /*01c0*/ 	.word	0x00005cb0


	//   ....[37]....
        /*01c4*/ 	.word	0x00005ce0


	//   ....[38]....
        /*01c8*/ 	.word	0x00005d00


	//   ....[39]....
        /*01cc*/ 	.word	0x00005d20


	//   ....[40]....
        /*01d0*/ 	.word	0x000075e0


	//   ....[41]....
        /*01d4*/ 	.word	0x00007610


	//   ....[42]....
        /*01d8*/ 	.word	0x00007640


	//   ....[43]....
        /*01dc*/ 	.word	0x00007670


	//   ....[44]....
        /*01e0*/ 	.word	0x00007880


	//   ....[45]....
        /*01e4*/ 	.word	0x000078c0


	//   ....[46]....
        /*01e8*/ 	.word	0x00007990


	//   ....[47]....
        /*01ec*/ 	.word	0x000079c0


	//   ....[48]....
        /*01f0*/ 	.word	0x00008d60


	//   ....[49]....
        /*01f4*/ 	.word	0x00008d70


	//   ....[50]....
        /*01f8*/ 	.word	0x00008d90


	//   ....[51]....
        /*01fc*/ 	.word	0x00008da0


	//   ....[52]....
        /*0200*/ 	.word	0x00008ea0


	//   ....[53]....
        /*0204*/ 	.word	0x00008eb0


	//   ....[54]....
        /*0208*/ 	.word	0x00008fe0


	//   ....[55]....
        /*020c*/ 	.word	0x00009010


	//   ....[56]....
        /*0210*/ 	.word	0x00009110


	//   ....[57]....
        /*0214*/ 	.word	0x00009140


	//   ....[58]....
        /*0218*/ 	.word	0x00009240


	//   ....[59]....
        /*021c*/ 	.word	0x00009260


	//----- nvinfo : EIATTR_EXIT_INSTR_OFFSETS
	.align		4
.L_296:
        /*0220*/ 	.byte	0x04, 0x1c
        /*0222*/ 	.short	(.L_298 - .L_297)


	//   ....[0]....
.L_297:
        /*0224*/ 	.word	0x00000030


	//   ....[1]....
        /*0228*/ 	.word	0x00009270


	//   ....[2]....
        /*022c*/ 	.word	0x00009310


	//   ....[3]....
        /*0230*/ 	.word	0x00009350


	//----- nvinfo : EIATTR_CTAIDZ_USED
	.align		4
.L_298:
        /*0234*/ 	.byte	0x01, 0x04
	.zero		2


	//----- nvinfo : EIATTR_MAX_THREADS
	.align		4
        /*0238*/ 	.byte	0x04, 0x05
        /*023a*/ 	.short	(.L_300 - .L_299)
.L_299:
        /*023c*/ 	.word	0x00000100
        /*0240*/ 	.word	0x00000001
        /*0244*/ 	.word	0x00000001


	//----- nvinfo : EIATTR_CRS_STACK_SIZE
	.align		4
.L_300:
        /*0248*/ 	.byte	0x04, 0x1e
        /*024a*/ 	.short	(.L_302 - .L_301)
.L_301:
        /*024c*/ 	.word	0x00000000
.L_302:


//--------------------- .nv.info._ZN7cutlass13device_kernelIN5flash19enable_sm80_to_sm89INS1_16FlashAttnFwdSm80INS1_25CollectiveMainloopFwdSm80ILi8ELi2ELb0EN4cute5tupleIJNS5_1CILi128EEENS7_ILi64EEENS7_ILi192EEEEEELi192ENS_10bfloat16_tEfNS_4arch4Sm80ELb0ELb0ELb1ELb1ELb1ELb0ELb1ELb0EEENS1_21CollectiveEpilogueFwdINS6_IJS8_SA_S9_EEENS6_IJNS7_ILi1EEESI_SI_EEESC_SE_Li256ELb1ELb1ELb0ELb0EEENS1_19SingleTileSchedulerILb1ELb0ELb1ELi128EEEEEEEEEvNT_6ParamsE --------------------------
	.section	.nv.info._ZN7cutlass13device_kernelIN5flash19enable_sm80_to_sm89INS1_16FlashAttnFwdSm80INS1_25CollectiveMainloopFwdSm80ILi8ELi2ELb0EN4cute5tupleIJNS5_1CILi128EEENS7_ILi64EEENS7_ILi192EEEEEELi192ENS_10bfloat16_tEfNS_4arch4Sm80ELb0ELb0ELb1ELb1ELb1ELb0ELb1ELb0EEENS1_21CollectiveEpilogueFwdINS6_IJS8_SA_S9_EEENS6_IJNS7_ILi1EEESI_SI_EEESC_SE_Li256ELb1ELb1ELb0ELb0EEENS1_19SingleTileSchedulerILb1ELb0ELb1ELi128EEEEEEEEEvNT_6ParamsE,"",@"SHT_CUDA_INFO"
	.sectionflags	@""
	.align	4


	//----- nvinfo : EIATTR_CUDA_API_VERSION
	.align		4
        /*0000*/ 	.byte	0x04, 0x37
        /*0002*/ 	.short	(.L_304 - .L_303)
.L_303:
        /*0004*/ 	.word	0x00000082


	//----- nvinfo : EIATTR_SW2861232_WAR
	.align		4
.L_304:
        /*0008*/ 	.byte	0x01, 0x35
	.zero		2


	//----- nvinfo : EIATTR_PARAM_CBANK
	.align		4
        /*000c*/ 	.byte	0x04, 0x0a
        /*000e*/ 	.short	(.L_306 - .L_305)
	.align		4
.L_305:
        /*0010*/ 	.word	index@(.nv.constant0._ZN7cutlass13device_kernelIN5flash19enable_sm80_to_sm89INS1_16FlashAttnFwdSm80INS1_25CollectiveMainloopFwdSm80ILi8ELi2ELb0EN4cute5tupleIJNS5_1CILi128EEENS7_ILi64EEENS7_ILi192EEEEEELi192ENS_10bfloat16_tEfNS_4arch4Sm80ELb0ELb0ELb1ELb1ELb1ELb0ELb1ELb0EEENS1_21CollectiveEpilogueFwdINS6_IJS8_SA_S9_EEENS6_IJNS7_ILi1EEESI_SI_EEESC_SE_Li256ELb1ELb1ELb0ELb0EEENS1_19SingleTileSchedulerILb1ELb0ELb1ELi128EEEEEEEEEvNT_6ParamsE)
        /*0014*/ 	.short	0x0160
        /*0016*/ 	.short	0x0418


	//----- nvinfo : EIATTR_CBANK_PARAM_SIZE
	.align		4
.L_306:
        /*0018*/ 	.byte	0x03, 0x19
        /*001a*/ 	.short	0x0418


	//----- nvinfo : EIATTR_KPARAM_INFO
	.align		4
        /*001c*/ 	.byte	0x04, 0x17
        /*001e*/ 	.short	(.L_308 - .L_307)
.L_307:
        /*0020*/ 	.word	0x00000000
        /*0024*/ 	.short	0x0000
        /*0026*/ 	.short	0x0000
        /*0028*/ 	.byte	0x00, 0xf0, 0x61, 0x10


	//----- nvinfo : EIATTR_MAXREG_COUNT
	.align		4
.L_308:
        /*002c*/ 	.byte	0x03, 0x1b
        /*002e*/ 	.short	0x00ff


	//----- nvinfo : EIATTR_NUM_BARRIERS
	.align		4
        /*0030*/ 	.byte	0x02, 0x4c
        /*0032*/ 	.byte	0x02
	.zero		1


	//----- nvinfo : EIATTR_MERCURY_ISA_VERSION
	.align		4
        /*0034*/ 	.byte	0x03, 0x5f
        /*0036*/ 	.short	0x0000


	//----- nvinfo : EIATTR_COOP_GROUP_MASK_REGIDS
	.align		4
        /*0038*/ 	.byte	0x04, 0x29
        /*003a*/ 	.short	(.L_310 - .L_309)


	//   ....[0]....
.L_309:
        /*003c*/ 	.word	0xffffffff


	//   ....[1]....
        /*0040*/ 	.word	0xffffffff


	//   ....[2]....
        /*0044*/ 	.word	0xffffffff


	//   ....[3]....
        /*0048*/ 	.word	0xffffffff


	//   ....[4]....
        /*004c*/ 	.word	0xffffffff


	//   ....[5]....
        /*0050*/ 	.word	0xffffffff


	//   ....[6]....
        /*0054*/ 	.word	0xffffffff


	//   ....[7]....
        /*0058*/ 	.word	0xffffffff


	//   ....[8]....
        /*005c*/ 	.word	0xffffffff


	//   ....[9]....
        /*0060*/ 	.word	0xffffffff


	//   ....[10]....
        /*0064*/ 	.word	0xffffffff


	//   ....[11]....
        /*0068*/ 	.word	0xffffffff


	//   ....[12]....
        /*006c*/ 	.word	0xffffffff


	//   ....[13]....
        /*0070*/ 	.word	0xffffffff


	//   ....[14]....
        /*0074*/ 	.word	0xffffffff


	//   ....[15]....
        /*0078*/ 	.word	0xffffffff


	//   ....[16]....
        /*007c*/ 	.word	0xffffffff


	//   ....[17]....
        /*0080*/ 	.word	0xffffffff


	//   ....[18]....
        /*0084*/ 	.word	0xffffffff


	//   ....[19]....
        /*0088*/ 	.word	0xffffffff


	//   ....[20]....
        /*008c*/ 	.word	0xffffffff


	//   ....[21]....
        /*0090*/ 	.word	0xffffffff


	//   ....[22]....
        /*0094*/ 	.word	0xffffffff


	//   ....[23]....
        /*0098*/ 	.word	0xffffffff


	//   ....[24]....
        /*009c*/ 	.word	0xffffffff


	//   ....[25]....
        /*00a0*/ 	.word	0xffffffff


	//   ....[26]....
        /*00a4*/ 	.word	0xffffffff


	//   ....[27]....
        /*00a8*/ 	.word	0xffffffff


	//   ....[28]....
        /*00ac*/ 	.word	0xffffffff


	//   ....[29]....
        /*00b0*/ 	.word	0xffffffff


	//   ....[30]....
        /*00b4*/ 	.word	0xffffffff


	//   ....[31]....
        /*00b8*/ 	.word	0xffffffff


	//   ....[32]....
        /*00bc*/ 	.word	0xffffffff


	//   ....[33]....
        /*00c0*/ 	.word	0xffffffff


	//   ....[34]....
        /*00c4*/ 	.word	0xffffffff


	//   ....[35]....
        /*00c8*/ 	.word	0xffffffff


	//   ....[36]....
        /*00cc*/ 	.word	0xffffffff


	//   ....[37]....
        /*00d0*/ 	.word	0xffffffff


	//   ....[38]....
        /*00d4*/ 	.word	0xffffffff


	//   ....[39]....
        /*00d8*/ 	.word	0xffffffff


	//   ....[40]....
        /*00dc*/ 	.word	0xffffffff


	//   ....[41]....
        /*00e0*/ 	.word	0xffffffff


	//   ....[42]....
        /*00e4*/ 	.word	0xffffffff


	//   ....[43]....
        /*00e8*/ 	.word	0xffffffff


	//   ....[44]....
        /*00ec*/ 	.word	0xffffffff


	//   ....[45]....
        /*00f0*/ 	.word	0xffffffff


	//   ....[46]....
        /*00f4*/ 	.word	0xffffffff


	//   ....[47]....
        /*00f8*/ 	.word	0xffffffff


	//   ....[48]....
        /*00fc*/ 	.word	0xffffffff


	//   ....[49]....
        /*0100*/ 	.word	0xffffffff


	//   ....[50]....
        /*0104*/ 	.word	0xffffffff


	//   ....[51]....
        /*0108*/ 	.word	0xffffffff


	//   ....[52]....
        /*010c*/ 	.word	0xffffffff


	//   ....[53]....
        /*0110*/ 	.word	0xffffffff


	//   ....[54]....
        /*0114*/ 	.word	0xffffffff


	//   ....[55]....
        /*0118*/ 	.word	0xffffffff


	//   ....[56]....
        /*011c*/ 	.word	0xffffffff


	//   ....[57]....
        /*0120*/ 	.word	0xffffffff


	//   ....[58]....
        /*0124*/ 	.word	0xffffffff


	//   ....[59]....
        /*0128*/ 	.word	0xffffffff


	//   ....[60]....
        /*012c*/ 	.word	0xffffffff


	//   ....[61]....
        /*0130*/ 	.word	0xffffffff


	//   ....[62]....
        /*0134*/ 	.word	0xffffffff


	//   ....[63]....
        /*0138*/ 	.word	0xffffffff


	//   ....[64]....
        /*013c*/ 	.word	0xffffffff


	//   ....[65]....
        /*0140*/ 	.word	0xffffffff


	//   ....[66]....
        /*0144*/ 	.word	0xffffffff


	//   ....[67]....
        /*0148*/ 	.word	0xffffffff


	//   ....[68]....
        /*014c*/ 	.word	0xffffffff


	//----- nvinfo : EIATTR_COOP_GROUP_INSTR_OFFSETS
	.align		4
.L_310:
        /*0150*/ 	.byte	0x04, 0x28
        /*0152*/ 	.short	(.L_312 - .L_311)


	//   ....[0]....
.L_311:
        /*0154*/ 	.word	0x00000080


	//   ....[1]....
        /*0158*/ 	.word	0x00000c70


	//   ....[2]....
        /*015c*/ 	.word	0x00000cb0


	//   ....[3]....
        /*0160*/ 	.word	0x00000ec0


	//   ....[4]....
        /*0164*/ 	.word	0x00000ef0


	//   ....[5]....
        /*0168*/ 	.word	0x00001010


	//   ....[6]....
        /*016c*/ 	.word	0x00001040


	//   ....[7]....
        /*0170*/ 	.word	0x00001150


	//   ....[8]....
        /*0174*/ 	.word	0x00001190


	//   ....[9]....
        /*0178*/ 	.word	0x000016f0


	//   ....[10]....
        /*017c*/ 	.word	0x00001720


	//   ....[11]....
        /*0180*/ 	.word	0x00001750


	//   ....[12]....
        /*0184*/ 	.word	0x00001780


	//   ....[13]....
        /*0188*/ 	.word	0x000017a0


	//   ....[14]....
        /*018c*/ 	.word	0x000017c0


	//   ....[15]....
        /*0190*/ 	.word	0x000017d0


	//   ....[16]....
        /*0194*/ 	.word	0x000018e0


	//   ....[17]....
        /*0198*/ 	.word	0x00001d70


	//   ....[18]....
        /*019c*/ 	.word	0x00001da0


	//   ....[19]....
        /*01a0*/ 	.word	0x00001db0


	//   ....[20]....
        /*01a4*/ 	.word	0x00001e10


	//   ....[21]....
        /*01a8*/ 	.word	0x00002390


	//   ....[22]....
        /*01ac*/ 	.word	0x000023c0


	//   ....[23]....
        /*01b0*/ 	.word	0x000023e0


	//   ....[24]....
        /*01b4*/ 	.word	0x00002440


	//   ....[25]....
        /*01b8*/ 	.word	0x00003970


	//   ....[26]....
        /*01bc*/ 	.word	0x000039c0


	//   ....[27]....
        /*01c0*/ 	.word	0x000039e0


	//   ....[28]....
        /*01c4*/ 	.word	0x00003a00


	//   ....[29]....
        /*01c8*/ 	.word	0x00004c60


	//   ....[30]....
        /*01cc*/ 	.word	0x00004c80


	//   ....[31]....
        /*01d0*/ 	.word	0x00004d00


	//   ....[32]....
        /*01d4*/ 	.word	0x00004d20


	//   ....[33]....
        /*01d8*/ 	.word	0x00005160


	//   ....[34]....
        /*01dc*/ 	.word	0x00005190


	//   ....[35]....
        /*01e0*/ 	.word	0x000051c0


	//   ....[36]....
        /*01e4*/ 	.word	0x000051e0


	//   ....[37]....
        /*01e8*/ 	.word	0x00006330


	//   ....[38]....
        /*01ec*/ 	.word	0x00006360


	//   ....[39]....
        /*01f0*/ 	.word	0x00006380


	//   ....[40]....
        /*01f4*/ 	.word	0x000063a0


	//   ....[41]....
        /*01f8*/ 	.word	0x00007c70


	//   ....[42]....
        /*01fc*/ 	.word	0x00007ca0


	//   ....[43]....
        /*0200*/ 	.word	0x00007cc0


	//   ....[44]....
        /*0204*/ 	.word	0x00007cd0


	//   ....[45]....
        /*0208*/ 	.word	0x00007ef0


	//   ....[46]....
        /*020c*/ 	.word	0x00007f20


	//   ....[47]....
        /*0210*/ 	.word	0x00007f60


	//   ....[48]....
        /*0214*/ 	.word	0x00007f70


	//   ....[49]....
        /*0218*/ 	.word	0x00009490


	//   ....[50]....
        /*021c*/ 	.word	0x000094d0


	//   ....[51]....
        /*0220*/ 	.word	0x000094f0


	//   ....[52]....
        /*0224*/ 	.word	0x00009530


	//   ....[53]....
        /*0228*/ 	.word	0x00009740


	//   ....[54]....
        /*022c*/ 	.word	0x00009750


	//   ....[55]....
        /*0230*/ 	.word	0x000098d0


	//   ....[56]....
        /*0234*/ 	.word	0x00009900


	//   ....[57]....
        /*0238*/ 	.word	0x00009a50


	//   ....[58]....
        /*023c*/ 	.word	0x00009a80


	//   ....[59]....
        /*0240*/ 	.word	0x00009bd0


	//   ....[60]....
        /*0244*/ 	.word	0x00009bf0


	//   ....[61]....
        /*0248*/ 	.word	0x0000a3d0


	//   ....[62]....
        /*024c*/ 	.word	0x0000a3f0


	//   ....[63]....
        /*0250*/ 	.word	0x0000a520


	//   ....[64]....
        /*0254*/ 	.word	0x0000a550


	//   ....[65]....
        /*0258*/ 	.word	0x0000a680


	//   ....[66]....
        /*025c*/ 	.word	0x0000a6b0


	//   ....[67]....
        /*0260*/ 	.word	0x0000a7e0


	//   ....[68]....
        /*0264*/ 	.word	0x0000a800


	//----- nvinfo : EIATTR_EXIT_INSTR_OFFSETS
	.align		4
.L_312:
        /*0268*/ 	.byte	0x04, 0x1c
        /*026a*/ 	.short	(.L_314 - .L_313)


	//   ....[0]....
.L_313:
        /*026c*/ 	.word	0x00000310


	//   ....[1]....
        /*0270*/ 	.word	0x00009c00


	//   ....[2]....
        /*0274*/ 	.word	0x00009cd0


	//   ....[3]....
        /*0278*/ 	.word	0x00009d30


	//   ....[4]....
        /*027c*/ 	.word	0x0000a810


	//   ....[5]....
        /*0280*/ 	.word	0x0000a8c0


	//   ....[6]....
        /*0284*/ 	.word	0x0000a920


	//----- nvinfo : EIATTR_CTAIDZ_USED
	.align		4
.L_314:
        /*0288*/ 	.byte	0x01, 0x04
	.zero		2


	//----- nvinfo : EIATTR_MAX_THREADS
	.align		4
        /*028c*/ 	.byte	0x04, 0x05
        /*028e*/ 	.short	(.L_316 - .L_315)
.L_315:
        /*0290*/ 	.word	0x00000100
        /*0294*/ 	.word	0x00000001
        /*0298*/ 	.word	0x00000001


	//----- nvinfo : EIATTR_CRS_STACK_SIZE
	.align		4
.L_316:
        /*029c*/ 	.byte	0x04, 0x1e
        /*029e*/ 	.short	(.L_318 - .L_317)
.L_317:
        /*02a0*/ 	.word	0x00000000
.L_318:


//--------------------- .nv.info._ZN7cutlass13device_kernelIN5flash19enable_sm80_to_sm89INS1_16FlashAttnFwdSm80INS1_25CollectiveMainloopFwdSm80ILi8ELi2ELb0EN4cute5tupleIJNS5_1CILi128EEENS7_ILi64EEENS7_ILi192EEEEEELi192ENS_10bfloat16_tEfNS_4arch4Sm80ELb0ELb0ELb1ELb1ELb1ELb1ELb1ELb0EEENS1_21CollectiveEpilogueFwdINS6_IJS8_SA_S9_EEENS6_IJNS7_ILi1EEESI_SI_EEESC_SE_Li256ELb1ELb1ELb0ELb0EEENS1_19SingleTileSchedulerILb1ELb0ELb1ELi128EEEEEEEEEvNT_6ParamsE --------------------------
	.section	.nv.info._ZN7cutlass13device_kernelIN5flash19enable_sm80_to_sm89INS1_16FlashAttnFwdSm80INS1_25CollectiveMainloopFwdSm80ILi8ELi2ELb0EN4cute5tupleIJNS5_1CILi128EEENS7_ILi64EEENS7_ILi192EEEEEELi192ENS_10bfloat16_tEfNS_4arch4Sm80ELb0ELb0ELb1ELb1ELb1ELb1ELb1ELb0EEENS1_21CollectiveEpilogueFwdINS6_IJS8_SA_S9_EEENS6_IJNS7_ILi1EEESI_SI_EEESC_SE_Li256ELb1ELb1ELb0ELb0EEENS1_19SingleTileSchedulerILb1ELb0ELb1ELi128EEEEEEEEEvNT_6ParamsE,"",@"SHT_CUDA_INFO"
	.sectionflags	@""
	.align	4


	//----- nvinfo : EIATTR_CUDA_API_VERSION
	.align		4
        /*0000*/ 	.byte	0x04, 0x37
        /*0002*/ 	.short	(.L_320 - .L_319)
.L_319:
        /*0004*/ 	.word	0x00000082


	//----- nvinfo : EIATTR_SW2861232_WAR
	.align		4
.L_320:
        /*0008*/ 	.byte	0x01, 0x35
	.zero		2


	//----- nvinfo : EIATTR_PARAM_CBANK
	.align		4
        /*000c*/ 	.byte	0x04, 0x0a
        /*000e*/ 	.short	(.L_322 - .L_321)
	.align		4
.L_321:
        /*0010*/ 	.word	index@(.nv.constant0._ZN7cutlass13device_kernelIN5flash19enable_sm80_to_sm89INS1_16FlashAttnFwdSm80INS1_25CollectiveMainloopFwdSm80ILi8ELi2ELb0EN4cute5tupleIJNS5_1CILi128EEENS7_ILi64EEENS7_ILi192EEEEEELi192ENS_10bfloat16_tEfNS_4arch4Sm80ELb0ELb0ELb1ELb1ELb1ELb1ELb1ELb0EEENS1_21CollectiveEpilogueFwdINS6_IJS8_SA_S9_EEENS6_IJNS7_ILi1EEESI_SI_EEESC_SE_Li256ELb1ELb1ELb0ELb0EEENS1_19SingleTileSchedulerILb1ELb0ELb1ELi128EEEEEEEEEvNT_6ParamsE)
        /*0014*/ 	.short	0x0160
        /*0016*/ 	.short	0x0418


	//----- nvinfo : EIATTR_CBANK_PARAM_SIZE
	.align		4
.L_322:
        /*0018*/ 	.byte	0x03, 0x19
        /*001a*/ 	.short	0x0418


	//----- nvinfo : EIATTR_KPARAM_INFO
	.align		4
        /*001c*/ 	.byte	0x04, 0x17
        /*001e*/ 	.short	(.L_324 - .L_323)
.L_323:
        /*0020*/ 	.word	0x00000000
        /*0024*/ 	.short	0x0000
        /*0026*/ 	.short	0x0000
        /*0028*/ 	.byte	0x00, 0xf0, 0x61, 0x10


	//----- nvinfo : EIATTR_MAXREG_COUNT
	.align		4
.L_324:
        /*002c*/ 	.byte	0x03, 0x1b
        /*002e*/ 	.short	0x00ff


	//----- nvinfo : EIATTR_NUM_BARRIERS
	.align		4
        /*0030*/ 	.byte	0x02, 0x4c
        /*0032*/ 	.byte	0x02
	.zero		1


	//----- nvinfo : EIATTR_MERCURY_ISA_VERSION
	.align		4
        /*0034*/ 	.byte	0x03, 0x5f
        /*0036*/ 	.short	0x0000


	//----- nvinfo : EIATTR_COOP_GROUP_MASK_REGIDS
	.align		4
        /*0038*/ 	.byte	0x04, 0x29
        /*003a*/ 	.short	(.L_326 - .L_325)


	//   ....[0]....
.L_325:
        /*003c*/ 	.word	0xffffffff


	//   ....[1]....
        /*0040*/ 	.word	0xffffffff


	//   ....[2]....
        /*0044*/ 	.word	0xffffffff


	//   ....[3]....
        /*0048*/ 	.word	0xffffffff


	//   ....[4]....
        /*004c*/ 	.word	0xffffffff


	//   ....[5]....
        /*0050*/ 	.word	0xffffffff


	//   ....[6]....
        /*0054*/ 	.word	0xffffffff


	//   ....[7]....
        /*0058*/ 	.word	0xffffffff


	//   ....[8]....
        /*005c*/ 	.word	0xffffffff


	//   ....[9]....
        /*0060*/ 	.word	0xffffffff


	//   ....[10]....
        /*0064*/ 	.word	0xffffffff


	//   ....[11]....
        /*0068*/ 	.word	0xffffffff


	//   ....[12]....
        /*006c*/ 	.word	0xffffffff


	//   ....[13]....
        /*0070*/ 	.word	0xffffffff


	//   ....[14]....
        /*0074*/ 	.word	0xffffffff


	//   ....[15]....
        /*0078*/ 	.word	0xffffffff


	//   ....[16]....
        /*007c*/ 	.word	0xffffffff


	//   ....[17]....
        /*0080*/ 	.word	0xffffffff


	//   ....[18]....
        /*0084*/ 	.word	0xffffffff


	//   ....[19]....
        /*0088*/ 	.word	0xffffffff


	//   ....[20]....
        /*008c*/ 	.word	0xffffffff


	//   ....[21]....
        /*0090*/ 	.word	0xffffffff


	//   ....[22]....
        /*0094*/ 	.word	0xffffffff


	//   ....[23]....
        /*0098*/ 	.word	0xffffffff


	//   ....[24]....
        /*009c*/ 	.word	0xffffffff


	//   ....[25]....
        /*00a0*/ 	.word	0xffffffff


	//   ....[26]....
        /*00a4*/ 	.word	0xffffffff


	//   ....[27]....
        /*00a8*/ 	.word	0xffffffff


	//   ....[28]....
        /*00ac*/ 	.word	0xffffffff


	//   ....[29]....
        /*00b0*/ 	.word	0xffffffff


	//   ....[30]....
        /*00b4*/ 	.word	0xffffffff


	//   ....[31]....
        /*00b8*/ 	.word	0xffffffff


	//   ....[32]....
        /*00bc*/ 	.word	0xffffffff


	//   ....[33]....
        /*00c0*/ 	.word	0xffffffff


	//   ....[34]....
        /*00c4*/ 	.word	0xffffffff


	//   ....[35]....
        /*00c8*/ 	.word	0xffffffff


	//   ....[36]....
        /*00cc*/ 	.word	0xffffffff


	//   ....[37]....
        /*00d0*/ 	.word	0xffffffff


	//   ....[38]....
        /*00d4*/ 	.word	0xffffffff


	//   ....[39]....
        /*00d8*/ 	.word	0xffffffff


	//   ....[40]....
        /*00dc*/ 	.word	0xffffffff


	//   ....[41]....
        /*00e0*/ 	.word	0xffffffff


	//   ....[42]....
        /*00e4*/ 	.word	0xffffffff


	//   ....[43]....
        /*00e8*/ 	.word	0xffffffff


	//   ....[44]....
        /*00ec*/ 	.word	0xffffffff


	//   ....[45]....
        /*00f0*/ 	.word	0xffffffff


	//   ....[46]....
        /*00f4*/ 	.word	0xffffffff


	//   ....[47]....
        /*00f8*/ 	.word	0xffffffff


	//   ....[48]....
        /*00fc*/ 	.word	0xffffffff


	//   ....[49]....
        /*0100*/ 	.word	0xffffffff


	//   ....[50]....
        /*0104*/ 	.word	0xffffffff


	//   ....[51]....
        /*0108*/ 	.word	0xffffffff


	//   ....[52]....
        /*010c*/ 	.word	0xffffffff


	//   ....[53]....
        /*0110*/ 	.word	0xffffffff


	//   ....[54]....
        /*0114*/ 	.word	0xffffffff


	//   ....[55]....
        /*0118*/ 	.word	0xffffffff


	//   ....[56]....
        /*011c*/ 	.word	0xffffffff


	//   ....[57]....
        /*0120*/ 	.word	0xffffffff


	//   ....[58]....
        /*0124*/ 	.word	0xffffffff


	//   ....[59]....
        /*0128*/ 	.word	0xffffffff


	//   ....[60]....
        /*012c*/ 	.word	0xffffffff


	//   ....[61]....
        /*0130*/ 	.word	0xffffffff


	//   ....[62]....
        /*0134*/ 	.word	0xffffffff


	//   ....[63]....
        /*0138*/ 	.word	0xffffffff


	//   ....[64]....
        /*013c*/ 	.word	0xffffffff


	//   ....[65]....
        /*0140*/ 	.word	0xffffffff


	//   ....[66]....
        /*0144*/ 	.word	0xffffffff


	//   ....[67]....
        /*0148*/ 	.word	0xffffffff


	//   ....[68]....
        /*014c*/ 	.word	0xffffffff


	//   ....[69]....
        /*0150*/ 	.word	0xffffffff


	//   ....[70]....
        /*0154*/ 	.word	0xffffffff


	//   ....[71]....
        /*0158*/ 	.word	0xffffffff


	//   ....[72]....
        /*015c*/ 	.word	0xffffffff


	//   ....[73]....
        /*0160*/ 	.word	0xffffffff


	//   ....[74]....
        /*0164*/ 	.word	0xffffffff


	//   ....[75]....
        /*0168*/ 	.word	0xffffffff


	//   ....[76]....
        /*016c*/ 	.word	0xffffffff


	//----- nvinfo : EIATTR_COOP_GROUP_INSTR_OFFSETS
	.align		4
.L_326:
        /*0170*/ 	.byte	0x04, 0x28
        /*0172*/ 	.short	(.L_328 - .L_327)


	//   ....[0]....
.L_327:
        /*0174*/ 	.word	0x00000080


	//   ....[1]....
        /*0178*/ 	.word	0x000022b0


	//   ....[2]....
        /*017c*/ 	.word	0x000022c0


	//   ....[3]....
        /*0180*/ 	.word	0x00003ea0


	//   ....[4]....
        /*0184*/ 	.word	0x00003eb0


	//   ....[5]....
        /*0188*/ 	.word	0x00005a40


	//   ....[6]....
        /*018c*/ 	.word	0x00005a60


	//   ....[7]....
        /*0190*/ 	.word	0x00005f20


	//   ....[8]....
        /*0194*/ 	.word	0x00005f30


	//   ....[9]....
        /*0198*/ 	.word	0x00006b10


	//   ....[10]....
        /*019c*/ 	.word	0x00006b40


	//   ....[11]....
        /*01a0*/ 	.word	0x00006d00


	//   ....[12]....
        /*01a4*/ 	.word	0x00006d30


	//   ....[13]....
        /*01a8*/ 	.word	0x00006e50


	//   ....[14]....
        /*01ac*/ 	.word	0x00006e80


	//   ....[15]....
        /*01b0*/ 	.word	0x00006f90


	//   ....[16]....
        /*01b4*/ 	.word	0x00006fd0


	//   ....[17]....
        /*01b8*/ 	.word	0x00007510


	//   ....[18]....
        /*01bc*/ 	.word	0x00007540


	//   ....[19]....
        /*01c0*/ 	.word	0x00007560


	//   ....[20]....
        /*01c4*/ 	.word	0x00007580


	//   ....[21]....
        /*01c8*/ 	.word	0x000075b0


	//   ....[22]....
        /*01cc*/ 	.word	0x000075c0


	//   ....[23]....
        /*01d0*/ 	.word	0x000075d0


	//   ....[24]....
        /*01d4*/ 	.word	0x000075f0


	//   ....[25]....
        /*01d8*/ 	.word	0x00007b60


	//   ....[26]....
        /*01dc*/ 	.word	0x00007b80


	//   ....[27]....
        /*01e0*/ 	.word	0x00007b90


	//   ....[28]....
        /*01e4*/ 	.word	0x00007ba0


	//   ....[29]....
        /*01e8*/ 	.word	0x0000de20


	//   ....[30]....
        /*01ec*/ 	.word	0x0000de50


	//   ....[31]....
        /*01f0*/ 	.word	0x0000de80


	//   ....[32]....
        /*01f4*/ 	.word	0x0000deb0


	//   ....[33]....
        /*01f8*/ 	.word	0x0000f6c0


	//   ....[34]....
        /*01fc*/ 	.word	0x0000f750


	//   ....[35]....
        /*0200*/ 	.word	0x0000f800


	//   ....[36]....
        /*0204*/ 	.word	0x0000f910


	//   ....[37]....
        /*0208*/ 	.word	0x00010a20


	//   ....[38]....
        /*020c*/ 	.word	0x00010a40


	//   ....[39]....
        /*0210*/ 	.word	0x00010a60


	//   ....[40]....
        /*0214*/ 	.word	0x00010a70


	//   ....[41]....
        /*0218*/ 	.word	0x00010f20


	//   ....[42]....
        /*021c*/ 	.word	0x00010f50


	//   ....[43]....
        /*0220*/ 	.word	0x00010f80


	//   ....[44]....
        /*0224*/ 	.word	0x00010fb0


	//   ....[45]....
        /*0228*/ 	.word	0x000120f0


	//   ....[46]....
        /*022c*/ 	.word	0x00012120


	//   ....[47]....
        /*0230*/ 	.word	0x00012140


	//   ....[48]....
        /*0234*/ 	.word	0x00012160


	//   ....[49]....
        /*0238*/ 	.word	0x00013a50


	//   ....[50]....
        /*023c*/ 	.word	0x00013a70


	//   ....[51]....
        /*0240*/ 	.word	0x00013a90


	//   ....[52]....
        /*0244*/ 	.word	0x00013ab0


	//   ....[53]....
        /*0248*/ 	.word	0x00013cb0


	//   ....[54]....
        /*024c*/ 	.word	0x00013ce0


	//   ....[55]....
        /*0250*/ 	.word	0x00013d30


	//   ....[56]....
        /*0254*/ 	.word	0x00013d40


	//   ....[57]....
        /*0258*/ 	.word	0x00015270


	//   ....[58]....
        /*025c*/ 	.word	0x000152b0


	//   ....[59]....
        /*0260*/ 	.word	0x000152f0


	//   ....[60]....
        /*0264*/ 	.word	0x00015320


	//   ....[61]....
        /*0268*/ 	.word	0x00015500


	//   ....[62]....
        /*026c*/ 	.word	0x00015510


	//   ....[63]....
        /*0270*/ 	.word	0x00015690


	//   ....[64]....
        /*0274*/ 	.word	0x000156c0


	//   ....[65]....
        /*0278*/ 	.word	0x00015810


	//   ....[66]....
        /*027c*/ 	.word	0x00015840


	//   ....[67]....
        /*0280*/ 	.word	0x00015990


	//   ....[68]....
        /*0284*/ 	.word	0x000159b0


	//   ....[69]....
        /*0288*/ 	.word	0x00016180


	//   ....[70]....
        /*028c*/ 	.word	0x000161a0


	//   ....[71]....
        /*0290*/ 	.word	0x000162d0


	//   ....[72]....
        /*0294*/ 	.word	0x00016300


	//   ....[73]....
        /*0298*/ 	.word	0x00016430


	//   ....[74]....
        /*029c*/ 	.word	0x00016460


	//   ....[75]....
        /*02a0*/ 	.word	0x00016590


	//   ....[76]....
        /*02a4*/ 	.word	0x000165b0


	//----- nvinfo : EIATTR_EXIT_INSTR_OFFSETS
	.align		4
.L_328:
        /*02a8*/ 	.byte	0x04, 0x1c
        /*02aa*/ 	.short	(.L_330 - .L_329)


	//   ....[0]....
.L_329:
        /*02ac*/ 	.word	0x00000310


	//   ....[1]....
        /*02b0*/ 	.word	0x000159c0


	//   ....[2]....
        /*02b4*/ 	.word	0x00015a90


	//   ....[3]....
        /*02b8*/ 	.word	0x00015af0


	//   ....[4]....
        /*02bc*/ 	.word	0x000165c0


	//   ....[5]....
        /*02c0*/ 	.word	0x00016670


	//   ....[6]....
        /*02c4*/ 	.word	0x000166d0


	//----- nvinfo : EIATTR_CTAIDZ_USED
	.align		4
.L_330:
        /*02c8*/ 	.byte	0x01, 0x04
	.zero		2


	//----- nvinfo : EIATTR_MAX_THREADS
	.align		4
        /*02cc*/ 	.byte	0x04, 0x05
        /*02ce*/ 	.short	(.L_332 - .L_331)
.L_331:
        /*02d0*/ 	.word	0x00000100
        /*02d4*/ 	.word	0x00000001
        /*02d8*/ 	.word	0x00000001


	//----- nvinfo : EIATTR_CRS_STACK_SIZE
	.align		4
.L_332:
        /*02dc*/ 	.byte	0x04, 0x1e
        /*02de*/ 	.short	(.L_334 - .L_333)
.L_333:
        /*02e0*/ 	.word	0x00000000
.L_334:


//--------------------- .nv.info._ZN7cutlass13device_kernelIN5flash19enable_sm80_to_sm89INS1_16FlashAttnFwdSm80INS1_25CollectiveMainloopFwdSm80ILi8ELi2ELb0EN4cute5tupleIJNS5_1CILi128EEENS7_ILi64EEENS7_ILi192EEEEEELi192ENS_10bfloat16_tEfNS_4arch4Sm80ELb0ELb1ELb1ELb0ELb1ELb0ELb1ELb0EEENS1_21CollectiveEpilogueFwdINS6_IJS8_SA_S9_EEENS6_IJNS7_ILi1EEESI_SI_EEESC_SE_Li256ELb0ELb1ELb0ELb0EEENS1_19SingleTileSchedulerILb0ELb0ELb1ELi128EEEEEEEEEvNT_6ParamsE --------------------------
	.section	.nv.info._ZN7cutlass13device_kernelIN5flash19enable_sm80_to_sm89INS1_16FlashAttnFwdSm80INS1_25CollectiveMainloopFwdSm80ILi8ELi2ELb0EN4cute5tupleIJNS5_1CILi128EEENS7_ILi64EEENS7_ILi192EEEEEELi192ENS_10bfloat16_tEfNS_4arch4Sm80ELb0ELb1ELb1ELb0ELb1ELb0ELb1ELb0EEENS1_21CollectiveEpilogueFwdINS6_IJS8_SA_S9_EEENS6_IJNS7_ILi1EEESI_SI_EEESC_SE_Li256ELb0ELb1ELb0ELb0EEENS1_19SingleTileSchedulerILb0ELb0ELb1ELi128EEEEEEEEEvNT_6ParamsE,"",@"SHT_CUDA_INFO"
	.sectionflags	@""
	.align	4


	//----- nvinfo : EIATTR_CUDA_API_VERSION
	.align		4
        /*0000*/ 	.byte	0x04, 0x37
        /*0002*/ 	.short	(.L_336 - .L_335)
.L_335:
        /*0004*/ 	.word	0x00000082


	//----- nvinfo : EIATTR_SW2861232_WAR
	.align		4
.L_336:
        /*0008*/ 	.byte	0x01, 0x35
	.zero		2


	//----- nvinfo : EIATTR_PARAM_CBANK
	.align		4
        /*000c*/ 	.byte	0x04, 0x0a
        /*000e*/ 	.short	(.L_338 - .L_337)
	.align		4
.L_337:
        /*0010*/ 	.word	index@(.nv.constant0._ZN7cutlass13device_kernelIN5flash19enable_sm80_to_sm89INS1_16FlashAttnFwdSm80INS1_25CollectiveMainloopFwdSm80ILi8ELi2ELb0EN4cute5tupleIJNS5_1CILi128EEENS7_ILi64EEENS7_ILi192EEEEEELi192ENS_10bfloat16_tEfNS_4arch4Sm80ELb0ELb1ELb1ELb0ELb1ELb0ELb1ELb0EEENS1_21CollectiveEpilogueFwdINS6_IJS8_SA_S9_EEENS6_IJNS7_ILi1EEESI_SI_EEESC_SE_Li256ELb0ELb1ELb0ELb0EEENS1_19SingleTileSchedulerILb0ELb0ELb1ELi128EEEEEEEEEvNT_6ParamsE)
        /*0014*/ 	.short	0x0160
        /*0016*/ 	.short	0x0418


	//----- nvinfo : EIATTR_CBANK_PARAM_SIZE
	.align		4
.L_338:
        /*0018*/ 	.byte	0x03, 0x19
        /*001a*/ 	.short	0x0418


	//----- nvinfo : EIATTR_KPARAM_INFO
	.align		4
        /*001c*/ 	.byte	0x04, 0x17
        /*001e*/ 	.short	(.L_340 - .L_339)
.L_339:
        /*0020*/ 	.word	0x00000000
        /*0024*/ 	.short	0x0000
        /*0026*/ 	.short	0x0000
        /*0028*/ 	.byte	0x00, 0xf0, 0x61, 0x10


	//----- nvinfo : EIATTR_MAXREG_COUNT
	.align		4
.L_340:
        /*002c*/ 	.byte	0x03, 0x1b
        /*002e*/ 	.short	0x00ff


	//----- nvinfo : EIATTR_NUM_BARRIERS
	.align		4
        /*0030*/ 	.byte	0x02, 0x4c
        /*0032*/ 	.byte	0x02
	.zero		1


	//----- nvinfo : EIATTR_MERCURY_ISA_VERSION
	.align		4
        /*0034*/ 	.byte	0x03, 0x5f
        /*0036*/ 	.short	0x0000


	//----- nvinfo : EIATTR_COOP_GROUP_MASK_REGIDS
	.align		4
        /*0038*/ 	.byte	0x04, 0x29
        /*003a*/ 	.short	(.L_342 - .L_341)


	//   ....[0]....
.L_341:
        /*003c*/ 	.word	0xffffffff


	//   ....[1]....
        /*0040*/ 	.word	0xffffffff


	//   ....[2]....
        /*0044*/ 	.word	0xffffffff


	//   ....[3]....
        /*0048*/ 	.word	0xffffffff


	//   ....[4]....
        /*004c*/ 	.word	0xffffffff


	//   ....[5]....
        /*0050*/ 	.word	0xffffffff


	//   ....[6]....
        /*0054*/ 	.word	0xffffffff


	//   ....[7]....
        /*0058*/ 	.word	0xffffffff


	//   ....[8]....
        /*005c*/ 	.word	0xffffffff


	//   ....[9]....
        /*0060*/ 	.word	0xffffffff


	//   ....[10]....
        /*0064*/ 	.word	0xffffffff


	//   ....[11]....
        /*0068*/ 	.word	0xffffffff


	//   ....[12]....
        /*006c*/ 	.word	0xffffffff


	//   ....[13]....
        /*0070*/ 	.word	0xffffffff


	//   ....[14]....
        /*0074*/ 	.word	0xffffffff


	//   ....[15]....
        /*0078*/ 	.word	0xffffffff


	//   ....[16]....
        /*007c*/ 	.word	0xffffffff


	//   ....[17]....
        /*0080*/ 	.word	0xffffffff


	//   ....[18]....
        /*0084*/ 	.word	0xffffffff


	//   ....[19]....
        /*0088*/ 	.word	0xffffffff


	//   ....[20]....
        /*008c*/ 	.word	0xffffffff


	//   ....[21]....
        /*0090*/ 	.word	0xffffffff


	//   ....[22]....
        /*0094*/ 	.word	0xffffffff


	//   ....[23]....
        /*0098*/ 	.word	0xffffffff


	//   ....[24]....
        /*009c*/ 	.word	0xffffffff


	//   ....[25]....
        /*00a0*/ 	.word	0xffffffff


	//   ....[26]....
        /*00a4*/ 	.word	0xffffffff


	//   ....[27]....
        /*00a8*/ 	.word	0xffffffff


	//   ....[28]....
        /*00ac*/ 	.word	0xffffffff


	//   ....[29]....
        /*00b0*/ 	.word	0xffffffff


	//   ....[30]....
        /*00b4*/ 	.word	0xffffffff


	//   ....[31]....
        /*00b8*/ 	.word	0xffffffff


	//   ....[32]....
        /*00bc*/ 	.word	0xffffffff


	//   ....[33]....
        /*00c0*/ 	.word	0xffffffff


	//   ....[34]....
        /*00c4*/ 	.word	0xffffffff


	//   ....[35]....
        /*00c8*/ 	.word	0xffffffff


	//   ....[36]....
        /*00cc*/ 	.word	0xffffffff


	//   ....[37]....
        /*00d0*/ 	.word	0xffffffff


	//   ....[38]....
        /*00d4*/ 	.word	0xffffffff


	//   ....[39]....
        /*00d8*/ 	.word	0xffffffff


	//   ....[40]....
        /*00dc*/ 	.word	0xffffffff


	//   ....[41]....
        /*00e0*/ 	.word	0xffffffff


	//   ....[42]....
        /*00e4*/ 	.word	0xffffffff


	//   ....[43]....
        /*00e8*/ 	.word	0xffffffff


	//   ....[44]....
        /*00ec*/ 	.word	0xffffffff


	//   ....[45]....
        /*00f0*/ 	.word	0xffffffff


	//   ....[46]....
        /*00f4*/ 	.word	0xffffffff


	//   ....[47]....
        /*00f8*/ 	.word	0xffffffff


	//   ....[48]....
        /*00fc*/ 	.word	0xffffffff


	//   ....[49]....
        /*0100*/ 	.word	0xffffffff


	//   ....[50]....
        /*0104*/ 	.word	0xffffffff


	//   ....[51]....
        /*0108*/ 	.word	0xffffffff


	//   ....[52]....
        /*010c*/ 	.word	0xffffffff


	//   ....[53]....
        /*0110*/ 	.word	0xffffffff


	//   ....[54]....
        /*0114*/ 	.word	0xffffffff


	//   ....[55]....
        /*0118*/ 	.word	0xffffffff


	//   ....[56]....
        /*011c*/ 	.word	0xffffffff


	//   ....[57]....
        /*0120*/ 	.word	0xffffffff


	//   ....[58]....
        /*0124*/ 	.word	0xffffffff


	//   ....[59]....
        /*0128*/ 	.word	0xffffffff


	//   ....[60]....
        /*012c*/ 	.word	0xffffffff


	//   ....[61]....
        /*0130*/ 	.word	0xffffffff


	//   ....[62]....
        /*0134*/ 	.word	0xffffffff


	//   ....[63]....
        /*0138*/ 	.word	0xffffffff


	//   ....[64]....
        /*013c*/ 	.word	0xffffffff


	//   ....[65]....
        /*0140*/ 	.word	0xffffffff


	//   ....[66]....
        /*0144*/ 	.word	0xffffffff


	//   ....[67]....
        /*0148*/ 	.word	0xffffffff


	//   ....[68]....
        /*014c*/ 	.word	0xffffffff


	//   ....[69]....
        /*0150*/ 	.word	0xffffffff


	//   ....[70]....
        /*0154*/ 	.word	0xffffffff


	//   ....[71]....
        /*0158*/ 	.word	0xffffffff


	//   ....[72]....
        /*015c*/ 	.word	0xffffffff


	//   ....[73]....
        /*0160*/ 	.word	0xffffffff


	//   ....[74]....
        /*0164*/ 	.word	0xffffffff


	//   ....[75]....
        /*0168*/ 	.word	0xffffffff


	//   ....[76]....
        /*016c*/ 	.word	0xffffffff


	//   ....[77]....
        /*0170*/ 	.word	0xffffffff


	//   ....[78]....
        /*0174*/ 	.word	0xffffffff


	//   ....[79]....
        /*0178*/ 	.word	0xffffffff


	//   ....[80]....
        /*017c*/ 	.word	0xffffffff


	//   ....[81]....
        /*0180*/ 	.word	0xffffffff


	//   ....[82]....
        /*0184*/ 	.word	0xffffffff


	//   ....[83]....
        /*0188*/ 	.word	0xffffffff


	//   ....[84]....
        /*018c*/ 	.word	0xffffffff


	//   ....[85]....
        /*0190*/ 	.word	0xffffffff


	//   ....[86]....
        /*0194*/ 	.word	0xffffffff


	//   ....[87]....
        /*0198*/ 	.word	0xffffffff


	//   ....[88]....
        /*019c*/ 	.word	0xffffffff


	//   ....[89]....
        /*01a0*/ 	.word	0xffffffff


	//   ....[90]....
        /*01a4*/ 	.word	0xffffffff


	//   ....[91]....
        /*01a8*/ 	.word	0xffffffff


	//   ....[92]....
        /*01ac*/ 	.word	0xffffffff


	//   ....[93]....
        /*01b0*/ 	.word	0xffffffff


	//   ....[94]....
        /*01b4*/ 	.word	0xffffffff


	//   ....[95]....
        /*01b8*/ 	.word	0xffffffff


	//   ....[96]....
        /*01bc*/ 	.word	0xffffffff


	//   ....[97]....
        /*01c0*/ 	.word	0xffffffff


	//----- nvinfo : EIATTR_COOP_GROUP_INSTR_OFFSETS
	.align		4
.L_342:
        /*01c4*/ 	.byte	0x04, 0x28
        /*01c6*/ 	.short	(.L_344 - .L_343)


	//   ....[0]....
.L_343:
        /*01c8*/ 	.word	0x00000c70


	//   ....[1]....
        /*01cc*/ 	.word	0x00000cd0


	//   ....[2]....
        /*01d0*/ 	.word	0x00000d00


	//   ....[3]....
        /*01d4*/ 	.word	0x00000d40


	//   ....[4]....
        /*01d8*/ 	.word	0x00000d70


	//   ....[5]....
        /*01dc*/ 	.word	0x00000de0


	//   ....[6]....
        /*01e0*/ 	.word	0x00000e10


	//   ....[7]....
        /*01e4*/ 	.word	0x00000f90


	//   ....[8]....
        /*01e8*/ 	.word	0x00001430


	//   ....[9]....
        /*01ec*/ 	.word	0x00001480


	//   ....[10]....
        /*01f0*/ 	.word	0x000014b0


	//   ....[11]....
        /*01f4*/ 	.word	0x000014c0


	//   ....[12]....
        /*01f8*/ 	.word	0x00001570


	//   ....[13]....
        /*01fc*/ 	.word	0x00001590


	//   ....[14]....
        /*0200*/ 	.word	0x000015b0


	//   ....[15]....
        /*0204*/ 	.word	0x000015d0


	//   ....[16]....
        /*0208*/ 	.word	0x00001bb0


	//   ....[17]....
        /*020c*/ 	.word	0x00001bd0


	//   ....[18]....
        /*0210*/ 	.word	0x00001c30


	//   ....[19]....
        /*0214*/ 	.word	0x00001c50


	//   ....[20]....
        /*0218*/ 	.word	0x00002190


	//   ....[21]....
        /*021c*/ 	.word	0x000021c0


	//   ....[22]....
        /*0220*/ 	.word	0x000021e0


	//   ....[23]....
        /*0224*/ 	.word	0x00002240


	//   ....[24]....
        /*0228*/ 	.word	0x00002f40


	//   ....[25]....
        /*022c*/ 	.word	0x000032d0


	//   ....[26]....
        /*0230*/ 	.word	0x00003f70


	//   ....[27]....
        /*0234*/ 	.word	0x00003fa0


	//   ....[28]....
        /*0238*/ 	.word	0x00003fc0


	//   ....[29]....
        /*023c*/ 	.word	0x000040d0


	//   ....[30]....
        /*0240*/ 	.word	0x00005220


	//   ....[31]....
        /*0244*/ 	.word	0x00005240


	//   ....[32]....
        /*0248*/ 	.word	0x00005260


	//   ....[33]....
        /*024c*/ 	.word	0x00005270


	//   ....[34]....
        /*0250*/ 	.word	0x000058e0


	//   ....[35]....
        /*0254*/ 	.word	0x00005900


	//   ....[36]....
        /*0258*/ 	.word	0x00005920


	//   ....[37]....
        /*025c*/ 	.word	0x00005980


	//   ....[38]....
        /*0260*/ 	.word	0x00006730


	//   ....[39]....
        /*0264*/ 	.word	0x00006af0


	//   ....[40]....
        /*0268*/ 	.word	0x00007210


	//   ....[41]....
        /*026c*/ 	.word	0x000072e0


	//   ....[42]....
        /*0270*/ 	.word	0x00007570


	//   ....[43]....
        /*0274*/ 	.word	0x000076d0


	//   ....[44]....
        /*0278*/ 	.word	0x00008eb0


	//   ....[45]....
        /*027c*/ 	.word	0x00008ed0


	//   ....[46]....
        /*0280*/ 	.word	0x00008ee0


	//   ....[47]....
        /*0284*/ 	.word	0x00008ef0


	//   ....[48]....
        /*0288*/ 	.word	0x00009680


	//   ....[49]....
        /*028c*/ 	.word	0x000096a0


	//   ....[50]....
        /*0290*/ 	.word	0x000096c0


	//   ....[51]....
        /*0294*/ 	.word	0x00009720


	//   ....[52]....
        /*0298*/ 	.word	0x0000a810


	//   ....[53]....
        /*029c*/ 	.word	0x0000a850


	//   ....[54]....
        /*02a0*/ 	.word	0x0000a870


	//   ....[55]....
        /*02a4*/ 	.word	0x0000a8b0


	//   ....[56]....
        /*02a8*/ 	.word	0x0000c190


	//   ....[57]....
        /*02ac*/ 	.word	0x0000c1b0


	//   ....[58]....
        /*02b0*/ 	.word	0x0000c1c0


	//   ....[59]....
        /*02b4*/ 	.word	0x0000c1d0


	//   ....[60]....
        /*02b8*/ 	.word	0x0000c700


	//   ....[61]....
        /*02bc*/ 	.word	0x0000c710


	//   ....[62]....
        /*02c0*/ 	.word	0x0000c720


	//   ....[63]....
        /*02c4*/ 	.word	0x0000c7a0


	//   ....[64]....
        /*02c8*/ 	.word	0x0000d4d0


	//   ....[65]....
        /*02cc*/ 	.word	0x0000d8b0


	//   ....[66]....
        /*02d0*/ 	.word	0x0000dfd0


	//   ....[67]....
        /*02d4*/ 	.word	0x0000e090


	//   ....[68]....
        /*02d8*/ 	.word	0x0000e330


	//   ....[69]....
        /*02dc*/ 	.word	0x0000e460


	//   ....[70]....
        /*02e0*/ 	.word	0x0000fc30


	//   ....[71]....
        /*02e4*/ 	.word	0x0000fc40


	//   ....[72]....
        /*02e8*/ 	.word	0x0000fc50


	//   ....[73]....
        /*02ec*/ 	.word	0x0000fcc0


	//   ....[74]....
        /*02f0*/ 	.word	0x0000fe60


	//   ....[75]....
        /*02f4*/ 	.word	0x0000fe90


	//   ....[76]....
        /*02f8*/ 	.word	0x0000fed0


	//   ....[77]....
        /*02fc*/ 	.word	0x0000fee0


	//   ....[78]....
        /*0300*/ 	.word	0x00011480


	//   ....[79]....
        /*0304*/ 	.word	0x00011490


	//   ....[80]....
        /*0308*/ 	.word	0x000114b0


	//   ....[81]....
        /*030c*/ 	.word	0x000114c0


	//   ....[82]....
        /*0310*/ 	.word	0x000114d0


	//   ....[83]....
        /*0314*/ 	.word	0x000115b0


	//   ....[84]....
        /*0318*/ 	.word	0x00011730


	//   ....[85]....
        /*031c*/ 	.word	0x00011760


	//   ....[86]....
        /*0320*/ 	.word	0x000118b0


	//   ....[87]....
        /*0324*/ 	.word	0x000118e0


	//   ....[88]....
        /*0328*/ 	.word	0x00011a30


	//   ....[89]....
        /*032c*/ 	.word	0x00011a50


	//   ....[90]....
        /*0330*/ 	.word	0x00012120


	//   ....[91]....
        /*0334*/ 	.word	0x00012140


	//   ....[92]....
        /*0338*/ 	.word	0x00012270


	//   ....[93]....
        /*033c*/ 	.word	0x000122a0


	//   ....[94]....
        /*0340*/ 	.word	0x000123d0


	//   ....[95]....
        /*0344*/ 	.word	0x00012400


	//   ....[96]....
        /*0348*/ 	.word	0x00012530


	//   ....[97]....
        /*034c*/ 	.word	0x00012550


	//----- nvinfo : EIATTR_EXIT_INSTR_OFFSETS
	.align		4
.L_344:
        /*0350*/ 	.byte	0x04, 0x1c
        /*0352*/ 	.short	(.L_346 - .L_345)


	//   ....[0]....
.L_345:
        /*0354*/ 	.word	0x00000030


	//   ....[1]....
        /*0358*/ 	.word	0x00011a60


	//   ....[2]....
        /*035c*/ 	.word	0x00011b30


	//   ....[3]....
        /*0360*/ 	.word	0x00011b90


	//   ....[4]....
        /*0364*/ 	.word	0x00012560


	//   ....[5]....
        /*0368*/ 	.word	0x00012610


	//   ....[6]....
        /*036c*/ 	.word	0x00012670


	//----- nvinfo : EIATTR_CTAIDZ_USED
	.align		4
.L_346:
        /*0370*/ 	.byte	0x01, 0x04
	.zero		2


	//----- nvinfo : EIATTR_MAX_THREADS
	.align		4
        /*0374*/ 	.byte	0x04, 0x05
        /*0376*/ 	.short	(.L_348 - .L_347)
.L_347:
        /*0378*/ 	.word	0x00000100
        /*037c*/ 	.word	0x00000001
        /*0380*/ 	.word	0x00000001


	//----- nvinfo : EIATTR_CRS_STACK_SIZE
	.align		4
.L_348:
        /*0384*/ 	.byte	0x04, 0x1e
        /*0386*/ 	.short	(.L_350 - .L_349)
.L_349:
        /*0388*/ 	.word	0x00000000
.L_350:


//--------------------- .nv.info._ZN7cutlass13device_kernelIN5flash19enable_sm80_to_sm89INS1_16FlashAttnFwdSm80INS1_25CollectiveMainloopFwdSm80ILi8ELi2ELb0EN4cute5tupleIJNS5_1CILi128EEENS7_ILi64EEENS7_ILi192EEEEEELi192ENS_10bfloat16_tEfNS_4arch4Sm80ELb0ELb1ELb1ELb1ELb1ELb0ELb1ELb0EEENS1_21CollectiveEpilogueFwdINS6_IJS8_SA_S9_EEENS6_IJNS7_ILi1EEESI_SI_EEESC_SE_Li256ELb1ELb1ELb0ELb0EEENS1_19SingleTileSchedulerILb1ELb0ELb1ELi128EEEEEEEEEvNT_6ParamsE --------------------------
	.section	.nv.info._ZN7cutlass13device_kernelIN5flash19enable_sm80_to_sm89INS1_16FlashAttnFwdSm80INS1_25CollectiveMainloopFwdSm80ILi8ELi2ELb0EN4cute5tupleIJNS5_1CILi128EEENS7_ILi64EEENS7_ILi192EEEEEELi192ENS_10bfloat16_tEfNS_4arch4Sm80ELb0ELb1ELb1ELb1ELb1ELb0ELb1ELb0EEENS1_21CollectiveEpilogueFwdINS6_IJS8_SA_S9_EEENS6_IJNS7_ILi1EEESI_SI_EEESC_SE_Li256ELb1ELb1ELb0ELb0EEENS1_19SingleTileSchedulerILb1ELb0ELb1ELi128EEEEEEEEEvNT_6ParamsE,"",@"SHT_CUDA_INFO"
	.sectionflags	@""
	.align	4


	//----- nvinfo : EIATTR_CUDA_API_VERSION
	.align		4
        /*0000*/ 	.byte	0x04, 0x37
        /*0002*/ 	.short	(.L_352 - .L_351)
.L_351:
        /*0004*/ 	.word	0x00000082


	//----- nvinfo : EIATTR_SW2861232_WAR
	.align		4
.L_352:
        /*0008*/ 	.byte	0x01, 0x35
	.zero		2


	//----- nvinfo : EIATTR_PARAM_CBANK
	.align		4
        /*000c*/ 	.byte	0x04, 0x0a
        /*000e*/ 	.short	(.L_354 - .L_353)
	.align		4
.L_353:
        /*0010*/ 	.word	index@(.nv.constant0._ZN7cutlass13device_kernelIN5flash19enable_sm80_to_sm89INS1_16FlashAttnFwdSm80INS1_25CollectiveMainloopFwdSm80ILi8ELi2ELb0EN4cute5tupleIJNS5_1CILi128EEENS7_ILi64EEENS7_ILi192EEEEEELi192ENS_10bfloat16_tEfNS_4arch4Sm80ELb0ELb1ELb1ELb1ELb1ELb0ELb1ELb0EEENS1_21CollectiveEpilogueFwdINS6_IJS8_SA_S9_EEENS6_IJNS7_ILi1EEESI_SI_EEESC_SE_Li256ELb1ELb1ELb0ELb0EEENS1_19SingleTileSchedulerILb1ELb0ELb1ELi128EEEEEEEEEvNT_6ParamsE)
        /*0014*/ 	.short	0x0160
        /*0016*/ 	.short	0x0418


	//----- nvinfo : EIATTR_CBANK_PARAM_SIZE
	.align		4
.L_354:
        /*0018*/ 	.byte	0x03, 0x19
        /*001a*/ 	.short	0x0418


	//----- nvinfo : EIATTR_KPARAM_INFO
	.align		4
        /*001c*/ 	.byte	0x04, 0x17
        /*001e*/ 	.short	(.L_356 - .L_355)
.L_355:
        /*0020*/ 	.word	0x00000000
        /*0024*/ 	.short	0x0000
        /*0026*/ 	.short	0x0000
        /*0028*/ 	.byte	0x00, 0xf0, 0x61, 0x10


	//----- nvinfo : EIATTR_MAXREG_COUNT
	.align		4
.L_356:
        /*002c*/ 	.byte	0x03, 0x1b
        /*002e*/ 	.short	0x00ff


	//----- nvinfo : EIATTR_NUM_BARRIERS
	.align		4
        /*0030*/ 	.byte	0x02, 0x4c
        /*0032*/ 	.byte	0x02
	.zero		1


	//----- nvinfo : EIATTR_MERCURY_ISA_VERSION
	.align		4
        /*0034*/ 	.byte	0x03, 0x5f
        /*0036*/ 	.short	0x0000


	//----- nvinfo : EIATTR_COOP_GROUP_MASK_REGIDS
	.align		4
        /*0038*/ 	.byte	0x04, 0x29
        /*003a*/ 	.short	(.L_358 - .L_357)


	//   ....[0]....
.L_357:
        /*003c*/ 	.word	0xffffffff


	//   ....[1]....
        /*0040*/ 	.word	0xffffffff


	//   ....[2]....
        /*0044*/ 	.word	0xffffffff


	//   ....[3]....
        /*0048*/ 	.word	0xffffffff


	//   ....[4]....
        /*004c*/ 	.word	0xffffffff


	//   ....[5]....
        /*0050*/ 	.word	0xffffffff


	//   ....[6]....
        /*0054*/ 	.word	0xffffffff


	//   ....[7]....
        /*0058*/ 	.word	0xffffffff


	//   ....[8]....
        /*005c*/ 	.word	0xffffffff


	//   ....[9]....
        /*0060*/ 	.word	0xffffffff


	//   ....[10]....
        /*0064*/ 	.word	0xffffffff


	//   ....[11]....
        /*0068*/ 	.word	0xffffffff


	//   ....[12]....
        /*006c*/ 	.word	0xffffffff


	//   ....[13]....
        /*0070*/ 	.word	0xffffffff


	//   ....[14]....
        /*0074*/ 	.word	0xffffffff


	//   ....[15]....
        /*0078*/ 	.word	0xffffffff


	//   ....[16]....
        /*007c*/ 	.word	0xffffffff


	//   ....[17]....
        /*0080*/ 	.word	0xffffffff


	//   ....[18]....
        /*0084*/ 	.word	0xffffffff


	//   ....[19]....
        /*0088*/ 	.word	0xffffffff


	//   ....[20]....
        /*008c*/ 	.word	0xffffffff


	//   ....[21]....
        /*0090*/ 	.word	0xffffffff


	//   ....[22]....
        /*0094*/ 	.word	0xffffffff


	//   ....[23]....
        /*0098*/ 	.word	0xffffffff


	//   ....[24]....
        /*009c*/ 	.word	0xffffffff


	//   ....[25]....
        /*00a0*/ 	.word	0xffffffff


	//   ....[26]....
        /*00a4*/ 	.word	0xffffffff


	//   ....[27]....
        /*00a8*/ 	.word	0xffffffff


	//   ....[28]....
        /*00ac*/ 	.word	0xffffffff


	//   ....[29]....
        /*00b0*/ 	.word	0xffffffff


	//   ....[30]....
        /*00b4*/ 	.word	0xffffffff


	//   ....[31]....
        /*00b8*/ 	.word	0xffffffff


	//   ....[32]....
        /*00bc*/ 	.word	0xffffffff


	//   ....[33]....
        /*00c0*/ 	.word	0xffffffff


	//   ....[34]....
        /*00c4*/ 	.word	0xffffffff


	//   ....[35]....
        /*00c8*/ 	.word	0xffffffff


	//   ....[36]....
        /*00cc*/ 	.word	0xffffffff


	//   ....[37]....
        /*00d0*/ 	.word	0xffffffff


	//   ....[38]....
        /*00d4*/ 	.word	0xffffffff


	//   ....[39]....
        /*00d8*/ 	.word	0xffffffff


	//   ....[40]....
        /*00dc*/ 	.word	0xffffffff


	//   ....[41]....
        /*00e0*/ 	.word	0xffffffff


	//   ....[42]....
        /*00e4*/ 	.word	0xffffffff


	//   ....[43]....
        /*00e8*/ 	.word	0xffffffff


	//   ....[44]....
        /*00ec*/ 	.word	0xffffffff


	//   ....[45]....
        /*00f0*/ 	.word	0xffffffff


	//   ....[46]....
        /*00f4*/ 	.word	0xffffffff


	//   ....[47]....
        /*00f8*/ 	.word	0xffffffff


	//   ....[48]....
        /*00fc*/ 	.word	0xffffffff


	//   ....[49]....
        /*0100*/ 	.word	0xffffffff


	//   ....[50]....
        /*0104*/ 	.word	0xffffffff


	//   ....[51]....
        /*0108*/ 	.word	0xffffffff


	//   ....[52]....
        /*010c*/ 	.word	0xffffffff


	//   ....[53]....
        /*0110*/ 	.word	0xffffffff


	//   ....[54]....
        /*0114*/ 	.word	0xffffffff


	//   ....[55]....
        /*0118*/ 	.word	0xffffffff


	//   ....[56]....
        /*011c*/ 	.word	0xffffffff


	//   ....[57]....
        /*0120*/ 	.word	0xffffffff


	//   ....[58]....
        /*0124*/ 	.word	0xffffffff


	//   ....[59]....
        /*0128*/ 	.word	0xffffffff


	//   ....[60]....
        /*012c*/ 	.word	0xffffffff


	//   ....[61]....
        /*0130*/ 	.word	0xffffffff


	//   ....[62]....
        /*0134*/ 	.word	0xffffffff


	//   ....[63]....
        /*0138*/ 	.word	0xffffffff


	//   ....[64]....
        /*013c*/ 	.word	0xffffffff


	//   ....[65]....
        /*0140*/ 	.word	0xffffffff


	//   ....[66]....
        /*0144*/ 	.word	0xffffffff


	//   ....[67]....
        /*0148*/ 	.word	0xffffffff


	//   ....[68]....
        /*014c*/ 	.word	0xffffffff


	//   ....[69]....
        /*0150*/ 	.word	0xffffffff


	//   ....[70]....
        /*0154*/ 	.word	0xffffffff


	//   ....[71]....
        /*0158*/ 	.word	0xffffffff


	//   ....[72]....
        /*015c*/ 	.word	0xffffffff


	//   ....[73]....
        /*0160*/ 	.word	0xffffffff


	//   ....[74]....
        /*0164*/ 	.word	0xffffffff


	//   ....[75]....
        /*0168*/ 	.word	0xffffffff


	//   ....[76]....
        /*016c*/ 	.word	0xffffffff


	//   ....[77]....
        /*0170*/ 	.word	0xffffffff


	//   ....[78]....
        /*0174*/ 	.word	0xffffffff


	//   ....[79]....
        /*0178*/ 	.word	0xffffffff


	//   ....[80]....
        /*017c*/ 	.word	0xffffffff


	//   ....[81]....
        /*0180*/ 	.word	0xffffffff


	//   ....[82]....
        /*0184*/ 	.word	0xffffffff


	//   ....[83]....
        /*0188*/ 	.word	0xffffffff


	//   ....[84]....
        /*018c*/ 	.word	0xffffffff


	//   ....[85]....
        /*0190*/ 	.word	0xffffffff


	//   ....[86]....
        /*0194*/ 	.word	0xffffffff


	//   ....[87]....
        /*0198*/ 	.word	0xffffffff


	//   ....[88]....
        /*019c*/ 	.word	0xffffffff


	//   ....[89]....
        /*01a0*/ 	.word	0xffffffff


	//   ....[90]....
        /*01a4*/ 	.word	0xffffffff


	//   ....[91]....
        /*01a8*/ 	.word	0xffffffff


	//   ....[92]....
        /*01ac*/ 	.word	0xffffffff


	//   ....[93]....
        /*01b0*/ 	.word	0xffffffff


	//   ....[94]....
        /*01b4*/ 	.word	0xffffffff


	//   ....[95]....
        /*01b8*/ 	.word	0xffffffff


	//   ....[96]....
        /*01bc*/ 	.word	0xffffffff


	//   ....[97]....
        /*01c0*/ 	.word	0xffffffff


	//   ....[98]....
        /*01c4*/ 	.word	0xffffffff


	//----- nvinfo : EIATTR_COOP_GROUP_INSTR_OFFSETS
	.align		4
.L_358:
        /*01c8*/ 	.byte	0x04, 0x28
        /*01ca*/ 	.short	(.L_360 - .L_359)


	//   ....[0]....
.L_359:
        /*01cc*/ 	.word	0x00000090


	//   ....[1]....
        /*01d0*/ 	.word	0x00001560


	//   ....[2]....
        /*01d4*/ 	.word	0x000015a0


	//   ....[3]....
        /*01d8*/ 	.word	0x000017d0


	//   ....[4]....
        /*01dc*/ 	.word	0x00001800


	//   ....[5]....
        /*01e0*/ 	.word	0x00001920


	//   ....[6]....
        /*01e4*/ 	.word	0x00001950


	//   ....[7]....
        /*01e8*/ 	.word	0x00001a60


	//   ....[8]....
        /*01ec*/ 	.word	0x00001aa0


	//   ....[9]....
        /*01f0*/ 	.word	0x00001ff0


	//   ....[10]....
        /*01f4*/ 	.word	0x00002010


	//   ....[11]....
        /*01f8*/ 	.word	0x00002040


	//   ....[12]....
        /*01fc*/ 	.word	0x00002070


	//   ....[13]....
        /*0200*/ 	.word	0x00002080


	//   ....[14]....
        /*0204*/ 	.word	0x00002090


	//   ....[15]....
        /*0208*/ 	.word	0x000021d0


	//   ....[16]....
        /*020c*/ 	.word	0x000021e0


	//   ....[17]....
        /*0210*/ 	.word	0x00002620


	//   ....[18]....
        /*0214*/ 	.word	0x00002650


	//   ....[19]....
        /*0218*/ 	.word	0x00002670


	//   ....[20]....
        /*021c*/ 	.word	0x000026d0


	//   ....[21]....
        /*0220*/ 	.word	0x00002b00


	//   ....[22]....
        /*0224*/ 	.word	0x00002b30


	//   ....[23]....
        /*0228*/ 	.word	0x00002b40


	//   ....[24]....
        /*022c*/ 	.word	0x00002b50


	//   ....[25]....
        /*0230*/ 	.word	0x000038d0


	//   ....[26]....
        /*0234*/ 	.word	0x00003c20


	//   ....[27]....
        /*0238*/ 	.word	0x000048d0


	//   ....[28]....
        /*023c*/ 	.word	0x000048f0


	//   ....[29]....
        /*0240*/ 	.word	0x00004910


	//   ....[30]....
        /*0244*/ 	.word	0x00004930


	//   ....[31]....
        /*0248*/ 	.word	0x00005b50


	//   ....[32]....
        /*024c*/ 	.word	0x00005b80


	//   ....[33]....
        /*0250*/ 	.word	0x00005ba0


	//   ....[34]....
        /*0254*/ 	.word	0x00005bb0


	//   ....[35]....
        /*0258*/ 	.word	0x00006240


	//   ....[36]....
        /*025c*/ 	.word	0x00006260


	//   ....[37]....
        /*0260*/ 	.word	0x00006270


	//   ....[38]....
        /*0264*/ 	.word	0x00006280


	//   ....[39]....
        /*0268*/ 	.word	0x00007020


	//   ....[40]....
        /*026c*/ 	.word	0x00007430


	//   ....[41]....
        /*0270*/ 	.word	0x00007d80


	//   ....[42]....
        /*0274*/ 	.word	0x00007e60


	//   ....[43]....
        /*0278*/ 	.word	0x00007e70


	//   ....[44]....
        /*027c*/ 	.word	0x00007e90


	//   ....[45]....
        /*0280*/ 	.word	0x000097e0


	//   ....[46]....
        /*0284*/ 	.word	0x00009800


	//   ....[47]....
        /*0288*/ 	.word	0x00009810


	//   ....[48]....
        /*028c*/ 	.word	0x00009820


	//   ....[49]....
        /*0290*/ 	.word	0x00009f90


	//   ....[50]....
        /*0294*/ 	.word	0x00009fb0


	//   ....[51]....
        /*0298*/ 	.word	0x00009fc0


	//   ....[52]....
        /*029c*/ 	.word	0x00009fd0


	//   ....[53]....
        /*02a0*/ 	.word	0x0000b130


	//   ....[54]....
        /*02a4*/ 	.word	0x0000b160


	//   ....[55]....
        /*02a8*/ 	.word	0x0000b180


	//   ....[56]....
        /*02ac*/ 	.word	0x0000b1c0


	//   ....[57]....
        /*02b0*/ 	.word	0x0000ca90


	//   ....[58]....
        /*02b4*/ 	.word	0x0000cab0


	//   ....[59]....
        /*02b8*/ 	.word	0x0000cac0


	//   ....[60]....
        /*02bc*/ 	.word	0x0000cad0


	//   ....[61]....
        /*02c0*/ 	.word	0x0000d000


	//   ....[62]....
        /*02c4*/ 	.word	0x0000d010


	//   ....[63]....
        /*02c8*/ 	.word	0x0000d020


	//   ....[64]....
        /*02cc*/ 	.word	0x0000d030


	//   ....[65]....
        /*02d0*/ 	.word	0x0000de20


	//   ....[66]....
        /*02d4*/ 	.word	0x0000e190


	//   ....[67]....
        /*02d8*/ 	.word	0x0000eab0


	//   ....[68]....
        /*02dc*/ 	.word	0x0000eba0


	//   ....[69]....
        /*02e0*/ 	.word	0x0000ebb0


	//   ....[70]....
        /*02e4*/ 	.word	0x0000ec30


	//   ....[71]....
        /*02e8*/ 	.word	0x000104f0


	//   ....[72]....
        /*02ec*/ 	.word	0x00010510


	//   ....[73]....
        /*02f0*/ 	.word	0x00010530


	//   ....[74]....
        /*02f4*/ 	.word	0x00010540


	//   ....[75]....
        /*02f8*/ 	.word	0x00010710


	//   ....[76]....
        /*02fc*/ 	.word	0x00010730


	//   ....[77]....
        /*0300*/ 	.word	0x00010770


	//   ....[78]....
        /*0304*/ 	.word	0x00010780


	//   ....[79]....
        /*0308*/ 	.word	0x00011d90


	//   ....[80]....
        /*030c*/ 	.word	0x00011dd0


	//   ....[81]....
        /*0310*/ 	.word	0x00011e60


	//   ....[82]....
        /*0314*/ 	.word	0x00011ea0


	//   ....[83]....
        /*0318*/ 	.word	0x000120b0


	//   ....[84]....
        /*031c*/ 	.word	0x000120c0


	//   ....[85]....
        /*0320*/ 	.word	0x00012240


	//   ....[86]....
        /*0324*/ 	.word	0x00012270


	//   ....[87]....
        /*0328*/ 	.word	0x000123c0


	//   ....[88]....
        /*032c*/ 	.word	0x000123f0


	//   ....[89]....
        /*0330*/ 	.word	0x00012540


	//   ....[90]....
        /*0334*/ 	.word	0x00012560


	//   ....[91]....
        /*0338*/ 	.word	0x00012ea0


	//   ....[92]....
        /*033c*/ 	.word	0x00012eb0


	//   ....[93]....
        /*0340*/ 	.word	0x00012fe0


	//   ....[94]....
        /*0344*/ 	.word	0x00013010


	//   ....[95]....
        /*0348*/ 	.word	0x00013140


	//   ....[96]....
        /*034c*/ 	.word	0x00013170


	//   ....[97]....
        /*0350*/ 	.word	0x000132a0


	//   ....[98]....
        /*0354*/ 	.word	0x000132c0


	//----- nvinfo : EIATTR_EXIT_INSTR_OFFSETS
	.align		4
.L_360:
        /*0358*/ 	.byte	0x04, 0x1c
        /*035a*/ 	.short	(.L_362 - .L_361)


	//   ....[0]....
.L_361:
        /*035c*/ 	.word	0x00000440


	//   ....[1]....
        /*0360*/ 	.word	0x00012570


	//   ....[2]....
        /*0364*/ 	.word	0x00012640


	//   ....[3]....
        /*0368*/ 	.word	0x000126a0


	//   ....[4]....
        /*036c*/ 	.word	0x000132d0


	//   ....[5]....
        /*0370*/ 	.word	0x00013380


	//   ....[6]....
        /*0374*/ 	.word	0x000133e0


	//----- nvinfo : EIATTR_CTAIDZ_USED
	.align		4
.L_362:
        /*0378*/ 	.byte	0x01, 0x04
	.zero		2


	//----- nvinfo : EIATTR_MAX_THREADS
	.align		4
        /*037c*/ 	.byte	0x04, 0x05
        /*037e*/ 	.short	(.L_364 - .L_363)
.L_363:
        /*0380*/ 	.word	0x00000100
        /*0384*/ 	.word	0x00000001
        /*0388*/ 	.word	0x00000001


	//----- nvinfo : EIATTR_CRS_STACK_SIZE
	.align		4
.L_364:
        /*038c*/ 	.byte	0x04, 0x1e
        /*038e*/ 	.short	(.L_366 - .L_365)
.L_365:
        /*0390*/ 	.word	0x00000000
.L_366:


//--------------------- .nv.info._ZN7cutlass13device_kernelIN5flash19enable_sm80_to_sm89INS1_16FlashAttnFwdSm80INS1_25CollectiveMainloopFwdSm80ILi8ELi2ELb0EN4cute5tupleIJNS5_1CILi128EEENS7_ILi64EEENS7_ILi192EEEEEELi192ENS_10bfloat16_tEfNS_4arch4Sm80ELb0ELb1ELb1ELb1ELb1ELb1ELb1ELb0EEENS1_21CollectiveEpilogueFwdINS6_IJS8_SA_S9_EEENS6_IJNS7_ILi1EEESI_SI_EEESC_SE_Li256ELb1ELb1ELb0ELb0EEENS1_19SingleTileSchedulerILb1ELb0ELb1ELi128EEEEEEEEEvNT_6ParamsE --------------------------
	.section	.nv.info._ZN7cutlass13device_kernelIN5flash19enable_sm80_to_sm89INS1_16FlashAttnFwdSm80INS1_25CollectiveMainloopFwdSm80ILi8ELi2ELb0EN4cute5tupleIJNS5_1CILi128EEENS7_ILi64EEENS7_ILi192EEEEEELi192ENS_10bfloat16_tEfNS_4arch4Sm80ELb0ELb1ELb1ELb1ELb1ELb1ELb1ELb0EEENS1_21CollectiveEpilogueFwdINS6_IJS8_SA_S9_EEENS6_IJNS7_ILi1EEESI_SI_EEESC_SE_Li256ELb1ELb1ELb0ELb0EEENS1_19SingleTileSchedulerILb1ELb0ELb1ELi128EEEEEEEEEvNT_6ParamsE,"",@"SHT_CUDA_INFO"
	.sectionflags	@""
	.align	4


	//----- nvinfo : EIATTR_CUDA_API_VERSION
	.align		4
        /*0000*/ 	.byte	0x04, 0x37
        /*0002*/ 	.short	(.L_368 - .L_367)
.L_367:
        /*0004*/ 	.word	0x00000082


	//----- nvinfo : EIATTR_SW2861232_WAR
	.align		4
.L_368:
        /*0008*/ 	.byte	0x01, 0x35
	.zero		2


	//----- nvinfo : EIATTR_PARAM_CBANK
	.align		4
        /*000c*/ 	.byte	0x04, 0x0a
        /*000e*/ 	.short	(.L_370 - .L_369)
	.align		4
.L_369:
        /*0010*/ 	.word	index@(.nv.constant0._ZN7cutlass13device_kernelIN5flash19enable_sm80_to_sm89INS1_16FlashAttnFwdSm80INS1_25CollectiveMainloopFwdSm80ILi8ELi2ELb0EN4cute5tupleIJNS5_1CILi128EEENS7_ILi64EEENS7_ILi192EEEEEELi192ENS_10bfloat16_tEfNS_4arch4Sm80ELb0ELb1ELb1ELb1ELb1ELb1ELb1ELb0EEENS1_21CollectiveEpilogueFwdINS6_IJS8_SA_S9_EEENS6_IJNS7_ILi1EEESI_SI_EEESC_SE_Li256ELb1ELb1ELb0ELb0EEENS1_19SingleTileSchedulerILb1ELb0ELb1ELi128EEEEEEEEEvNT_6ParamsE)
        /*0014*/ 	.short	0x0160
        /*0016*/ 	.short	0x0418


	//----- nvinfo : EIATTR_CBANK_PARAM_SIZE
	.align		4
.L_370:
        /*0018*/ 	.byte	0x03, 0x19
        /*001a*/ 	.short	0x0418


	//----- nvinfo : EIATTR_KPARAM_INFO
	.align		4
        /*001c*/ 	.byte	0x04, 0x17
        /*001e*/ 	.short	(.L_372 - .L_371)
.L_371:
        /*0020*/ 	.word	0x00000000
        /*0024*/ 	.short	0x0000
        /*0026*/ 	.short	0x0000
        /*0028*/ 	.byte	0x00, 0xf0, 0x61, 0x10


	//----- nvinfo : EIATTR_MAXREG_COUNT
	.align		4
.L_372:
        /*002c*/ 	.byte	0x03, 0x1b
        /*002e*/ 	.short	0x00ff


	//----- nvinfo : EIATTR_NUM_BARRIERS
	.align		4
        /*0030*/ 	.byte	0x02, 0x4c
        /*0032*/ 	.byte	0x02
	.zero		1


	//----- nvinfo : EIATTR_MERCURY_ISA_VERSION
	.align		4
        /*0034*/ 	.byte	0x03, 0x5f
        /*0036*/ 	.short	0x0000


	//----- nvinfo : EIATTR_COOP_GROUP_MASK_REGIDS
	.align		4
        /*0038*/ 	.byte	0x04, 0x29
        /*003a*/ 	.short	(.L_374 - .L_373)


	//   ....[0]....
.L_373:
        /*003c*/ 	.word	0xffffffff


	//   ....[1]....
        /*0040*/ 	.word	0xffffffff


	//   ....[2]....
        /*0044*/ 	.word	0xffffffff


	//   ....[3]....
        /*0048*/ 	.word	0xffffffff


	//   ....[4]....
        /*004c*/ 	.word	0xffffffff


	//   ....[5]....
        /*0050*/ 	.word	0xffffffff


	//   ....[6]....
        /*0054*/ 	.word	0xffffffff


	//   ....[7]....
        /*0058*/ 	.word	0xffffffff


	//   ....[8]....
        /*005c*/ 	.word	0xffffffff


	//   ....[9]....
        /*0060*/ 	.word	0xffffffff


	//   ....[10]....
        /*0064*/ 	.word	0xffffffff


	//   ....[11]....
        /*0068*/ 	.word	0xffffffff


	//   ....[12]....
        /*006c*/ 	.word	0xffffffff


	//   ....[13]....
        /*0070*/ 	.word	0xffffffff


	//   ....[14]....
        /*0074*/ 	.word	0xffffffff


	//   ....[15]....
        /*0078*/ 	.word	0xffffffff


	//   ....[16]....
        /*007c*/ 	.word	0xffffffff


	//   ....[17]....
        /*0080*/ 	.word	0xffffffff


	//   ....[18]....
        /*0084*/ 	.word	0xffffffff


	//   ....[19]....
        /*0088*/ 	.word	0xffffffff


	//   ....[20]....
        /*008c*/ 	.word	0xffffffff


	//   ....[21]....
        /*0090*/ 	.word	0xffffffff


	//   ....[22]....
        /*0094*/ 	.word	0xffffffff


	//   ....[23]....
        /*0098*/ 	.word	0xffffffff


	//   ....[24]....
        /*009c*/ 	.word	0xffffffff


	//   ....[25]....
        /*00a0*/ 	.word	0xffffffff


	//   ....[26]....
        /*00a4*/ 	.word	0xffffffff


	//   ....[27]....
        /*00a8*/ 	.word	0xffffffff


	//   ....[28]....
        /*00ac*/ 	.word	0xffffffff


	//   ....[29]....
        /*00b0*/ 	.word	0xffffffff


	//   ....[30]....
        /*00b4*/ 	.word	0xffffffff


	//   ....[31]....
        /*00b8*/ 	.word	0xffffffff


	//   ....[32]....
        /*00bc*/ 	.word	0xffffffff


	//   ....[33]....
        /*00c0*/ 	.word	0xffffffff


	//   ....[34]....
        /*00c4*/ 	.word	0xffffffff


	//   ....[35]....
        /*00c8*/ 	.word	0xffffffff


	//   ....[36]....
        /*00cc*/ 	.word	0xffffffff


	//   ....[37]....
        /*00d0*/ 	.word	0xffffffff


	//   ....[38]....
        /*00d4*/ 	.word	0xffffffff


	//   ....[39]....
        /*00d8*/ 	.word	0xffffffff


	//   ....[40]....
        /*00dc*/ 	.word	0xffffffff


	//   ....[41]....
        /*00e0*/ 	.word	0xffffffff


	//   ....[42]....
        /*00e4*/ 	.word	0xffffffff


	//   ....[43]....
        /*00e8*/ 	.word	0xffffffff


	//   ....[44]....
        /*00ec*/ 	.word	0xffffffff


	//   ....[45]....
        /*00f0*/ 	.word	0xffffffff


	//   ....[46]....
        /*00f4*/ 	.word	0xffffffff


	//   ....[47]....
        /*00f8*/ 	.word	0xffffffff


	//   ....[48]....
        /*00fc*/ 	.word	0xffffffff


	//   ....[49]....
        /*0100*/ 	.word	0xffffffff


	//   ....[50]....
        /*0104*/ 	.word	0xffffffff


	//   ....[51]....
        /*0108*/ 	.word	0xffffffff


	//   ....[52]....
        /*010c*/ 	.word	0xffffffff


	//   ....[53]....
        /*0110*/ 	.word	0xffffffff


	//   ....[54]....
        /*0114*/ 	.word	0xffffffff


	//   ....[55]....
        /*0118*/ 	.word	0xffffffff


	//   ....[56]....
        /*011c*/ 	.word	0xffffffff


	//   ....[57]....
        /*0120*/ 	.word	0xffffffff


	//   ....[58]....
        /*0124*/ 	.word	0xffffffff


	//   ....[59]....
        /*0128*/ 	.word	0xffffffff


	//   ....[60]....
        /*012c*/ 	.word	0xffffffff


	//   ....[61]....
        /*0130*/ 	.word	0xffffffff


	//   ....[62]....
        /*0134*/ 	.word	0xffffffff


	//   ....[63]....
        /*0138*/ 	.word	0xffffffff


	//   ....[64]....
        /*013c*/ 	.word	0xffffffff


	//   ....[65]....
        /*0140*/ 	.word	0xffffffff


	//   ....[66]....
        /*0144*/ 	.word	0xffffffff


	//   ....[67]....
        /*0148*/ 	.word	0xffffffff


	//   ....[68]....
        /*014c*/ 	.word	0xffffffff


	//   ....[69]....
        /*0150*/ 	.word	0xffffffff


	//   ....[70]....
        /*0154*/ 	.word	0xffffffff


	//   ....[71]....
        /*0158*/ 	.word	0xffffffff


	//   ....[72]....
        /*015c*/ 	.word	0xffffffff


	//   ....[73]....
        /*0160*/ 	.word	0xffffffff


	//   ....[74]....
        /*0164*/ 	.word	0xffffffff


	//   ....[75]....
        /*0168*/ 	.word	0xffffffff


	//   ....[76]....
        /*016c*/ 	.word	0xffffffff


	//   ....[77]....
        /*0170*/ 	.word	0xffffffff


	//   ....[78]....
        /*0174*/ 	.word	0xffffffff


	//   ....[79]....
        /*0178*/ 	.word	0xffffffff


	//   ....[80]....
        /*017c*/ 	.word	0xffffffff


	//   ....[81]....
        /*0180*/ 	.word	0xffffffff


	//   ....[82]....
        /*0184*/ 	.word	0xffffffff


	//   ....[83]....
        /*0188*/ 	.word	0xffffffff


	//   ....[84]....
        /*018c*/ 	.word	0xffffffff


	//   ....[85]....
        /*0190*/ 	.word	0xffffffff


	//   ....[86]....
        /*0194*/ 	.word	0xffffffff


	//   ....[87]....
        /*0198*/ 	.word	0xffffffff


	//   ....[88]....
        /*019c*/ 	.word	0xffffffff


	//   ....[89]....
        /*01a0*/ 	.word	0xffffffff


	//   ....[90]....
        /*01a4*/ 	.word	0xffffffff


	//   ....[91]....
        /*01a8*/ 	.word	0xffffffff


	//   ....[92]....
        /*01ac*/ 	.word	0xffffffff


	//   ....[93]....
        /*01b0*/ 	.word	0xffffffff


	//   ....[94]....
        /*01b4*/ 	.word	0xffffffff


	//   ....[95]....
        /*01b8*/ 	.word	0xffffffff


	//   ....[96]....
        /*01bc*/ 	.word	0xffffffff


	//   ....[97]....
        /*01c0*/ 	.word	0xffffffff


	//   ....[98]....
        /*01c4*/ 	.word	0xffffffff


	//   ....[99]....
        /*01c8*/ 	.word	0xffffffff


	//   ....[100]....
        /*01cc*/ 	.word	0xffffffff


	//   ....[101]....
        /*01d0*/ 	.word	0xffffffff


	//   ....[102]....
        /*01d4*/ 	.word	0xffffffff


	//   ....[103]....
        /*01d8*/ 	.word	0xffffffff


	//   ....[104]....
        /*01dc*/ 	.word	0xffffffff


	//   ....[105]....
        /*01e0*/ 	.word	0xffffffff


	//   ....[106]....
        /*01e4*/ 	.word	0xffffffff


	//   ....[107]....
        /*01e8*/ 	.word	0xffffffff


	//   ....[108]....
        /*01ec*/ 	.word	0xffffffff


	//   ....[109]....
        /*01f0*/ 	.word	0xffffffff


	//   ....[110]....
        /*01f4*/ 	.word	0xffffffff


	//   ....[111]....
        /*01f8*/ 	.word	0xffffffff


	//   ....[112]....
        /*01fc*/ 	.word	0xffffffff


	//   ....[113]....
        /*0200*/ 	.word	0xffffffff


	//   ....[114]....
        /*0204*/ 	.word	0xffffffff


	//   ....[115]....
        /*0208*/ 	.word	0xffffffff


	//   ....[116]....
        /*020c*/ 	.word	0xffffffff


	//   ....[117]....
        /*0210*/ 	.word	0xffffffff


	//   ....[118]....
        /*0214*/ 	.word	0xffffffff


	//   ....[119]....
        /*0218*/ 	.word	0xffffffff


	//   ....[120]....
        /*021c*/ 	.word	0xffffffff


	//   ....[121]....
        /*0220*/ 	.word	0xffffffff


	//   ....[122]....
        /*0224*/ 	.word	0xffffffff


	//   ....[123]....
        /*0228*/ 	.word	0xffffffff


	//   ....[124]....
        /*022c*/ 	.word	0xffffffff


	//   ....[125]....
        /*0230*/ 	.word	0xffffffff


	//   ....[126]....
        /*0234*/ 	.word	0xffffffff


	//   ....[127]....
        /*0238*/ 	.word	0xffffffff


	//   ....[128]....
        /*023c*/ 	.word	0xffffffff


	//   ....[129]....
        /*0240*/ 	.word	0xffffffff


	//   ....[130]....
        /*0244*/ 	.word	0xffffffff


	//   ....[131]....
        /*0248*/ 	.word	0xffffffff


	//   ....[132]....
        /*024c*/ 	.word	0xffffffff


	//   ....[133]....
        /*0250*/ 	.word	0xffffffff


	//   ....[134]....
        /*0254*/ 	.word	0xffffffff


	//   ....[135]....
        /*0258*/ 	.word	0xffffffff


	//   ....[136]....
        /*025c*/ 	.word	0xffffffff


	//   ....[137]....
        /*0260*/ 	.word	0xffffffff


	//   ....[138]....
        /*0264*/ 	.word	0xffffffff


	//   ....[139]....
        /*0268*/ 	.word	0xffffffff


	//   ....[140]....
        /*026c*/ 	.word	0xffffffff


	//   ....[141]....
        /*0270*/ 	.word	0xffffffff


	//   ....[142]....
        /*0274*/ 	.word	0xffffffff


	//   ....[143]....
        /*0278*/ 	.word	0xffffffff


	//   ....[144]....
        /*027c*/ 	.word	0xffffffff


	//   ....[145]....
        /*0280*/ 	.word	0xffffffff


	//   ....[146]....
        /*0284*/ 	.word	0xffffffff


	//   ....[147]....
        /*0288*/ 	.word	0xffffffff


	//   ....[148]....
        /*028c*/ 	.word	0xffffffff


	//   ....[149]....
        /*0290*/ 	.word	0xffffffff


	//   ....[150]....
        /*0294*/ 	.word	0xffffffff


	//   ....[151]....
        /*0298*/ 	.word	0xffffffff


	//   ....[152]....
        /*029c*/ 	.word	0xffffffff


	//   ....[153]....
        /*02a0*/ 	.word	0xffffffff


	//   ....[154]....
        /*02a4*/ 	.word	0xffffffff


	//   ....[155]....
        /*02a8*/ 	.word	0xffffffff


	//   ....[156]....
        /*02ac*/ 	.word	0xffffffff


	//   ....[157]....
        /*02b0*/ 	.word	0xffffffff


	//   ....[158]....
        /*02b4*/ 	.word	0xffffffff


	//   ....[159]....
        /*02b8*/ 	.word	0xffffffff


	//   ....[160]....
        /*02bc*/ 	.word	0xffffffff


	//   ....[161]....
        /*02c0*/ 	.word	0xffffffff


	//   ....[162]....
        /*02c4*/ 	.word	0xffffffff


	//   ....[163]....
        /*02c8*/ 	.word	0xffffffff


	//   ....[164]....
        /*02cc*/ 	.word	0xffffffff


	//   ....[165]....
        /*02d0*/ 	.word	0xffffffff


	//   ....[166]....
        /*02d4*/ 	.word	0xffffffff


	//   ....[167]....
        /*02d8*/ 	.word	0xffffffff


	//   ....[168]....
        /*02dc*/ 	.word	0xffffffff


	//   ....[169]....
        /*02e0*/ 	.word	0xffffffff


	//   ....[170]....
        /*02e4*/ 	.word	0xffffffff


	//   ....[171]....
        /*02e8*/ 	.word	0xffffffff


	//   ....[172]....
        /*02ec*/ 	.word	0xffffffff


	//   ....[173]....
        /*02f0*/ 	.word	0xffffffff


	//   ....[174]....
        /*02f4*/ 	.word	0xffffffff


	//   ....[175]....
        /*02f8*/ 	.word	0xffffffff


	//   ....[176]....
        /*02fc*/ 	.word	0xffffffff


	//   ....[177]....
        /*0300*/ 	.word	0xffffffff


	//   ....[178]....
        /*0304*/ 	.word	0xffffffff


	//   ....[179]....
        /*0308*/ 	.word	0xffffffff


	//   ....[180]....
        /*030c*/ 	.word	0xffffffff


	//   ....[181]....
        /*0310*/ 	.word	0xffffffff


	//   ....[182]....
        /*0314*/ 	.word	0xffffffff


	//   ....[183]....
        /*0318*/ 	.word	0xffffffff


	//   ....[184]....
        /*031c*/ 	.word	0xffffffff


	//   ....[185]....
        /*0320*/ 	.word	0xffffffff


	//   ....[186]....
        /*0324*/ 	.word	0xffffffff


	//   ....[187]....
        /*0328*/ 	.word	0xffffffff


	//   ....[188]....
        /*032c*/ 	.word	0xffffffff


	//   ....[189]....
        /*0330*/ 	.word	0xffffffff


	//   ....[190]....
        /*0334*/ 	.word	0xffffffff


	//   ....[191]....
        /*0338*/ 	.word	0xffffffff


	//   ....[192]....
        /*033c*/ 	.word	0xffffffff


	//   ....[193]....
        /*0340*/ 	.word	0xffffffff


	//   ....[194]....
        /*0344*/ 	.word	0xffffffff


	//   ....[195]....
        /*0348*/ 	.word	0xffffffff


	//----- nvinfo : EIATTR_COOP_GROUP_INSTR_OFFSETS
	.align		4
.L_374:
        /*034c*/ 	.byte	0x04, 0x28
        /*034e*/ 	.short	(.L_376 - .L_375)


	//   ....[0]....
.L_375:
        /*0350*/ 	.word	0x00000090


	//   ....[1]....
        /*0354*/ 	.word	0x000025a0


	//   ....[2]....
        /*0358*/ 	.word	0x000025b0


	//   ....[3]....
        /*035c*/ 	.word	0x000040f0


	//   ....[4]....
        /*0360*/ 	.word	0x00004100


	//   ....[5]....
        /*0364*/ 	.word	0x00005bf0


	//   ....[6]....
        /*0368*/ 	.word	0x00005c00


	//   ....[7]....
        /*036c*/ 	.word	0x000060f0


	//   ....[8]....
        /*0370*/ 	.word	0x00006100


	//   ....[9]....
        /*0374*/ 	.word	0x000074d0


	//   ....[10]....
        /*0378*/ 	.word	0x000074f0


	//   ....[11]....
        /*037c*/ 	.word	0x00007680


	//   ....[12]....
        /*0380*/ 	.word	0x00007690


	//   ....[13]....
        /*0384*/ 	.word	0x00007810


	//   ....[14]....
        /*0388*/ 	.word	0x00007830


	//   ....[15]....
        /*038c*/ 	.word	0x000079b0


	//   ....[16]....
        /*0390*/ 	.word	0x000079c0


	//   ....[17]....
        /*0394*/ 	.word	0x00008130


	//   ....[18]....
        /*0398*/ 	.word	0x00008160


	//   ....[19]....
        /*039c*/ 	.word	0x00008350


	//   ....[20]....
        /*03a0*/ 	.word	0x00008360


	//   ....[21]....
        /*03a4*/ 	.word	0x00008370


	//   ....[22]....
        /*03a8*/ 	.word	0x00008380


	//   ....[23]....
        /*03ac*/ 	.word	0x00008390


	//   ....[24]....
        /*03b0*/ 	.word	0x000083a0


	//   ....[25]....
        /*03b4*/ 	.word	0x00008810


	//   ....[26]....
        /*03b8*/ 	.word	0x00008830


	//   ....[27]....
        /*03bc*/ 	.word	0x000088a0


	//   ....[28]....
        /*03c0*/ 	.word	0x00008950


	//   ....[29]....
        /*03c4*/ 	.word	0x00008e20


	//   ....[30]....
        /*03c8*/ 	.word	0x00008e40


	//   ....[31]....
        /*03cc*/ 	.word	0x00008f90


	//   ....[32]....
        /*03d0*/ 	.word	0x00008fd0


	//   ....[33]....
        /*03d4*/ 	.word	0x00009e50


	//   ....[34]....
        /*03d8*/ 	.word	0x0000a120


	//   ....[35]....
        /*03dc*/ 	.word	0x0000aaa0


	//   ....[36]....
        /*03e0*/ 	.word	0x0000ad50


	//   ....[37]....
        /*03e4*/ 	.word	0x0000ad60


	//   ....[38]....
        /*03e8*/ 	.word	0x0000adb0


	//   ....[39]....
        /*03ec*/ 	.word	0x0000bfd0


	//   ....[40]....
        /*03f0*/ 	.word	0x0000bff0


	//   ....[41]....
        /*03f4*/ 	.word	0x0000c130


	//   ....[42]....
        /*03f8*/ 	.word	0x0000c190


	//   ....[43]....
        /*03fc*/ 	.word	0x0000c8b0


	//   ....[44]....
        /*0400*/ 	.word	0x0000c8d0


	//   ....[45]....
        /*0404*/ 	.word	0x0000c8f0


	//   ....[46]....
        /*0408*/ 	.word	0x0000c970


	//   ....[47]....
        /*040c*/ 	.word	0x0000d730


	//   ....[48]....
        /*0410*/ 	.word	0x0000db80


	//   ....[49]....
        /*0414*/ 	.word	0x0000e460


	//   ....[50]....
        /*0418*/ 	.word	0x0000e490


	//   ....[51]....
        /*041c*/ 	.word	0x0000e6b0


	//   ....[52]....
        /*0420*/ 	.word	0x0000e6e0


	//   ....[53]....
        /*0424*/ 	.word	0x0000ff60


	//   ....[54]....
        /*0428*/ 	.word	0x0000ff80


	//   ....[55]....
        /*042c*/ 	.word	0x00010050


	//   ....[56]....
        /*0430*/ 	.word	0x000100c0


	//   ....[57]....
        /*0434*/ 	.word	0x000108a0


	//   ....[58]....
        /*0438*/ 	.word	0x000108c0


	//   ....[59]....
        /*043c*/ 	.word	0x000108e0


	//   ....[60]....
        /*0440*/ 	.word	0x00010940


	//   ....[61]....
        /*0444*/ 	.word	0x00011ab0


	//   ....[62]....
        /*0448*/ 	.word	0x00011ad0


	//   ....[63]....
        /*044c*/ 	.word	0x00011b20


	//   ....[64]....
        /*0450*/ 	.word	0x00011b80


	//   ....[65]....
        /*0454*/ 	.word	0x00013460


	//   ....[66]....
        /*0458*/ 	.word	0x00013480


	//   ....[67]....
        /*045c*/ 	.word	0x00013560


	//   ....[68]....
        /*0460*/ 	.word	0x00013580


	//   ....[69]....
        /*0464*/ 	.word	0x00013af0


	//   ....[70]....
        /*0468*/ 	.word	0x00013b10


	//   ....[71]....
        /*046c*/ 	.word	0x00013bd0


	//   ....[72]....
        /*0470*/ 	.word	0x00013c00


	//   ....[73]....
        /*0474*/ 	.word	0x000148d0


	//   ....[74]....
        /*0478*/ 	.word	0x00014d30


	//   ....[75]....
        /*047c*/ 	.word	0x00015620


	//   ....[76]....
        /*0480*/ 	.word	0x00015770


	//   ....[77]....
        /*0484*/ 	.word	0x00015780


	//   ....[78]....
        /*0488*/ 	.word	0x000157c0


	//   ....[79]....
        /*048c*/ 	.word	0x00017100


	//   ....[80]....
        /*0490*/ 	.word	0x00017120


	//   ....[81]....
        /*0494*/ 	.word	0x00017200


	//   ....[82]....
        /*0498*/ 	.word	0x00017220


	//   ....[83]....
        /*049c*/ 	.word	0x000173c0


	//   ....[84]....
        /*04a0*/ 	.word	0x000173f0


	//   ....[85]....
        /*04a4*/ 	.word	0x00017400


	//   ....[86]....
        /*04a8*/ 	.word	0x00017430


	//   ....[87]....
        /*04ac*/ 	.word	0x000189d0


	//   ....[88]....
        /*04b0*/ 	.word	0x00018a00


	//   ....[89]....
        /*04b4*/ 	.word	0x00018a20


	//   ....[90]....
        /*04b8*/ 	.word	0x00018a40


	//   ....[91]....
        /*04bc*/ 	.word	0x00018c30


	//   ....[92]....
        /*04c0*/ 	.word	0x00018c40


	//   ....[93]....
        /*04c4*/ 	.word	0x00018dc0


	//   ....[94]....
        /*04c8*/ 	.word	0x00018df0


	//   ....[95]....
        /*04cc*/ 	.word	0x00018f40


	//   ....[96]....
        /*04d0*/ 	.word	0x00018f70


	//   ....[97]....
        /*04d4*/ 	.word	0x000190c0


	//   ....[98]....
        /*04d8*/ 	.word	0x000190e0


	//   ....[99]....
        /*04dc*/ 	.word	0x000198d0


	//   ....[100]....
        /*04e0*/ 	.word	0x000198f0


	//   ....[101]....
        /*04e4*/ 	.word	0x00019a60


	//   ....[102]....
        /*04e8*/ 	.word	0x00019a70


	//   ....[103]....
        /*04ec*/ 	.word	0x00019be0


	//   ....[104]....
        /*04f0*/ 	.word	0x00019c00


	//   ....[105]....
        /*04f4*/ 	.word	0x00019d70


	//   ....[106]....
        /*04f8*/ 	.word	0x00019d80


	//   ....[107]....
        /*04fc*/ 	.word	0x00019f40


	//   ....[108]....
        /*0500*/ 	.word	0x00019fc0


	//   ....[109]....
        /*0504*/ 	.word	0x0001a040


	//   ....[110]....
        /*0508*/ 	.word	0x0001a0b0


	//   ....[111]....
        /*050c*/ 	.word	0x0001a130


	//   ....[112]....
        /*0510*/ 	.word	0x0001a1b0


	//   ....[113]....
        /*0514*/ 	.word	0x0001a230


	//   ....[114]....
        /*0518*/ 	.word	0x0001a2a0


	//   ....[115]....
        /*051c*/ 	.word	0x0001a320


	//   ....[116]....
        /*0520*/ 	.word	0x0001a3a0


	//   ....[117]....
        /*0524*/ 	.word	0x0001a5b0


	//   ....[118]....
        /*0528*/ 	.word	0x0001a620


	//   ....[119]....
        /*052c*/ 	.word	0x0001a6a0


	//   ....[120]....
        /*0530*/ 	.word	0x0001a720


	//   ....[121]....
        /*0534*/ 	.word	0x0001a930


	//   ....[122]....
        /*0538*/ 	.word	0x0001a9a0


	//   ....[123]....
        /*053c*/ 	.word	0x0001aa20


	//   ....[124]....
        /*0540*/ 	.word	0x0001aaa0


	//   ....[125]....
        /*0544*/ 	.word	0x0001acb0


	//   ....[126]....
        /*0548*/ 	.word	0x0001ad20


	//   ....[127]....
        /*054c*/ 	.word	0x0001ada0


	//   ....[128]....
        /*0550*/ 	.word	0x0001ae20


	//   ....[129]....
        /*0554*/ 	.word	0x0001afb0


	//   ....[130]....
        /*0558*/ 	.word	0x0001b020


	//   ....[131]....
        /*055c*/ 	.word	0x0001b0a0


	//   ....[132]....
        /*0560*/ 	.word	0x0001b120


	//   ....[133]....
        /*0564*/ 	.word	0x0001b2c0


	//   ....[134]....
        /*0568*/ 	.word	0x0001b330


	//   ....[135]....
        /*056c*/ 	.word	0x0001b3b0


	//   ....[136]....
        /*0570*/ 	.word	0x0001b430


	//   ....[137]....
        /*0574*/ 	.word	0x0001b580


	//   ....[138]....
        /*0578*/ 	.word	0x0001b5f0


	//   ....[139]....
        /*057c*/ 	.word	0x0001b650


	//   ....[140]....
        /*0580*/ 	.word	0x0001b6d0


	//   ....[141]....
        /*0584*/ 	.word	0x0001b750


	//   ....[142]....
        /*0588*/ 	.word	0x0001b8b0


	//   ....[143]....
        /*058c*/ 	.word	0x0001b920


	//   ....[144]....
        /*0590*/ 	.word	0x0001b9a0


	//   ....[145]....
        /*0594*/ 	.word	0x0001ba20


	//   ....[146]....
        /*0598*/ 	.word	0x0001bb70


	//   ....[147]....
        /*059c*/ 	.word	0x0001bbe0


	//   ....[148]....
        /*05a0*/ 	.word	0x0001bc60


	//   ....[149]....
        /*05a4*/ 	.word	0x0001bce0


	//   ....[150]....
        /*05a8*/ 	.word	0x0001be30


	//   ....[151]....
        /*05ac*/ 	.word	0x0001bea0


	//   ....[152]....
        /*05b0*/ 	.word	0x0001bf00


	//   ....[153]....
        /*05b4*/ 	.word	0x0001bf60


	//   ....[154]....
        /*05b8*/ 	.word	0x0001bfb0


	//   ....[155]....
        /*05bc*/ 	.word	0x0001c000


	//   ....[156]....
        /*05c0*/ 	.word	0x0001c080


	//   ....[157]....
        /*05c4*/ 	.word	0x0001c100


	//   ....[158]....
        /*05c8*/ 	.word	0x0001c180


	//   ....[159]....
        /*05cc*/ 	.word	0x0001c1f0


	//   ....[160]....
        /*05d0*/ 	.word	0x0001c270


	//   ....[161]....
        /*05d4*/ 	.word	0x0001c2f0


	//   ....[162]....
        /*05d8*/ 	.word	0x0001c370


	//   ....[163]....
        /*05dc*/ 	.word	0x0001c3e0


	//   ....[164]....
        /*05e0*/ 	.word	0x0001c860


	//   ....[165]....
        /*05e4*/ 	.word	0x0001c880


	//   ....[166]....
        /*05e8*/ 	.word	0x0001c8a0


	//   ....[167]....
        /*05ec*/ 	.word	0x0001c8b0


	//   ....[168]....
        /*05f0*/ 	.word	0x0001d080


	//   ....[169]....
        /*05f4*/ 	.word	0x0001d090


	//   ....[170]....
        /*05f8*/ 	.word	0x0001d0a0


	//   ....[171]....
        /*05fc*/ 	.word	0x0001d0b0


	//   ....[172]....
        /*0600*/ 	.word	0x000204e0


	//   ....[173]....
        /*0604*/ 	.word	0x00020500


	//   ....[174]....
        /*0608*/ 	.word	0x00020520


	//   ....[175]....
        /*060c*/ 	.word	0x00020530


	//   ....[176]....
        /*0610*/ 	.word	0x00020b10


	//   ....[177]....
        /*0614*/ 	.word	0x00020b20


	//   ....[178]....
        /*0618*/ 	.word	0x00020b30


	//   ....[179]....
        /*061c*/ 	.word	0x00020b40


	//   ....[180]....
        /*0620*/ 	.word	0x00024050


	//   ....[181]....
        /*0624*/ 	.word	0x000240d0


	//   ....[182]....
        /*0628*/ 	.word	0x00024150


	//   ....[183]....
        /*062c*/ 	.word	0x000241c0


	//   ....[184]....
        /*0630*/ 	.word	0x00024240


	//   ....[185]....
        /*0634*/ 	.word	0x000242b0


	//   ....[186]....
        /*0638*/ 	.word	0x00024320


	//   ....[187]....
        /*063c*/ 	.word	0x00024390


	//   ....[188]....
        /*0640*/ 	.word	0x00024410


	//   ....[189]....
        /*0644*/ 	.word	0x00024490


	//   ....[190]....
        /*0648*/ 	.word	0x00024510


	//   ....[191]....
        /*064c*/ 	.word	0x00024580


	//   ....[192]....
        /*0650*/ 	.word	0x00024600


	//   ....[193]....
        /*0654*/ 	.word	0x00024670


	//   ....[194]....
        /*0658*/ 	.word	0x000246f0


	//   ....[195]....
        /*065c*/ 	.word	0x00024760


	//----- nvinfo : EIATTR_EXIT_INSTR_OFFSETS
	.align		4
.L_376:
        /*0660*/ 	.byte	0x04, 0x1c
        /*0662*/ 	.short	(.L_378 - .L_377)


	//   ....[0]....
.L_377:
        /*0664*/ 	.word	0x00000320


	//   ....[1]....
        /*0668*/ 	.word	0x000190f0


	//   ....[2]....
        /*066c*/ 	.word	0x000191c0


	//   ....[3]....
        /*0670*/ 	.word	0x00019220


	//   ....[4]....
        /*0674*/ 	.word	0x00019dd0


	//   ....[5]....
        /*0678*/ 	.word	0x00019e80


	//   ....[6]....
        /*067c*/ 	.word	0x00019ee0


	//----- nvinfo : EIATTR_CTAIDZ_USED
	.align		4
.L_378:
        /*0680*/ 	.byte	0x01, 0x04
	.zero		2


	//----- nvinfo : EIATTR_MAX_THREADS
	.align		4
        /*0684*/ 	.byte	0x04, 0x05
        /*0686*/ 	.short	(.L_380 - .L_379)
.L_379:
        /*0688*/ 	.word	0x00000100
        /*068c*/ 	.word	0x00000001
        /*0690*/ 	.word	0x00000001


	//----- nvinfo : EIATTR_CRS_STACK_SIZE
	.align		4
.L_380:
        /*0694*/ 	.byte	0x04, 0x1e
        /*0696*/ 	.short	(.L_382 - .L_381)
.L_381:
        /*0698*/ 	.word	0x00000000
.L_382:


//--------------------- .nv.info._ZN7cutlass13device_kernelIN5flash19enable_sm80_to_sm89INS1_16FlashAttnFwdSm80INS1_25CollectiveMainloopFwdSm80ILi8ELi2ELb0EN4cute5tupleIJNS5_1CILi128EEENS7_ILi64EEENS7_ILi192EEEEEELi192ENS_10bfloat16_tEfNS_4arch4Sm80ELb1ELb0ELb1ELb0ELb1ELb0ELb1ELb0EEENS1_21CollectiveEpilogueFwdINS6_IJS8_SA_S9_EEENS6_IJNS7_ILi1EEESI_SI_EEESC_SE_Li256ELb0ELb1ELb0ELb0EEENS1_30DynamicPersistentTileSchedulerILi256ELi256ELb0ELb1ELb0EEEEEEEEEvNT_6ParamsE --------------------------
	.section	.nv.info._ZN7cutlass13device_kernelIN5flash19enable_sm80_to_sm89INS1_16FlashAttnFwdSm80INS1_25CollectiveMainloopFwdSm80ILi8ELi2ELb0EN4cute5tupleIJNS5_1CILi128EEENS7_ILi64EEENS7_ILi192EEEEEELi192ENS_10bfloat16_tEfNS_4arch4Sm80ELb1ELb0ELb1ELb0ELb1ELb0ELb1ELb0EEENS1_21CollectiveEpilogueFwdINS6_IJS8_SA_S9_EEENS6_IJNS7_ILi1EEESI_SI_EEESC_SE_Li256ELb0ELb1ELb0ELb0EEENS1_30DynamicPersistentTileSchedulerILi256ELi256ELb0ELb1ELb0EEEEEEEEEvNT_6ParamsE,"",@"SHT_CUDA_INFO"
	.sectionflags	@""
	.align	4


	//----- nvinfo : EIATTR_CUDA_API_VERSION
	.align		4
        /*0000*/ 	.byte	0x04, 0x37
        /*0002*/ 	.short	(.L_384 - .L_383)
.L_383:
        /*0004*/ 	.word	0x00000082


	//----- nvinfo : EIATTR_SW2861232_WAR
	.align		4
.L_384:
        /*0008*/ 	.byte	0x01, 0x35
	.zero		2


	//----- nvinfo : EIATTR_PARAM_CBANK
	.align		4
        /*000c*/ 	.byte	0x04, 0x0a
        /*000e*/ 	.short	(.L_386 - .L_385)
	.align		4
.L_385:
        /*0010*/ 	.word	index@(.nv.constant0._ZN7cutlass13device_kernelIN5flash19enable_sm80_to_sm89INS1_16FlashAttnFwdSm80INS1_25CollectiveMainloopFwdSm80ILi8ELi2ELb0EN4cute5tupleIJNS5_1CILi128EEENS7_ILi64EEENS7_ILi192EEEEEELi192ENS_10bfloat16_tEfNS_4arch4Sm80ELb1ELb0ELb1ELb0ELb1ELb0ELb1ELb0EEENS1_21CollectiveEpilogueFwdINS6_IJS8_SA_S9_EEENS6_IJNS7_ILi1EEESI_SI_EEESC_SE_Li256ELb0ELb1ELb0ELb0EEENS1_30DynamicPersistentTileSchedulerILi256ELi256ELb0ELb1ELb0EEEEEEEEEvNT_6ParamsE)
        /*0014*/ 	.short	0x0160
        /*0016*/ 	.short	0x0428


	//----- nvinfo : EIATTR_CBANK_PARAM_SIZE
	.align		4
.L_386:
        /*0018*/ 	.byte	0x03, 0x19
        /*001a*/ 	.short	0x0428


	//----- nvinfo : EIATTR_KPARAM_INFO
	.align		4
        /*001c*/ 	.byte	0x04, 0x17
        /*001e*/ 	.short	(.L_388 - .L_387)
.L_387:
        /*0020*/ 	.word	0x00000000
        /*0024*/ 	.short	0x0000
        /*0026*/ 	.short	0x0000
        /*0028*/ 	.byte	0x00, 0xf0, 0xa1, 0x10


	//----- nvinfo : EIATTR_MAXREG_COUNT
	.align		4
.L_388:
        /*002c*/ 	.byte	0x03, 0x1b
        /*002e*/ 	.short	0x00ff


	//----- nvinfo : EIATTR_NUM_BARRIERS
	.align		4
        /*0030*/ 	.byte	0x02, 0x4c
        /*0032*/ 	.byte	0x06
	.zero		1


	//----- nvinfo : EIATTR_ANNOTATIONS
	.align		4
        /*0034*/ 	.byte	0x04, 0x55
        /*0036*/ 	.short	(.L_390 - .L_389)


	//   ....[0]....
.L_389:
        /* <DEDUP_REMOVED lines=21> */
        /*017c*/ 	.byte	0x20, 0xe8, 0x00, 0x00, 0x01, 0x00, 0x00, 0x00, 0x50, 0xe8, 0x00, 0x00


	//----- nvinfo : EIATTR_MERCURY_ISA_VERSION
	.align		4
.L_390:
        /*0188*/ 	.byte	0x03, 0x5f
        /*018a*/ 	.short	0x0000


	//----- nvinfo : EIATTR_INT_WARP_WIDE_INSTR_OFFSETS
	.align		4
        /*018c*/ 	.byte	0x04, 0x31
        /*018e*/ 	.short	(.L_392 - .L_391)


	//   ....[0]....
.L_391:
        /*0190*/ 	.word	0x0000ca50


	//   ....[1]....
        /*0194*/ 	.word	0x0000cad0


	//----- nvinfo : EIATTR_COOP_GROUP_MASK_REGIDS
	.align		4
.L_392:
        /*0198*/ 	.byte	0x04, 0x29
        /*019a*/ 	.short	(.L_394 - .L_393)


	//   ....[0]....
.L_393:
        /*019c*/ 	.word	0xffffffff


	//   ....[1]....
        /*01a0*/ 	.word	0xffffffff


	//   ....[2]....
        /*01a4*/ 	.word	0xffffffff


	//   ....[3]....
        /*01a8*/ 	.word	0xffffffff


	//   ....[4]....
        /*01ac*/ 	.word	0xffffffff


	//   ....[5]....
        /*01b0*/ 	.word	0xffffffff


	//   ....[6]....
        /*01b4*/ 	.word	0xffffffff


	//   ....[7]....
        /*01b8*/ 	.word	0xffffffff


	//   ....[8]....
        /*01bc*/ 	.word	0xffffffff


	//   ....[9]....
        /*01c0*/ 	.word	0xffffffff


	//   ....[10]....
        /*01c4*/ 	.word	0xffffffff


	//   ....[11]....
        /*01c8*/ 	.word	0xffffffff


	//   ....[12]....
        /*01cc*/ 	.word	0xffffffff


	//   ....[13]....
        /*01d0*/ 	.word	0xffffffff


	//   ....[14]....
        /*01d4*/ 	.word	0xffffffff


	//   ....[15]....
        /*01d8*/ 	.word	0xffffffff


	//   ....[16]....
        /*01dc*/ 	.word	0xffffffff


	//   ....[17]....
        /*01e0*/ 	.word	0xffffffff


	//   ....[18]....
        /*01e4*/ 	.word	0xffffffff


	//   ....[19]....
        /*01e8*/ 	.word	0xffffffff


	//   ....[20]....
        /*01ec*/ 	.word	0xffffffff


	//   ....[21]....
        /*01f0*/ 	.word	0xffffffff


	//   ....[22]....
        /*01f4*/ 	.word	0xffffffff


	//   ....[23]....
        /*01f8*/ 	.word	0xffffffff


	//   ....[24]....
        /*01fc*/ 	.word	0xffffffff


	//   ....[25]....
        /*0200*/ 	.word	0xffffffff


	//   ....[26]....
        /*0204*/ 	.word	0xffffffff


	//   ....[27]....
        /*0208*/ 	.word	0xffffffff


	//   ....[28]....
        /*020c*/ 	.word	0xffffffff


	//   ....[29]....
        /*0210*/ 	.word	0xffffffff


	//   ....[30]....
        /*0214*/ 	.word	0xffffffff


	//   ....[31]....
        /*0218*/ 	.word	0xffffffff


	//   ....[32]....
        /*021c*/ 	.word	0xffffffff


	//   ....[33]....
        /*0220*/ 	.word	0xffffffff


	//   ....[34]....
        /*0224*/ 	.word	0xffffffff


	//   ....[35]....
        /*0228*/ 	.word	0xffffffff


	//   ....[36]....
        /*022c*/ 	.word	0xffffffff


	//   ....[37]....
        /*0230*/ 	.word	0xffffffff


	//   ....[38]....
        /*0234*/ 	.word	0xffffffff


	//   ....[39]....
        /*0238*/ 	.word	0xffffffff


	//   ....[40]....
        /*023c*/ 	.word	0xffffffff


	//   ....[41]....
        /*0240*/ 	.word	0xffffffff


	//   ....[42]....
        /*0244*/ 	.word	0xffffffff


	//   ....[43]....
        /*0248*/ 	.word	0xffffffff


	//   ....[44]....
        /*024c*/ 	.word	0xffffffff


	//   ....[45]....
        /*0250*/ 	.word	0xffffffff


	//   ....[46]....
        /*0254*/ 	.word	0xffffffff


	//   ....[47]....
        /*0258*/ 	.word	0xffffffff


	//   ....[48]....
        /*025c*/ 	.word	0xffffffff


	//   ....[49]....
        /*0260*/ 	.word	0xffffffff


	//   ....[50]....
        /*0264*/ 	.word	0xffffffff


	//   ....[51]....
        /*0268*/ 	.word	0xffffffff


	//   ....[52]....
        /*026c*/ 	.word	0xffffffff


	//   ....[53]....
        /*0270*/ 	.word	0xffffffff


	//   ....[54]....
        /*0274*/ 	.word	0xffffffff


	//   ....[55]....
        /*0278*/ 	.word	0xffffffff


	//   ....[56]....
        /*027c*/ 	.word	0xffffffff


	//   ....[57]....
        /*0280*/ 	.word	0xffffffff


	//   ....[58]....
        /*0284*/ 	.word	0xffffffff


	//   ....[59]....
        /*0288*/ 	.word	0xffffffff


	//   ....[60]....
        /*028c*/ 	.word	0xffffffff


	//   ....[61]....
        /*0290*/ 	.word	0xffffffff


	//   ....[62]....
        /*0294*/ 	.word	0xffffffff


	//   ....[63]....
        /*0298*/ 	.word	0xffffffff


	//   ....[64]....
        /*029c*/ 	.word	0xffffffff


	//   ....[65]....
        /*02a0*/ 	.word	0xffffffff


	//   ....[66]....
        /*02a4*/ 	.word	0xffffffff


	//   ....[67]....
        /*02a8*/ 	.word	0xffffffff


	//   ....[68]....
        /*02ac*/ 	.word	0xffffffff


	//   ....[69]....
        /*02b0*/ 	.word	0xffffffff


	//   ....[70]....
        /*02b4*/ 	.word	0xffffffff


	//   ....[71]....
        /*02b8*/ 	.word	0xffffffff


	//   ....[72]....
        /*02bc*/ 	.word	0xffffffff


	//   ....[73]....
        /*02c0*/ 	.word	0xffffffff


	//   ....[74]....
        /*02c4*/ 	.word	0xffffffff


	//   ....[75]....
        /*02c8*/ 	.word	0xffffffff


	//   ....[76]....
        /*02cc*/ 	.word	0xffffffff


	//   ....[77]....
        /*02d0*/ 	.word	0xffffffff


	//   ....[78]....
        /*02d4*/ 	.word	0xffffffff


	//   ....[79]....
        /*02d8*/ 	.word	0xffffffff


	//   ....[80]....
        /*02dc*/ 	.word	0xffffffff


	//   ....[81]....
        /*02e0*/ 	.word	0xffffffff


	//   ....[82]....
        /*02e4*/ 	.word	0xffffffff


	//   ....[83]....
        /*02e8*/ 	.word	0xffffffff


	//   ....[84]....
        /*02ec*/ 	.word	0xffffffff


	//   ....[85]....
        /*02f0*/ 	.word	0xffffffff


	//   ....[86]....
        /*02f4*/ 	.word	0xffffffff


	//   ....[87]....
        /*02f8*/ 	.word	0xffffffff


	//   ....[88]....
        /*02fc*/ 	.word	0xffffffff


	//   ....[89]....
        /*0300*/ 	.word	0xffffffff


	//   ....[90]....
        /*0304*/ 	.word	0xffffffff


	//   ....[91]....
        /*0308*/ 	.word	0xffffffff


	//   ....[92]....
        /*030c*/ 	.word	0xffffffff


	//   ....[93]....
        /*0310*/ 	.word	0xffffffff


	//   ....[94]....
        /*0314*/ 	.word	0xffffffff


	//   ....[95]....
        /*0318*/ 	.word	0xffffffff


	//   ....[96]....
        /*031c*/ 	.word	0xffffffff


	//   ....[97]....
        /*0320*/ 	.word	0xffffffff


	//   ....[98]....
        /*0324*/ 	.word	0xffffffff


	//   ....[99]....
        /*0328*/ 	.word	0xffffffff


	//   ....[100]....
        /*032c*/ 	.word	0xffffffff


	//   ....[101]....
        /*0330*/ 	.word	0xffffffff


	//   ....[102]....
        /*0334*/ 	.word	0xffffffff


	//   ....[103]....
        /*0338*/ 	.word	0xffffffff


	//   ....[104]....
        /*033c*/ 	.word	0xffffffff


	//   ....[105]....
        /*0340*/ 	.word	0xffffffff


	//   ....[106]....
        /*0344*/ 	.word	0xffffffff


	//   ....[107]....
        /*0348*/ 	.word	0xffffffff


	//   ....[108]....
        /*034c*/ 	.word	0xffffffff


	//   ....[109]....
        /*0350*/ 	.word	0xffffffff


	//   ....[110]....
        /*0354*/ 	.word	0xffffffff


	//   ....[111]....
        /*0358*/ 	.word	0xffffffff


	//   ....[112]....
        /*035c*/ 	.word	0xffffffff


	//   ....[113]....
        /*0360*/ 	.word	0xffffffff


	//   ....[114]....
        /*0364*/ 	.word	0xffffffff


	//   ....[115]....
        /*0368*/ 	.word	0xffffffff


	//   ....[116]....
        /*036c*/ 	.word	0xffffffff


	//   ....[117]....
        /*0370*/ 	.word	0xffffffff


	//   ....[118]....
        /*0374*/ 	.word	0xffffffff


	//   ....[119]....
        /*0378*/ 	.word	0xffffffff


	//   ....[120]....
        /*037c*/ 	.word	0xffffffff


	//   ....[121]....
        /*0380*/ 	.word	0xffffffff


	//   ....[122]....
        /*0384*/ 	.word	0xffffffff


	//   ....[123]....
        /*0388*/ 	.word	0xffffffff


	//   ....[124]....
        /*038c*/ 	.word	0xffffffff


	//   ....[125]....
        /*0390*/ 	.word	0xffffffff


	//   ....[126]....
        /*0394*/ 	.word	0xffffffff


	//   ....[127]....
        /*0398*/ 	.word	0xffffffff


	//   ....[128]....
        /*039c*/ 	.word	0xffffffff


	//   ....[129]....
        /*03a0*/ 	.word	0xffffffff


	//   ....[130]....
        /*03a4*/ 	.word	0xffffffff


	//   ....[131]....
        /*03a8*/ 	.word	0xffffffff


	//   ....[132]....
        /*03ac*/ 	.word	0xffffffff


	//   ....[133]....
        /*03b0*/ 	.word	0xffffffff


	//   ....[134]....
        /*03b4*/ 	.word	0xffffffff


	//   ....[135]....
        /*03b8*/ 	.word	0xffffffff


	//   ....[136]....
        /*03bc*/ 	.word	0xffffffff


	//----- nvinfo : EIATTR_COOP_GROUP_INSTR_OFFSETS
	.align		4
.L_394:
        /*03c0*/ 	.byte	0x04, 0x28
        /*03c2*/ 	.short	(.L_396 - .L_395)


	//   ....[0]....
.L_395:
        /*03c4*/ 	.word	0x00000050


	//   ....[1]....
        /*03c8*/ 	.word	0x00001340


	//   ....[2]....
        /*03cc*/ 	.word	0x00001360


	//   ....[3]....
        /*03d0*/ 	.word	0x000014f0


	//   ....[4]....
        /*03d4*/ 	.word	0x00001500


	//   ....[5]....
        /*03d8*/ 	.word	0x00001660


	//   ....[6]....
        /*03dc*/ 	.word	0x00001680


	//   ....[7]....
        /*03e0*/ 	.word	0x000017e0


	//   ....[8]....
        /*03e4*/ 	.word	0x000017f0


	//   ....[9]....
        /*03e8*/ 	.word	0x00001d00


	//   ....[10]....
        /*03ec*/ 	.word	0x00001d20


	//   ....[11]....
        /*03f0*/ 	.word	0x00001d50


	//   ....[12]....
        /*03f4*/ 	.word	0x00001d70


	//   ....[13]....
        /*03f8*/ 	.word	0x00001e60


	//   ....[14]....
        /*03fc*/ 	.word	0x00001e80


	//   ....[15]....
        /*0400*/ 	.word	0x00001eb0


	//   ....[16]....
        /*0404*/ 	.word	0x00001f80


	//   ....[17]....
        /*0408*/ 	.word	0x00002340


	//   ....[18]....
        /*040c*/ 	.word	0x00002360


	//   ....[19]....
        /*0410*/ 	.word	0x000023f0


	//   ....[20]....
        /*0414*/ 	.word	0x00002450


	//   ....[21]....
        /*0418*/ 	.word	0x000028b0


	//   ....[22]....
        /*041c*/ 	.word	0x000028d0


	//   ....[23]....
        /*0420*/ 	.word	0x000029d0


	//   ....[24]....
        /*0424*/ 	.word	0x000029f0


	//   ....[25]....
        /*0428*/ 	.word	0x000037f0


	//   ....[26]....
        /*042c*/ 	.word	0x00003800


	//   ....[27]....
        /*0430*/ 	.word	0x00004060


	//   ....[28]....
        /*0434*/ 	.word	0x000040d0


	//   ....[29]....
        /*0438*/ 	.word	0x000040f0


	//   ....[30]....
        /*043c*/ 	.word	0x00004110


	//   ....[31]....
        /*0440*/ 	.word	0x000053c0


	//   ....[32]....
        /*0444*/ 	.word	0x000053e0


	//   ....[33]....
        /*0448*/ 	.word	0x000054e0


	//   ....[34]....
        /*044c*/ 	.word	0x00005500


	//   ....[35]....
        /*0450*/ 	.word	0x00005a60


	//   ....[36]....
        /*0454*/ 	.word	0x00005a80


	//   ....[37]....
        /*0458*/ 	.word	0x00005b70


	//   ....[38]....
        /*045c*/ 	.word	0x00005b90


	//   ....[39]....
        /*0460*/ 	.word	0x000065c0


	//   ....[40]....
        /*0464*/ 	.word	0x000065e0


	//   ....[41]....
        /*0468*/ 	.word	0x000071c0


	//   ....[42]....
        /*046c*/ 	.word	0x000071e0


	//   ....[43]....
        /*0470*/ 	.word	0x00007200


	//   ....[44]....
        /*0474*/ 	.word	0x00007220


	//   ....[45]....
        /*0478*/ 	.word	0x00008bf0


	//   ....[46]....
        /*047c*/ 	.word	0x00008c10


	//   ....[47]....
        /*0480*/ 	.word	0x00008d00


	//   ....[48]....
        /*0484*/ 	.word	0x00008d20


	//   ....[49]....
        /*0488*/ 	.word	0x00009250


	//   ....[50]....
        /*048c*/ 	.word	0x00009270


	//   ....[51]....
        /*0490*/ 	.word	0x00009310


	//   ....[52]....
        /*0494*/ 	.word	0x00009360


	//   ....[53]....
        /*0498*/ 	.word	0x0000a4d0


	//   ....[54]....
        /*049c*/ 	.word	0x0000a4f0


	//   ....[55]....
        /*04a0*/ 	.word	0x0000a570


	//   ....[56]....
        /*04a4*/ 	.word	0x0000a580


	//   ....[57]....
        /*04a8*/ 	.word	0x0000beb0


	//   ....[58]....
        /*04ac*/ 	.word	0x0000bed0


	//   ....[59]....
        /*04b0*/ 	.word	0x0000bf70


	//   ....[60]....
        /*04b4*/ 	.word	0x0000bfd0


	//   ....[61]....
        /*04b8*/ 	.word	0x0000c220


	//   ....[62]....
        /*04bc*/ 	.word	0x0000c250


	//   ....[63]....
        /*04c0*/ 	.word	0x0000c260


	//   ....[64]....
        /*04c4*/ 	.word	0x0000c290


	//   ....[65]....
        /*04c8*/ 	.word	0x0000d2b0


	//   ....[66]....
        /*04cc*/ 	.word	0x0000d5f0


	//   ....[67]....
        /*04d0*/ 	.word	0x0000d600


	//   ....[68]....
        /*04d4*/ 	.word	0x0000d620


	//   ....[69]....
        /*04d8*/ 	.word	0x0000d640


	//   ....[70]....
        /*04dc*/ 	.word	0x0000d840


	//   ....[71]....
        /*04e0*/ 	.word	0x0000d860


	//   ....[72]....
        /*04e4*/ 	.word	0x0000d9b0


	//   ....[73]....
        /*04e8*/ 	.word	0x0000d9e0


	//   ....[74]....
        /*04ec*/ 	.word	0x0000dae0


	//   ....[75]....
        /*04f0*/ 	.word	0x0000db10


	//   ....[76]....
        /*04f4*/ 	.word	0x0000dc10


	//   ....[77]....
        /*04f8*/ 	.word	0x0000dc30


	//   ....[78]....
        /*04fc*/ 	.word	0x0000e170


	//   ....[79]....
        /*0500*/ 	.word	0x0000e190


	//   ....[80]....
        /*0504*/ 	.word	0x0000e320


	//   ....[81]....
        /*0508*/ 	.word	0x0000e330


	//   ....[82]....
        /*050c*/ 	.word	0x0000e490


	//   ....[83]....
        /*0510*/ 	.word	0x0000e4b0


	//   ....[84]....
        /*0514*/ 	.word	0x0000e610


	//   ....[85]....
        /*0518*/ 	.word	0x0000e620


	//   ....[86]....
        /*051c*/ 	.word	0x0000e7f0


	//   ....[87]....
        /*0520*/ 	.word	0x0000e8e0


	//   ....[88]....
        /*0524*/ 	.word	0x0000e950


	//   ....[89]....
        /*0528*/ 	.word	0x0000e9c0


	//   ....[90]....
        /*052c*/ 	.word	0x0000ea20


	//   ....[91]....
        /*0530*/ 	.word	0x0000ea90


	//   ....[92]....
        /*0534*/ 	.word	0x0000eb00


	//   ....[93]....
        /*0538*/ 	.word	0x0000eb70


	//   ....[94]....
        /*053c*/ 	.word	0x0000ebd0


	//   ....[95]....
        /*0540*/ 	.word	0x0000ec40


	//   ....[96]....
        /*0544*/ 	.word	0x0000ecb0


	//   ....[97]....
        /*0548*/ 	.word	0x0000ee20


	//   ....[98]....
        /*054c*/ 	.word	0x0000ee80


	//   ....[99]....
        /*0550*/ 	.word	0x0000eef0


	//   ....[100]....
        /*0554*/ 	.word	0x0000ef60


	//   ....[101]....
        /*0558*/ 	.word	0x0000f0d0


	//   ....[102]....
        /*055c*/ 	.word	0x0000f130


	//   ....[103]....
        /*0560*/ 	.word	0x0000f1a0


	//   ....[104]....
        /*0564*/ 	.word	0x0000f210


	//   ....[105]....
        /*0568*/ 	.word	0x0000f380


	//   ....[106]....
        /*056c*/ 	.word	0x0000f3e0


	//   ....[107]....
        /*0570*/ 	.word	0x0000f450


	//   ....[108]....
        /*0574*/ 	.word	0x0000f4c0


	//   ....[109]....
        /*0578*/ 	.word	0x0000f640


	//   ....[110]....
        /*057c*/ 	.word	0x0000f6a0


	//   ....[111]....
        /*0580*/ 	.word	0x0000f710


	//   ....[112]....
        /*0584*/ 	.word	0x0000f780


	//   ....[113]....
        /*0588*/ 	.word	0x0000f900


	//   ....[114]....
        /*058c*/ 	.word	0x0000f960


	//   ....[115]....
        /*0590*/ 	.word	0x0000f9d0


	//   ....[116]....
        /*0594*/ 	.word	0x0000fa40


	//   ....[117]....
        /*0598*/ 	.word	0x0000fbc0


	//   ....[118]....
        /*059c*/ 	.word	0x0000fc20


	//   ....[119]....
        /*05a0*/ 	.word	0x0000fc80


	//   ....[120]....
        /*05a4*/ 	.word	0x0000fcf0


	//   ....[121]....
        /*05a8*/ 	.word	0x0000fd60


	//   ....[122]....
        /*05ac*/ 	.word	0x0000fee0


	//   ....[123]....
        /*05b0*/ 	.word	0x0000ff40


	//   ....[124]....
        /*05b4*/ 	.word	0x0000ffa0


	//   ....[125]....
        /*05b8*/ 	.word	0x00010000


	//   ....[126]....
        /*05bc*/ 	.word	0x00010050


	//   ....[127]....
        /*05c0*/ 	.word	0x000100a0


	//   ....[128]....
        /*05c4*/ 	.word	0x00010110


	//   ....[129]....
        /*05c8*/ 	.word	0x00010180


	//   ....[130]....
        /*05cc*/ 	.word	0x000101f0


	//   ....[131]....
        /*05d0*/ 	.word	0x00010250


	//   ....[132]....
        /*05d4*/ 	.word	0x000102c0


	//   ....[133]....
        /*05d8*/ 	.word	0x00010330


	//   ....[134]....
        /*05dc*/ 	.word	0x000103a0


	//   ....[135]....
        /*05e0*/ 	.word	0x00010400


	//   ....[136]....
        /*05e4*/ 	.word	0x00010470


	//----- nvinfo : EIATTR_EXIT_INSTR_OFFSETS
	.align		4
.L_396:
        /*05e8*/ 	.byte	0x04, 0x1c
        /*05ea*/ 	.short	(.L_398 - .L_397)


	//   ....[0]....
.L_397:
        /*05ec*/ 	.word	0x000000a0


	//   ....[1]....
        /*05f0*/ 	.word	0x0000e890


	//----- nvinfo : EIATTR_MAX_THREADS
	.align		4
.L_398:
        /*05f4*/ 	.byte	0x04, 0x05
        /*05f6*/ 	.short	(.L_400 - .L_399)
.L_399:
        /*05f8*/ 	.word	0x00000100
        /*05fc*/ 	.word	0x00000001
        /*0600*/ 	.word	0x00000001


	//----- nvinfo : EIATTR_CRS_STACK_SIZE
	.align		4
.L_400:
        /*0604*/ 	.byte	0x04, 0x1e
        /*0606*/ 	.short	(.L_402 - .L_401)
.L_401:
        /*0608*/ 	.word	0x00000000
.L_402:


//--------------------- .nv.info._ZN7cutlass13device_kernelIN5flash19enable_sm80_to_sm89INS1_16FlashAttnFwdSm80INS1_25CollectiveMainloopFwdSm80ILi8ELi2ELb0EN4cute5tupleIJNS5_1CILi128EEENS7_ILi64EEENS7_ILi192EEEEEELi192ENS_10bfloat16_tEfNS_4arch4Sm80ELb1ELb0ELb1ELb1ELb1ELb0ELb1ELb0EEENS1_21CollectiveEpilogueFwdINS6_IJS8_SA_S9_EEENS6_IJNS7_ILi1EEESI_SI_EEESC_SE_Li256ELb1ELb1ELb0ELb0EEENS1_19SingleTileSchedulerILb1ELb0ELb1ELi128EEEEEEEEEvNT_6ParamsE --------------------------
	.section	.nv.info._ZN7cutlass13device_kernelIN5flash19enable_sm80_to_sm89INS1_16FlashAttnFwdSm80INS1_25CollectiveMainloopFwdSm80ILi8ELi2ELb0EN4cute5tupleIJNS5_1CILi128EEENS7_ILi64EEENS7_ILi192EEEEEELi192ENS_10bfloat16_tEfNS_4arch4Sm80ELb1ELb0ELb1ELb1ELb1ELb0ELb1ELb0EEENS1_21CollectiveEpilogueFwdINS6_IJS8_SA_S9_EEENS6_IJNS7_ILi1EEESI_SI_EEESC_SE_Li256ELb1ELb1ELb0ELb0EEENS1_19SingleTileSchedulerILb1ELb0ELb1ELi128EEEEEEEEEvNT_6ParamsE,"",@"SHT_CUDA_INFO"
	.sectionflags	@""
	.align	4


	//----- nvinfo : EIATTR_CUDA_API_VERSION
	.align		4
        /*0000*/ 	.byte	0x04, 0x37
        /*0002*/ 	.short	(.L_404 - .L_403)
.L_403:
        /*0004*/ 	.word	0x00000082


	//----- nvinfo : EIATTR_SW2861232_WAR
	.align		4
.L_404:
        /*0008*/ 	.byte	0x01, 0x35
	.zero		2


	//----- nvinfo : EIATTR_PARAM_CBANK
	.align		4
        /*000c*/ 	.byte	0x04, 0x0a
        /*000e*/ 	.short	(.L_406 - .L_405)
	.align		4
.L_405:
        /*0010*/ 	.word	index@(.nv.constant0._ZN7cutlass13device_kernelIN5flash19enable_sm80_to_sm89INS1_16FlashAttnFwdSm80INS1_25CollectiveMainloopFwdSm80ILi8ELi2ELb0EN4cute5tupleIJNS5_1CILi128EEENS7_ILi64EEENS7_ILi192EEEEEELi192ENS_10bfloat16_tEfNS_4arch4Sm80ELb1ELb0ELb1ELb1ELb1ELb0ELb1ELb0EEENS1_21CollectiveEpilogueFwdINS6_IJS8_SA_S9_EEENS6_IJNS7_ILi1EEESI_SI_EEESC_SE_Li256ELb1ELb1ELb0ELb0EEENS1_19SingleTileSchedulerILb1ELb0ELb1ELi128EEEEEEEEEvNT_6ParamsE)
        /*0014*/ 	.short	0x0160
        /*0016*/ 	.short	0x0418


	//----- nvinfo : EIATTR_CBANK_PARAM_SIZE
	.align		4
.L_406:
        /*0018*/ 	.byte	0x03, 0x19
        /*001a*/ 	.short	0x0418


	//----- nvinfo : EIATTR_KPARAM_INFO
	.align		4
        /*001c*/ 	.byte	0x04, 0x17
        /*001e*/ 	.short	(.L_408 - .L_407)
.L_407:
        /*0020*/ 	.word	0x00000000
        /*0024*/ 	.short	0x0000
        /*0026*/ 	.short	0x0000
        /*0028*/ 	.byte	0x00, 0xf0, 0x61, 0x10


	//----- nvinfo : EIATTR_MAXREG_COUNT
	.align		4
.L_408:
        /*002c*/ 	.byte	0x03, 0x1b
        /*002e*/ 	.short	0x00ff


	//----- nvinfo : EIATTR_NUM_BARRIERS
	.align		4
        /*0030*/ 	.byte	0x02, 0x4c
        /*0032*/ 	.byte	0x02
	.zero		1


	//----- nvinfo : EIATTR_MERCURY_ISA_VERSION
	.align		4
        /*0034*/ 	.byte	0x03, 0x5f
        /*0036*/ 	.short	0x0000


	//----- nvinfo : EIATTR_COOP_GROUP_MASK_REGIDS
	.align		4
        /*0038*/ 	.byte	0x04, 0x29
        /*003a*/ 	.short	(.L_410 - .L_409)


	//   ....[0]....
.L_409:
        /*003c*/ 	.word	0xffffffff


	//   ....[1]....
        /*0040*/ 	.word	0xffffffff


	//   ....[2]....
        /*0044*/ 	.word	0xffffffff


	//   ....[3]....
        /*0048*/ 	.word	0xffffffff


	//   ....[4]....
        /*004c*/ 	.word	0xffffffff


	//   ....[5]....
        /*0050*/ 	.word	0xffffffff


	//   ....[6]....
        /*0054*/ 	.word	0xffffffff


	//   ....[7]....
        /*0058*/ 	.word	0xffffffff


	//   ....[8]....
        /*005c*/ 	.word	0xffffffff


	//   ....[9]....
        /*0060*/ 	.word	0xffffffff


	//   ....[10]....
        /*0064*/ 	.word	0xffffffff


	//   ....[11]....
        /*0068*/ 	.word	0xffffffff


	//   ....[12]....
        /*006c*/ 	.word	0xffffffff


	//   ....[13]....
        /*0070*/ 	.word	0xffffffff


	//   ....[14]....
        /*0074*/ 	.word	0xffffffff


	//   ....[15]....
        /*0078*/ 	.word	0xffffffff


	//   ....[16]....
        /*007c*/ 	.word	0xffffffff


	//   ....[17]....
        /*0080*/ 	.word	0xffffffff


	//   ....[18]....
        /*0084*/ 	.word	0xffffffff


	//   ....[19]....
        /*0088*/ 	.word	0xffffffff


	//   ....[20]....
        /*008c*/ 	.word	0xffffffff


	//   ....[21]....
        /*0090*/ 	.word	0xffffffff


	//   ....[22]....
        /*0094*/ 	.word	0xffffffff


	//   ....[23]....
        /*0098*/ 	.word	0xffffffff


	//   ....[24]....
        /*009c*/ 	.word	0xffffffff


	//   ....[25]....
        /*00a0*/ 	.word	0xffffffff


	//   ....[26]....
        /*00a4*/ 	.word	0xffffffff


	//   ....[27]....
        /*00a8*/ 	.word	0xffffffff


	//   ....[28]....
        /*00ac*/ 	.word	0xffffffff


	//   ....[29]....
        /*00b0*/ 	.word	0xffffffff


	//   ....[30]....
        /*00b4*/ 	.word	0xffffffff


	//   ....[31]....
        /*00b8*/ 	.word	0xffffffff


	//   ....[32]....
        /*00bc*/ 	.word	0xffffffff


	//   ....[33]....
        /*00c0*/ 	.word	0xffffffff


	//   ....[34]....
        /*00c4*/ 	.word	0xffffffff


	//   ....[35]....
        /*00c8*/ 	.word	0xffffffff


	//   ....[36]....
        /*00cc*/ 	.word	0xffffffff


	//   ....[37]....
        /*00d0*/ 	.word	0xffffffff


	//   ....[38]....
        /*00d4*/ 	.word	0xffffffff


	//   ....[39]....
        /*00d8*/ 	.word	0xffffffff


	//   ....[40]....
        /*00dc*/ 	.word	0xffffffff


	//   ....[41]....
        /*00e0*/ 	.word	0xffffffff


	//   ....[42]....
        /*00e4*/ 	.word	0xffffffff


	//   ....[43]....
        /*00e8*/ 	.word	0xffffffff


	//   ....[44]....
        /*00ec*/ 	.word	0xffffffff


	//   ....[45]....
        /*00f0*/ 	.word	0xffffffff


	//   ....[46]....
        /*00f4*/ 	.word	0xffffffff


	//   ....[47]....
        /*00f8*/ 	.word	0xffffffff


	//   ....[48]....
        /*00fc*/ 	.word	0xffffffff


	//   ....[49]....
        /*0100*/ 	.word	0xffffffff


	//   ....[50]....
        /*0104*/ 	.word	0xffffffff


	//   ....[51]....
        /*0108*/ 	.word	0xffffffff


	//   ....[52]....
        /*010c*/ 	.word	0xffffffff


	//   ....[53]....
        /*0110*/ 	.word	0xffffffff


	//   ....[54]....
        /*0114*/ 	.word	0xffffffff


	//   ....[55]....
        /*0118*/ 	.word	0xffffffff


	//   ....[56]....
        /*011c*/ 	.word	0xffffffff


	//   ....[57]....
        /*0120*/ 	.word	0xffffffff


	//   ....[58]....
        /*0124*/ 	.word	0xffffffff


	//   ....[59]....
        /*0128*/ 	.word	0xffffffff


	//   ....[60]....
        /*012c*/ 	.word	0xffffffff


	//   ....[61]....
        /*0130*/ 	.word	0xffffffff


	//   ....[62]....
        /*0134*/ 	.word	0xffffffff


	//   ....[63]....
        /*0138*/ 	.word	0xffffffff


	//   ....[64]....
        /*013c*/ 	.word	0xffffffff


	//   ....[65]....
        /*0140*/ 	.word	0xffffffff


	//   ....[66]....
        /*0144*/ 	.word	0xffffffff


	//   ....[67]....
        /*0148*/ 	.word	0xffffffff


	//   ....[68]....
        /*014c*/ 	.word	0xffffffff


	//   ....[69]....
        /*0150*/ 	.word	0xffffffff


	//   ....[70]....
        /*0154*/ 	.word	0xffffffff


	//   ....[71]....
        /*0158*/ 	.word	0xffffffff


	//   ....[72]....
        /*015c*/ 	.word	0xffffffff


	//   ....[73]....
        /*0160*/ 	.word	0xffffffff


	//   ....[74]....
        /*0164*/ 	.word	0xffffffff


	//   ....[75]....
        /*0168*/ 	.word	0xffffffff


	//   ....[76]....
        /*016c*/ 	.word	0xffffffff


	//   ....[77]....
        /*0170*/ 	.word	0xffffffff


	//   ....[78]....
        /*0174*/ 	.word	0xffffffff


	//   ....[79]....
        /*0178*/ 	.word	0xffffffff


	//   ....[80]....
        /*017c*/ 	.word	0xffffffff


	//   ....[81]....
        /*0180*/ 	.word	0xffffffff


	//   ....[82]....
        /*0184*/ 	.word	0xffffffff


	//   ....[83]....
        /*0188*/ 	.word	0xffffffff


	//   ....[84]....
        /*018c*/ 	.word	0xffffffff


	//----- nvinfo : EIATTR_COOP_GROUP_INSTR_OFFSETS
	.align		4
.L_410:
        /*0190*/ 	.byte	0x04, 0x28
        /*0192*/ 	.short	(.L_412 - .L_411)


	//   ....[0]....
.L_411:
        /*0194*/ 	.word	0x00000090


	//   ....[1]....
        /*0198*/ 	.word	0x00001320


	//   ....[2]....
        /*019c*/ 	.word	0x00001370


	//   ....[3]....
        /*01a0*/ 	.word	0x000015a0


	//   ....[4]....
        /*01a4*/ 	.word	0x000015d0


	//   ....[5]....
        /*01a8*/ 	.word	0x000016f0


	//   ....[6]....
        /*01ac*/ 	.word	0x00001720


	//   ....[7]....
        /*01b0*/ 	.word	0x00001830


	//   ....[8]....
        /*01b4*/ 	.word	0x00001870


	//   ....[9]....
        /*01b8*/ 	.word	0x00001df0


	//   ....[10]....
        /*01bc*/ 	.word	0x00001e20


	//   ....[11]....
        /*01c0*/ 	.word	0x00001e40


	//   ....[12]....
        /*01c4*/ 	.word	0x00001e50


	//   ....[13]....
        /*01c8*/ 	.word	0x00001f10


	//   ....[14]....
        /*01cc*/ 	.word	0x00001f30


	//   ....[15]....
        /*01d0*/ 	.word	0x00001f40


	//   ....[16]....
        /*01d4*/ 	.word	0x00001f50


	//   ....[17]....
        /*01d8*/ 	.word	0x00002430


	//   ....[18]....
        /*01dc*/ 	.word	0x00002460


	//   ....[19]....
        /*01e0*/ 	.word	0x00002480


	//   ....[20]....
        /*01e4*/ 	.word	0x00002490


	//   ....[21]....
        /*01e8*/ 	.word	0x00002910


	//   ....[22]....
        /*01ec*/ 	.word	0x00002940


	//   ....[23]....
        /*01f0*/ 	.word	0x00002960


	//   ....[24]....
        /*01f4*/ 	.word	0x000029c0


	//   ....[25]....
        /*01f8*/ 	.word	0x000036d0


	//   ....[26]....
        /*01fc*/ 	.word	0x000038f0


	//   ....[27]....
        /*0200*/ 	.word	0x00004100


	//   ....[28]....
        /*0204*/ 	.word	0x000041f0


	//   ....[29]....
        /*0208*/ 	.word	0x00004200


	//   ....[30]....
        /*020c*/ 	.word	0x00004250


	//   ....[31]....
        /*0210*/ 	.word	0x00005470


	//   ....[32]....
        /*0214*/ 	.word	0x000054a0


	//   ....[33]....
        /*0218*/ 	.word	0x000054c0


	//   ....[34]....
        /*021c*/ 	.word	0x000054d0


	//   ....[35]....
        /*0220*/ 	.word	0x00005a60


	//   ....[36]....
        /*0224*/ 	.word	0x00005a80


	//   ....[37]....
        /*0228*/ 	.word	0x00005aa0


	//   ....[38]....
        /*022c*/ 	.word	0x00005ab0


	//   ....[39]....
        /*0230*/ 	.word	0x00006640


	//   ....[40]....
        /*0234*/ 	.word	0x000066b0


	//   ....[41]....
        /*0238*/ 	.word	0x00007020


	//   ....[42]....
        /*023c*/ 	.word	0x00007170


	//   ....[43]....
        /*0240*/ 	.word	0x00007180


	//   ....[44]....
        /*0244*/ 	.word	0x000071f0


	//   ....[45]....
        /*0248*/ 	.word	0x00008ad0


	//   ....[46]....
        /*024c*/ 	.word	0x00008af0


	//   ....[47]....
        /*0250*/ 	.word	0x00008b00


	//   ....[48]....
        /*0254*/ 	.word	0x00008b10


	//   ....[49]....
        /*0258*/ 	.word	0x00009090


	//   ....[50]....
        /*025c*/ 	.word	0x000090b0


	//   ....[51]....
        /*0260*/ 	.word	0x000090d0


	//   ....[52]....
        /*0264*/ 	.word	0x000090e0


	//   ....[53]....
        /*0268*/ 	.word	0x0000a200


	//   ....[54]....
        /*026c*/ 	.word	0x0000a230


	//   ....[55]....
        /*0270*/ 	.word	0x0000a250


	//   ....[56]....
        /*0274*/ 	.word	0x0000a290


	//   ....[57]....
        /*0278*/ 	.word	0x0000bb10


	//   ....[58]....
        /*027c*/ 	.word	0x0000bb30


	//   ....[59]....
        /*0280*/ 	.word	0x0000bb50


	//   ....[60]....
        /*0284*/ 	.word	0x0000bb60


	//   ....[61]....
        /*0288*/ 	.word	0x0000bd30


	//   ....[62]....
        /*028c*/ 	.word	0x0000bd50


	//   ....[63]....
        /*0290*/ 	.word	0x0000bd90


	//   ....[64]....
        /*0294*/ 	.word	0x0000bda0


	//   ....[65]....
        /*0298*/ 	.word	0x0000d3e0


	//   ....[66]....
        /*029c*/ 	.word	0x0000d430


	//   ....[67]....
        /*02a0*/ 	.word	0x0000d470


	//   ....[68]....
        /*02a4*/ 	.word	0x0000d4b0


	//   ....[69]....
        /*02a8*/ 	.word	0x0000d6d0


	//   ....[70]....
        /*02ac*/ 	.word	0x0000d6e0


	//   ....[71]....
        /*02b0*/ 	.word	0x0000d860


	//   ....[72]....
        /*02b4*/ 	.word	0x0000d890


	//   ....[73]....
        /*02b8*/ 	.word	0x0000d9e0


	//   ....[74]....
        /*02bc*/ 	.word	0x0000da10


	//   ....[75]....
        /*02c0*/ 	.word	0x0000db60


	//   ....[76]....
        /*02c4*/ 	.word	0x0000db80


	//   ....[77]....
        /*02c8*/ 	.word	0x0000e4d0


	//   ....[78]....
        /*02cc*/ 	.word	0x0000e4e0


	//   ....[79]....
        /*02d0*/ 	.word	0x0000e610


	//   ....[80]....
        /*02d4*/ 	.word	0x0000e640


	//   ....[81]....
        /*02d8*/ 	.word	0x0000e770


	//   ....[82]....
        /*02dc*/ 	.word	0x0000e7a0


	//   ....[83]....
        /*02e0*/ 	.word	0x0000e8d0


	//   ....[84]....
        /*02e4*/ 	.word	0x0000e8f0


	//----- nvinfo : EIATTR_EXIT_INSTR_OFFSETS
	.align		4
.L_412:
        /*02e8*/ 	.byte	0x04, 0x1c
        /*02ea*/ 	.short	(.L_414 - .L_413)


	//   ....[0]....
.L_413:
        /*02ec*/ 	.word	0x00000440


	//   ....[1]....
        /*02f0*/ 	.word	0x0000db90


	//   ....[2]....
        /*02f4*/ 	.word	0x0000dc60


	//   ....[3]....
        /*02f8*/ 	.word	0x0000dcc0


	//   ....[4]....
        /*02fc*/ 	.word	0x0000e900


	//   ....[5]....
        /*0300*/ 	.word	0x0000e9b0


	//   ....[6]....
        /*0304*/ 	.word	0x0000ea10


	//----- nvinfo : EIATTR_CTAIDZ_USED
	.align		4
.L_414:
        /*0308*/ 	.byte	0x01, 0x04
	.zero		2


	//----- nvinfo : EIATTR_MAX_THREADS
	.align		4
        /*030c*/ 	.byte	0x04, 0x05
        /*030e*/ 	.short	(.L_416 - .L_415)
.L_415:
        /*0310*/ 	.word	0x00000100
        /*0314*/ 	.word	0x00000001
        /*0318*/ 	.word	0x00000001


	//----- nvinfo : EIATTR_CRS_STACK_SIZE
	.align		4
.L_416:
        /*031c*/ 	.byte	0x04, 0x1e
        /*031e*/ 	.short	(.L_418 - .L_417)
.L_417:
        /*0320*/ 	.word	0x00000000
.L_418:


//--------------------- .nv.info._ZN7cutlass13device_kernelIN5flash19enable_sm80_to_sm89INS1_16FlashAttnFwdSm80INS1_25CollectiveMainloopFwdSm80ILi8ELi2ELb0EN4cute5tupleIJNS5_1CILi128EEENS7_ILi64EEENS7_ILi192EEEEEELi192ENS_10bfloat16_tEfNS_4arch4Sm80ELb1ELb0ELb1ELb1ELb1ELb1ELb1ELb0EEENS1_21CollectiveEpilogueFwdINS6_IJS8_SA_S9_EEENS6_IJNS7_ILi1EEESI_SI_EEESC_SE_Li256ELb1ELb1ELb0ELb0EEENS1_19SingleTileSchedulerILb1ELb0ELb1ELi128EEEEEEEEEvNT_6ParamsE --------------------------
	.section	.nv.info._ZN7cutlass13device_kernelIN5flash19enable_sm80_to_sm89INS1_16FlashAttnFwdSm80INS1_25CollectiveMainloopFwdSm80ILi8ELi2ELb0EN4cute5tupleIJNS5_1CILi128EEENS7_ILi64EEENS7_ILi192EEEEEELi192ENS_10bfloat16_tEfNS_4arch4Sm80ELb1ELb0ELb1ELb1ELb1ELb1ELb1ELb0EEENS1_21CollectiveEpilogueFwdINS6_IJS8_SA_S9_EEENS6_IJNS7_ILi1EEESI_SI_EEESC_SE_Li256ELb1ELb1ELb0ELb0EEENS1_19SingleTileSchedulerILb1ELb0ELb1ELi128EEEEEEEEEvNT_6ParamsE,"",@"SHT_CUDA_INFO"
	.sectionflags	@""
	.align	4


	//----- nvinfo : EIATTR_CUDA_API_VERSION
	.align		4
        /*0000*/ 	.byte	0x04, 0x37
        /*0002*/ 	.short	(.L_420 - .L_419)
.L_419:
        /*0004*/ 	.word	0x00000082


	//----- nvinfo : EIATTR_SW2861232_WAR
	.align		4
.L_420:
        /*0008*/ 	.byte	0x01, 0x35
	.zero		2


	//----- nvinfo : EIATTR_PARAM_CBANK
	.align		4
        /*000c*/ 	.byte	0x04, 0x0a
        /*000e*/ 	.short	(.L_422 - .L_421)
	.align		4
.L_421:
        /*0010*/ 	.word	index@(.nv.constant0._ZN7cutlass13device_kernelIN5flash19enable_sm80_to_sm89INS1_16FlashAttnFwdSm80INS1_25CollectiveMainloopFwdSm80ILi8ELi2ELb0EN4cute5tupleIJNS5_1CILi128EEENS7_ILi64EEENS7_ILi192EEEEEELi192ENS_10bfloat16_tEfNS_4arch4Sm80ELb1ELb0ELb1ELb1ELb1ELb1ELb1ELb0EEENS1_21CollectiveEpilogueFwdINS6_IJS8_SA_S9_EEENS6_IJNS7_ILi1EEESI_SI_EEESC_SE_Li256ELb1ELb1ELb0ELb0EEENS1_19SingleTileSchedulerILb1ELb0ELb1ELi128EEEEEEEEEvNT_6ParamsE)
        /*0014*/ 	.short	0x0160
        /*0016*/ 	.short	0x0418


	//----- nvinfo : EIATTR_CBANK_PARAM_SIZE
	.align		4
.L_422:
        /*0018*/ 	.byte	0x03, 0x19
        /*001a*/ 	.short	0x0418


	//----- nvinfo : EIATTR_KPARAM_INFO
	.align		4
        /*001c*/ 	.byte	0x04, 0x17
        /*001e*/ 	.short	(.L_424 - .L_423)
.L_423:
        /*0020*/ 	.word	0x00000000
        /*0024*/ 	.short	0x0000
        /*0026*/ 	.short	0x0000
        /*0028*/ 	.byte	0x00, 0xf0, 0x61, 0x10


	//----- nvinfo : EIATTR_MAXREG_COUNT
	.align		4
.L_424:
        /*002c*/ 	.byte	0x03, 0x1b
        /*002e*/ 	.short	0x00ff


	//----- nvinfo : EIATTR_NUM_BARRIERS
	.align		4
        /*0030*/ 	.byte	0x02, 0x4c
        /*0032*/ 	.byte	0x02
	.zero		1


	//----- nvinfo : EIATTR_MERCURY_ISA_VERSION
	.align		4
        /*0034*/ 	.byte	0x03, 0x5f
        /*0036*/ 	.short	0x0000


	//----- nvinfo : EIATTR_COOP_GROUP_MASK_REGIDS
	.align		4
        /*0038*/ 	.byte	0x04, 0x29
        /*003a*/ 	.short	(.L_426 - .L_425)


	//   ....[0]....
.L_425:
        /*003c*/ 	.word	0xffffffff


	//   ....[1]....
        /*0040*/ 	.word	0xffffffff


	//   ....[2]....
        /*0044*/ 	.word	0xffffffff


	//   ....[3]....
        /*0048*/ 	.word	0xffffffff


	//   ....[4]....
        /*004c*/ 	.word	0xffffffff


	//   ....[5]....
        /*0050*/ 	.word	0xffffffff


	//   ....[6]....
        /*0054*/ 	.word	0xffffffff


	//   ....[7]....
        /*0058*/ 	.word	0xffffffff


	//   ....[8]....
        /*005c*/ 	.word	0xffffffff


	//   ....[9]....
        /*0060*/ 	.word	0xffffffff


	//   ....[10]....
        /*0064*/ 	.word	0xffffffff


	//   ....[11]....
        /*0068*/ 	.word	0xffffffff


	//   ....[12]....
        /*006c*/ 	.word	0xffffffff


	//   ....[13]....
        /*0070*/ 	.word	0xffffffff


	//   ....[14]....
        /*0074*/ 	.word	0xffffffff


	//   ....[15]....
        /*0078*/ 	.word	0xffffffff


	//   ....[16]....
        /*007c*/ 	.word	0xffffffff


	//   ....[17]....
        /*0080*/ 	.word	0xffffffff


	//   ....[18]....
        /*0084*/ 	.word	0xffffffff


	//   ....[19]....
        /*0088*/ 	.word	0xffffffff


	//   ....[20]....
        /*008c*/ 	.word	0xffffffff


	//   ....[21]....
        /*0090*/ 	.word	0xffffffff


	//   ....[22]....
        /*0094*/ 	.word	0xffffffff


	//   ....[23]....
        /*0098*/ 	.word	0xffffffff


	//   ....[24]....
        /*009c*/ 	.word	0xffffffff


	//   ....[25]....
        /*00a0*/ 	.word	0xffffffff


	//   ....[26]....
        /*00a4*/ 	.word	0xffffffff


	//   ....[27]....
        /*00a8*/ 	.word	0xffffffff


	//   ....[28]....
        /*00ac*/ 	.word	0xffffffff


	//   ....[29]....
        /*00b0*/ 	.word	0xffffffff


	//   ....[30]....
        /*00b4*/ 	.word	0xffffffff


	//   ....[31]....
        /*00b8*/ 	.word	0xffffffff


	//   ....[32]....
        /*00bc*/ 	.word	0xffffffff


	//   ....[33]....
        /*00c0*/ 	.word	0xffffffff


	//   ....[34]....
        /*00c4*/ 	.word	0xffffffff


	//   ....[35]....
        /*00c8*/ 	.word	0xffffffff


	//   ....[36]....
        /*00cc*/ 	.word	0xffffffff


	//   ....[37]....
        /*00d0*/ 	.word	0xffffffff


	//   ....[38]....
        /*00d4*/ 	.word	0xffffffff


	//   ....[39]....
        /*00d8*/ 	.word	0xffffffff


	//   ....[40]....
        /*00dc*/ 	.word	0xffffffff


	//   ....[41]....
        /*00e0*/ 	.word	0xffffffff


	//   ....[42]....
        /*00e4*/ 	.word	0xffffffff


	//   ....[43]....
        /*00e8*/ 	.word	0xffffffff


	//   ....[44]....
        /*00ec*/ 	.word	0xffffffff


	//   ....[45]....
        /*00f0*/ 	.word	0xffffffff


	//   ....[46]....
        /*00f4*/ 	.word	0xffffffff


	//   ....[47]....
        /*00f8*/ 	.word	0xffffffff


	//   ....[48]....
        /*00fc*/ 	.word	0xffffffff


	//   ....[49]....
        /*0100*/ 	.word	0xffffffff


	//   ....[50]....
        /*0104*/ 	.word	0xffffffff


	//   ....[51]....
        /*0108*/ 	.word	0xffffffff


	//   ....[52]....
        /*010c*/ 	.word	0xffffffff


	//   ....[53]....
        /*0110*/ 	.word	0xffffffff


	//   ....[54]....
        /*0114*/ 	.word	0xffffffff


	//   ....[55]....
        /*0118*/ 	.word	0xffffffff


	//   ....[56]....
        /*011c*/ 	.word	0xffffffff


	//   ....[57]....
        /*0120*/ 	.word	0xffffffff


	//   ....[58]....
        /*0124*/ 	.word	0xffffffff


	//   ....[59]....
        /*0128*/ 	.word	0xffffffff


	//   ....[60]....
        /*012c*/ 	.word	0xffffffff


	//   ....[61]....
        /*0130*/ 	.word	0xffffffff


	//   ....[62]....
        /*0134*/ 	.word	0xffffffff


	//   ....[63]....
        /*0138*/ 	.word	0xffffffff


	//   ....[64]....
        /*013c*/ 	.word	0xffffffff


	//   ....[65]....
        /*0140*/ 	.word	0xffffffff


	//   ....[66]....
        /*0144*/ 	.word	0xffffffff


	//   ....[67]....
        /*0148*/ 	.word	0xffffffff


	//   ....[68]....
        /*014c*/ 	.word	0xffffffff


	//   ....[69]....
        /*0150*/ 	.word	0xffffffff


	//   ....[70]....
        /*0154*/ 	.word	0xffffffff


	//   ....[71]....
        /*0158*/ 	.word	0xffffffff


	//   ....[72]....
        /*015c*/ 	.word	0xffffffff


	//   ....[73]....
        /*0160*/ 	.word	0xffffffff


	//   ....[74]....
        /*0164*/ 	.word	0xffffffff


	//   ....[75]....
        /*0168*/ 	.word	0xffffffff


	//   ....[76]....
        /*016c*/ 	.word	0xffffffff


	//   ....[77]....
        /*0170*/ 	.word	0xffffffff


	//   ....[78]....
        /*0174*/ 	.word	0xffffffff


	//   ....[79]....
        /*0178*/ 	.word	0xffffffff


	//   ....[80]....
        /*017c*/ 	.word	0xffffffff


	//   ....[81]....
        /*0180*/ 	.word	0xffffffff


	//   ....[82]....
        /*0184*/ 	.word	0xffffffff


	//   ....[83]....
        /*0188*/ 	.word	0xffffffff


	//   ....[84]....
        /*018c*/ 	.word	0xffffffff


	//   ....[85]....
        /*0190*/ 	.word	0xffffffff


	//   ....[86]....
        /*0194*/ 	.word	0xffffffff


	//   ....[87]....
        /*0198*/ 	.word	0xffffffff


	//   ....[88]....
        /*019c*/ 	.word	0xffffffff


	//   ....[89]....
        /*01a0*/ 	.word	0xffffffff


	//   ....[90]....
        /*01a4*/ 	.word	0xffffffff


	//   ....[91]....
        /*01a8*/ 	.word	0xffffffff


	//   ....[92]....
        /*01ac*/ 	.word	0xffffffff


	//   ....[93]....
        /*01b0*/ 	.word	0xffffffff


	//   ....[94]....
        /*01b4*/ 	.word	0xffffffff


	//   ....[95]....
        /*01b8*/ 	.word	0xffffffff


	//   ....[96]....
        /*01bc*/ 	.word	0xffffffff


	//   ....[97]....
        /*01c0*/ 	.word	0xffffffff


	//   ....[98]....
        /*01c4*/ 	.word	0xffffffff


	//   ....[99]....
        /*01c8*/ 	.word	0xffffffff


	//   ....[100]....
        /*01cc*/ 	.word	0xffffffff


	//   ....[101]....
        /*01d0*/ 	.word	0xffffffff


	//   ....[102]....
        /*01d4*/ 	.word	0xffffffff


	//   ....[103]....
        /*01d8*/ 	.word	0xffffffff


	//   ....[104]....
        /*01dc*/ 	.word	0xffffffff


	//   ....[105]....
        /*01e0*/ 	.word	0xffffffff


	//   ....[106]....
        /*01e4*/ 	.word	0xffffffff


	//   ....[107]....
        /*01e8*/ 	.word	0xffffffff


	//   ....[108]....
        /*01ec*/ 	.word	0xffffffff


	//----- nvinfo : EIATTR_COOP_GROUP_INSTR_OFFSETS
	.align		4
.L_426:
        /*01f0*/ 	.byte	0x04, 0x28
        /*01f2*/ 	.short	(.L_428 - .L_427)


	//   ....[0]....
.L_427:
        /*01f4*/ 	.word	0x00000080


	//   ....[1]....
        /*01f8*/ 	.word	0x00002490


	//   ....[2]....
        /*01fc*/ 	.word	0x000024a0


	//   ....[3]....
        /*0200*/ 	.word	0x00004080


	//   ....[4]....
        /*0204*/ 	.word	0x00004090


	//   ....[5]....
        /*0208*/ 	.word	0x00005c20


	//   ....[6]....
        /*020c*/ 	.word	0x00005c40


	//   ....[7]....
        /*0210*/ 	.word	0x00006100


	//   ....[8]....
        /*0214*/ 	.word	0x00006110


	//   ....[9]....
        /*0218*/ 	.word	0x00006ee0


	//   ....[10]....
        /*021c*/ 	.word	0x00006f40


	//   ....[11]....
        /*0220*/ 	.word	0x00007190


	//   ....[12]....
        /*0224*/ 	.word	0x000071c0


	//   ....[13]....
        /*0228*/ 	.word	0x000072e0


	//   ....[14]....
        /*022c*/ 	.word	0x00007310


	//   ....[15]....
        /*0230*/ 	.word	0x00007420


	//   ....[16]....
        /*0234*/ 	.word	0x00007460


	//   ....[17]....
        /*0238*/ 	.word	0x00007950


	//   ....[18]....
        /*023c*/ 	.word	0x00007980


	//   ....[19]....
        /*0240*/ 	.word	0x000079b0


	//   ....[20]....
        /*0244*/ 	.word	0x000079e0


	//   ....[21]....
        /*0248*/ 	.word	0x00007ac0


	//   ....[22]....
        /*024c*/ 	.word	0x00007ae0


	//   ....[23]....
        /*0250*/ 	.word	0x00007af0


	//   ....[24]....
        /*0254*/ 	.word	0x00007b10


	//   ....[25]....
        /*0258*/ 	.word	0x00008020


	//   ....[26]....
        /*025c*/ 	.word	0x00008040


	//   ....[27]....
        /*0260*/ 	.word	0x00008050


	//   ....[28]....
        /*0264*/ 	.word	0x00008060


	//   ....[29]....
        /*0268*/ 	.word	0x00008550


	//   ....[30]....
        /*026c*/ 	.word	0x000085c0


	//   ....[31]....
        /*0270*/ 	.word	0x00008600


	//   ....[32]....
        /*0274*/ 	.word	0x00008630


	//   ....[33]....
        /*0278*/ 	.word	0x00008aa0


	//   ....[34]....
        /*027c*/ 	.word	0x00008d60


	//   ....[35]....
        /*0280*/ 	.word	0x00008da0


	//   ....[36]....
        /*0284*/ 	.word	0x00008de0


	//   ....[37]....
        /*0288*/ 	.word	0x0000bf10


	//   ....[38]....
        /*028c*/ 	.word	0x0000bf60


	//   ....[39]....
        /*0290*/ 	.word	0x0000bfc0


	//   ....[40]....
        /*0294*/ 	.word	0x0000bfe0


	//   ....[41]....
        /*0298*/ 	.word	0x0000c270


	//   ....[42]....
        /*029c*/ 	.word	0x0000c530


	//   ....[43]....
        /*02a0*/ 	.word	0x0000c570


	//   ....[44]....
        /*02a4*/ 	.word	0x0000c5b0


	//   ....[45]....
        /*02a8*/ 	.word	0x0000fca0


	//   ....[46]....
        /*02ac*/ 	.word	0x0000fce0


	//   ....[47]....
        /*02b0*/ 	.word	0x0000fd40


	//   ....[48]....
        /*02b4*/ 	.word	0x0000fd60


	//   ....[49]....
        /*02b8*/ 	.word	0x00010b20


	//   ....[50]....
        /*02bc*/ 	.word	0x00010d10


	//   ....[51]....
        /*02c0*/ 	.word	0x000114b0


	//   ....[52]....
        /*02c4*/ 	.word	0x00011590


	//   ....[53]....
        /*02c8*/ 	.word	0x000115a0


	//   ....[54]....
        /*02cc*/ 	.word	0x000115f0


	//   ....[55]....
        /*02d0*/ 	.word	0x00012810


	//   ....[56]....
        /*02d4*/ 	.word	0x00012840


	//   ....[57]....
        /*02d8*/ 	.word	0x00012860


	//   ....[58]....
        /*02dc*/ 	.word	0x00012870


	//   ....[59]....
        /*02e0*/ 	.word	0x00012de0


	//   ....[60]....
        /*02e4*/ 	.word	0x00012e10


	//   ....[61]....
        /*02e8*/ 	.word	0x00012e40


	//   ....[62]....
        /*02ec*/ 	.word	0x00012e70


	//   ....[63]....
        /*02f0*/ 	.word	0x00013b40


	//   ....[64]....
        /*02f4*/ 	.word	0x00013bb0


	//   ....[65]....
        /*02f8*/ 	.word	0x00014400


	//   ....[66]....
        /*02fc*/ 	.word	0x000144e0


	//   ....[67]....
        /*0300*/ 	.word	0x00014520


	//   ....[68]....
        /*0304*/ 	.word	0x00014600


	//   ....[69]....
        /*0308*/ 	.word	0x00015ee0


	//   ....[70]....
        /*030c*/ 	.word	0x00015f10


	//   ....[71]....
        /*0310*/ 	.word	0x00015f30


	//   ....[72]....
        /*0314*/ 	.word	0x00015f50


	//   ....[73]....
        /*0318*/ 	.word	0x000164c0


	//   ....[74]....
        /*031c*/ 	.word	0x000164e0


	//   ....[75]....
        /*0320*/ 	.word	0x00016500


	//   ....[76]....
        /*0324*/ 	.word	0x00016510


	//   ....[77]....
        /*0328*/ 	.word	0x00017630


	//   ....[78]....
        /*032c*/ 	.word	0x00017660


	//   ....[79]....
        /*0330*/ 	.word	0x00017680


	//   ....[80]....
        /*0334*/ 	.word	0x000176d0


	//   ....[81]....
        /*0338*/ 	.word	0x00018f50


	//   ....[82]....
        /*033c*/ 	.word	0x00018f70


	//   ....[83]....
        /*0340*/ 	.word	0x00018f80


	//   ....[84]....
        /*0344*/ 	.word	0x00018f90


	//   ....[85]....
        /*0348*/ 	.word	0x00019160


	//   ....[86]....
        /*034c*/ 	.word	0x00019190


	//   ....[87]....
        /*0350*/ 	.word	0x000191e0


	//   ....[88]....
        /*0354*/ 	.word	0x000191f0


	//   ....[89]....
        /*0358*/ 	.word	0x0001a6f0


	//   ....[90]....
        /*035c*/ 	.word	0x0001a730


	//   ....[91]....
        /*0360*/ 	.word	0x0001a760


	//   ....[92]....
        /*0364*/ 	.word	0x0001a790


	//   ....[93]....
        /*0368*/ 	.word	0x0001a9b0


	//   ....[94]....
        /*036c*/ 	.word	0x0001a9c0


	//   ....[95]....
        /*0370*/ 	.word	0x0001ab40


	//   ....[96]....
        /*0374*/ 	.word	0x0001ab70


	//   ....[97]....
        /*0378*/ 	.word	0x0001acc0


	//   ....[98]....
        /*037c*/ 	.word	0x0001acf0


	//   ....[99]....
        /*0380*/ 	.word	0x0001ae40


	//   ....[100]....
        /*0384*/ 	.word	0x0001ae60


	//   ....[101]....
        /*0388*/ 	.word	0x0001b630


	//   ....[102]....
        /*038c*/ 	.word	0x0001b650


	//   ....[103]....
        /*0390*/ 	.word	0x0001b780


	//   ....[104]....
        /*0394*/ 	.word	0x0001b7b0


	//   ....[105]....
        /*0398*/ 	.word	0x0001b8e0


	//   ....[106]....
        /*039c*/ 	.word	0x0001b910


	//   ....[107]....
        /*03a0*/ 	.word	0x0001ba40


	//   ....[108]....
        /*03a4*/ 	.word	0x0001ba60


	//----- nvinfo : EIATTR_EXIT_INSTR_OFFSETS
	.align		4
.L_428:
        /*03a8*/ 	.byte	0x04, 0x1c
        /*03aa*/ 	.short	(.L_430 - .L_429)


	//   ....[0]....
.L_429:
        /*03ac*/ 	.word	0x00000330


	//   ....[1]....
        /*03b0*/ 	.word	0x0001ae70


	//   ....[2]....
        /*03b4*/ 	.word	0x0001af40


	//   ....[3]....
        /*03b8*/ 	.word	0x0001afa0


	//   ....[4]....
        /*03bc*/ 	.word	0x0001ba70


	//   ....[5]....
        /*03c0*/ 	.word	0x0001bb20


	//   ....[6]....
        /*03c4*/ 	.word	0x0001bb80


	//----- nvinfo : EIATTR_CTAIDZ_USED
	.align		4
.L_430:
        /*03c8*/ 	.byte	0x01, 0x04
	.zero		2


	//----- nvinfo : EIATTR_MAX_THREADS
	.align		4
        /*03cc*/ 	.byte	0x04, 0x05
        /*03ce*/ 	.short	(.L_432 - .L_431)
.L_431:
        /*03d0*/ 	.word	0x00000100
        /*03d4*/ 	.word	0x00000001
        /*03d8*/ 	.word	0x00000001


	//----- nvinfo : EIATTR_CRS_STACK_SIZE
	.align		4
.L_432:
        /*03dc*/ 	.byte	0x04, 0x1e
        /*03de*/ 	.short	(.L_434 - .L_433)
.L_433:
        /*03e0*/ 	.word	0x00000000
.L_434:


//--------------------- .nv.callgraph             --------------------------
	.section	.nv.callgraph,"",@"SHT_CUDA_CALLGRAPH"
	.align	4
	.sectionentsize	8
	.align		4
        /*0000*/ 	.word	0x00000000
	.align		4
        /*0004*/ 	.word	0xffffffff
	.align		4
        /*0008*/ 	.word	0x00000000
	.align		4
        /*000c*/ 	.word	0xfffffffe
	.align		4
        /*0010*/ 	.word	0x00000000
	.align		4
        /*0014*/ 	.word	0xfffffffd
	.align		4
        /*0018*/ 	.word	0x00000000
	.align		4
        /*001c*/ 	.word	0xfffffffc


//--------------------- .nv.rel.action            --------------------------
	.section	.nv.rel.action,"",@"SHT_CUDA_RELOCINFO"
	.align	8
	.sectionentsize	8
        /*0000*/ 	.byte	0x73, 0x00, 0x00, 0x00, 0x00, 0x00, 0x00, 0x00, 0x00, 0x00, 0x00, 0x11, 0x25, 0x00, 0x05, 0x36


//--------------------- .nv.constant4             --------------------------
	.section	.nv.constant4,"a",@progbits
	.align	8
	.align		8
.nv.constant4:
        /*0000*/ 	.dword	_ZN80_INTERNAL_6ba24531_44_flash_fwd_hdim192_bf16_paged_softcap_sm80_cu_9d2915ae_31554cuda3std3__45__cpo5beginE
	.align		8
        /*0008*/ 	.dword	_ZN80_INTERNAL_6ba24531_44_flash_fwd_hdim192_bf16_paged_softcap_sm80_cu_9d2915ae_31554cuda3std3__45__cpo3endE
	.align		8
        /*0010*/ 	.dword	_ZN80_INTERNAL_6ba24531_44_flash_fwd_hdim192_bf16_paged_softcap_sm80_cu_9d2915ae_31554cuda3std3__45__cpo6cbeginE
	.align		8
        /*0018*/ 	.dword	_ZN80_INTERNAL_6ba24531_44_flash_fwd_hdim192_bf16_paged_softcap_sm80_cu_9d2915ae_31554cuda3std3__45__cpo4cendE
	.align		8
        /*0020*/ 	.dword	_ZN80_INTERNAL_6ba24531_44_flash_fwd_hdim192_bf16_paged_softcap_sm80_cu_9d2915ae_31554cuda3std3__482_GLOBAL__N__6ba24531_44_flash_fwd_hdim192_bf16_paged_softcap_sm80_cu_9d2915ae_31556ignoreE
	.align		8
        /*0028*/ 	.dword	_ZN80_INTERNAL_6ba24531_44_flash_fwd_hdim192_bf16_paged_softcap_sm80_cu_9d2915ae_31554cuda3std3__419piecewise_constructE
	.align		8
        /*0030*/ 	.dword	_ZN80_INTERNAL_6ba24531_44_flash_fwd_hdim192_bf16_paged_softcap_sm80_cu_9d2915ae_31554cuda3std3__48in_placeE
	.align		8
        /*0038*/ 	.dword	_ZN80_INTERNAL_6ba24531_44_flash_fwd_hdim192_bf16_paged_softcap_sm80_cu_9d2915ae_31554cuda3std6ranges3__45__cpo4swapE
	.align		8
        /*0040*/ 	.dword	_ZN80_INTERNAL_6ba24531_44_flash_fwd_hdim192_bf16_paged_softcap_sm80_cu_9d2915ae_31554cuda3std6ranges3__45__cpo9iter_moveE
	.align		8
        /*0048*/ 	.dword	_ZN80_INTERNAL_6ba24531_44_flash_fwd_hdim192_bf16_paged_softcap_sm80_cu_9d2915ae_31554cute7productE
	.align		8
        /*0050*/ 	.dword	_ZN80_INTERNAL_6ba24531_44_flash_fwd_hdim192_bf16_paged_softcap_sm80_cu_9d2915ae_31554cute1_E


//--------------------- .nv.constant0._ZN7cutlass13device_kernelIN5flash19enable_sm80_to_sm89INS1_16FlashAttnFwdSm80INS1_25CollectiveMainloopFwdSm80ILi8ELi1ELb0EN4cute5tupleIJNS5_1CILi128EEENS7_ILi64EEENS7_ILi192EEEEEELi192ENS_10bfloat16_tEfNS_4arch4Sm80ELb0ELb0ELb1ELb0ELb1ELb0ELb1ELb0EEENS1_21CollectiveEpilogueFwdINS6_IJS8_SA_S9_EEENS6_IJNS7_ILi1EEESI_SI_EEESC_SE_Li256ELb0ELb1ELb0ELb0EEENS1_19SingleTileSchedulerILb0ELb0ELb1ELi128EEEEEEEEEvNT_6ParamsE --------------------------
	.section	.nv.constant0._ZN7cutlass13device_kernelIN5flash19enable_sm80_to_sm89INS1_16FlashAttnFwdSm80INS1_25CollectiveMainloopFwdSm80ILi8ELi1ELb0EN4cute5tupleIJNS5_1CILi128EEENS7_ILi64EEENS7_ILi192EEEEEELi192ENS_10bfloat16_tEfNS_4arch4Sm80ELb0ELb0ELb1ELb0ELb1ELb0ELb1ELb0EEENS1_21CollectiveEpilogueFwdINS6_IJS8_SA_S9_EEENS6_IJNS7_ILi1EEESI_SI_EEESC_SE_Li256ELb0ELb1ELb0ELb0EEENS1_19SingleTileSchedulerILb0ELb0ELb1ELi128EEEEEEEEEvNT_6ParamsE,"a",@progbits
	.sectionflags	@""
	.align	4
.nv.constant0._ZN7cutlass13device_kernelIN5flash19enable_sm80_to_sm89INS1_16FlashAttnFwdSm80INS1_25CollectiveMainloopFwdSm80ILi8ELi1ELb0EN4cute5tupleIJNS5_1CILi128EEENS7_ILi64EEENS7_ILi192EEEEEELi192ENS_10bfloat16_tEfNS_4arch4Sm80ELb0ELb0ELb1ELb0ELb1ELb0ELb1ELb0EEENS1_21CollectiveEpilogueFwdINS6_IJS8_SA_S9_EEENS6_IJNS7_ILi1EEESI_SI_EEESC_SE_Li256ELb0ELb1ELb0ELb0EEENS1_19SingleTileSchedulerILb0ELb0ELb1ELi128EEEEEEEEEvNT_6ParamsE:
	.zero		1400


//--------------------- .nv.constant0._ZN7cutlass13device_kernelIN5flash19enable_sm80_to_sm89INS1_16FlashAttnFwdSm80INS1_25CollectiveMainloopFwdSm80ILi8ELi1ELb0EN4cute5tupleIJNS5_1CILi128EEENS7_ILi64EEENS7_ILi192EEEEEELi192ENS_10bfloat16_tEfNS_4arch4Sm80ELb0ELb0ELb1ELb1ELb1ELb0ELb1ELb0EEENS1_21CollectiveEpilogueFwdINS6_IJS8_SA_S9_EEENS6_IJNS7_ILi1EEESI_SI_EEESC_SE_Li256ELb1ELb1ELb0ELb0EEENS1_19SingleTileSchedulerILb1ELb0ELb1ELi128EEEEEEEEEvNT_6ParamsE --------------------------
	.section	.nv.constant0._ZN7cutlass13device_kernelIN5flash19enable_sm80_to_sm89INS1_16FlashAttnFwdSm80INS1_25CollectiveMainloopFwdSm80ILi8ELi1ELb0EN4cute5tupleIJNS5_1CILi128EEENS7_ILi64EEENS7_ILi192EEEEEELi192ENS_10bfloat16_tEfNS_4arch4Sm80ELb0ELb0ELb1ELb1ELb1ELb0ELb1ELb0EEENS1_21CollectiveEpilogueFwdINS6_IJS8_SA_S9_EEENS6_IJNS7_ILi1EEESI_SI_EEESC_SE_Li256ELb1ELb1ELb0ELb0EEENS1_19SingleTileSchedulerILb1ELb0ELb1ELi128EEEEEEEEEvNT_6ParamsE,"a",@progbits
	.sectionflags	@""
	.align	4
.nv.constant0._ZN7cutlass13device_kernelIN5flash19enable_sm80_to_sm89INS1_16FlashAttnFwdSm80INS1_25CollectiveMainloopFwdSm80ILi8ELi1ELb0EN4cute5tupleIJNS5_1CILi128EEENS7_ILi64EEENS7_ILi192EEEEEELi192ENS_10bfloat16_tEfNS_4arch4Sm80ELb0ELb0ELb1ELb1ELb1ELb0ELb1ELb0EEENS1_21CollectiveEpilogueFwdINS6_IJS8_SA_S9_EEENS6_IJNS7_ILi1EEESI_SI_EEESC_SE_Li256ELb1ELb1ELb0ELb0EEENS1_19SingleTileSchedulerILb1ELb0ELb1ELi128EEEEEEEEEvNT_6ParamsE:
	.zero		1400


//--------------------- .nv.constant0._ZN7cutlass13device_kernelIN5flash19enable_sm80_to_sm89INS1_16FlashAttnFwdSm80INS1_25CollectiveMainloopFwdSm80ILi8ELi1ELb0EN4cute5tupleIJNS5_1CILi128EEENS7_ILi64EEENS7_ILi192EEEEEELi192ENS_10bfloat16_tEfNS_4arch4Sm80ELb0ELb0ELb1ELb1ELb1ELb1ELb1ELb0EEENS1_21CollectiveEpilogueFwdINS6_IJS8_SA_S9_EEENS6_IJNS7_ILi1EEESI_SI_EEESC_SE_Li256ELb1ELb1ELb0ELb0EEENS1_19SingleTileSchedulerILb1ELb0ELb1ELi128EEEEEEEEEvNT_6ParamsE --------------------------
	.section	.nv.constant0._ZN7cutlass13device_kernelIN5flash19enable_sm80_to_sm89INS1_16FlashAttnFwdSm80INS1_25CollectiveMainloopFwdSm80ILi8ELi1ELb0EN4cute5tupleIJNS5_1CILi128EEENS7_ILi64EEENS7_ILi192EEEEEELi192ENS_10bfloat16_tEfNS_4arch4Sm80ELb0ELb0ELb1ELb1ELb1ELb1ELb1ELb0EEENS1_21CollectiveEpilogueFwdINS6_IJS8_SA_S9_EEENS6_IJNS7_ILi1EEESI_SI_EEESC_SE_Li256ELb1ELb1ELb0ELb0EEENS1_19SingleTileSchedulerILb1ELb0ELb1ELi128EEEEEEEEEvNT_6ParamsE,"a",@progbits
	.sectionflags	@""
	.align	4
.nv.constant0._ZN7cutlass13device_kernelIN5flash19enable_sm80_to_sm89INS1_16FlashAttnFwdSm80INS1_25CollectiveMainloopFwdSm80ILi8ELi1ELb0EN4cute5tupleIJNS5_1CILi128EEENS7_ILi64EEENS7_ILi192EEEEEELi192ENS_10bfloat16_tEfNS_4arch4Sm80ELb0ELb0ELb1ELb1ELb1ELb1ELb1ELb0EEENS1_21CollectiveEpilogueFwdINS6_IJS8_SA_S9_EEENS6_IJNS7_ILi1EEESI_SI_EEESC_SE_Li256ELb1ELb1ELb0ELb0EEENS1_19SingleTileSchedulerILb1ELb0ELb1ELi128EEEEEEEEEvNT_6ParamsE:
	.zero		1400


//--------------------- .nv.constant0._ZN7cutlass13device_kernelIN5flash19enable_sm80_to_sm89INS1_16FlashAttnFwdSm80INS1_25CollectiveMainloopFwdSm80ILi8ELi1ELb0EN4cute5tupleIJNS5_1CILi128EEENS7_ILi64EEENS7_ILi192EEEEEELi192ENS_10bfloat16_tEfNS_4arch4Sm80ELb0ELb1ELb1ELb0ELb1ELb0ELb1ELb0EEENS1_21CollectiveEpilogueFwdINS6_IJS8_SA_S9_EEENS6_IJNS7_ILi1EEESI_SI_EEESC_SE_Li256ELb0ELb1ELb0ELb0EEENS1_19SingleTileSchedulerILb0ELb0ELb1ELi128EEEEEEEEEvNT_6ParamsE --------------------------
	.section	.nv.constant0._ZN7cutlass13device_kernelIN5flash19enable_sm80_to_sm89INS1_16FlashAttnFwdSm80INS1_25CollectiveMainloopFwdSm80ILi8ELi1ELb0EN4cute5tupleIJNS5_1CILi128EEENS7_ILi64EEENS7_ILi192EEEEEELi192ENS_10bfloat16_tEfNS_4arch4Sm80ELb0ELb1ELb1ELb0ELb1ELb0ELb1ELb0EEENS1_21CollectiveEpilogueFwdINS6_IJS8_SA_S9_EEENS6_IJNS7_ILi1EEESI_SI_EEESC_SE_Li256ELb0ELb1ELb0ELb0EEENS1_19SingleTileSchedulerILb0ELb0ELb1ELi128EEEEEEEEEvNT_6ParamsE,"a",@progbits
	.sectionflags	@""
	.align	4
.nv.constant0._ZN7cutlass13device_kernelIN5flash19enable_sm80_to_sm89INS1_16FlashAttnFwdSm80INS1_25CollectiveMainloopFwdSm80ILi8ELi1ELb0EN4cute5tupleIJNS5_1CILi128EEENS7_ILi64EEENS7_ILi192EEEEEELi192ENS_10bfloat16_tEfNS_4arch4Sm80ELb0ELb1ELb1ELb0ELb1ELb0ELb1ELb0EEENS1_21CollectiveEpilogueFwdINS6_IJS8_SA_S9_EEENS6_IJNS7_ILi1EEESI_SI_EEESC_SE_Li256ELb0ELb1ELb0ELb0EEENS1_19SingleTileSchedulerILb0ELb0ELb1ELi128EEEEEEEEEvNT_6ParamsE:
	.zero		1400


//--------------------- .nv.constant0._ZN7cutlass13device_kernelIN5flash19enable_sm80_to_sm89INS1_16FlashAttnFwdSm80INS1_25CollectiveMainloopFwdSm80ILi8ELi1ELb0EN4cute5tupleIJNS5_1CILi128EEENS7_ILi64EEENS7_ILi192EEEEEELi192ENS_10bfloat16_tEfNS_4arch4Sm80ELb0ELb1ELb1ELb1ELb1ELb0ELb1ELb0EEENS1_21CollectiveEpilogueFwdINS6_IJS8_SA_S9_EEENS6_IJNS7_ILi1EEESI_SI_EEESC_SE_Li256ELb1ELb1ELb0ELb0EEENS1_19SingleTileSchedulerILb1ELb0ELb1ELi128EEEEEEEEEvNT_6ParamsE --------------------------
	.section	.nv.constant0._ZN7cutlass13device_kernelIN5flash19enable_sm80_to_sm89INS1_16FlashAttnFwdSm80INS1_25CollectiveMainloopFwdSm80ILi8ELi1ELb0EN4cute5tupleIJNS5_1CILi128EEENS7_ILi64EEENS7_ILi192EEEEEELi192ENS_10bfloat16_tEfNS_4arch4Sm80ELb0ELb1ELb1ELb1ELb1ELb0ELb1ELb0EEENS1_21CollectiveEpilogueFwdINS6_IJS8_SA_S9_EEENS6_IJNS7_ILi1EEESI_SI_EEESC_SE_Li256ELb1ELb1ELb0ELb0EEENS1_19SingleTileSchedulerILb1ELb0ELb1ELi128EEEEEEEEEvNT_6ParamsE,"a",@progbits
	.sectionflags	@""
	.align	4
.nv.constant0._ZN7cutlass13device_kernelIN5flash19enable_sm80_to_sm89INS1_16FlashAttnFwdSm80INS1_25CollectiveMainloopFwdSm80ILi8ELi1ELb0EN4cute5tupleIJNS5_1CILi128EEENS7_ILi64EEENS7_ILi192EEEEEELi192ENS_10bfloat16_tEfNS_4arch4Sm80ELb0ELb1ELb1ELb1ELb1ELb0ELb1ELb0EEENS1_21CollectiveEpilogueFwdINS6_IJS8_SA_S9_EEENS6_IJNS7_ILi1EEESI_SI_EEESC_SE_Li256ELb1ELb1ELb0ELb0EEENS1_19SingleTileSchedulerILb1ELb0ELb1ELi128EEEEEEEEEvNT_6ParamsE:
	.zero		1400


//--------------------- .nv.constant0._ZN7cutlass13device_kernelIN5flash19enable_sm80_to_sm89INS1_16FlashAttnFwdSm80INS1_25CollectiveMainloopFwdSm80ILi8ELi1ELb0EN4cute5tupleIJNS5_1CILi128EEENS7_ILi64EEENS7_ILi192EEEEEELi192ENS_10bfloat16_tEfNS_4arch4Sm80ELb0ELb1ELb1ELb1ELb1ELb1ELb1ELb0EEENS1_21CollectiveEpilogueFwdINS6_IJS8_SA_S9_EEENS6_IJNS7_ILi1EEESI_SI_EEESC_SE_Li256ELb1ELb1ELb0ELb0EEENS1_19SingleTileSchedulerILb1ELb0ELb1ELi128EEEEEEEEEvNT_6ParamsE --------------------------
	.section	.nv.constant0._ZN7cutlass13device_kernelIN5flash19enable_sm80_to_sm89INS1_16FlashAttnFwdSm80INS1_25CollectiveMainloopFwdSm80ILi8ELi1ELb0EN4cute5tupleIJNS5_1CILi128EEENS7_ILi64EEENS7_ILi192EEEEEELi192ENS_10bfloat16_tEfNS_4arch4Sm80ELb0ELb1ELb1ELb1ELb1ELb1ELb1ELb0EEENS1_21CollectiveEpilogueFwdINS6_IJS8_SA_S9_EEENS6_IJNS7_ILi1EEESI_SI_EEESC_SE_Li256ELb1ELb1ELb0ELb0EEENS1_19SingleTileSchedulerILb1ELb0ELb1ELi128EEEEEEEEEvNT_6ParamsE,"a",@progbits
	.sectionflags	@""
	.align	4
.nv.constant0._ZN7cutlass13device_kernelIN5flash19enable_sm80_to_sm89INS1_16FlashAttnFwdSm80INS1_25CollectiveMainloopFwdSm80ILi8ELi1ELb0EN4cute5tupleIJNS5_1CILi128EEENS7_ILi64EEENS7_ILi192EEEEEELi192ENS_10bfloat16_tEfNS_4arch4Sm80ELb0ELb1ELb1ELb1ELb1ELb1ELb1ELb0EEENS1_21CollectiveEpilogueFwdINS6_IJS8_SA_S9_EEENS6_IJNS7_ILi1EEESI_SI_EEESC_SE_Li256ELb1ELb1ELb0ELb0EEENS1_19SingleTileSchedulerILb1ELb0ELb1ELi128EEEEEEEEEvNT_6ParamsE:
	.zero		1400


//--------------------- .nv.constant0._ZN7cutlass13device_kernelIN5flash19enable_sm80_to_sm89INS1_16FlashAttnFwdSm80INS1_25CollectiveMainloopFwdSm80ILi8ELi1ELb0EN4cute5tupleIJNS5_1CILi128EEENS7_ILi64EEENS7_ILi192EEEEEELi192ENS_10bfloat16_tEfNS_4arch4Sm80ELb1ELb0ELb1ELb0ELb1ELb0ELb1ELb0EEENS1_21CollectiveEpilogueFwdINS6_IJS8_SA_S9_EEENS6_IJNS7_ILi1EEESI_SI_EEESC_SE_Li256ELb0ELb1ELb0ELb0EEENS1_30DynamicPersistentTileSchedulerILi256ELi256ELb0ELb1ELb0EEEEEEEEEvNT_6ParamsE --------------------------
	.section	.nv.constant0._ZN7cutlass13device_kernelIN5flash19enable_sm80_to_sm89INS1_16FlashAttnFwdSm80INS1_25CollectiveMainloopFwdSm80ILi8ELi1ELb0EN4cute5tupleIJNS5_1CILi128EEENS7_ILi64EEENS7_ILi192EEEEEELi192ENS_10bfloat16_tEfNS_4arch4Sm80ELb1ELb0ELb1ELb0ELb1ELb0ELb1ELb0EEENS1_21CollectiveEpilogueFwdINS6_IJS8_SA_S9_EEENS6_IJNS7_ILi1EEESI_SI_EEESC_SE_Li256ELb0ELb1ELb0ELb0EEENS1_30DynamicPersistentTileSchedulerILi256ELi256ELb0ELb1ELb0EEEEEEEEEvNT_6ParamsE,"a",@progbits
	.sectionflags	@""
	.align	4
.nv.constant0._ZN7cutlass13device_kernelIN5flash19enable_sm80_to_sm89INS1_16FlashAttnFwdSm80INS1_25CollectiveMainloopFwdSm80ILi8ELi1ELb0EN4cute5tupleIJNS5_1CILi128EEENS7_ILi64EEENS7_ILi192EEEEEELi192ENS_10bfloat16_tEfNS_4arch4Sm80ELb1ELb0ELb1ELb0ELb1ELb0ELb1ELb0EEENS1_21CollectiveEpilogueFwdINS6_IJS8_SA_S9_EEENS6_IJNS7_ILi1EEESI_SI_EEESC_SE_Li256ELb0ELb1ELb0ELb0EEENS1_30DynamicPersistentTileSchedulerILi256ELi256ELb0ELb1ELb0EEEEEEEEEvNT_6ParamsE:
	.zero		1416


//--------------------- .nv.constant0._ZN7cutlass13device_kernelIN5flash19enable_sm80_to_sm89INS1_16FlashAttnFwdSm80INS1_25CollectiveMainloopFwdSm80ILi8ELi1ELb0EN4cute5tupleIJNS5_1CILi128EEENS7_ILi64EEENS7_ILi192EEEEEELi192ENS_10bfloat16_tEfNS_4arch4Sm80ELb1ELb0ELb1ELb1ELb1ELb0ELb1ELb0EEENS1_21CollectiveEpilogueFwdINS6_IJS8_SA_S9_EEENS6_IJNS7_ILi1EEESI_SI_EEESC_SE_Li256ELb1ELb1ELb0ELb0EEENS1_19SingleTileSchedulerILb1ELb0ELb1ELi128EEEEEEEEEvNT_6ParamsE --------------------------
	.section	.nv.constant0._ZN7cutlass13device_kernelIN5flash19enable_sm80_to_sm89INS1_16FlashAttnFwdSm80INS1_25CollectiveMainloopFwdSm80ILi8ELi1ELb0EN4cute5tupleIJNS5_1CILi128EEENS7_ILi64EEENS7_ILi192EEEEEELi192ENS_10bfloat16_tEfNS_4arch4Sm80ELb1ELb0ELb1ELb1ELb1ELb0ELb1ELb0EEENS1_21CollectiveEpilogueFwdINS6_IJS8_SA_S9_EEENS6_IJNS7_ILi1EEESI_SI_EEESC_SE_Li256ELb1ELb1ELb0ELb0EEENS1_19SingleTileSchedulerILb1ELb0ELb1ELi128EEEEEEEEEvNT_6ParamsE,"a",@progbits
	.sectionflags	@""
	.align	4
.nv.constant0._ZN7cutlass13device_kernelIN5flash19enable_sm80_to_sm89INS1_16FlashAttnFwdSm80INS1_25CollectiveMainloopFwdSm80ILi8ELi1ELb0EN4cute5tupleIJNS5_1CILi128EEENS7_ILi64EEENS7_ILi192EEEEEELi192ENS_10bfloat16_tEfNS_4arch4Sm80ELb1ELb0ELb1ELb1ELb1ELb0ELb1ELb0EEENS1_21CollectiveEpilogueFwdINS6_IJS8_SA_S9_EEENS6_IJNS7_ILi1EEESI_SI_EEESC_SE_Li256ELb1ELb1ELb0ELb0EEENS1_19SingleTileSchedulerILb1ELb0ELb1ELi128EEEEEEEEEvNT_6ParamsE:
	.zero		1400


//--------------------- .nv.constant0._ZN7cutlass13device_kernelIN5flash19enable_sm80_to_sm89INS1_16FlashAttnFwdSm80INS1_25CollectiveMainloopFwdSm80ILi8ELi1ELb0EN4cute5tupleIJNS5_1CILi128EEENS7_ILi64EEENS7_ILi192EEEEEELi192ENS_10bfloat16_tEfNS_4arch4Sm80ELb1ELb0ELb1ELb1ELb1ELb1ELb1ELb0EEENS1_21CollectiveEpilogueFwdINS6_IJS8_SA_S9_EEENS6_IJNS7_ILi1EEESI_SI_EEESC_SE_Li256ELb1ELb1ELb0ELb0EEENS1_19SingleTileSchedulerILb1ELb0ELb1ELi128EEEEEEEEEvNT_6ParamsE --------------------------
	.section	.nv.constant0._ZN7cutlass13device_kernelIN5flash19enable_sm80_to_sm89INS1_16FlashAttnFwdSm80INS1_25CollectiveMainloopFwdSm80ILi8ELi1ELb0EN4cute5tupleIJNS5_1CILi128EEENS7_ILi64EEENS7_ILi192EEEEEELi192ENS_10bfloat16_tEfNS_4arch4Sm80ELb1ELb0ELb1ELb1ELb1ELb1ELb1ELb0EEENS1_21CollectiveEpilogueFwdINS6_IJS8_SA_S9_EEENS6_IJNS7_ILi1EEESI_SI_EEESC_SE_Li256ELb1ELb1ELb0ELb0EEENS1_19SingleTileSchedulerILb1ELb0ELb1ELi128EEEEEEEEEvNT_6ParamsE,"a",@progbits
	.sectionflags	@""
	.align	4
.nv.constant0._ZN7cutlass13device_kernelIN5flash19enable_sm80_to_sm89INS1_16FlashAttnFwdSm80INS1_25CollectiveMainloopFwdSm80ILi8ELi1ELb0EN4cute5tupleIJNS5_1CILi128EEENS7_ILi64EEENS7_ILi192EEEEEELi192ENS_10bfloat16_tEfNS_4arch4Sm80ELb1ELb0ELb1ELb1ELb1ELb1ELb1ELb0EEENS1_21CollectiveEpilogueFwdINS6_IJS8_SA_S9_EEENS6_IJNS7_ILi1EEESI_SI_EEESC_SE_Li256ELb1ELb1ELb0ELb0EEENS1_19SingleTileSchedulerILb1ELb0ELb1ELi128EEEEEEEEEvNT_6ParamsE:
	.zero		1400


//--------------------- .nv.constant0._ZN7cutlass13device_kernelIN5flash19enable_sm80_to_sm89INS1_16FlashAttnFwdSm80INS1_25CollectiveMainloopFwdSm80ILi8ELi2ELb0EN4cute5tupleIJNS5_1CILi128EEENS7_ILi64EEENS7_ILi192EEEEEELi192ENS_10bfloat16_tEfNS_4arch4Sm80ELb0ELb0ELb1ELb0ELb1ELb0ELb1ELb0EEENS1_21CollectiveEpilogueFwdINS6_IJS8_SA_S9_EEENS6_IJNS7_ILi1EEESI_SI_EEESC_SE_Li256ELb0ELb1ELb0ELb0EEENS1_19SingleTileSchedulerILb0ELb0ELb1ELi128EEEEEEEEEvNT_6ParamsE --------------------------
	.section	.nv.constant0._ZN7cutlass13device_kernelIN5flash19enable_sm80_to_sm89INS1_16FlashAttnFwdSm80INS1_25CollectiveMainloopFwdSm80ILi8ELi2ELb0EN4cute5tupleIJNS5_1CILi128EEENS7_ILi64EEENS7_ILi192EEEEEELi192ENS_10bfloat16_tEfNS_4arch4Sm80ELb0ELb0ELb1ELb0ELb1ELb0ELb1ELb0EEENS1_21CollectiveEpilogueFwdINS6_IJS8_SA_S9_EEENS6_IJNS7_ILi1EEESI_SI_EEESC_SE_Li256ELb0ELb1ELb0ELb0EEENS1_19SingleTileSchedulerILb0ELb0ELb1ELi128EEEEEEEEEvNT_6ParamsE,"a",@progbits
	.sectionflags	@""
	.align	4
.nv.constant0._ZN7cutlass13device_kernelIN5flash19enable_sm80_to_sm89INS1_16FlashAttnFwdSm80INS1_25CollectiveMainloopFwdSm80ILi8ELi2ELb0EN4cute5tupleIJNS5_1CILi128EEENS7_ILi64EEENS7_ILi192EEEEEELi192ENS_10bfloat16_tEfNS_4arch4Sm80ELb0ELb0ELb1ELb0ELb1ELb0ELb1ELb0EEENS1_21CollectiveEpilogueFwdINS6_IJS8_SA_S9_EEENS6_IJNS7_ILi1EEESI_SI_EEESC_SE_Li256ELb0ELb1ELb0ELb0EEENS1_19SingleTileSchedulerILb0ELb0ELb1ELi128EEEEEEEEEvNT_6ParamsE:
	.zero		1400


//--------------------- .nv.constant0._ZN7cutlass13device_kernelIN5flash19enable_sm80_to_sm89INS1_16FlashAttnFwdSm80INS1_25CollectiveMainloopFwdSm80ILi8ELi2ELb0EN4cute5tupleIJNS5_1CILi128EEENS7_ILi64EEENS7_ILi192EEEEEELi192ENS_10bfloat16_tEfNS_4arch4Sm80ELb0ELb0ELb1ELb1ELb1ELb0ELb1ELb0EEENS1_21CollectiveEpilogueFwdINS6_IJS8_SA_S9_EEENS6_IJNS7_ILi1EEESI_SI_EEESC_SE_Li256ELb1ELb1ELb0ELb0EEENS1_19SingleTileSchedulerILb1ELb0ELb1ELi128EEEEEEEEEvNT_6ParamsE --------------------------
	.section	.nv.constant0._ZN7cutlass13device_kernelIN5flash19enable_sm80_to_sm89INS1_16FlashAttnFwdSm80INS1_25CollectiveMainloopFwdSm80ILi8ELi2ELb0EN4cute5tupleIJNS5_1CILi128EEENS7_ILi64EEENS7_ILi192EEEEEELi192ENS_10bfloat16_tEfNS_4arch4Sm80ELb0ELb0ELb1ELb1ELb1ELb0ELb1ELb0EEENS1_21CollectiveEpilogueFwdINS6_IJS8_SA_S9_EEENS6_IJNS7_ILi1EEESI_SI_EEESC_SE_Li256ELb1ELb1ELb0ELb0EEENS1_19SingleTileSchedulerILb1ELb0ELb1ELi128EEEEEEEEEvNT_6ParamsE,"a",@progbits
	.sectionflags	@""
	.align	4
.nv.constant0._ZN7cutlass13device_kernelIN5flash19enable_sm80_to_sm89INS1_16FlashAttnFwdSm80INS1_25CollectiveMainloopFwdSm80ILi8ELi2ELb0EN4cute5tupleIJNS5_1CILi128EEENS7_ILi64EEENS7_ILi192EEEEEELi192ENS_10bfloat16_tEfNS_4arch4Sm80ELb0ELb0ELb1ELb1ELb1ELb0ELb1ELb0EEENS1_21CollectiveEpilogueFwdINS6_IJS8_SA_S9_EEENS6_IJNS7_ILi1EEESI_SI_EEESC_SE_Li256ELb1ELb1ELb0ELb0EEENS1_19SingleTileSchedulerILb1ELb0ELb1ELi128EEEEEEEEEvNT_6ParamsE:
	.zero		1400


//--------------------- .nv.constant0._ZN7cutlass13device_kernelIN5flash19enable_sm80_to_sm89INS1_16FlashAttnFwdSm80INS1_25CollectiveMainloopFwdSm80ILi8ELi2ELb0EN4cute5tupleIJNS5_1CILi128EEENS7_ILi64EEENS7_ILi192EEEEEELi192ENS_10bfloat16_tEfNS_4arch4Sm80ELb0ELb0ELb1ELb1ELb1ELb1ELb1ELb0EEENS1_21CollectiveEpilogueFwdINS6_IJS8_SA_S9_EEENS6_IJNS7_ILi1EEESI_SI_EEESC_SE_Li256ELb1ELb1ELb0ELb0EEENS1_19SingleTileSchedulerILb1ELb0ELb1ELi128EEEEEEEEEvNT_6ParamsE --------------------------
	.section	.nv.constant0._ZN7cutlass13device_kernelIN5flash19enable_sm80_to_sm89INS1_16FlashAttnFwdSm80INS1_25CollectiveMainloopFwdSm80ILi8ELi2ELb0EN4cute5tupleIJNS5_1CILi128EEENS7_ILi64EEENS7_ILi192EEEEEELi192ENS_10bfloat16_tEfNS_4arch4Sm80ELb0ELb0ELb1ELb1ELb1ELb1ELb1ELb0EEENS1_21CollectiveEpilogueFwdINS6_IJS8_SA_S9_EEENS6_IJNS7_ILi1EEESI_SI_EEESC_SE_Li256ELb1ELb1ELb0ELb0EEENS1_19SingleTileSchedulerILb1ELb0ELb1ELi128EEEEEEEEEvNT_6ParamsE,"a",@progbits
	.sectionflags	@""
	.align	4
.nv.constant0._ZN7cutlass13device_kernelIN5flash19enable_sm80_to_sm89INS1_16FlashAttnFwdSm80INS1_25CollectiveMainloopFwdSm80ILi8ELi2ELb0EN4cute5tupleIJNS5_1CILi128EEENS7_ILi64EEENS7_ILi192EEEEEELi192ENS_10bfloat16_tEfNS_4arch4Sm80ELb0ELb0ELb1ELb1ELb1ELb1ELb1ELb0EEENS1_21CollectiveEpilogueFwdINS6_IJS8_SA_S9_EEENS6_IJNS7_ILi1EEESI_SI_EEESC_SE_Li256ELb1ELb1ELb0ELb0EEENS1_19SingleTileSchedulerILb1ELb0ELb1ELi128EEEEEEEEEvNT_6ParamsE:
	.zero		1400


//--------------------- .nv.constant0._ZN7cutlass13device_kernelIN5flash19enable_sm80_to_sm89INS1_16FlashAttnFwdSm80INS1_25CollectiveMainloopFwdSm80ILi8ELi2ELb0EN4cute5tupleIJNS5_1CILi128EEENS7_ILi64EEENS7_ILi192EEEEEELi192ENS_10bfloat16_tEfNS_4arch4Sm80ELb0ELb1ELb1ELb0ELb1ELb0ELb1ELb0EEENS1_21CollectiveEpilogueFwdINS6_IJS8_SA_S9_EEENS6_IJNS7_ILi1EEESI_SI_EEESC_SE_Li256ELb0ELb1ELb0ELb0EEENS1_19SingleTileSchedulerILb0ELb0ELb1ELi128EEEEEEEEEvNT_6ParamsE --------------------------
	.section	.nv.constant0._ZN7cutlass13device_kernelIN5flash19enable_sm80_to_sm89INS1_16FlashAttnFwdSm80INS1_25CollectiveMainloopFwdSm80ILi8ELi2ELb0EN4cute5tupleIJNS5_1CILi128EEENS7_ILi64EEENS7_ILi192EEEEEELi192ENS_10bfloat16_tEfNS_4arch4Sm80ELb0ELb1ELb1ELb0ELb1ELb0ELb1ELb0EEENS1_21CollectiveEpilogueFwdINS6_IJS8_SA_S9_EEENS6_IJNS7_ILi1EEESI_SI_EEESC_SE_Li256ELb0ELb1ELb0ELb0EEENS1_19SingleTileSchedulerILb0ELb0ELb1ELi128EEEEEEEEEvNT_6ParamsE,"a",@progbits
	.sectionflags	@""
	.align	4
.nv.constant0._ZN7cutlass13device_kernelIN5flash19enable_sm80_to_sm89INS1_16FlashAttnFwdSm80INS1_25CollectiveMainloopFwdSm80ILi8ELi2ELb0EN4cute5tupleIJNS5_1CILi128EEENS7_ILi64EEENS7_ILi192EEEEEELi192ENS_10bfloat16_tEfNS_4arch4Sm80ELb0ELb1ELb1ELb0ELb1ELb0ELb1ELb0EEENS1_21CollectiveEpilogueFwdINS6_IJS8_SA_S9_EEENS6_IJNS7_ILi1EEESI_SI_EEESC_SE_Li256ELb0ELb1ELb0ELb0EEENS1_19SingleTileSchedulerILb0ELb0ELb1ELi128EEEEEEEEEvNT_6ParamsE:
	.zero		1400


//--------------------- .nv.constant0._ZN7cutlass13device_kernelIN5flash19enable_sm80_to_sm89INS1_16FlashAttnFwdSm80INS1_25CollectiveMainloopFwdSm80ILi8ELi2ELb0EN4cute5tupleIJNS5_1CILi128EEENS7_ILi64EEENS7_ILi192EEEEEELi192ENS_10bfloat16_tEfNS_4arch4Sm80ELb0ELb1ELb1ELb1ELb1ELb0ELb1ELb0EEENS1_21CollectiveEpilogueFwdINS6_IJS8_SA_S9_EEENS6_IJNS7_ILi1EEESI_SI_EEESC_SE_Li256ELb1ELb1ELb0ELb0EEENS1_19SingleTileSchedulerILb1ELb0ELb1ELi128EEEEEEEEEvNT_6ParamsE --------------------------
	.section	.nv.constant0._ZN7cutlass13device_kernelIN5flash19enable_sm80_to_sm89INS1_16FlashAttnFwdSm80INS1_25CollectiveMainloopFwdSm80ILi8ELi2ELb0EN4cute5tupleIJNS5_1CILi128EEENS7_ILi64EEENS7_ILi192EEEEEELi192ENS_10bfloat16_tEfNS_4arch4Sm80ELb0ELb1ELb1ELb1ELb1ELb0ELb1ELb0EEENS1_21CollectiveEpilogueFwdINS6_IJS8_SA_S9_EEENS6_IJNS7_ILi1EEESI_SI_EEESC_SE_Li256ELb1ELb1ELb0ELb0EEENS1_19SingleTileSchedulerILb1ELb0ELb1ELi128EEEEEEEEEvNT_6ParamsE,"a",@progbits
	.sectionflags	@""
	.align	4
.nv.constant0._ZN7cutlass13device_kernelIN5flash19enable_sm80_to_sm89INS1_16FlashAttnFwdSm80INS1_25CollectiveMainloopFwdSm80ILi8ELi2ELb0EN4cute5tupleIJNS5_1CILi128EEENS7_ILi64EEENS7_ILi192EEEEEELi192ENS_10bfloat16_tEfNS_4arch4Sm80ELb0ELb1ELb1ELb1ELb1ELb0ELb1ELb0EEENS1_21CollectiveEpilogueFwdINS6_IJS8_SA_S9_EEENS6_IJNS7_ILi1EEESI_SI_EEESC_SE_Li256ELb1ELb1ELb0ELb0EEENS1_19SingleTileSchedulerILb1ELb0ELb1ELi128EEEEEEEEEvNT_6ParamsE:
	.zero		1400


//--------------------- .nv.constant0._ZN7cutlass13device_kernelIN5flash19enable_sm80_to_sm89INS1_16FlashAttnFwdSm80INS1_25CollectiveMainloopFwdSm80ILi8ELi2ELb0EN4cute5tupleIJNS5_1CILi128EEENS7_ILi64EEENS7_ILi192EEEEEELi192ENS_10bfloat16_tEfNS_4arch4Sm80ELb0ELb1ELb1ELb1ELb1ELb1ELb1ELb0EEENS1_21CollectiveEpilogueFwdINS6_IJS8_SA_S9_EEENS6_IJNS7_ILi1EEESI_SI_EEESC_SE_Li256ELb1ELb1ELb0ELb0EEENS1_19SingleTileSchedulerILb1ELb0ELb1ELi128EEEEEEEEEvNT_6ParamsE --------------------------
	.section	.nv.constant0._ZN7cutlass13device_kernelIN5flash19enable_sm80_to_sm89INS1_16FlashAttnFwdSm80INS1_25CollectiveMainloopFwdSm80ILi8ELi2ELb0EN4cute5tupleIJNS5_1CILi128EEENS7_ILi64EEENS7_ILi192EEEEEELi192ENS_10bfloat16_tEfNS_4arch4Sm80ELb0ELb1ELb1ELb1ELb1ELb1ELb1ELb0EEENS1_21CollectiveEpilogueFwdINS6_IJS8_SA_S9_EEENS6_IJNS7_ILi1EEESI_SI_EEESC_SE_Li256ELb1ELb1ELb0ELb0EEENS1_19SingleTileSchedulerILb1ELb0ELb1ELi128EEEEEEEEEvNT_6ParamsE,"a",@progbits
	.sectionflags	@""
	.align	4
.nv.constant0._ZN7cutlass13device_kernelIN5flash19enable_sm80_to_sm89INS1_16FlashAttnFwdSm80INS1_25CollectiveMainloopFwdSm80ILi8ELi2ELb0EN4cute5tupleIJNS5_1CILi128EEENS7_ILi64EEENS7_ILi192EEEEEELi192ENS_10bfloat16_tEfNS_4arch4Sm80ELb0ELb1ELb1ELb1ELb1ELb1ELb1ELb0EEENS1_21CollectiveEpilogueFwdINS6_IJS8_SA_S9_EEENS6_IJNS7_ILi1EEESI_SI_EEESC_SE_Li256ELb1ELb1ELb0ELb0EEENS1_19SingleTileSchedulerILb1ELb0ELb1ELi128EEEEEEEEEvNT_6ParamsE:
	.zero		1400


//--------------------- .nv.constant0._ZN7cutlass13device_kernelIN5flash19enable_sm80_to_sm89INS1_16FlashAttnFwdSm80INS1_25CollectiveMainloopFwdSm80ILi8ELi2ELb0EN4cute5tupleIJNS5_1CILi128EEENS7_ILi64EEENS7_ILi192EEEEEELi192ENS_10bfloat16_tEfNS_4arch4Sm80ELb1ELb0ELb1ELb0ELb1ELb0ELb1ELb0EEENS1_21CollectiveEpilogueFwdINS6_IJS8_SA_S9_EEENS6_IJNS7_ILi1EEESI_SI_EEESC_SE_Li256ELb0ELb1ELb0ELb0EEENS1_30DynamicPersistentTileSchedulerILi256ELi256ELb0ELb1ELb0EEEEEEEEEvNT_6ParamsE --------------------------
	.section	.nv.constant0._ZN7cutlass13device_kernelIN5flash19enable_sm80_to_sm89INS1_16FlashAttnFwdSm80INS1_25CollectiveMainloopFwdSm80ILi8ELi2ELb0EN4cute5tupleIJNS5_1CILi128EEENS7_ILi64EEENS7_ILi192EEEEEELi192ENS_10bfloat16_tEfNS_4arch4Sm80ELb1ELb0ELb1ELb0ELb1ELb0ELb1ELb0EEENS1_21CollectiveEpilogueFwdINS6_IJS8_SA_S9_EEENS6_IJNS7_ILi1EEESI_SI_EEESC_SE_Li256ELb0ELb1ELb0ELb0EEENS1_30DynamicPersistentTileSchedulerILi256ELi256ELb0ELb1ELb0EEEEEEEEEvNT_6ParamsE,"a",@progbits
	.sectionflags	@""
	.align	4
.nv.constant0._ZN7cutlass13device_kernelIN5flash19enable_sm80_to_sm89INS1_16FlashAttnFwdSm80INS1_25CollectiveMainloopFwdSm80ILi8ELi2ELb0EN4cute5tupleIJNS5_1CILi128EEENS7_ILi64EEENS7_ILi192EEEEEELi192ENS_10bfloat16_tEfNS_4arch4Sm80ELb1ELb0ELb1ELb0ELb1ELb0ELb1ELb0EEENS1_21CollectiveEpilogueFwdINS6_IJS8_SA_S9_EEENS6_IJNS7_ILi1EEESI_SI_EEESC_SE_Li256ELb0ELb1ELb0ELb0EEENS1_30DynamicPersistentTileSchedulerILi256ELi256ELb0ELb1ELb0EEEEEEEEEvNT_6ParamsE:
	.zero		1416


//--------------------- .nv.constant0._ZN7cutlass13device_kernelIN5flash19enable_sm80_to_sm89INS1_16FlashAttnFwdSm80INS1_25CollectiveMainloopFwdSm80ILi8ELi2ELb0EN4cute5tupleIJNS5_1CILi128EEENS7_ILi64EEENS7_ILi192EEEEEELi192ENS_10bfloat16_tEfNS_4arch4Sm80ELb1ELb0ELb1ELb1ELb1ELb0ELb1ELb0EEENS1_21CollectiveEpilogueFwdINS6_IJS8_SA_S9_EEENS6_IJNS7_ILi1EEESI_SI_EEESC_SE_Li256ELb1ELb1ELb0ELb0EEENS1_19SingleTileSchedulerILb1ELb0ELb1ELi128EEEEEEEEEvNT_6ParamsE --------------------------
	.section	.nv.constant0._ZN7cutlass13device_kernelIN5flash19enable_sm80_to_sm89INS1_16FlashAttnFwdSm80INS1_25CollectiveMainloopFwdSm80ILi8ELi2ELb0EN4cute5tupleIJNS5_1CILi128EEENS7_ILi64EEENS7_ILi192EEEEEELi192ENS_10bfloat16_tEfNS_4arch4Sm80ELb1ELb0ELb1ELb1ELb1ELb0ELb1ELb0EEENS1_21CollectiveEpilogueFwdINS6_IJS8_SA_S9_EEENS6_IJNS7_ILi1EEESI_SI_EEESC_SE_Li256ELb1ELb1ELb0ELb0EEENS1_19SingleTileSchedulerILb1ELb0ELb1ELi128EEEEEEEEEvNT_6ParamsE,"a",@progbits
	.sectionflags	@""
	.align	4
.nv.constant0._ZN7cutlass13device_kernelIN5flash19enable_sm80_to_sm89INS1_16FlashAttnFwdSm80INS1_25CollectiveMainloopFwdSm80ILi8ELi2ELb0EN4cute5tupleIJNS5_1CILi128EEENS7_ILi64EEENS7_ILi192EEEEEELi192ENS_10bfloat16_tEfNS_4arch4Sm80ELb1ELb0ELb1ELb1ELb1ELb0ELb1ELb0EEENS1_21CollectiveEpilogueFwdINS6_IJS8_SA_S9_EEENS6_IJNS7_ILi1EEESI_SI_EEESC_SE_Li256ELb1ELb1ELb0ELb0EEENS1_19SingleTileSchedulerILb1ELb0ELb1ELi128EEEEEEEEEvNT_6ParamsE:
	.zero		1400


//--------------------- .nv.constant0._ZN7cutlass13device_kernelIN5flash19enable_sm80_to_sm89INS1_16FlashAttnFwdSm80INS1_25CollectiveMainloopFwdSm80ILi8ELi2ELb0EN4cute5tupleIJNS5_1CILi128EEENS7_ILi64EEENS7_ILi192EEEEEELi192ENS_10bfloat16_tEfNS_4arch4Sm80ELb1ELb0ELb1ELb1ELb1ELb1ELb1ELb0EEENS1_21CollectiveEpilogueFwdINS6_IJS8_SA_S9_EEENS6_IJNS7_ILi1EEESI_SI_EEESC_SE_Li256ELb1ELb1ELb0ELb0EEENS1_19SingleTileSchedulerILb1ELb0ELb1ELi128EEEEEEEEEvNT_6ParamsE --------------------------
	.section	.nv.constant0._ZN7cutlass13device_kernelIN5flash19enable_sm80_to_sm89INS1_16FlashAttnFwdSm80INS1_25CollectiveMainloopFwdSm80ILi8ELi2ELb0EN4cute5tupleIJNS5_1CILi128EEENS7_ILi64EEENS7_ILi192EEEEEELi192ENS_10bfloat16_tEfNS_4arch4Sm80ELb1ELb0ELb1ELb1ELb1ELb1ELb1ELb0EEENS1_21CollectiveEpilogueFwdINS6_IJS8_SA_S9_EEENS6_IJNS7_ILi1EEESI_SI_EEESC_SE_Li256ELb1ELb1ELb0ELb0EEENS1_19SingleTileSchedulerILb1ELb0ELb1ELi128EEEEEEEEEvNT_6ParamsE,"a",@progbits
	.sectionflags	@""
	.align	4
.nv.constant0._ZN7cutlass13device_kernelIN5flash19enable_sm80_to_sm89INS1_16FlashAttnFwdSm80INS1_25CollectiveMainloopFwdSm80ILi8ELi2ELb0EN4cute5tupleIJNS5_1CILi128EEENS7_ILi64EEENS7_ILi192EEEEEELi192ENS_10bfloat16_tEfNS_4arch4Sm80ELb1ELb0ELb1ELb1ELb1ELb1ELb1ELb0EEENS1_21CollectiveEpilogueFwdINS6_IJS8_SA_S9_EEENS6_IJNS7_ILi1EEESI_SI_EEESC_SE_Li256ELb1ELb1ELb0ELb0EEENS1_19SingleTileSchedulerILb1ELb0ELb1ELi128EEEEEEEEEvNT_6ParamsE:
	.zero		1400


//--------------------- .text._ZN7cutlass13device_kernelIN5flash19enable_sm80_to_sm89INS1_16FlashAttnFwdSm80INS1_25CollectiveMainloopFwdSm80ILi8ELi1ELb0EN4cute5tupleIJNS5_1CILi128EEENS7_ILi64EEENS7_ILi192EEEEEELi192ENS_10bfloat16_tEfNS_4arch4Sm80ELb0ELb0ELb1ELb0ELb1ELb0ELb1ELb0EEENS1_21CollectiveEpilogueFwdINS6_IJS8_SA_S9_EEENS6_IJNS7_ILi1EEESI_SI_EEESC_SE_Li256ELb0ELb1ELb0ELb0EEENS1_19SingleTileSchedulerILb0ELb0ELb1ELi128EEEEEEEEEvNT_6ParamsE --------------------------
	.section	.text._ZN7cutlass13device_kernelIN5flash19enable_sm80_to_sm89INS1_16FlashAttnFwdSm80INS1_25CollectiveMainloopFwdSm80ILi8ELi1ELb0EN4cute5tupleIJNS5_1CILi128EEENS7_ILi64EEENS7_ILi192EEEEEELi192ENS_10bfloat16_tEfNS_4arch4Sm80ELb0ELb0ELb1ELb0ELb1ELb0ELb1ELb0EEENS1_21CollectiveEpilogueFwdINS6_IJS8_SA_S9_EEENS6_IJNS7_ILi1EEESI_SI_EEESC_SE_Li256ELb0ELb1ELb0ELb0EEENS1_19SingleTileSchedulerILb0ELb0ELb1ELi128EEEEEEEEEvNT_6ParamsE,"ax",@progbits
	.sectioninfo	@"SHI_REGISTERS=255"
	.align	128
.text._ZN7cutlass13device_kernelIN5flash19enable_sm80_to_sm89INS1_16FlashAttnFwdSm80INS1_25CollectiveMainloopFwdSm80ILi8ELi1ELb0EN4cute5tupleIJNS5_1CILi128EEENS7_ILi64EEENS7_ILi192EEEEEELi192ENS_10bfloat16_tEfNS_4arch4Sm80ELb0ELb0ELb1ELb0ELb1ELb0ELb1ELb0EEENS1_21CollectiveEpilogueFwdINS6_IJS8_SA_S9_EEENS6_IJNS7_ILi1EEESI_SI_EEESC_SE_Li256ELb0ELb1ELb0ELb0EEENS1_19SingleTileSchedulerILb0ELb0ELb1ELi128EEEEEEEEEvNT_6ParamsE:
        .type           _ZN7cutlass13device_kernelIN5flash19enable_sm80_to_sm89INS1_16FlashAttnFwdSm80INS1_25CollectiveMainloopFwdSm80ILi8ELi1ELb0EN4cute5tupleIJNS5_1CILi128EEENS7_ILi64EEENS7_ILi192EEEEEELi192ENS_10bfloat16_tEfNS_4arch4Sm80ELb0ELb0ELb1ELb0ELb1ELb0ELb1ELb0EEENS1_21CollectiveEpilogueFwdINS6_IJS8_SA_S9_EEENS6_IJNS7_ILi1EEESI_SI_EEESC_SE_Li256ELb0ELb1ELb0ELb0EEENS1_19SingleTileSchedulerILb0ELb0ELb1ELi128EEEEEEEEEvNT_6ParamsE,@function
        .size           _ZN7cutlass13device_kernelIN5flash19enable_sm80_to_sm89INS1_16FlashAttnFwdSm80INS1_25CollectiveMainloopFwdSm80ILi8ELi1ELb0EN4cute5tupleIJNS5_1CILi128EEENS7_ILi64EEENS7_ILi192EEEEEELi192ENS_10bfloat16_tEfNS_4arch4Sm80ELb0ELb0ELb1ELb0ELb1ELb0ELb1ELb0EEENS1_21CollectiveEpilogueFwdINS6_IJS8_SA_S9_EEENS6_IJNS7_ILi1EEESI_SI_EEESC_SE_Li256ELb0ELb1ELb0ELb0EEENS1_19SingleTileSchedulerILb0ELb0ELb1ELi128EEEEEEEEEvNT_6ParamsE,(.L_x_1697 - _ZN7cutlass13device_kernelIN5flash19enable_sm80_to_sm89INS1_16FlashAttnFwdSm80INS1_25CollectiveMainloopFwdSm80ILi8ELi1ELb0EN4cute5tupleIJNS5_1CILi128EEENS7_ILi64EEENS7_ILi192EEEEEELi192ENS_10bfloat16_tEfNS_4arch4Sm80ELb0ELb0ELb1ELb0ELb1ELb0ELb1ELb0EEENS1_21CollectiveEpilogueFwdINS6_IJS8_SA_S9_EEENS6_IJNS7_ILi1EEESI_SI_EEESC_SE_Li256ELb0ELb1ELb0ELb0EEENS1_19SingleTileSchedulerILb0ELb0ELb1ELi128EEEEEEEEEvNT_6ParamsE)
        .other          _ZN7cutlass13device_kernelIN5flash19enable_sm80_to_sm89INS1_16FlashAttnFwdSm80INS1_25CollectiveMainloopFwdSm80ILi8ELi1ELb0EN4cute5tupleIJNS5_1CILi128EEENS7_ILi64EEENS7_ILi192EEEEEELi192ENS_10bfloat16_tEfNS_4arch4Sm80ELb0ELb0ELb1ELb0ELb1ELb0ELb1ELb0EEENS1_21CollectiveEpilogueFwdINS6_IJS8_SA_S9_EEENS6_IJNS7_ILi1EEESI_SI_EEESC_SE_Li256ELb0ELb1ELb0ELb0EEENS1_19SingleTileSchedulerILb0ELb0ELb1ELi128EEEEEEEEEvNT_6ParamsE,@"STO_CUDA_ENTRY STV_DEFAULT"
_ZN7cutlass13device_kernelIN5flash19enable_sm80_to_sm89INS1_16FlashAttnFwdSm80INS1_25CollectiveMainloopFwdSm80ILi8ELi1ELb0EN4cute5tupleIJNS5_1CILi128EEENS7_ILi64EEENS7_ILi192EEEEEELi192ENS_10bfloat16_tEfNS_4arch4Sm80ELb0ELb0ELb1ELb0ELb1ELb0ELb1ELb0EEENS1_21CollectiveEpilogueFwdINS6_IJS8_SA_S9_EEENS6_IJNS7_ILi1EEESI_SI_EEESC_SE_Li256ELb0ELb1ELb0ELb0EEENS1_19SingleTileSchedulerILb0ELb0ELb1ELi128EEEEEEEEEvNT_6ParamsE:
[----:B------:R-:W-:Y:S02]  /*0000*/  MOV R1, c[0x0][0x28] ;  /* 0x00000a0000017a02 */ /* 0x000fe40000000f00 */
[----:B------:R-:W1:Y:S02]  /*0010*/  S2UR UR11, SR_CTAID.Z ;  /* 0x00000000000b79c3 */ /* 0x000e640000002700 */
[----:B-1----:R-:W-:-:S13]  /*0020*/  ISETP.LE.AND P0, PT, RZ, UR11, PT ;  /* 0x0000000bff007c0c */ /* 0x002fda000bf03270 */
[----:B------:R-:W-:Y:S05]  /*0030*/  @!P0 EXIT ;  /* 0x000000000000894d */ /* 0x000fea0003800000 */
[----:B------:R-:W-:Y:S02]  /*0040*/  ULDC.64 UR4, c[0x0][0x370] ;  /* 0x0000dc0000047ab9 */ /* 0x000fe40000000a00 */
[----:B------:R-:W-:Y:S02]  /*0050*/  UISETP.NE.U32.AND UP0, UPT, URZ, UR4, UPT ;  /* 0x000000043f00728c */ /* 0x000fe4000bf05070 */
[----:B------:R-:W-:Y:S02]  /*0060*/  ULDC.64 UR8, c[0x0][0x370] ;  /* 0x0000dc0000087ab9 */ /* 0x000fe40000000a00 */
[----:B------:R-:W-:Y:S02]  /*0070*/  UISETP.NE.AND.EX UP0, UPT, URZ, UR5, UPT, UP0 ;  /* 0x000000053f00728c */ /* 0x000fe4000bf05300 */
[----:B------:R-:W-:Y:S02]  /*0080*/  ULDC.64 UR12, c[0x0][0x118] ;  /* 0x00004600000c7ab9 */ /* 0x000fe40000000a00 */
[----:B------:R-:W-:-:S02]  /*0090*/  ULDC.64 UR4, c[0x0][0x340] ;  /* 0x0000d00000047ab9 */ /* 0x000fc40000000a00 */
[----:B------:R-:W-:-:S05]  /*00a0*/  PLOP3.LUT P1, PT, PT, PT, UP0, 0x80, 0x0 ;  /* 0x000000000000781c */ /* 0x000fca0003f2f008 */
[----:B------:R-:W-:Y:S02]  /*00b0*/  @UP0 UMOV UR6, 0x4 ;  /* 0x0000000400060882 */ /* 0x000fe40000000000 */
[----:B------:R-:W-:Y:S02]  /*00c0*/  @UP0 UIMAD.WIDE UR6, UR11, UR6, UR8 ;  /* 0x000000060b0602a5 */ /* 0x000fe4000f8e0208 */
[----:B------:R-:W-:-:S04]  /*00d0*/  UISETP.NE.U32.AND UP0, UPT, URZ, UR4, UPT ;  /* 0x000000043f00728c */ /* 0x000fc8000bf05070 */
[----:B------:R-:W-:Y:S01]  /*00e0*/  UISETP.NE.AND.EX UP0, UPT, URZ, UR5, UPT, UP0 ;  /* 0x000000053f00728c */ /* 0x000fe2000bf05300 */
[----:B------:R-:W-:Y:S02]  /*00f0*/  IMAD.U32 R10, RZ, RZ, UR6 ;  /* 0x00000006ff0a7e24 */ /* 0x000fe4000f8e00ff */
[----:B------:R-:W-:Y:S01]  /*0100*/  IMAD.U32 R11, RZ, RZ, UR7 ;  /* 0x00000007ff0b7e24 */ /* 0x000fe2000f8e00ff */
[----:B------:R-:W-:Y:S02]  /*0110*/  ULDC.64 UR6, c[0x0][0x340] ;  /* 0x0000d00000067ab9 */ /* 0x000fe40000000a00 */
[----:B------:R-:W-:Y:S02]  /*0120*/  PLOP3.LUT P6, PT, PT, PT, UP0, 0x80, 0x0 ;  /* 0x000000000000781c */ /* 0x000fe40003fcf008 */
[----:B------:R1:W2:Y:S03]  /*0130*/  @P1 LDG.E R10, [R10.64] ;  /* 0x0000000c0a0a1981 */ /* 0x0002a6000c1e1900 */
[----:B------:R-:W-:-:S02]  /*0140*/  @UP0 UMOV UR4, 0x4 ;  /* 0x0000000400040882 */ /* 0x000fc40000000000 */
[----:B------:R-:W-:-:S06]  /*0150*/  @UP0 UIMAD.WIDE UR4, UR11, UR4, UR6 ;  /* 0x000000040b0402a5 */ /* 0x000fcc000f8e0206 */
[----:B------:R-:W-:Y:S02]  /*0160*/  IMAD.U32 R12, RZ, RZ, UR4 ;  /* 0x00000004ff0c7e24 */ /* 0x000fe4000f8e00ff */
[----:B------:R-:W-:Y:S01]  /*0170*/  IMAD.U32 R13, RZ, RZ, UR5 ;  /* 0x00000005ff0d7e24 */ /* 0x000fe2000f8e00ff */
[----:B------:R-:W3:Y:S01]  /*0180*/  S2R R3, SR_TID.X ;  /* 0x0000000000037919 */ /* 0x000ee20000002100 */
[----:B------:R-:W4:Y:S03]  /*0190*/  S2UR UR8, SR_CTAID.Y ;  /* 0x00000000000879c3 */ /* 0x000f260000002600 */
[----:B------:R-:W5:Y:S01]  /*01a0*/  S2R R210, SR_CTAID.X ;  /* 0x0000000000d27919 */ /* 0x000f620000002500 */
[----:B------:R-:W-:Y:S01]  /*01b0*/  IMAD.MOV.U32 R2, RZ, RZ, c[0x0][0x2c4] ;  /* 0x0000b100ff027624 */ /* 0x000fe200078e00ff */
[----:B------:R-:W-:Y:S02]  /*01c0*/  ULDC.64 UR4, c[0x0][0x1b8] ;  /* 0x00006e0000047ab9 */ /* 0x000fe40000000a00 */
[----:B------:R1:W2:Y:S01]  /*01d0*/  @P6 LDG.E R12, [R12.64] ;  /* 0x0000000c0c0c6981 */ /* 0x0002a2000c1e1900 */
[----:B------:R-:W-:Y:S01]  /*01e0*/  USHF.R.S32.HI UR9, URZ, 0x1f, UR11 ;  /* 0x0000001f3f097899 */ /* 0x000fe2000801140b */
[----:B------:R-:W-:Y:S01]  /*01f0*/  ISETP.NE.AND P0, PT, R2, 0x1, PT ;  /* 0x000000010200780c */ /* 0x000fe20003f05270 */
[----:B------:R-:W-:Y:S01]  /*0200*/  IMAD.MOV.U32 R207, RZ, RZ, c[0x0][0x2b8] ;  /* 0x0000ae00ffcf7624 */ /* 0x000fe200078e00ff */
[----:B------:R-:W-:Y:S01]  /*0210*/  UMOV UR10, URZ ;  /* 0x0000003f000a7c82 */ /* 0x000fe20008000000 */
[----:B------:R-:W-:-:S03]  /*0220*/  IMAD.MOV.U32 R208, RZ, RZ, RZ ;  /* 0x000000ffffd07224 */ /* 0x000fc600078e00ff */
[----:B------:R-:W-:Y:S02]  /*0230*/  ISETP.NE.AND P3, PT, R207, 0x1, PT ;  /* 0x00000001cf00780c */ /* 0x000fe40003f65270 */
[----:B---3--:R-:W-:Y:S01]  /*0240*/  SHF.R.S32.HI R24, RZ, 0x1f, R3 ;  /* 0x0000001fff187819 */ /* 0x008fe20000011403 */
[----:B----4-:R-:W-:Y:S02]  /*0250*/  USHF.R.S32.HI UR6, URZ, 0x1f, UR8 ;  /* 0x0000001f3f067899 */ /* 0x010fe40008011408 */
[----:B------:R-:W-:Y:S01]  /*0260*/  UIMAD.WIDE.U32 UR14, UR8, UR4, URZ ;  /* 0x00000004080e72a5 */ /* 0x000fe2000f8e003f */
[----:B------:R-:W-:Y:S01]  /*0270*/  LEA.HI R5, R24, R3, RZ, 0x3 ;  /* 0x0000000318057211 */ /* 0x000fe200078f18ff */
[----:B------:R-:W-:-:S03]  /*0280*/  UIMAD UR7, UR6, UR4, URZ ;  /* 0x00000004060772a4 */ /* 0x000fc6000f8e023f */
[----:B------:R-:W-:Y:S01]  /*0290*/  LOP3.LUT R0, R5, 0xfffffff8, RZ, 0xc0, !PT ;  /* 0xfffffff805007812 */ /* 0x000fe200078ec0ff */
[----:B------:R-:W-:Y:S01]  /*02a0*/  UIMAD UR7, UR8, UR5, UR7 ;  /* 0x00000005080772a4 */ /* 0x000fe2000f8e0207 */
[----:B------:R-:W-:Y:S02]  /*02b0*/  SHF.R.S32.HI R5, RZ, 0x3, R5 ;  /* 0x00000003ff057819 */ /* 0x000fe40000011405 */
[----:B------:R-:W-:Y:S01]  /*02c0*/  ULDC.64 UR4, c[0x0][0x1c0] ;  /* 0x0000700000047ab9 */ /* 0x000fe20000000a00 */
[----:B------:R-:W-:Y:S01]  /*02d0*/  IMAD.IADD R0, R3, 0x1, -R0 ;  /* 0x0000000103007824 */ /* 0x000fe200078e0a00 */
[----:B------:R-:W-:Y:S01]  /*02e0*/  UIADD3 UR15, UR15, UR7, URZ ;  /* 0x000000070f0f7290 */ /* 0x000fe2000fffe03f */
[----:B------:R-:W-:Y:S01]  /*02f0*/  IMAD.SHL.U32 R211, R5, 0x40, RZ ;  /* 0x0000004005d37824 */ /* 0x000fe200078e00ff */
[----:B------:R-:W-:Y:S01]  /*0300*/  UIMAD UR9, UR9, UR4, URZ ;  /* 0x00000004090972a4 */ /* 0x000fe2000f8e023f */
[C---:B------:R-:W-:Y:S01]  /*0310*/  IMAD R213, R0.reuse, 0x20, R5 ;  /* 0x0000002000d57824 */ /* 0x040fe200078e0205 */
[----:B------:R-:W-:Y:S01]  /*0320*/  UIMAD.WIDE.U32 UR14, UR11, UR4, UR14 ;  /* 0x000000040b0e72a5 */ /* 0x000fe2000f8e000e */
[----:B------:R-:W-:Y:S01]  /*0330*/  IMAD.SHL.U32 R216, R0, 0x8, RZ ;  /* 0x0000000800d87824 */ /* 0x000fe200078e00ff */
[----:B------:R-:W-:Y:S01]  /*0340*/  UIMAD UR5, UR11, UR5, UR9 ;  /* 0x000000050b0572a4 */ /* 0x000fe2000f8e0209 */
[C---:B-----5:R-:W-:Y:S01]  /*0350*/  IMAD R212, R210.reuse, 0x80, R213 ;  /* 0x00000080d2d47824 */ /* 0x060fe200078e02d5 */
[----:B------:R-:W-:Y:S01]  /*0360*/  LOP3.LUT R211, R211, 0x1c0, RZ, 0xc0, !PT ;  /* 0x000001c0d3d37812 */ /* 0x000fe200078ec0ff */
[----:B------:R-:W-:Y:S01]  /*0370*/  IMAD R210, R210, 0x80, R5 ;  /* 0x00000080d2d27824 */ /* 0x000fe200078e0205 */
[----:B------:R-:W-:Y:S01]  /*0380*/  UIADD3 UR5, UR15, UR5, URZ ;  /* 0x000000050f057290 */ /* 0x000fe2000fffe03f */
[----:B------:R-:W-:Y:S01]  /*0390*/  @P0 IMAD.HI.U32 R4, R212, c[0x0][0x2c8], RZ ;  /* 0x0000b200d4040a27 */ /* 0x000fe200078e00ff */
[C---:B------:R-:W-:Y:S01]  /*03a0*/  IADD3 R215, R216.reuse, 0x40, RZ ;  /* 0x00000040d8d77810 */ /* 0x040fe20007ffe0ff */
[----:B------:R-:W-:Y:S01]  /*03b0*/  ULDC UR4, c[0x0][0x2ac] ;  /* 0x0000ab0000047ab9 */ /* 0x000fe20000000800 */
[C---:B------:R-:W-:Y:S01]  /*03c0*/  IADD3 R214, R216.reuse, 0x80, RZ ;  /* 0x00000080d8d67810 */ /* 0x040fe20007ffe0ff */
[----:B------:R-:W-:Y:S01]  /*03d0*/  IMAD.MOV.U32 R7, RZ, RZ, R212 ;  /* 0x000000ffff077224 */ /* 0x000fe200078e00d4 */
[----:B------:R-:W-:Y:S01]  /*03e0*/  @P0 SHF.R.U32.HI R7, RZ, c[0x0][0x2cc], R4 ;  /* 0x0000b300ff070a19 */ /* 0x000fe20000011604 */
[----:B------:R-:W-:Y:S01]  /*03f0*/  IMAD.U32 R9, RZ, RZ, UR15 ;  /* 0x0000000fff097e24 */ /* 0x000fe2000f8e00ff */
[----:B------:R-:W-:Y:S01]  /*0400*/  ULDC UR7, c[0x0][0x1d0] ;  /* 0x0000740000077ab9 */ /* 0x000fe20000000800 */
[----:B------:R-:W-:Y:S01]  /*0410*/  IMAD.U32 R8, RZ, RZ, UR14 ;  /* 0x0000000eff087e24 */ /* 0x000fe2000f8e00ff */
[--C-:B------:R-:W-:Y:S01]  /*0420*/  SHF.R.S32.HI R4, RZ, 0x1f, R7.reuse ;  /* 0x0000001fff047819 */ /* 0x100fe20000011407 */
[----:B------:R-:W-:Y:S01]  /*0430*/  IMAD.MOV R9, RZ, RZ, -R7 ;  /* 0x000000ffff097224 */ /* 0x000fe200078e0a07 */
[----:B------:R-:W-:Y:S01]  /*0440*/  UIMAD UR7, UR4, UR7, 0x3f ;  /* 0x0000003f040774a4 */ /* 0x000fe2000f8e0207 */
[----:B------:R-:W-:Y:S01]  /*0450*/  IMAD.U32 R15, RZ, RZ, UR5 ;  /* 0x00000005ff0f7e24 */ /* 0x000fe2000f8e00ff */
[----:B------:R-:W-:Y:S01]  /*0460*/  ISETP.GE.AND P5, PT, R216, c[0x0][0x198], PT ;  /* 0x00006600d8007a0c */ /* 0x000fe20003fa6270 */
[----:B------:R-:W-:Y:S01]  /*0470*/  IMAD R6, R9, c[0x0][0x2c4], R212 ;  /* 0x0000b10009067a24 */ /* 0x000fe200078e02d4 */
[----:B------:R-:W-:Y:S01]  /*0480*/  ISETP.GE.AND P4, PT, R215, c[0x0][0x198], PT ;  /* 0x00006600d7007a0c */ /* 0x000fe20003f86270 */
[----:B------:R-:W-:Y:S01]  /*0490*/  IMAD.MOV.U32 R14, RZ, RZ, R8 ;  /* 0x000000ffff0e7224 */ /* 0x000fe200078e0008 */
[----:B------:R-:W-:Y:S01]  /*04a0*/  USHF.R.S32.HI UR5, URZ, 0x1f, UR7 ;  /* 0x0000001f3f057899 */ /* 0x000fe20008011407 */
[----:B------:R-:W-:Y:S01]  /*04b0*/  IMAD R4, R4, c[0x0][0x1b0], RZ ;  /* 0x00006c0004047a24 */ /* 0x000fe200078e02ff */
[----:B------:R-:W-:Y:S01]  /*04c0*/  SHF.R.S32.HI R9, RZ, 0x1f, R6 ;  /* 0x0000001fff097819 */ /* 0x000fe20000011406 */
[----:B------:R-:W-:Y:S01]  /*04d0*/  IMAD.WIDE.U32 R14, R7, c[0x0][0x1b0], R14 ;  /* 0x00006c00070e7a25 */ /* 0x000fe200078e000e */
[----:B------:R-:W-:-:S02]  /*04e0*/  ULEA.HI UR7, UR5, UR7, URZ, 0x6 ;  /* 0x0000000705077291 */ /* 0x000fc4000f8f303f */
[----:B------:R-:W-:Y:S01]  /*04f0*/  ULDC UR9, c[0x0][0x1d0] ;  /* 0x0000740000097ab9 */ /* 0x000fe20000000800 */
[----:B------:R-:W-:Y:S01]  /*0500*/  IMAD R7, R7, c[0x0][0x1b4], R4 ;  /* 0x00006d0007077a24 */ /* 0x000fe200078e0204 */
[----:B------:R-:W-:Y:S01]  /*0510*/  SHF.R.U32.HI R4, RZ, 0x3, R211 ;  /* 0x00000003ff047819 */ /* 0x000fe200000116d3 */
[----:B------:R-:W-:Y:S01]  /*0520*/  IMAD R9, R9, c[0x0][0x1a8], RZ ;  /* 0x00006a0009097a24 */ /* 0x000fe200078e02ff */
[----:B------:R-:W-:Y:S01]  /*0530*/  LOP3.LUT R211, R211, 0x38, R216, 0xf8, !PT ;  /* 0x00000038d3d37812 */ /* 0x000fe200078ef8d8 */
[----:B------:R-:W-:Y:S01]  /*0540*/  IMAD.IADD R15, R15, 0x1, R7 ;  /* 0x000000010f0f7824 */ /* 0x000fe200078e0207 */
[----:B------:R-:W-:Y:S01]  /*0550*/  USHF.R.S32.HI UR7, URZ, 0x6, UR7 ;  /* 0x000000063f077899 */ /* 0x000fe20008011407 */
[C---:B------:R-:W-:Y:S01]  /*0560*/  IMAD R9, R6.reuse, c[0x0][0x1ac], R9 ;  /* 0x00006b0006097a24 */ /* 0x040fe200078e0209 */
[----:B------:R-:W-:Y:S01]  /*0570*/  LOP3.LUT R211, R211, R4, RZ, 0x3c, !PT ;  /* 0x00000004d3d37212 */ /* 0x000fe200078e3cff */
[----:B------:R-:W-:Y:S01]  /*0580*/  IMAD.WIDE.U32 R6, R6, c[0x0][0x1a8], R14 ;  /* 0x00006a0006067a25 */ /* 0x000fe200078e000e */
[----:B------:R-:W-:Y:S01]  /*0590*/  LEA.HI R4, R24, R3, RZ, 0x6 ;  /* 0x0000000318047211 */ /* 0x000fe200078f30ff */
[----:B------:R-:W-:-:S02]  /*05a0*/  UIMAD UR9, UR4, UR9, URZ ;  /* 0x00000009040972a4 */ /* 0x000fc4000f8e023f */
[----:B------:R-:W-:Y:S01]  /*05b0*/  IMAD.IADD R8, R7, 0x1, R9 ;  /* 0x0000000107087824 */ /* 0x000fe200078e0209 */
[----:B------:R-:W-:Y:S01]  /*05c0*/  LEA R9, P0, R6, c[0x0][0x160], 0x1 ;  /* 0x0000580006097a11 */ /* 0x000fe200078008ff */
[----:B------:R-:W-:Y:S01]  /*05d0*/  IMAD R7, R2, c[0x0][0x168], RZ ;  /* 0x00005a0002077a24 */ /* 0x000fe200078e02ff */
[----:B------:R-:W-:Y:S01]  /*05e0*/  IADD3 R2, R210, 0x20, RZ ;  /* 0x00000020d2027810 */ /* 0x000fe20007ffe0ff */
[----:B------:R-:W-:Y:S01]  /*05f0*/  IMAD.SHL.U32 R4, R4, 0x8, RZ ;  /* 0x0000000804047824 */ /* 0x000fe200078e00ff */
[----:B------:R-:W-:Y:S01]  /*0600*/  LEA.HI.X R8, R6, c[0x0][0x164], R8, 0x1, P0 ;  /* 0x0000590006087a11 */ /* 0x000fe200000f0c08 */
[----:B------:R-:W-:Y:S01]  /*0610*/  SHFL.IDX PT, R14, R9, RZ, 0x181f ;  /* 0x00181fff090e7589 */ /* 0x000fe200000e0000 */
[-C--:B------:R-:W-:Y:S01]  /*0620*/  ISETP.GE.AND P0, PT, R210, R7.reuse, PT ;  /* 0x00000007d200720c */ /* 0x080fe20003f06270 */
[----:B------:R-:W-:Y:S01]  /*0630*/  ULDC.64 UR4, c[0x0][0x2b0] ;  /* 0x0000ac0000047ab9 */ /* 0x000fe20000000a00 */
[----:B------:R-:W-:Y:S01]  /*0640*/  ISETP.GE.AND P2, PT, R2, R7, PT ;  /* 0x000000070200720c */ /* 0x000fe20003f46270 */
[----:B------:R-:W3:Y:S01]  /*0650*/  SHFL.IDX PT, R15, R8, RZ, 0x181f ;  /* 0x00181fff080f7589 */ /* 0x000ee200000e0000 */
[----:B------:R-:W-:-:S02]  /*0660*/  LOP3.LUT R211, R211, 0xfffffe00, R4, 0xf8, !PT ;  /* 0xfffffe00d3d37812 */ /* 0x000fc400078ef804 */
[----:B------:R-:W-:Y:S01]  /*0670*/  P2R R2, PR, RZ, 0x8 ;  /* 0x00000008ff027803 */ /* 0x000fe20000000000 */
[----:B------:R-:W-:Y:S01]  /*0680*/  SHFL.IDX PT, R20, R9, 0x1, 0x181f ;  /* 0x00381f0009147f89 */ /* 0x000fe200000e0000 */
[----:B------:R-:W-:Y:S02]  /*0690*/  ISETP.GE.AND P3, PT, R214, c[0x0][0x198], PT ;  /* 0x00006600d6007a0c */ /* 0x000fe40003f66270 */
[----:B------:R-:W-:Y:S01]  /*06a0*/  IADD3 R2, R210, 0x40, RZ ;  /* 0x00000040d2027810 */ /* 0x000fe20007ffe0ff */
[----:B------:R-:W4:Y:S02]  /*06b0*/  SHFL.IDX PT, R21, R8, 0x1, 0x181f ;  /* 0x00381f0008157f89 */ /* 0x000f2400000e0000 */
[----:B------:R-:W-:Y:S02]  /*06c0*/  @!P0 SHF.R.S32.HI R6, RZ, 0x1f, R215 ;  /* 0x0000001fff068819 */ /* 0x000fe400000114d7 */
[----:B-1----:R-:W-:Y:S01]  /*06d0*/  @!P0 SHF.R.S32.HI R11, RZ, 0x1f, R214 ;  /* 0x0000001fff0b8819 */ /* 0x002fe200000114d6 */
[----:B------:R-:W-:Y:S01]  /*06e0*/  SHFL.IDX PT, R13, R8, 0x2, 0x181f ;  /* 0x00581f00080d7f89 */ /* 0x000fe200000e0000 */
[----:B------:R-:W-:-:S02]  /*06f0*/  @!P0 LEA.HI R6, R6, R215, RZ, 0x3 ;  /* 0x000000d706068211 */ /* 0x000fc400078f18ff */
[----:B------:R-:W-:Y:S02]  /*0700*/  @!P0 LEA.HI R4, R11, R214, RZ, 0x3 ;  /* 0x000000d60b048211 */ /* 0x000fe400078f18ff */
[----:B------:R-:W-:Y:S02]  /*0710*/  @!P0 LOP3.LUT R6, R6, 0xfffffff8, RZ, 0xc0, !PT ;  /* 0xfffffff806068812 */ /* 0x000fe400078ec0ff */
[----:B------:R-:W-:Y:S02]  /*0720*/  @!P0 LOP3.LUT R4, R4, 0xfffffff8, RZ, 0xc0, !PT ;  /* 0xfffffff804048812 */ /* 0x000fe400078ec0ff */
[----:B------:R-:W-:Y:S01]  /*0730*/  @!P2 SHF.R.S32.HI R16, RZ, 0x1f, R215 ;  /* 0x0000001fff10a819 */ /* 0x000fe200000114d7 */
[----:B---3--:R-:W-:Y:S01]  /*0740*/  @!P0 IMAD.WIDE R18, R6, 0x2, R14 ;  /* 0x0000000206128825 */ /* 0x008fe200078e020e */
[----:B------:R-:W-:Y:S02]  /*0750*/  @!P2 SHF.R.S32.HI R11, RZ, 0x1f, R214 ;  /* 0x0000001fff0ba819 */ /* 0x000fe400000114d6 */
[----:B------:R-:W-:Y:S01]  /*0760*/  @!P2 LEA.HI R16, R16, R215, RZ, 0x3 ;  /* 0x000000d71010a211 */ /* 0x000fe200078f18ff */
[----:B------:R-:W-:-:S03]  /*0770*/  @!P0 IMAD.WIDE R22, R4, 0x2, R14 ;  /* 0x0000000204168825 */ /* 0x000fc600078e020e */
[----:B------:R-:W-:Y:S01]  /*0780*/  @!P2 LOP3.LUT R16, R16, 0xfffffff8, RZ, 0xc0, !PT ;  /* 0xfffffff81010a812 */ /* 0x000fe200078ec0ff */
[----:B------:R-:W-:-:S04]  /*0790*/  @!P0 IMAD.WIDE R14, R216, 0x2, R14 ;  /* 0x00000002d80e8825 */ /* 0x000fc800078e020e */
[----:B----4-:R-:W-:Y:S01]  /*07a0*/  @!P2 IMAD.WIDE R16, R16, 0x2, R20 ;  /* 0x000000021010a825 */ /* 0x010fe200078e0214 */
[----:B--2---:R1:W2:Y:S01]  /*07b0*/  @P1 R2UR UR10, R10 ;  /* 0x000000000a0a13c2 */ /* 0x0042a200000e0000 */
[----:B------:R-:W-:Y:S02]  /*07c0*/  ISETP.GE.AND P1, PT, R2, R7, PT ;  /* 0x000000070200720c */ /* 0x000fe40003f26270 */
[----:B------:R-:W-:-:S11]  /*07d0*/  IADD3 R2, R210, 0x60, RZ ;  /* 0x00000060d2027810 */ /* 0x000fd60007ffe0ff */
[----:B------:R-:W-:Y:S01]  /*07e0*/  @!P1 SHF.R.S32.HI R4, RZ, 0x1f, R215 ;  /* 0x0000001fff049819 */ /* 0x000fe200000114d7 */
[----:B------:R-:W-:-:S03]  /*07f0*/  @!P1 IMAD.SHL.U32 R6, R211, 0x2, RZ ;  /* 0x00000002d3069824 */ /* 0x000fc600078e00ff */
[----:B------:R-:W-:Y:S01]  /*0800*/  @!P1 LEA.HI R4, R4, R215, RZ, 0x3 ;  /* 0x000000d704049211 */ /* 0x000fe200078f18ff */
[----:B------:R3:W4:Y:S01]  /*0810*/  @P6 R2UR UR16, R12 ;  /* 0x000000000c1063c2 */ /* 0x00072200000e0000 */
[----:B-1----:R-:W-:Y:S01]  /*0820*/  @!P0 IMAD.SHL.U32 R10, R211, 0x2, RZ ;  /* 0x00000002d30a8824 */ /* 0x002fe200078e00ff */
[----:B------:R-:W-:Y:S01]  /*0830*/  ISETP.NE.AND P6, PT, R207, 0x1, PT ;  /* 0x00000001cf00780c */ /* 0x000fe20003fc5270 */
[----:B----4-:R-:W-:Y:S01]  /*0840*/  @!UP0 UMOV UR16, UR11 ;  /* 0x0000000b00108c82 */ /* 0x010fe20008000000 */
[----:B------:R-:W-:Y:S01]  /*0850*/  @!P1 LOP3.LUT R4, R4, 0xfffffff8, RZ, 0xc0, !PT ;  /* 0xfffffff804049812 */ /* 0x000fe200078ec0ff */
[----:B------:R-:W-:Y:S01]  /*0860*/  USHF.R.S32.HI UR11, URZ, 0x1f, UR16 ;  /* 0x0000001f3f0b7899 */ /* 0x000fe20008011410 */
[----:B------:R1:W-:Y:S01]  /*0870*/  @!P0 LDGSTS.E.BYPASS.LTC128B.128 [R10+0xc100], [R14.64], !P5 ;  /* 0x0c1000000e0a8fae */ /* 0x0003e2000e901d4c */
[----:B------:R-:W-:Y:S02]  /*0880*/  UIMAD.WIDE.U32 UR14, UR16, UR4, URZ ;  /* 0x00000004100e72a5 */ /* 0x000fe4000f8e003f */
[----:B------:R-:W-:Y:S01]  /*0890*/  UIMAD UR11, UR11, UR4, URZ ;  /* 0x000000040b0b72a4 */ /* 0x000fe2000f8e023f */
[----:B------:R4:W-:Y:S03]  /*08a0*/  @!P0 LDGSTS.E.BYPASS.LTC128B.128 [R10+0x10100], [R18.64], !P4 ;  /* 0x10100000120a8fae */ /* 0x0009e6000e101d4c */
[----:B------:R-:W-:Y:S01]  /*08b0*/  UIMAD UR11, UR16, UR5, UR11 ;  /* 0x00000005100b72a4 */ /* 0x000fe2000f8e020b */
[----:B------:R5:W-:Y:S01]  /*08c0*/  @!P0 LDGSTS.E.BYPASS.LTC128B.128 [R10+0x14100], [R22.64], !P3 ;  /* 0x14100000160a8fae */ /* 0x000be2000d901d4c */
[----:B------:R-:W-:Y:S01]  /*08d0*/  ISETP.GE.AND P0, PT, R2, R7, PT ;  /* 0x000000070200720c */ /* 0x000fe20003f06270 */
[----:B------:R-:W-:Y:S01]  /*08e0*/  @!P2 IMAD.SHL.U32 R7, R211, 0x2, RZ ;  /* 0x00000002d307a824 */ /* 0x000fe200078e00ff */
[----:B------:R-:W-:-:S02]  /*08f0*/  UIADD3 UR11, UR15, UR11, URZ ;  /* 0x0000000b0f0b7290 */ /* 0x000fc4000fffe03f */
[----:B------:R-:W-:Y:S01]  /*0900*/  ULDC.64 UR4, c[0x0][0x1e8] ;  /* 0x00007a0000047ab9 */ /* 0x000fe20000000a00 */
[----:B---3--:R-:W3:Y:S01]  /*0910*/  SHFL.IDX PT, R12, R9, 0x2, 0x181f ;  /* 0x00581f00090c7f89 */ /* 0x008ee200000e0000 */
[-C--:B-1----:R-:W-:Y:S02]  /*0920*/  @!P2 LEA.HI R14, R11, R214.reuse, RZ, 0x3 ;  /* 0x000000d60b0ea211 */ /* 0x082fe400078f18ff */
[----:B------:R-:W-:Y:S02]  /*0930*/  @!P1 SHF.R.S32.HI R11, RZ, 0x1f, R214 ;  /* 0x0000001fff0b9819 */ /* 0x000fe400000114d6 */
[----:B------:R-:W-:Y:S01]  /*0940*/  @!P2 LOP3.LUT R14, R14, 0xfffffff8, RZ, 0xc0, !PT ;  /* 0xfffffff80e0ea812 */ /* 0x000fe200078ec0ff */
[----:B----4-:R-:W-:Y:S01]  /*0950*/  @!P2 IMAD.WIDE R18, R216, 0x2, R20 ;  /* 0x00000002d812a825 */ /* 0x010fe200078e0214 */
[----:B------:R-:W-:-:S03]  /*0960*/  @!P1 LEA.HI R2, R11, R214, RZ, 0x3 ;  /* 0x000000d60b029211 */ /* 0x000fc600078f18ff */
[----:B-----5:R-:W-:Y:S01]  /*0970*/  IMAD.U32 R10, RZ, RZ, UR7 ;  /* 0x00000007ff0a7e24 */ /* 0x020fe2000f8e00ff */
[----:B------:R1:W-:Y:S01]  /*0980*/  @!P2 LDGSTS.E.BYPASS.LTC128B.128 [R7+0xd100], [R18.64], !P5 ;  /* 0x0d1000001207afae */ /* 0x0003e2000e901d4c */
[----:B------:R-:W-:Y:S01]  /*0990*/  @!P2 IMAD.WIDE R14, R14, 0x2, R20 ;  /* 0x000000020e0ea825 */ /* 0x000fe200078e0214 */
[----:B------:R-:W-:Y:S02]  /*09a0*/  @!P1 LOP3.LUT R2, R2, 0xfffffff8, RZ, 0xc0, !PT ;  /* 0xfffffff802029812 */ /* 0x000fe400078ec0ff */
[----:B------:R4:W-:Y:S01]  /*09b0*/  @!P2 LDGSTS.E.BYPASS.LTC128B.128 [R7+0x11100], [R16.64], !P4 ;  /* 0x111000001007afae */ /* 0x0009e2000e101d4c */
[----:B------:R-:W-:Y:S02]  /*09c0*/  IMAD R10, R10, 0x40, R213 ;  /* 0x000000400a0a7824 */ /* 0x000fe400078e02d5 */
[----:B---3--:R-:W-:Y:S01]  /*09d0*/  @!P1 IMAD.WIDE R20, R4, 0x2, R12 ;  /* 0x0000000204149825 */ /* 0x008fe200078e020c */
[----:B------:R4:W-:Y:S01]  /*09e0*/  @!P2 LDGSTS.E.BYPASS.LTC128B.128 [R7+0x15100], [R14.64], !P3 ;  /* 0x151000000e07afae */ /* 0x0009e2000d901d4c */
[----:B------:R-:W-:-:S02]  /*09f0*/  @!P0 SHF.R.S32.HI R4, RZ, 0x1f, R215 ;  /* 0x0000001fff048819 */ /* 0x000fc400000114d7 */
[----:B------:R-:W-:Y:S01]  /*0a00*/  IADD3 R10, R10, -0x40, RZ ;  /* 0xffffffc00a0a7810 */ /* 0x000fe20007ffe0ff */
[----:B------:R-:W-:-:S03]  /*0a10*/  @!P1 IMAD.WIDE R22, R2, 0x2, R12 ;  /* 0x0000000202169825 */ /* 0x000fc600078e020c */
[----:B------:R-:W-:Y:S01]  /*0a20*/  ISETP.GE.AND P2, PT, R10, UR9, PT ;  /* 0x000000090a007c0c */ /* 0x000fe2000bf46270 */
[----:B------:R-:W-:Y:S01]  /*0a30*/  @!P1 IMAD.WIDE R12, R216, 0x2, R12 ;  /* 0x00000002d80c9825 */ /* 0x000fe200078e020c */
[----:B--2---:R-:W-:Y:S02]  /*0a40*/  IADD3 R10, R10, UR10, RZ ;  /* 0x0000000a0a0a7c10 */ /* 0x004fe4000fffe0ff */
[----:B------:R-:W-:Y:S02]  /*0a50*/  ISETP.GT.OR P2, PT, R213, 0x3f, P2 ;  /* 0x0000003fd500780c */ /* 0x000fe40001744670 */
[----:B------:R2:W-:Y:S01]  /*0a60*/  @!P1 LDGSTS.E.BYPASS.LTC128B.128 [R6+0xe100], [R12.64], !P5 ;  /* 0x0e1000000c069fae */ /* 0x0005e2000e901d4c */
[----:B------:R-:W-:-:S03]  /*0a70*/  IMAD.MOV.U32 R2, RZ, RZ, R10 ;  /* 0x000000ffff027224 */ /* 0x000fc600078e000a */
[----:B------:R3:W-:Y:S04]  /*0a80*/  @!P1 LDGSTS.E.BYPASS.LTC128B.128 [R6+0x12100], [R20.64], !P4 ;  /* 0x1210000014069fae */ /* 0x0007e8000e101d4c */
[----:B-1----:R1:W-:Y:S04]  /*0a90*/  SHFL.IDX PT, R18, R9, 0x3, 0x181f ;  /* 0x00781f0009127f89 */ /* 0x0023e800000e0000 */
[----:B------:R-:W5:Y:S01]  /*0aa0*/  SHFL.IDX PT, R19, R8, 0x3, 0x181f ;  /* 0x00781f0008137f89 */ /* 0x000f6200000e0000 */
[----:B----4-:R-:W-:-:S03]  /*0ab0*/  @P6 IMAD.HI.U32 R7, R10, c[0x0][0x2bc], RZ ;  /* 0x0000af000a076a27 */ /* 0x010fc600078e00ff */
[----:B------:R4:W-:Y:S02]  /*0ac0*/  @!P1 LDGSTS.E.BYPASS.LTC128B.128 [R6+0x16100], [R22.64], !P3 ;  /* 0x1610000016069fae */ /* 0x0009e4000d901d4c */
[----:B------:R-:W-:Y:S02]  /*0ad0*/  @P6 SHF.R.U32.HI R2, RZ, c[0x0][0x2c0], R7 ;  /* 0x0000b000ff026a19 */ /* 0x000fe40000011607 */
[----:B------:R-:W-:-:S04]  /*0ae0*/  @!P0 LEA.HI R7, R4, R215, RZ, 0x3 ;  /* 0x000000d704078211 */ /* 0x000fc800078f18ff */
[----:B------:R-:W-:Y:S02]  /*0af0*/  @!P0 LOP3.LUT R7, R7, 0xfffffff8, RZ, 0xc0, !PT ;  /* 0xfffffff807078812 */ /* 0x000fe400078ec0ff */
[----:B-1----:R-:W-:-:S04]  /*0b00*/  @!P0 SHF.R.S32.HI R9, RZ, 0x1f, R214 ;  /* 0x0000001fff098819 */ /* 0x002fc800000114d6 */
[----:B------:R-:W-:Y:S01]  /*0b10*/  @!P0 LEA.HI R4, R9, R214, RZ, 0x3 ;  /* 0x000000d609048211 */ /* 0x000fe200078f18ff */
[--C-:B-----5:R-:W-:Y:S01]  /*0b20*/  @!P0 IMAD.WIDE R14, R216, 0x2, R18.reuse ;  /* 0x00000002d80e8825 */ /* 0x120fe200078e0212 */
[----:B------:R-:W-:Y:S02]  /*0b30*/  @!P2 IADD3 R8, P1, R2, UR14, RZ ;  /* 0x0000000e0208ac10 */ /* 0x000fe4000ff3e0ff */
[----:B------:R-:W-:Y:S01]  /*0b40*/  @!P0 LOP3.LUT R9, R4, 0xfffffff8, RZ, 0xc0, !PT ;  /* 0xfffffff804098812 */ /* 0x000fe200078ec0ff */
[----:B------:R-:W-:Y:S01]  /*0b50*/  @!P0 IMAD.SHL.U32 R4, R211, 0x2, RZ ;  /* 0x00000002d3048824 */ /* 0x000fe200078e00ff */
[----:B------:R-:W-:Y:S01]  /*0b60*/  @!P2 LEA.HI.X.SX32 R11, R2, UR11, 0x1, P1 ;  /* 0x0000000b020bac11 */ /* 0x000fe200088f0eff */
[--C-:B---3--:R-:W-:Y:S01]  /*0b70*/  @!P0 IMAD.WIDE R20, R7, 0x2, R18.reuse ;  /* 0x0000000207148825 */ /* 0x108fe200078e0212 */
[C---:B--2---:R-:W-:Y:S02]  /*0b80*/  @!P2 LEA R12, P1, R8.reuse, c[0x0][0x2a0], 0x2 ;  /* 0x0000a800080caa11 */ /* 0x044fe400078210ff */
[----:B------:R1:W-:Y:S01]  /*0b90*/  @!P0 LDGSTS.E.BYPASS.LTC128B.128 [R4+0xf100], [R14.64], !P5 ;  /* 0x0f1000000e048fae */ /* 0x0003e2000e901d4c */
[----:B------:R-:W-:Y:S01]  /*0ba0*/  @!P0 IMAD.WIDE R18, R9, 0x2, R18 ;  /* 0x0000000209128825 */ /* 0x000fe200078e0212 */
[----:B------:R-:W-:-:S02]  /*0bb0*/  @!P2 LEA.HI.X R13, R8, c[0x0][0x2a4], R11, 0x2, P1 ;  /* 0x0000a900080daa11 */ /* 0x000fc400008f140b */
[----:B------:R1:W-:Y:S04]  /*0bc0*/  @!P0 LDGSTS.E.BYPASS.LTC128B.128 [R4+0x13100], [R20.64], !P4 ;  /* 0x1310000014048fae */ /* 0x0003e8000e101d4c */
[----:B------:R1:W-:Y:S04]  /*0bd0*/  @!P0 LDGSTS.E.BYPASS.LTC128B.128 [R4+0x17100], [R18.64], !P3 ;  /* 0x1710000012048fae */ /* 0x0003e8000d901d4c */
[----:B------:R-:W0:Y:S04]  /*0be0*/  LDGDEPBAR ;  /* 0x00000000000079af */ /* 0x000e280000000000 */
[----:B------:R-:W-:Y:S06]  /*0bf0*/  BAR.SYNC.DEFER_BLOCKING 0x0 ;  /* 0x0000000000007b1d */ /* 0x000fec0000010000 */
[----:B------:R-:W2:Y:S01]  /*0c00*/  @!P2 LDG.E R208, [R12.64] ;  /* 0x0000000c0cd0a981 */ /* 0x000ea2000c1e1900 */
[----:B------:R-:W-:Y:S01]  /*0c10*/  IMAD.MOV R209, RZ, RZ, -R2 ;  /* 0x000000ffffd17224 */ /* 0x000fe200078e0a02 */
[----:B------:R-:W-:Y:S01]  /*0c20*/  UIMAD.WIDE.U32 UR18, UR8, UR4, URZ ;  /* 0x00000004081272a5 */ /* 0x000fe2000f8e003f */
[----:B------:R-:W-:Y:S01]  /*0c30*/  IMAD.SHL.U32 R205, R5, 0x8, RZ ;  /* 0x0000000805cd7824 */ /* 0x000fe200078e00ff */
[----:B------:R-:W-:Y:S01]  /*0c40*/  UIMAD UR4, UR6, UR4, URZ ;  /* 0x00000004060472a4 */ /* 0x000fe2000f8e023f */
[----:B------:R-:W-:Y:S01]  /*0c50*/  IMAD R209, R209, c[0x0][0x2b8], R10 ;  /* 0x0000ae00d1d17a24 */ /* 0x000fe200078e020a */
[----:B------:R-:W-:Y:S01]  /*0c60*/  ULEA UR17, UR7, 0xffffffc0, 0x6 ;  /* 0xffffffc007117891 */ /* 0x000fe2000f8e303f */
[----:B------:R-:W-:Y:S01]  /*0c70*/  IMAD.SHL.U32 R8, R0, 0x40, RZ ;  /* 0x0000004000087824 */ /* 0x000fe200078e00ff */
[----:B------:R-:W-:Y:S01]  /*0c80*/  UIMAD UR4, UR8, UR5, UR4 ;  /* 0x00000005080472a4 */ /* 0x000fe2000f8e0204 */
[----:B----4-:R-:W-:Y:S01]  /*0c90*/  IMAD.WIDE.U32 R6, R209, c[0x0][0x1e0], RZ ;  /* 0x00007800d1067a25 */ /* 0x010fe200078e00ff */
[----:B------:R-:W-:Y:S01]  /*0ca0*/  SHF.R.S32.HI R17, RZ, 0x1f, R209 ;  /* 0x0000001fff117819 */ /* 0x000fe200000114d1 */
[----:B------:R-:W-:Y:S01]  /*0cb0*/  UIADD3 UR17, UR9, -UR17, URZ ;  /* 0x8000001109117290 */ /* 0x000fe2000fffe03f */
[----:B------:R-:W-:Y:S01]  /*0cc0*/  ISETP.GE.AND P5, PT, R216, c[0x0][0x1d4], PT ;  /* 0x00007500d8007a0c */ /* 0x000fe20003fa6270 */
[----:B------:R-:W-:Y:S01]  /*0cd0*/  UIADD3 UR16, UR19, UR4, URZ ;  /* 0x0000000413107290 */ /* 0x000fe2000fffe03f */
[----:B------:R-:W-:Y:S01]  /*0ce0*/  LOP3.LUT R8, R8, 0x1c0, RZ, 0xc0, !PT ;  /* 0x000001c008087812 */ /* 0x000fe200078ec0ff */
[----:B------:R-:W-:Y:S01]  /*0cf0*/  IMAD R2, R17, c[0x0][0x1e0], RZ ;  /* 0x0000780011027a24 */ /* 0x000fe200078e02ff */
[----:B------:R-:W-:Y:S01]  /*0d00*/  ISETP.GE.AND P4, PT, R215, c[0x0][0x1d4], PT ;  /* 0x00007500d7007a0c */ /* 0x000fe20003f86270 */
[----:B------:R-:W-:Y:S01]  /*0d10*/  UISETP.GE.AND UP0, UPT, UR9, 0x1, UPT ;  /* 0x000000010900788c */ /* 0x000fe2000bf06270 */
[----:B------:R-:W-:Y:S01]  /*0d20*/  ISETP.GE.AND P6, PT, R214, c[0x0][0x1d4], PT ;  /* 0x00007500d6007a0c */ /* 0x000fe20003fc6270 */
[----:B------:R-:W-:Y:S01]  /*0d30*/  IMAD R9, R209, c[0x0][0x1e4], R2 ;  /* 0x00007900d1097a24 */ /* 0x000fe200078e0202 */
[----:B------:R-:W-:Y:S01]  /*0d40*/  LEA.HI R2, R24, R3, RZ, 0x4 ;  /* 0x0000000318027211 */ /* 0x000fe200078f20ff */
[----:B------:R-:W-:Y:S01]  /*0d50*/  ULDC.64 UR4, c[0x0][0x210] ;  /* 0x0000840000047ab9 */ /* 0x000fe20000000a00 */
[----:B------:R-:W-:Y:S01]  /*0d60*/  LOP3.LUT R205, R8, 0x8, R205, 0xf8, !PT ;  /* 0x0000000808cd7812 */ /* 0x000fe200078ef8cd */
[----:B------:R-:W-:Y:S01]  /*0d70*/  IMAD.IADD R7, R7, 0x1, R9 ;  /* 0x0000000107077824 */ /* 0x000fe200078e0209 */
[----:B------:R-:W-:Y:S01]  /*0d80*/  SHF.R.S32.HI R9, RZ, 0x4, R2 ;  /* 0x00000004ff097819 */ /* 0x000fe20000011402 */
[----:B------:R-:W-:Y:S01]  /*0d90*/  UIMAD UR6, UR6, UR4, URZ ;  /* 0x00000004060672a4 */ /* 0x000fe2000f8e023f */
[----:B------:R-:W-:Y:S01]  /*0da0*/  SHF.R.U32.HI R8, RZ, 0x3, R8 ;  /* 0x00000003ff087819 */ /* 0x000fe20000011608 */
[----:B------:R-:W-:Y:S01]  /*0db0*/  UIMAD.WIDE.U32 UR20, UR8, UR4, URZ ;  /* 0x00000004081472a5 */ /* 0x000fe2000f8e003f */
[C---:B-1----:R-:W-:Y:S01]  /*0dc0*/  LEA.HI R4, R2.reuse, R9, RZ, 0x1 ;  /* 0x0000000902047211 */ /* 0x042fe200078f08ff */
[----:B------:R-:W-:Y:S01]  /*0dd0*/  UIMAD UR5, UR8, UR5, UR6 ;  /* 0x00000005080572a4 */ /* 0x000fe2000f8e0206 */
[----:B------:R-:W-:-:S02]  /*0de0*/  LOP3.LUT R2, R2, 0xfffffff0, RZ, 0xc0, !PT ;  /* 0xfffffff002027812 */ /* 0x000fc400078ec0ff */
[----:B------:R-:W-:Y:S01]  /*0df0*/  LOP3.LUT R4, R4, 0xfffffffe, RZ, 0xc0, !PT ;  /* 0xfffffffe04047812 */ /* 0x000fe200078ec0ff */
[----:B------:R-:W-:Y:S01]  /*0e00*/  UIADD3 UR5, UR21, UR5, URZ ;  /* 0x0000000515057290 */ /* 0x000fe2000fffe03f */
[----:B------:R-:W-:Y:S01]  /*0e10*/  LOP3.LUT R205, R205, R8, RZ, 0x3c, !PT ;  /* 0x00000008cdcd7212 */ /* 0x000fe200078e3cff */
[----:B------:R-:W-:Y:S01]  /*0e20*/  IMAD.IADD R2, R3, 0x1, -R2 ;  /* 0x0000000103027824 */ /* 0x000fe200078e0a02 */
[----:B------:R-:W-:Y:S01]  /*0e30*/  LEA.HI R24, R24, R3, RZ, 0x5 ;  /* 0x0000000318187211 */ /* 0x000fe200078f28ff */
[----:B------:R-:W-:-:S04]  /*0e40*/  IMAD.IADD R4, R9, 0x1, -R4 ;  /* 0x0000000109047824 */ /* 0x000fc800078e0a04 */
[C---:B------:R-:W-:Y:S02]  /*0e50*/  IMAD R205, R4.reuse, 0x200, R205 ;  /* 0x0000020004cd7824 */ /* 0x040fe400078e02cd */
[----:B------:R-:W-:Y:S02]  /*0e60*/  IMAD.SHL.U32 R4, R4, 0x8, RZ ;  /* 0x0000000804047824 */ /* 0x000fe400078e00ff */
[----:B------:R-:W-:-:S05]  /*0e70*/  IMAD.SHL.U32 R205, R205, 0x2, RZ ;  /* 0x00000002cdcd7824 */ /* 0x000fca00078e00ff */
[----:B------:R-:W-:Y:S02]  /*0e80*/  IADD3 R203, R205, 0x6120, RZ ;  /* 0x00006120cdcb7810 */ /* 0x000fe40007ffe0ff */
[----:B--2---:R-:W-:Y:S01]  /*0e90*/  SHF.R.S32.HI R16, RZ, 0x1f, R208 ;  /* 0x0000001fff107819 */ /* 0x004fe200000114d0 */
[----:B------:R-:W-:-:S04]  /*0ea0*/  IMAD.WIDE.U32 R6, R208, c[0x0][0x1f0], R6 ;  /* 0x00007c00d0067a25 */ /* 0x000fc800078e0006 */
[----:B------:R-:W-:Y:S01]  /*0eb0*/  IMAD R11, R16, c[0x0][0x1f0], RZ ;  /* 0x00007c00100b7a24 */ /* 0x000fe200078e02ff */
[----:B------:R-:W-:Y:S02]  /*0ec0*/  IADD3 R10, P0, R6, UR18, RZ ;  /* 0x00000012060a7c10 */ /* 0x000fe4000ff1e0ff */
[----:B------:R-:W-:Y:S01]  /*0ed0*/  IADD3 R6, -R5, UR17, RZ ;  /* 0x0000001105067c10 */ /* 0x000fe2000fffe1ff */
[----:B------:R-:W-:-:S03]  /*0ee0*/  IMAD R11, R208, c[0x0][0x1f4], R11 ;  /* 0x00007d00d00b7a24 */ /* 0x000fc600078e020b */
[----:B------:R-:W-:Y:S02]  /*0ef0*/  ISETP.GE.AND P1, PT, R6, 0x1, PT ;  /* 0x000000010600780c */ /* 0x000fe40003f26270 */
[----:B------:R-:W-:Y:S02]  /*0f00*/  IADD3.X R11, R7, UR16, R11, P0, !PT ;  /* 0x00000010070b7c10 */ /* 0x000fe400087fe40b */
[C---:B------:R-:W-:Y:S02]  /*0f10*/  LEA R13, P0, R10.reuse, c[0x0][0x1c8], 0x1 ;  /* 0x000072000a0d7a11 */ /* 0x040fe400078008ff */
[----:B------:R-:W-:Y:S02]  /*0f20*/  SHF.R.S32.HI R7, RZ, 0x1f, R2 ;  /* 0x0000001fff077819 */ /* 0x000fe40000011402 */
[----:B------:R-:W-:Y:S01]  /*0f30*/  LEA.HI.X R11, R10, c[0x0][0x1cc], R11, 0x1, P0 ;  /* 0x000073000a0b7a11 */ /* 0x000fe200000f0c0b */
[----:B------:R-:W-:Y:S01]  /*0f40*/  SHFL.IDX PT, R18, R13, RZ, 0x181f ;  /* 0x00181fff0d127589 */ /* 0x000fe200000e0000 */
[----:B------:R-:W-:-:S02]  /*0f50*/  ISETP.GE.AND P0, PT, R6, 0x21, PT ;  /* 0x000000210600780c */ /* 0x000fc40003f06270 */
[----:B------:R-:W-:Y:S01]  /*0f60*/  LEA.HI R7, R7, R2, RZ, 0x3 ;  /* 0x0000000207077211 */ /* 0x000fe200078f18ff */
[----:B------:R-:W1:Y:S01]  /*0f70*/  SHFL.IDX PT, R19, R11, RZ, 0x181f ;  /* 0x00181fff0b137589 */ /* 0x000e6200000e0000 */
[----:B------:R-:W-:Y:S01]  /*0f80*/  @P1 SHF.R.S32.HI R10, RZ, 0x1f, R215 ;  /* 0x0000001fff0a1819 */ /* 0x000fe200000114d7 */
[----:B------:R-:W-:Y:S01]  /*0f90*/  @P1 IMAD.SHL.U32 R12, R211, 0x2, RZ ;  /* 0x00000002d30c1824 */ /* 0x000fe200078e00ff */
[----:B------:R-:W-:Y:S01]  /*0fa0*/  LOP3.LUT R5, R7, 0xfffffff8, RZ, 0xc0, !PT ;  /* 0xfffffff807057812 */ /* 0x000fe200078ec0ff */
[----:B------:R2:W-:Y:S01]  /*0fb0*/  SHFL.IDX PT, R14, R13, 0x1, 0x181f ;  /* 0x00381f000d0e7f89 */ /* 0x0005e200000e0000 */
[----:B------:R-:W-:-:S03]  /*0fc0*/  @P1 SHF.R.S32.HI R9, RZ, 0x1f, R214 ;  /* 0x0000001fff091819 */ /* 0x000fc600000114d6 */
[----:B------:R3:W4:Y:S01]  /*0fd0*/  SHFL.IDX PT, R15, R11, 0x1, 0x181f ;  /* 0x00381f000b0f7f89 */ /* 0x00072200000e0000 */
[----:B------:R-:W-:Y:S01]  /*0fe0*/  IMAD.IADD R5, R2, 0x1, -R5 ;  /* 0x0000000102057824 */ /* 0x000fe200078e0a05 */
[----:B------:R-:W-:Y:S01]  /*0ff0*/  @P0 SHF.R.S32.HI R2, RZ, 0x1f, R215 ;  /* 0x0000001fff020819 */ /* 0x000fe200000114d7 */
[----:B------:R-:W-:Y:S02]  /*1000*/  @P0 IMAD.SHL.U32 R8, R211, 0x2, RZ ;  /* 0x00000002d3080824 */ /* 0x000fe400078e00ff */
[----:B-1----:R-:W-:Y:S01]  /*1010*/  @P1 IMAD.WIDE R22, R216, 0x2, R18 ;  /* 0x00000002d8161825 */ /* 0x002fe200078e0212 */
[----:B--2---:R-:W-:-:S04]  /*1020*/  @P0 SHF.R.S32.HI R13, RZ, 0x1f, R214 ;  /* 0x0000001fff0d0819 */ /* 0x004fc800000114d6 */
[----:B------:R1:W-:Y:S01]  /*1030*/  @P1 LDGSTS.E.BYPASS.LTC128B.128 [R12+0x6100], [R22.64], !P5 ;  /* 0x06100000160c1fae */ /* 0x0003e2000e901d4c */
[-C--:B---3--:R-:W-:Y:S01]  /*1040*/  @P1 LEA.HI R11, R10, R215.reuse, RZ, 0x3 ;  /* 0x000000d70a0b1211 */ /* 0x088fe200078f18ff */
[----:B----4-:R-:W-:Y:S01]  /*1050*/  @P0 IMAD.WIDE R28, R216, 0x2, R14 ;  /* 0x00000002d81c0825 */ /* 0x010fe200078e020e */
[-C--:B------:R-:W-:Y:S02]  /*1060*/  @P1 LEA.HI R10, R9, R214.reuse, RZ, 0x3 ;  /* 0x000000d6090a1211 */ /* 0x080fe400078f18ff */
[----:B------:R-:W-:Y:S02]  /*1070*/  @P0 LEA.HI R9, R2, R215, RZ, 0x3 ;  /* 0x000000d702090211 */ /* 0x000fe400078f18ff */
[----:B------:R-:W-:Y:S02]  /*1080*/  @P0 LEA.HI R2, R13, R214, RZ, 0x3 ;  /* 0x000000d60d020211 */ /* 0x000fe400078f18ff */
[----:B------:R-:W-:Y:S02]  /*1090*/  @P1 LOP3.LUT R11, R11, 0xfffffff8, RZ, 0xc0, !PT ;  /* 0xfffffff80b0b1812 */ /* 0x000fe400078ec0ff */
[----:B------:R-:W-:-:S02]  /*10a0*/  @P1 LOP3.LUT R10, R10, 0xfffffff8, RZ, 0xc0, !PT ;  /* 0xfffffff80a0a1812 */ /* 0x000fc400078ec0ff */
[----:B------:R-:W-:Y:S01]  /*10b0*/  @P0 LOP3.LUT R9, R9, 0xfffffff8, RZ, 0xc0, !PT ;  /* 0xfffffff809090812 */ /* 0x000fe200078ec0ff */
[----:B------:R-:W-:Y:S01]  /*10c0*/  @P1 IMAD.WIDE R20, R11, 0x2, R18 ;  /* 0x000000020b141825 */ /* 0x000fe200078e0212 */
[----:B------:R-:W-:-:S03]  /*10d0*/  @P0 LOP3.LUT R2, R2, 0xfffffff8, RZ, 0xc0, !PT ;  /* 0xfffffff802020812 */ /* 0x000fc600078ec0ff */
[----:B------:R-:W-:Y:S01]  /*10e0*/  @P1 IMAD.WIDE R10, R10, 0x2, R18 ;  /* 0x000000020a0a1825 */ /* 0x000fe200078e0212 */
[----:B------:R1:W-:Y:S01]  /*10f0*/  @P1 LDGSTS.E.BYPASS.LTC128B.128 [R12+0x8100], [R20.64], !P4 ;  /* 0x08100000140c1fae */ /* 0x0003e2000e101d4c */
[----:B------:R-:W-:Y:S02]  /*1100*/  SHF.R.S32.HI R18, RZ, 0x5, R24 ;  /* 0x00000005ff127819 */ /* 0x000fe40000011418 */
[--C-:B------:R-:W-:Y:S01]  /*1110*/  @P0 IMAD.WIDE R26, R9, 0x2, R14.reuse ;  /* 0x00000002091a0825 */ /* 0x100fe200078e020e */
[----:B------:R2:W-:Y:S01]  /*1120*/  @P1 LDGSTS.E.BYPASS.LTC128B.128 [R12+0xa100], [R10.64], !P6 ;  /* 0x0a1000000a0c1fae */ /* 0x0005e2000f101d4c */
[----:B------:R-:W-:Y:S02]  /*1130*/  R2P PR, R5, 0x6 ;  /* 0x0000000605007804 */ /* 0x000fe40000000000 */
[----:B------:R-:W-:Y:S01]  /*1140*/  @P0 IMAD.WIDE R14, R2, 0x2, R14 ;  /* 0x00000002020e0825 */ /* 0x000fe200078e020e */
[----:B------:R3:W-:Y:S01]  /*1150*/  @P0 LDGSTS.E.BYPASS.LTC128B.128 [R8+0x7100], [R28.64], !P5 ;  /* 0x071000001c080fae */ /* 0x0007e2000e901d4c */
[----:B------:R-:W-:-:S02]  /*1160*/  SHF.R.S32.HI R217, RZ, 0x1f, R18 ;  /* 0x0000001fffd97819 */ /* 0x000fc40000011412 */
[----:B------:R-:W-:Y:S01]  /*1170*/  IMAD.SHL.U32 R5, R5, 0x40, RZ ;  /* 0x0000004005057824 */ /* 0x000fe200078e00ff */
[----:B------:R3:W-:Y:S01]  /*1180*/  @P0 LDGSTS.E.BYPASS.LTC128B.128 [R8+0x9100], [R26.64], !P4 ;  /* 0x091000001a080fae */ /* 0x0007e2000e101d4c */
[----:B------:R-:W-:Y:S01]  /*1190*/  IMAD.MOV.U32 R9, RZ, RZ, 0x10 ;  /* 0x00000010ff097424 */ /* 0x000fe200078e00ff */
[----:B------:R-:W-:Y:S01]  /*11a0*/  LEA.HI R217, R217, R18, RZ, 0x3 ;  /* 0x00000012d9d97211 */ /* 0x000fe200078f18ff */
[----:B------:R-:W-:Y:S01]  /*11b0*/  IMAD.SHL.U32 R19, R7, 0x40, RZ ;  /* 0x0000004007137824 */ /* 0x000fe200078e00ff */
[----:B------:R3:W-:Y:S01]  /*11c0*/  @P0 LDGSTS.E.BYPASS.LTC128B.128 [R8+0xb100], [R14.64], !P6 ;  /* 0x0b1000000e080fae */ /* 0x0007e2000f101d4c */
[----:B------:R-:W-:Y:S01]  /*11d0*/  LOP3.LUT R5, R5, 0x1c0, RZ, 0xc0, !PT ;  /* 0x000001c005057812 */ /* 0x000fe200078ec0ff */
[----:B------:R-:W-:Y:S01]  /*11e0*/  IMAD.MOV.U32 R2, RZ, RZ, 0x20 ;  /* 0x00000020ff027424 */ /* 0x000fe200078e00ff */
[----:B------:R-:W-:Y:S01]  /*11f0*/  SEL R7, R9, 0xfffffff0, !P1 ;  /* 0xfffffff009077807 */ /* 0x000fe20004800000 */
[----:B------:R-:W0:Y:S01]  /*1200*/  LDGDEPBAR ;  /* 0x00000000000079af */ /* 0x000e220000000000 */
[----:B------:R-:W-:-:S02]  /*1210*/  LOP3.LUT R19, R19, 0xfffffe00, RZ, 0xc0, !PT ;  /* 0xfffffe0013137812 */ /* 0x000fc400078ec0ff */
[----:B------:R-:W-:Y:S02]  /*1220*/  LOP3.LUT R4, R5, 0x8, R4, 0xf8, !PT ;  /* 0x0000000805047812 */ /* 0x000fe400078ef804 */
[----:B------:R-:W-:Y:S02]  /*1230*/  SHF.R.U32.HI R9, RZ, 0x3, R5 ;  /* 0x00000003ff097819 */ /* 0x000fe40000011605 */
[----:B------:R-:W-:Y:S02]  /*1240*/  SEL R5, R2, 0xffffffe0, !P2 ;  /* 0xffffffe002057807 */ /* 0x000fe40005000000 */
[----:B------:R-:W-:Y:S01]  /*1250*/  LOP3.LUT R4, R4, R9, RZ, 0x3c, !PT ;  /* 0x0000000904047212 */ /* 0x000fe200078e3cff */
[----:B------:R-:W-:Y:S01]  /*1260*/  IMAD R9, R18, 0x400, R19 ;  /* 0x0000040012097824 */ /* 0x000fe200078e0213 */
[----:B------:R-:W-:Y:S02]  /*1270*/  R2P PR, R0, 0x6 ;  /* 0x0000000600007804 */ /* 0x000fe40000000000 */
[----:B------:R-:W-:Y:S01]  /*1280*/  PLOP3.LUT P0, PT, PT, PT, UP0, 0x80, 0x0 ;  /* 0x000000000000781c */ /* 0x000fe20003f0f008 */
[----:B------:R-:W-:Y:S01]  /*1290*/  IMAD.IADD R0, R4, 0x1, R9 ;  /* 0x0000000104007824 */ /* 0x000fe200078e0209 */
[----:B------:R-:W-:-:S02]  /*12a0*/  LOP3.LUT R24, R24, 0xffffffe0, RZ, 0xc0, !PT ;  /* 0xffffffe018187812 */ /* 0x000fc400078ec0ff */
[----:B------:R-:W-:Y:S01]  /*12b0*/  LOP3.LUT R217, R217, 0xfffffff8, RZ, 0xc0, !PT ;  /* 0xfffffff8d9d97812 */ /* 0x000fe200078ec0ff */
[C---:B------:R-:W-:Y:S01]  /*12c0*/  IMAD.SHL.U32 R44, R0.reuse, 0x2, RZ ;  /* 0x00000002002c7824 */ /* 0x040fe200078e00ff */
[----:B------:R-:W-:Y:S01]  /*12d0*/  LEA R206, R0, 0xc100, 0x1 ;  /* 0x0000c10000ce7811 */ /* 0x000fe200078e08ff */
[----:B------:R-:W-:Y:S01]  /*12e0*/  IMAD.IADD R3, R3, 0x1, -R24 ;  /* 0x0000000103037824 */ /* 0x000fe200078e0a18 */
[----:B------:R-:W-:Y:S01]  /*12f0*/  LOP3.LUT R0, R4, R19, RZ, 0xfc, !PT ;  /* 0x0000001304007212 */ /* 0x000fe200078efcff */
[----:B------:R-:W-:Y:S01]  /*1300*/  IMAD.IADD R217, R18, 0x1, -R217 ;  /* 0x0000000112d97824 */ /* 0x000fe200078e0ad9 */
[----:B---3--:R-:W-:Y:S01]  /*1310*/  IADD3 R8, R205, 0x6100, RZ ;  /* 0x00006100cd087810 */ /* 0x008fe20007ffe0ff */
[----:B------:R-:W-:-:S04]  /*1320*/  DEPBAR.LE SB0, 0x1 ;  /* 0x000080400000791a */ /* 0x000fc80000000000 */
[----:B------:R-:W-:-:S04]  /*1330*/  DEPBAR.LE SB0, 0x0 ;  /* 0x000080000000791a */ /* 0x000fc80000000000 */
[----:B------:R-:W-:Y:S01]  /*1340*/  BAR.SYNC.DEFER_BLOCKING 0x0 ;  /* 0x0000000000007b1d */ /* 0x000fe20000010000 */
[----:B------:R-:W-:Y:S01]  /*1350*/  @P1 IADD3 R203, R8, -0x20, RZ ;  /* 0xffffffe008cb1810 */ /* 0x000fe20007ffe0ff */
[----:B------:R-:W-:Y:S01]  /*1360*/  IMAD R204, R7, 0x2, R206 ;  /* 0x0000000207cc7824 */ /* 0x000fe200078e02ce */
[----:B------:R-:W-:Y:S02]  /*1370*/  ISETP.GT.AND P3, PT, R213, 0x3f, PT ;  /* 0x0000003fd500780c */ /* 0x000fe40003f64270 */
[----:B------:R-:W-:Y:S02]  /*1380*/  SEL R4, RZ, 0x10, P6 ;  /* 0x00000010ff047807 */ /* 0x000fe40003000000 */
[----:B------:R-:W-:Y:S02]  /*1390*/  SEL R2, R2, 0xffffffe0, !P2 ;  /* 0xffffffe002027807 */ /* 0x000fe40005000000 */
[C---:B------:R-:W-:Y:S02]  /*13a0*/  IADD3 R195, R203.reuse, 0x800, RZ ;  /* 0x00000800cbc37810 */ /* 0x040fe40007ffe0ff */
[----:B------:R-:W-:-:S02]  /*13b0*/  IADD3 R194, R203, 0x1000, RZ ;  /* 0x00001000cbc27810 */ /* 0x000fc40007ffe0ff */
[----:B------:R-:W-:Y:S01]  /*13c0*/  IADD3 R193, R203, 0x1800, RZ ;  /* 0x00001800cbc17810 */ /* 0x000fe20007ffe0ff */
[----:B------:R-:W3:Y:S04]  /*13d0*/  LDSM.16.M88.4 R44, [R44+0xc100] ;  /* 0x00c100002c2c783b */ /* 0x000ee80000000200 */
[----:B-1----:R1:W4:Y:S04]  /*13e0*/  LDSM.16.M88.4 R20, [R205+0x6100] ;  /* 0x00610000cd14783b */ /* 0x0023280000000200 */
[----:B--2---:R1:W2:Y:S04]  /*13f0*/  LDSM.16.M88.4 R12, [R205+0x6900] ;  /* 0x00690000cd0c783b */ /* 0x0042a80000000200 */
[----:B------:R1:W1:Y:S04]  /*1400*/  LDSM.16.M88.4 R72, [R205+0x7100] ;  /* 0x00710000cd48783b */ /* 0x0002680000000200 */
[----:B------:R1:W1:Y:S04]  /*1410*/  LDSM.16.M88.4 R68, [R205+0x7900] ;  /* 0x00790000cd44783b */ /* 0x0002680000000200 */
[----:B------:R1:W1:Y:S04]  /*1420*/  LDSM.16.M88.4 R52, [R204] ;  /* 0x00000000cc34783b */ /* 0x0002680000000200 */
[----:B------:R1:W1:Y:S04]  /*1430*/  LDSM.16.M88.4 R64, [R203] ;  /* 0x00000000cb40783b */ /* 0x0002680000000200 */
[----:B------:R1:W1:Y:S04]  /*1440*/  LDSM.16.M88.4 R60, [R203+0x800] ;  /* 0x00080000cb3c783b */ /* 0x0002680000000200 */
[----:B------:R1:W1:Y:S04]  /*1450*/  LDSM.16.M88.4 R56, [R203+0x1000] ;  /* 0x00100000cb38783b */ /* 0x0002680000000200 */
[----:B------:R1:W1:Y:S01]  /*1460*/  LDSM.16.M88.4 R8, [R203+0x1800] ;  /* 0x00180000cb08783b */ /* 0x0002620000000200 */
[----:B------:R-:W-:Y:S05]  /*1470*/  @!P0 BRA `(.L_x_0) ;  /* 0x0000035000008947 */ /* 0x000fea0003800000 */
[----:B------:R-:W-:Y:S01]  /*1480*/  IMAD R24, R17, c[0x0][0x208], RZ ;  /* 0x0000820011187a24 */ /* 0x000fe200078e02ff */
[----:B------:R-:W-:Y:S01]  /*1490*/  ISETP.GE.AND P1, PT, R216, c[0x0][0x1d4], PT ;  /* 0x00007500d8007a0c */ /* 0x000fe20003f26270 */
[----:B------:R-:W-:Y:S01]  /*14a0*/  IMAD.WIDE.U32 R18, R209, c[0x0][0x208], RZ ;  /* 0x00008200d1127a25 */ /* 0x000fe200078e00ff */
[----:B------:R-:W-:-:S03]  /*14b0*/  SHF.R.S32.HI R27, RZ, 0x1f, R214 ;  /* 0x0000001fff1b7819 */ /* 0x000fc600000114d6 */
[----:B------:R-:W-:Y:S02]  /*14c0*/  IMAD R17, R209, c[0x0][0x20c], R24 ;  /* 0x00008300d1117a24 */ /* 0x000fe400078e0218 */
[----:B------:R-:W-:-:S04]  /*14d0*/  IMAD.WIDE R30, R216, 0x2, RZ ;  /* 0x00000002d81e7825 */ /* 0x000fc800078e02ff */
[----:B------:R-:W-:Y:S02]  /*14e0*/  IMAD.IADD R19, R19, 0x1, R17 ;  /* 0x0000000113137824 */ /* 0x000fe400078e0211 */
[----:B------:R-:W-:Y:S02]  /*14f0*/  IMAD R17, R16, c[0x0][0x218], RZ ;  /* 0x0000860010117a24 */ /* 0x000fe400078e02ff */
[----:B------:R-:W-:-:S04]  /*1500*/  IMAD.WIDE.U32 R18, R208, c[0x0][0x218], R18 ;  /* 0x00008600d0127a25 */ /* 0x000fc800078e0012 */
[----:B------:R-:W-:Y:S01]  /*1510*/  IMAD R16, R208, c[0x0][0x21c], R17 ;  /* 0x00008700d0107a24 */ /* 0x000fe200078e0211 */
[----:B------:R-:W-:Y:S01]  /*1520*/  IADD3 R36, P0, R18, UR20, RZ ;  /* 0x0000001412247c10 */ /* 0x000fe2000ff1e0ff */
[----:B------:R-:W-:-:S03]  /*1530*/  IMAD.SHL.U32 R18, R211, 0x2, RZ ;  /* 0x00000002d3127824 */ /* 0x000fc600078e00ff */
[----:B------:R-:W-:Y:S02]  /*1540*/  IADD3.X R19, R19, UR5, R16, P0, !PT ;  /* 0x0000000513137c10 */ /* 0x000fe400087fe410 */
[C---:B------:R-:W-:Y:S02]  /*1550*/  LEA R34, P0, R36.reuse, c[0x0][0x1f8], 0x1 ;  /* 0x00007e0024227a11 */ /* 0x040fe400078008ff */
[----:B------:R-:W-:Y:S02]  /*1560*/  SHF.R.S32.HI R16, RZ, 0x1f, R215 ;  /* 0x0000001fff107819 */ /* 0x000fe400000114d7 */
[----:B------:R-:W-:Y:S01]  /*1570*/  LEA.HI.X R36, R36, c[0x0][0x1fc], R19, 0x1, P0 ;  /* 0x00007f0024247a11 */ /* 0x000fe200000f0c13 */
[----:B------:R-:W5:Y:S01]  /*1580*/  SHFL.IDX PT, R25, R34, RZ, 0x181f ;  /* 0x00181fff22197589 */ /* 0x000f6200000e0000 */
[----:B------:R-:W-:Y:S02]  /*1590*/  LEA.HI R17, R16, R215, RZ, 0x3 ;  /* 0x000000d710117211 */ /* 0x000fe400078f18ff */
[----:B------:R-:W-:Y:S01]  /*15a0*/  LEA.HI R16, R27, R214, RZ, 0x3 ;  /* 0x000000d61b107211 */ /* 0x000fe200078f18ff */
[----:B------:R-:W4:Y:S01]  /*15b0*/  SHFL.IDX PT, R26, R36, RZ, 0x181f ;  /* 0x00181fff241a7589 */ /* 0x000f2200000e0000 */
[----:B------:R-:W-:-:S02]  /*15c0*/  LOP3.LUT R17, R17, 0xfffffff8, RZ, 0xc0, !PT ;  /* 0xfffffff811117812 */ /* 0x000fc400078ec0ff */
[----:B------:R-:W-:Y:S01]  /*15d0*/  LOP3.LUT R16, R16, 0xfffffff8, RZ, 0xc0, !PT ;  /* 0xfffffff810107812 */ /* 0x000fe200078ec0ff */
[----:B------:R3:W2:Y:S02]  /*15e0*/  SHFL.IDX PT, R19, R34, 0x1, 0x181f ;  /* 0x00381f0022137f89 */ /* 0x0006a400000e0000 */
[----:B------:R-:W-:Y:S02]  /*15f0*/  IMAD.WIDE R32, R17, 0x2, RZ ;  /* 0x0000000211207825 */ /* 0x000fe400078e02ff */
[----:B------:R-:W1:Y:S02]  /*1600*/  SHFL.IDX PT, R24, R36, 0x1, 0x181f ;  /* 0x00381f0024187f89 */ /* 0x000e6400000e0000 */
[----:B------:R-:W-:Y:S01]  /*1610*/  IMAD.WIDE R16, R16, 0x2, RZ ;  /* 0x0000000210107825 */ /* 0x000fe200078e02ff */
[----:B-----5:R-:W-:-:S05]  /*1620*/  IADD3 R28, P0, R25, R30, RZ ;  /* 0x0000001e191c7210 */ /* 0x020fca0007f1e0ff */
[----:B----4-:R-:W-:Y:S01]  /*1630*/  IMAD.X R29, R26, 0x1, R31, P0 ;  /* 0x000000011a1d7824 */ /* 0x010fe200000e061f */
[----:B------:R-:W-:Y:S02]  /*1640*/  ISETP.LT.OR P0, PT, R6, 0x1, P1 ;  /* 0x000000010600780c */ /* 0x000fe40000f01670 */
[----:B------:R-:W-:-:S11]  /*1650*/  ISETP.GE.AND P1, PT, R215, c[0x0][0x1d4], PT ;  /* 0x00007500d7007a0c */ /* 0x000fd60003f26270 */
[----:B------:R4:W-:Y:S01]  /*1660*/  LDGSTS.E.BYPASS.LTC128B.128 [R18+0x100], [R28.64], !P0 ;  /* 0x001000001c127fae */ /* 0x0009e2000c101d4c */
[----:B---3--:R-:W-:-:S05]  /*1670*/  IADD3 R34, P0, R25, R32, RZ ;  /* 0x0000002019227210 */ /* 0x008fca0007f1e0ff */
[----:B------:R-:W-:Y:S01]  /*1680*/  IMAD.X R35, R26, 0x1, R33, P0 ;  /* 0x000000011a237824 */ /* 0x000fe200000e0621 */
[----:B--2---:R-:W-:-:S05]  /*1690*/  IADD3 R30, P0, R30, R19, RZ ;  /* 0x000000131e1e7210 */ /* 0x004fca0007f1e0ff */
[----:B-1----:R-:W-:Y:S01]  /*16a0*/  IMAD.X R31, R31, 0x1, R24, P0 ;  /* 0x000000011f1f7824 */ /* 0x002fe200000e0618 */
[----:B------:R-:W-:-:S05]  /*16b0*/  IADD3 R36, P0, R25, R16, RZ ;  /* 0x0000001019247210 */ /* 0x000fca0007f1e0ff */
[----:B------:R-:W-:Y:S01]  /*16c0*/  IMAD.X R37, R26, 0x1, R17, P0 ;  /* 0x000000011a257824 */ /* 0x000fe200000e0611 */
[----:B------:R-:W-:-:S05]  /*16d0*/  IADD3 R26, P0, R32, R19, RZ ;  /* 0x00000013201a7210 */ /* 0x000fca0007f1e0ff */
[----:B------:R-:W-:Y:S01]  /*16e0*/  IMAD.X R27, R33, 0x1, R24, P0 ;  /* 0x00000001211b7824 */ /* 0x000fe200000e0618 */
[----:B------:R-:W-:-:S05]  /*16f0*/  IADD3 R16, P0, R16, R19, RZ ;  /* 0x0000001310107210 */ /* 0x000fca0007f1e0ff */
[----:B------:R-:W-:Y:S01]  /*1700*/  IMAD.X R17, R17, 0x1, R24, P0 ;  /* 0x0000000111117824 */ /* 0x000fe200000e0618 */
[C---:B------:R-:W-:Y:S02]  /*1710*/  ISETP.LT.OR P0, PT, R6.reuse, 0x1, P1 ;  /* 0x000000010600780c */ /* 0x040fe40000f01670 */
[----:B------:R-:W-:-:S11]  /*1720*/  ISETP.LT.OR P1, PT, R6, 0x21, P1 ;  /* 0x000000210600780c */ /* 0x000fd60000f21670 */
[----:B------:R4:W-:Y:S01]  /*1730*/  LDGSTS.E.BYPASS.LTC128B.128 [R18+0x2100], [R34.64], !P0 ;  /* 0x0210000022127fae */ /* 0x0009e2000c101d4c */
[----:B------:R-:W-:-:S04]  /*1740*/  ISETP.GE.AND P0, PT, R214, c[0x0][0x1d4], PT ;  /* 0x00007500d6007a0c */ /* 0x000fc80003f06270 */
[C---:B------:R-:W-:Y:S02]  /*1750*/  ISETP.LT.OR P2, PT, R6.reuse, 0x1, P0 ;  /* 0x000000010600780c */ /* 0x040fe40000741670 */
[----:B------:R-:W-:-:S11]  /*1760*/  ISETP.LT.OR P0, PT, R6, 0x21, P0 ;  /* 0x000000210600780c */ /* 0x000fd60000701670 */
[----:B------:R4:W-:Y:S01]  /*1770*/  LDGSTS.E.BYPASS.LTC128B.128 [R18+0x4100], [R36.64], !P2 ;  /* 0x0410000024127fae */ /* 0x0009e2000d101d4c */
[----:B------:R-:W-:-:S04]  /*1780*/  ISETP.GE.AND P2, PT, R216, c[0x0][0x1d4], PT ;  /* 0x00007500d8007a0c */ /* 0x000fc80003f46270 */
[----:B------:R-:W-:-:S13]  /*1790*/  ISETP.LT.OR P2, PT, R6, 0x21, P2 ;  /* 0x000000210600780c */ /* 0x000fda0001741670 */
[----:B------:R4:W-:Y:S04]  /*17a0*/  LDGSTS.E.BYPASS.LTC128B.128 [R18+0x1100], [R30.64], !P2 ;  /* 0x011000001e127fae */ /* 0x0009e8000d101d4c */
[----:B------:R4:W-:Y:S04]  /*17b0*/  LDGSTS.E.BYPASS.LTC128B.128 [R18+0x3100], [R26.64], !P1 ;  /* 0x031000001a127fae */ /* 0x0009e8000c901d4c */
[----:B------:R4:W-:Y:S02]  /*17c0*/  LDGSTS.E.BYPASS.LTC128B.128 [R18+0x5100], [R16.64], !P0 ;  /* 0x0510000010127fae */ /* 0x0009e4000c101d4c */
.L_x_0:
[C---:B---34-:R-:W-:Y:S01]  /*17d0*/  HMMA.16816.F32.BF16 R24, R44.reuse, R20, RZ ;  /* 0x000000142c18723c */ /* 0x058fe200000418ff */
[C---:B------:R-:W-:Y:S01]  /*17e0*/  LEA R202, R5.reuse, R206, 0x1 ;  /* 0x000000ce05ca7211 */ /* 0x040fe200078e08ff */
[----:B------:R-:W-:Y:S01]  /*17f0*/  LDSM.16.M88.4 R84, [R205+0xb900] ;  /* 0x00b90000cd54783b */ /* 0x000fe20000000200 */
[C---:B------:R-:W-:Y:S01]  /*1800*/  LEA R199, R2.reuse, R205, 0x1 ;  /* 0x000000cd02c77211 */ /* 0x040fe200078e08ff */
[----:B------:R-:W-:Y:S01]  /*1810*/  UISETP.GE.AND UP0, UPT, UR9, 0x41, UPT ;  /* 0x000000410900788c */ /* 0x000fe2000bf06270 */
[----:B------:R-:W-:Y:S01]  /*1820*/  LEA R201, R5, R204, 0x1 ;  /* 0x000000cc05c97211 */ /* 0x000fe200078e08ff */
[----:B------:R-:W-:Y:S01]  /*1830*/  LDSM.16.M88.4 R40, [R202] ;  /* 0x00000000ca28783b */ /* 0x000fe20000000200 */
[----:B------:R-:W-:Y:S01]  /*1840*/  LEA R192, R2, R203, 0x1 ;  /* 0x000000cb02c07211 */ /* 0x000fe200078e08ff */
[----:B------:R-:W-:Y:S01]  /*1850*/  HMMA.16816.F32.BF16 R20, R44, R22, RZ ;  /* 0x000000162c14723c */ /* 0x000fe200000418ff */
[----:B------:R-:W-:Y:S01]  /*1860*/  IADD3 R191, R203, 0x2000, RZ ;  /* 0x00002000cbbf7810 */ /* 0x000fe20007ffe0ff */
[----:B------:R-:W3:Y:S01]  /*1870*/  LDSM.16.M88.4 R36, [R199+0x6100] ;  /* 0x00610000c724783b */ /* 0x000ee20000000200 */
[----:B------:R-:W-:-:S02]  /*1880*/  PLOP3.LUT P0, PT, PT, PT, UP0, 0x40, 0x0 ;  /* 0x000000000000781c */ /* 0x000fc40003f0e808 */
[C---:B------:R-:W-:Y:S01]  /*1890*/  IADD3 R190, R203.reuse, 0x2800, RZ ;  /* 0x00002800cbbe7810 */ /* 0x040fe20007ffe0ff */
[----:B------:R-:W4:Y:S01]  /*18a0*/  LDSM.16.M88.4 R32, [R199+0x6900] ;  /* 0x00690000c720783b */ /* 0x000f220000000200 */
[C---:B------:R-:W-:Y:S01]  /*18b0*/  IADD3 R189, R203.reuse, 0x3000, RZ ;  /* 0x00003000cbbd7810 */ /* 0x040fe20007ffe0ff */
[C---:B--2---:R-:W-:Y:S01]  /*18c0*/  HMMA.16816.F32.BF16 R16, R44.reuse, R12, RZ ;  /* 0x0000000c2c10723c */ /* 0x044fe200000418ff */
[C---:B------:R-:W-:Y:S01]  /*18d0*/  IADD3 R188, R203.reuse, 0x3800, RZ ;  /* 0x00003800cbbc7810 */ /* 0x040fe20007ffe0ff */
[----:B------:R-:W2:Y:S01]  /*18e0*/  LDSM.16.M88.4 R28, [R199+0x7100] ;  /* 0x00710000c71c783b */ /* 0x000ea20000000200 */
[C---:B------:R-:W-:Y:S02]  /*18f0*/  IADD3 R187, R203.reuse, 0x4000, RZ ;  /* 0x00004000cbbb7810 */ /* 0x040fe40007ffe0ff */
[C---:B------:R-:W-:Y:S01]  /*1900*/  IADD3 R186, R203.reuse, 0x4800, RZ ;  /* 0x00004800cbba7810 */ /* 0x040fe20007ffe0ff */
[----:B------:R-:W-:Y:S01]  /*1910*/  LDSM.16.M88.4 R80, [R199+0x7900] ;  /* 0x00790000c750783b */ /* 0x000fe20000000200 */
[C---:B------:R-:W-:Y:S01]  /*1920*/  IADD3 R185, R203.reuse, 0x5000, RZ ;  /* 0x00005000cbb97810 */ /* 0x040fe20007ffe0ff */
[C---:B------:R-:W-:Y:S01]  /*1930*/  HMMA.16816.F32.BF16 R12, R44.reuse, R14, RZ ;  /* 0x0000000e2c0c723c */ /* 0x040fe200000418ff */
[----:B------:R-:W-:Y:S01]  /*1940*/  IADD3 R184, R203, 0x5800, RZ ;  /* 0x00005800cbb87810 */ /* 0x000fe20007ffe0ff */
[----:B------:R-:W0:Y:S06]  /*1950*/  LDGDEPBAR ;  /* 0x00000000000079af */ /* 0x000e2c0000000000 */
[C---:B-1----:R-:W-:Y:S08]  /*1960*/  HMMA.16816.F32.BF16 R76, R44.reuse, R72, RZ ;  /* 0x000000482c4c723c */ /* 0x042ff000000418ff */
[----:B------:R-:W-:Y:S08]  /*1970*/  HMMA.16816.F32.BF16 R72, R44, R74, RZ ;  /* 0x0000004a2c48723c */ /* 0x000ff000000418ff */
[C---:B------:R-:W-:Y:S08]  /*1980*/  HMMA.16816.F32.BF16 R24, R52.reuse, R64, R24 ;  /* 0x000000403418723c */ /* 0x040ff00000041818 */
[----:B------:R-:W-:Y:S01]  /*1990*/  HMMA.16816.F32.BF16 R20, R52, R66, R20 ;  /* 0x000000423414723c */ /* 0x000fe20000041814 */
[----:B------:R-:W-:Y:S07]  /*19a0*/  LDSM.16.M88.4 R64, [R192] ;  /* 0x00000000c040783b */ /* 0x000fee0000000200 */
[C---:B------:R-:W-:Y:S08]  /*19b0*/  HMMA.16816.F32.BF16 R48, R44.reuse, R68, RZ ;  /* 0x000000442c30723c */ /* 0x040ff000000418ff */
[----:B------:R-:W-:Y:S01]  /*19c0*/  HMMA.16816.F32.BF16 R44, R44, R70, RZ ;  /* 0x000000462c2c723c */ /* 0x000fe200000418ff */
[----:B------:R-:W1:Y:S07]  /*19d0*/  LDSM.16.M88.4 R68, [R201] ;  /* 0x00000000c944783b */ /* 0x000e6e0000000200 */
[C---:B------:R-:W-:Y:S08]  /*19e0*/  HMMA.16816.F32.BF16 R16, R52.reuse, R60, R16 ;  /* 0x0000003c3410723c */ /* 0x040ff00000041810 */
[C---:B------:R-:W-:Y:S01]  /*19f0*/  HMMA.16816.F32.BF16 R12, R52.reuse, R62, R12 ;  /* 0x0000003e340c723c */ /* 0x040fe2000004180c */
[----:B------:R-:W5:Y:S07]  /*1a00*/  LDSM.16.M88.4 R60, [R192+0x800] ;  /* 0x00080000c03c783b */ /* 0x000f6e0000000200 */
[C---:B------:R-:W-:Y:S08]  /*1a10*/  HMMA.16816.F32.BF16 R76, R52.reuse, R56, R76 ;  /* 0x00000038344c723c */ /* 0x040ff0000004184c */
[----:B------:R-:W-:Y:S01]  /*1a20*/  HMMA.16816.F32.BF16 R72, R52, R58, R72 ;  /* 0x0000003a3448723c */ /* 0x000fe20000041848 */
[----:B------:R-:W1:Y:S07]  /*1a30*/  LDSM.16.M88.4 R56, [R192+0x1000] ;  /* 0x00100000c038783b */ /* 0x000e6e0000000200 */
[C---:B---3--:R-:W-:Y:S08]  /*1a40*/  HMMA.16816.F32.BF16 R24, R40.reuse, R36, R24 ;  /* 0x000000242818723c */ /* 0x048ff00000041818 */
[----:B------:R-:W-:Y:S01]  /*1a50*/  HMMA.16816.F32.BF16 R20, R40, R38, R20 ;  /* 0x000000262814723c */ /* 0x000fe20000041814 */
[----:B------:R-:W-:Y:S07]  /*1a60*/  LDSM.16.M88.4 R36, [R206+0x4000] ;  /* 0x00400000ce24783b */ /* 0x000fee0000000200 */
[C---:B------:R-:W-:Y:S08]  /*1a70*/  HMMA.16816.F32.BF16 R48, R52.reuse, R8, R48 ;  /* 0x000000083430723c */ /* 0x040ff00000041830 */
[----:B------:R-:W-:Y:S01]  /*1a80*/  HMMA.16816.F32.BF16 R44, R52, R10, R44 ;  /* 0x0000000a342c723c */ /* 0x000fe2000004182c */
[----:B------:R-:W-:Y:S04]  /*1a90*/  LDSM.16.M88.4 R52, [R192+0x1800] ;  /* 0x00180000c034783b */ /* 0x000fe80000000200 */
[----:B------:R-:W-:Y:S03]  /*1aa0*/  LDSM.16.M88.4 R8, [R205+0x8900] ;  /* 0x00890000cd08783b */ /* 0x000fe60000000200 */
[C---:B----4-:R-:W-:Y:S08]  /*1ab0*/  HMMA.16816.F32.BF16 R16, R40.reuse, R32, R16 ;  /* 0x000000202810723c */ /* 0x050ff00000041810 */
[C---:B------:R-:W-:Y:S01]  /*1ac0*/  HMMA.16816.F32.BF16 R12, R40.reuse, R34, R12 ;  /* 0x00000022280c723c */ /* 0x040fe2000004180c */
[----:B------:R-:W3:Y:S07]  /*1ad0*/  LDSM.16.M88.4 R32, [R205+0x8100] ;  /* 0x00810000cd20783b */ /* 0x000eee0000000200 */
[C---:B--2---:R-:W-:Y:S08]  /*1ae0*/  HMMA.16816.F32.BF16 R76, R40.reuse, R28, R76 ;  /* 0x0000001c284c723c */ /* 0x044ff0000004184c */
[----:B------:R-:W-:Y:S01]  /*1af0*/  HMMA.16816.F32.BF16 R72, R40, R30, R72 ;  /* 0x0000001e2848723c */ /* 0x000fe20000041848 */
[----:B------:R-:W2:Y:S07]  /*1b00*/  LDSM.16.M88.4 R28, [R205+0x9100] ;  /* 0x00910000cd1c783b */ /* 0x000eae0000000200 */
[C---:B-1----:R-:W-:Y:S08]  /*1b10*/  HMMA.16816.F32.BF16 R24, R68.reuse, R64, R24 ;  /* 0x000000404418723c */ /* 0x042ff00000041818 */
[----:B------:R-:W-:Y:S01]  /*1b20*/  HMMA.16816.F32.BF16 R20, R68, R66, R20 ;  /* 0x000000424414723c */ /* 0x000fe20000041814 */
[----:B------:R-:W-:Y:S07]  /*1b30*/  LDSM.16.M88.4 R64, [R204+0x4000] ;  /* 0x00400000cc40783b */ /* 0x000fee0000000200 */
[C---:B------:R-:W-:Y:S08]  /*1b40*/  HMMA.16816.F32.BF16 R48, R40.reuse, R80, R48 ;  /* 0x000000502830723c */ /* 0x040ff00000041830 */
[----:B------:R-:W-:Y:S01]  /*1b50*/  HMMA.16816.F32.BF16 R44, R40, R82, R44 ;  /* 0x00000052282c723c */ /* 0x000fe2000004182c */
[----:B------:R-:W-:Y:S04]  /*1b60*/  LDSM.16.M88.4 R80, [R205+0x9900] ;  /* 0x00990000cd50783b */ /* 0x000fe80000000200 */
[----:B------:R-:W-:Y:S03]  /*1b70*/  LDSM.16.M88.4 R40, [R203+0x2800] ;  /* 0x00280000cb28783b */ /* 0x000fe60000000200 */
[C---:B-----5:R-:W-:Y:S08]  /*1b80*/  HMMA.16816.F32.BF16 R16, R68.reuse, R60, R16 ;  /* 0x0000003c4410723c */ /* 0x060ff00000041810 */
[C---:B------:R-:W-:Y:S01]  /*1b90*/  HMMA.16816.F32.BF16 R12, R68.reuse, R62, R12 ;  /* 0x0000003e440c723c */ /* 0x040fe2000004180c */
[----:B------:R-:W1:Y:S07]  /*1ba0*/  LDSM.16.M88.4 R60, [R203+0x2000] ;  /* 0x00200000cb3c783b */ /* 0x000e6e0000000200 */
[C---:B------:R-:W-:Y:S08]  /*1bb0*/  HMMA.16816.F32.BF16 R76, R68.reuse, R56, R76 ;  /* 0x00000038444c723c */ /* 0x040ff0000004184c */
[----:B------:R-:W-:Y:S01]  /*1bc0*/  HMMA.16816.F32.BF16 R72, R68, R58, R72 ;  /* 0x0000003a4448723c */ /* 0x000fe20000041848 */
[----:B------:R-:W4:Y:S07]  /*1bd0*/  LDSM.16.M88.4 R56, [R203+0x3000] ;  /* 0x00300000cb38783b */ /* 0x000f2e0000000200 */
[C---:B---3--:R-:W-:Y:S08]  /*1be0*/  HMMA.16816.F32.BF16 R24, R36.reuse, R32, R24 ;  /* 0x000000202418723c */ /* 0x048ff00000041818 */
[----:B------:R-:W-:Y:S01]  /*1bf0*/  HMMA.16816.F32.BF16 R20, R36, R34, R20 ;  /* 0x000000222414723c */ /* 0x000fe20000041814 */
[----:B------:R-:W-:Y:S07]  /*1c00*/  LDSM.16.M88.4 R32, [R199+0x8100] ;  /* 0x00810000c720783b */ /* 0x000fee0000000200 */
[C---:B------:R-:W-:Y:S08]  /*1c10*/  HMMA.16816.F32.BF16 R48, R68.reuse, R52, R48 ;  /* 0x000000344430723c */ /* 0x040ff00000041830 */
[----:B------:R-:W-:Y:S01]  /*1c20*/  HMMA.16816.F32.BF16 R44, R68, R54, R44 ;  /* 0x00000036442c723c */ /* 0x000fe2000004182c */
[----:B------:R-:W3:Y:S04]  /*1c30*/  LDSM.16.M88.4 R52, [R202+0x4000] ;  /* 0x00400000ca34783b */ /* 0x000ee80000000200 */
[----:B------:R-:W5:Y:S03]  /*1c40*/  LDSM.16.M88.4 R68, [R203+0x3800] ;  /* 0x00380000cb44783b */ /* 0x000f660000000200 */
[C---:B------:R-:W-:Y:S08]  /*1c50*/  HMMA.16816.F32.BF16 R16, R36.reuse, R8, R16 ;  /* 0x000000082410723c */ /* 0x040ff00000041810 */
[C---:B------:R-:W-:Y:S01]  /*1c60*/  HMMA.16816.F32.BF16 R12, R36.reuse, R10, R12 ;  /* 0x0000000a240c723c */ /* 0x040fe2000004180c */
[----:B------:R-:W3:Y:S07]  /*1c70*/  LDSM.16.M88.4 R8, [R199+0x8900] ;  /* 0x00890000c708783b */ /* 0x000eee0000000200 */
[C---:B--2---:R-:W-:Y:S08]  /*1c80*/  HMMA.16816.F32.BF16 R76, R36.reuse, R28, R76 ;  /* 0x0000001c244c723c */ /* 0x044ff0000004184c */
[----:B------:R-:W-:Y:S01]  /*1c90*/  HMMA.16816.F32.BF16 R72, R36, R30, R72 ;  /* 0x0000001e2448723c */ /* 0x000fe20000041848 */
[----:B------:R-:W-:Y:S07]  /*1ca0*/  LDSM.16.M88.4 R28, [R199+0x9100] ;  /* 0x00910000c71c783b */ /* 0x000fee0000000200 */
[C---:B-1----:R-:W-:Y:S08]  /*1cb0*/  HMMA.16816.F32.BF16 R24, R64.reuse, R60, R24 ;  /* 0x0000003c4018723c */ /* 0x042ff00000041818 */
[----:B------:R-:W-:Y:S01]  /*1cc0*/  HMMA.16816.F32.BF16 R20, R64, R62, R20 ;  /* 0x0000003e4014723c */ /* 0x000fe20000041814 */
[----:B------:R-:W-:Y:S07]  /*1cd0*/  LDSM.16.M88.4 R60, [R199+0x9900] ;  /* 0x00990000c73c783b */ /* 0x000fee0000000200 */
[C---:B------:R-:W-:Y:S08]  /*1ce0*/  HMMA.16816.F32.BF16 R48, R36.reuse, R80, R48 ;  /* 0x000000502430723c */ /* 0x040ff00000041830 */
[----:B------:R-:W-:Y:S01]  /*1cf0*/  HMMA.16816.F32.BF16 R44, R36, R82, R44 ;  /* 0x00000052242c723c */ /* 0x000fe2000004182c */
[----:B------:R-:W-:Y:S07]  /*1d00*/  LDSM.16.M88.4 R36, [R192+0x2000] ;  /* 0x00200000c024783b */ /* 0x000fee0000000200 */
[C---:B------:R-:W-:Y:S08]  /*1d10*/  HMMA.16816.F32.BF16 R16, R64.reuse, R40, R16 ;  /* 0x000000284010723c */ /* 0x040ff00000041810 */
[C---:B------:R-:W-:Y:S01]  /*1d20*/  HMMA.16816.F32.BF16 R12, R64.reuse, R42, R12 ;  /* 0x0000002a400c723c */ /* 0x040fe2000004180c */
[----:B------:R-:W1:Y:S07]  /*1d30*/  LDSM.16.M88.4 R40, [R201+0x4000] ;  /* 0x00400000c928783b */ /* 0x000e6e0000000200 */
[C---:B----4-:R-:W-:Y:S08]  /*1d40*/  HMMA.16816.F32.BF16 R76, R64.reuse, R56, R76 ;  /* 0x00000038404c723c */ /* 0x050ff0000004184c */
[----:B------:R-:W-:Y:S01]  /*1d50*/  HMMA.16816.F32.BF16 R72, R64, R58, R72 ;  /* 0x0000003a4048723c */ /* 0x000fe20000041848 */
[----:B------:R-:W2:Y:S07]  /*1d60*/  LDSM.16.M88.4 R56, [R192+0x2800] ;  /* 0x00280000c038783b */ /* 0x000eae0000000200 */
[C---:B---3--:R-:W-:Y:S08]  /*1d70*/  HMMA.16816.F32.BF16 R24, R52.reuse, R32, R24 ;  /* 0x000000203418723c */ /* 0x048ff00000041818 */
[----:B------:R-:W-:Y:S01]  /*1d80*/  HMMA.16816.F32.BF16 R20, R52, R34, R20 ;  /* 0x000000223414723c */ /* 0x000fe20000041814 */
[----:B------:R-:W-:Y:S07]  /*1d90*/  LDSM.16.M88.4 R32, [R206+0x8000] ;  /* 0x00800000ce20783b */ /* 0x000fee0000000200 */
[C---:B-----5:R-:W-:Y:S08]  /*1da0*/  HMMA.16816.F32.BF16 R48, R64.reuse, R68, R48 ;  /* 0x000000444030723c */ /* 0x060ff00000041830 */
[----:B------:R-:W-:Y:S01]  /*1db0*/  HMMA.16816.F32.BF16 R44, R64, R70, R44 ;  /* 0x00000046402c723c */ /* 0x000fe2000004182c */
[----:B------:R-:W-:Y:S04]  /*1dc0*/  LDSM.16.M88.4 R64, [R192+0x3000] ;  /* 0x00300000c040783b */ /* 0x000fe80000000200 */
[----:B------:R-:W-:Y:S03]  /*1dd0*/  LDSM.16.M88.4 R68, [R201+0x8000] ;  /* 0x00800000c944783b */ /* 0x000fe60000000200 */
[C---:B------:R-:W-:Y:S08]  /*1de0*/  HMMA.16816.F32.BF16 R16, R52.reuse, R8, R16 ;  /* 0x000000083410723c */ /* 0x040ff00000041810 */
[----:B------:R-:W-:Y:S01]  /*1df0*/  HMMA.16816.F32.BF16 R12, R52, R10, R12 ;  /* 0x0000000a340c723c */ /* 0x000fe2000004180c */
[----:B------:R-:W3:Y:S07]  /*1e00*/  LDSM.16.M88.4 R8, [R205+0xa100] ;  /* 0x00a10000cd08783b */ /* 0x000eee0000000200 */
[C---:B-1----:R-:W-:Y:S08]  /*1e10*/  HMMA.16816.F32.BF16 R24, R40.reuse, R36, R24 ;  /* 0x000000242818723c */ /* 0x042ff00000041818 */
[----:B------:R-:W-:Y:S01]  /*1e20*/  HMMA.16816.F32.BF16 R20, R40, R38, R20 ;  /* 0x000000262814723c */ /* 0x000fe20000041814 */
[----:B------:R-:W-:Y:S07]  /*1e30*/  LDSM.16.M88.4 R36, [R204+0x8000] ;  /* 0x00800000cc24783b */ /* 0x000fee0000000200 */
[C---:B------:R-:W-:Y:S08]  /*1e40*/  HMMA.16816.F32.BF16 R76, R52.reuse, R28, R76 ;  /* 0x0000001c344c723c */ /* 0x040ff0000004184c */
[C---:B------:R-:W-:Y:S01]  /*1e50*/  HMMA.16816.F32.BF16 R72, R52.reuse, R30, R72 ;  /* 0x0000001e3448723c */ /* 0x040fe20000041848 */
[----:B------:R-:W1:Y:S07]  /*1e60*/  LDSM.16.M88.4 R28, [R192+0x3800] ;  /* 0x00380000c01c783b */ /* 0x000e6e0000000200 */
[C---:B------:R-:W-:Y:S08]  /*1e70*/  HMMA.16816.F32.BF16 R48, R52.reuse, R60, R48 ;  /* 0x0000003c3430723c */ /* 0x040ff00000041830 */
[----:B------:R-:W-:Y:S01]  /*1e80*/  HMMA.16816.F32.BF16 R44, R52, R62, R44 ;  /* 0x0000003e342c723c */ /* 0x000fe2000004182c */
[----:B------:R-:W-:Y:S07]  /*1e90*/  LDSM.16.M88.4 R60, [R202+0x8000] ;  /* 0x00800000ca3c783b */ /* 0x000fee0000000200 */
[C---:B--2---:R-:W-:Y:S01]  /*1ea0*/  HMMA.16816.F32.BF16 R52, R40.reuse, R56, R16 ;  /* 0x000000382834723c */ /* 0x044fe20000041810 */
[----:B------:R-:W2:Y:S07]  /*1eb0*/  LDSM.16.M88.4 R16, [R203+0x4000] ;  /* 0x00400000cb10783b */ /* 0x000eae0000000200 */
[----:B------:R-:W-:Y:S01]  /*1ec0*/  HMMA.16816.F32.BF16 R12, R40, R58, R12 ;  /* 0x0000003a280c723c */ /* 0x000fe2000004180c */
[----:B------:R-:W4:Y:S07]  /*1ed0*/  LDSM.16.M88.4 R56, [R205+0xa900] ;  /* 0x00a90000cd38783b */ /* 0x000f2e0000000200 */
[C---:B---3--:R-:W-:Y:S08]  /*1ee0*/  HMMA.16816.F32.BF16 R24, R32.reuse, R8, R24 ;  /* 0x000000082018723c */ /* 0x048ff00000041818 */
[----:B------:R-:W-:Y:S01]  /*1ef0*/  HMMA.16816.F32.BF16 R20, R32, R10, R20 ;  /* 0x0000000a2014723c */ /* 0x000fe20000041814 */
[----:B------:R-:W3:Y:S07]  /*1f00*/  LDSM.16.M88.4 R8, [R203+0x4800] ;  /* 0x00480000cb08783b */ /* 0x000eee0000000200 */
[C---:B------:R-:W-:Y:S08]  /*1f10*/  HMMA.16816.F32.BF16 R76, R40.reuse, R64, R76 ;  /* 0x00000040284c723c */ /* 0x040ff0000004184c */
[C---:B------:R-:W-:Y:S08]  /*1f20*/  HMMA.16816.F32.BF16 R72, R40.reuse, R66, R72 ;  /* 0x000000422848723c */ /* 0x040ff00000041848 */
[----:B-1----:R-:W-:Y:S01]  /*1f30*/  HMMA.16816.F32.BF16 R64, R40, R28, R48 ;  /* 0x0000001c2840723c */ /* 0x002fe20000041830 */
[----:B------:R-:W1:Y:S07]  /*1f40*/  LDSM.16.M88.4 R48, [R199+0xa100] ;  /* 0x00a10000c730783b */ /* 0x000e6e0000000200 */
[C---:B--2---:R-:W-:Y:S08]  /*1f50*/  HMMA.16816.F32.BF16 R24, R36.reuse, R16, R24 ;  /* 0x000000102418723c */ /* 0x044ff00000041818 */
[----:B------:R-:W-:Y:S01]  /*1f60*/  HMMA.16816.F32.BF16 R20, R36, R18, R20 ;  /* 0x000000122414723c */ /* 0x000fe20000041814 */
[----:B------:R-:W2:Y:S07]  /*1f70*/  LDSM.16.M88.4 R16, [R205+0xb100] ;  /* 0x00b10000cd10783b */ /* 0x000eae0000000200 */
[C---:B----4-:R-:W-:Y:S01]  /*1f80*/  HMMA.16816.F32.BF16 R80, R32.reuse, R56, R52 ;  /* 0x000000382050723c */ /* 0x050fe20000041834 */
[----:B------:R-:W-:Y:S07]  /*1f90*/  LDSM.16.M88.4 R52, [R192+0x4000] ;  /* 0x00400000c034783b */ /* 0x000fee0000000200 */
[----:B------:R-:W-:Y:S01]  /*1fa0*/  HMMA.16816.F32.BF16 R56, R32, R58, R12 ;  /* 0x0000003a2038723c */ /* 0x000fe2000004180c */
[----:B------:R-:W4:Y:S07]  /*1fb0*/  LDSM.16.M88.4 R12, [R199+0xa900] ;  /* 0x00a90000c70c783b */ /* 0x000f2e0000000200 */
[----:B------:R-:W-:Y:S08]  /*1fc0*/  HMMA.16816.F32.BF16 R44, R40, R30, R44 ;  /* 0x0000001e282c723c */ /* 0x000ff0000004182c */
[C---:B---3--:R-:W-:Y:S08]  /*1fd0*/  HMMA.16816.F32.BF16 R80, R36.reuse, R8, R80 ;  /* 0x000000082450723c */ /* 0x048ff00000041850 */
[----:B------:R-:W-:Y:S01]  /*1fe0*/  HMMA.16816.F32.BF16 R56, R36, R10, R56 ;  /* 0x0000000a2438723c */ /* 0x000fe20000041838 */
[----:B------:R-:W-:Y:S07]  /*1ff0*/  LDSM.16.M88.4 R8, [R199+0xb100] ;  /* 0x00b10000c708783b */ /* 0x000fee0000000200 */
[C---:B-1----:R-:W-:Y:S08]  /*2000*/  HMMA.16816.F32.BF16 R24, R60.reuse, R48, R24 ;  /* 0x000000303c18723c */ /* 0x042ff00000041818 */
[----:B------:R-:W-:Y:S01]  /*2010*/  HMMA.16816.F32.BF16 R20, R60, R50, R20 ;  /* 0x000000323c14723c */ /* 0x000fe20000041814 */
[----:B------:R-:W1:Y:S07]  /*2020*/  LDSM.16.M88.4 R48, [R203+0x5000] ;  /* 0x00500000cb30783b */ /* 0x000e6e0000000200 */
[C---:B--2---:R-:W-:Y:S08]  /*2030*/  HMMA.16816.F32.BF16 R76, R32.reuse, R16, R76 ;  /* 0x00000010204c723c */ /* 0x044ff0000004184c */
[----:B------:R-:W-:Y:S01]  /*2040*/  HMMA.16816.F32.BF16 R72, R32, R18, R72 ;  /* 0x000000122048723c */ /* 0x000fe20000041848 */
[----:B------:R-:W2:Y:S07]  /*2050*/  LDSM.16.M88.4 R16, [R192+0x4800] ;  /* 0x00480000c010783b */ /* 0x000eae0000000200 */
[C---:B----4-:R-:W-:Y:S08]  /*2060*/  HMMA.16816.F32.BF16 R80, R60.reuse, R12, R80 ;  /* 0x0000000c3c50723c */ /* 0x050ff00000041850 */
[----:B------:R-:W-:Y:S01]  /*2070*/  HMMA.16816.F32.BF16 R56, R60, R14, R56 ;  /* 0x0000000e3c38723c */ /* 0x000fe20000041838 */
[----:B------:R-:W3:Y:S07]  /*2080*/  LDSM.16.M88.4 R12, [R203+0x5800] ;  /* 0x00580000cb0c783b */ /* 0x000eee0000000200 */
[C---:B------:R-:W-:Y:S08]  /*2090*/  HMMA.16816.F32.BF16 R64, R32.reuse, R84, R64 ;  /* 0x000000542040723c */ /* 0x040ff00000041840 */
[----:B------:R-:W-:Y:S08]  /*20a0*/  HMMA.16816.F32.BF16 R44, R32, R86, R44 ;  /* 0x00000056202c723c */ /* 0x000ff0000004182c */
[----:B------:R-:W-:Y:S08]  /*20b0*/  HMMA.16816.F32.BF16 R24, R68, R52, R24 ;  /* 0x000000344418723c */ /* 0x000ff00000041818 */
[----:B-1----:R-:W-:Y:S08]  /*20c0*/  HMMA.16816.F32.BF16 R76, R36, R48, R76 ;  /* 0x00000030244c723c */ /* 0x002ff0000004184c */
[----:B--2---:R-:W-:Y:S08]  /*20d0*/  HMMA.16816.F32.BF16 R80, R68, R16, R80 ;  /* 0x000000104450723c */ /* 0x004ff00000041850 */
[----:B------:R-:W-:Y:S01]  /*20e0*/  HMMA.16816.F32.BF16 R72, R36, R50, R72 ;  /* 0x000000322448723c */ /* 0x000fe20000041848 */
[----:B------:R-:W-:-:S02]  /*20f0*/  FMUL.FTZ R26, R26, c[0x0][0x320] ;  /* 0x0000c8001a1a7a20 */ /* 0x000fc40000410000 */
[----:B------:R-:W-:Y:S02]  /*2100*/  FMUL.FTZ R2, R24, c[0x0][0x320] ;  /* 0x0000c80018027a20 */ /* 0x000fe40000410000 */
[----:B------:R-:W-:Y:S01]  /*2110*/  FMUL.FTZ R6, R25, c[0x0][0x320] ;  /* 0x0000c80019067a20 */ /* 0x000fe20000410000 */
[----:B------:R1:W2:Y:S01]  /*2120*/  MUFU.TANH R28, R26 ;  /* 0x0000001a001c7308 */ /* 0x0002a20000002400 */
[----:B------:R-:W-:Y:S01]  /*2130*/  FMUL.FTZ R29, R27, c[0x0][0x320] ;  /* 0x0000c8001b1d7a20 */ /* 0x000fe20000410000 */
[----:B------:R-:W-:Y:S01]  /*2140*/  HMMA.16816.F32.BF16 R56, R68, R18, R56 ;  /* 0x000000124438723c */ /* 0x000fe20000041838 */
[----:B------:R-:W4:Y:S05]  /*2150*/  LDSM.16.M88.4 R16, [R199+0xb900] ;  /* 0x00b90000c710783b */ /* 0x000f2a0000000200 */
[----:B------:R-:W2:Y:S02]  /*2160*/  MUFU.TANH R2, R2 ;  /* 0x0000000200027308 */ /* 0x000ea40000002400 */
[----:B---3--:R-:W-:Y:S01]  /*2170*/  HMMA.16816.F32.BF16 R64, R36, R12, R64 ;  /* 0x0000000c2440723c */ /* 0x008fe20000041840 */
[----:B------:R-:W-:-:S02]  /*2180*/  FMUL.FTZ R30, R80, c[0x0][0x320] ;  /* 0x0000c800501e7a20 */ /* 0x000fc40000410000 */
[----:B------:R-:W-:Y:S01]  /*2190*/  FMUL.FTZ R31, R81, c[0x0][0x320] ;  /* 0x0000c800511f7a20 */ /* 0x000fe20000410000 */
[----:B-1----:R-:W1:Y:S03]  /*21a0*/  LDSM.16.M88.4 R24, [R192+0x5000] ;  /* 0x00500000c018783b */ /* 0x002e660000000200 */
[----:B------:R-:W-:Y:S01]  /*21b0*/  FMUL.FTZ R12, R82, c[0x0][0x320] ;  /* 0x0000c800520c7a20 */ /* 0x000fe20000410000 */
[----:B------:R-:W-:Y:S01]  /*21c0*/  HMMA.16816.F32.BF16 R44, R36, R14, R44 ;  /* 0x0000000e242c723c */ /* 0x000fe2000004182c */
[----:B------:R-:W-:Y:S01]  /*21d0*/  FMUL.FTZ R13, R83, c[0x0][0x320] ;  /* 0x0000c800530d7a20 */ /* 0x000fe20000410000 */
[----:B------:R-:W3:Y:S06]  /*21e0*/  MUFU.TANH R6, R6 ;  /* 0x0000000600067308 */ /* 0x000eec0000002400 */
[----:B------:R-:W-:Y:S01]  /*21f0*/  HMMA.16816.F32.BF16 R76, R60, R8, R76 ;  /* 0x000000083c4c723c */ /* 0x000fe2000004184c */
[----:B------:R-:W-:Y:S01]  /*2200*/  FMUL.FTZ R14, R58, c[0x0][0x320] ;  /* 0x0000c8003a0e7a20 */ /* 0x000fe20000410000 */
[----:B------:R-:W1:Y:S01]  /*2210*/  MUFU.TANH R29, R29 ;  /* 0x0000001d001d7308 */ /* 0x000e620000002400 */
[----:B------:R-:W-:-:S05]  /*2220*/  FMUL.FTZ R56, R56, c[0x0][0x320] ;  /* 0x0000c80038387a20 */ /* 0x000fca0000410000 */
[----:B------:R-:W-:Y:S01]  /*2230*/  HMMA.16816.F32.BF16 R72, R60, R10, R72 ;  /* 0x0000000a3c48723c */ /* 0x000fe20000041848 */
[----:B------:R-:W5:Y:S01]  /*2240*/  LDSM.16.M88.4 R8, [R192+0x5800] ;  /* 0x00580000c008783b */ /* 0x000f620000000200 */
[----:B------:R-:W1:Y:S01]  /*2250*/  MUFU.TANH R30, R30 ;  /* 0x0000001e001e7308 */ /* 0x000e620000002400 */
[----:B------:R-:W-:-:S05]  /*2260*/  DEPBAR.LE SB0, 0x0 ;  /* 0x000080000000791a */ /* 0x000fca0000000000 */
[----:B------:R-:W-:Y:S02]  /*2270*/  HMMA.16816.F32.BF16 R20, R68, R54, R20 ;  /* 0x000000364414723c */ /* 0x000fe40000041814 */
[----:B------:R-:W1:Y:S06]  /*2280*/  MUFU.TANH R31, R31 ;  /* 0x0000001f001f7308 */ /* 0x000e6c0000002400 */
[C---:B----4-:R-:W-:Y:S02]  /*2290*/  HMMA.16816.F32.BF16 R64, R60.reuse, R16, R64 ;  /* 0x000000103c40723c */ /* 0x050fe40000041840 */
[----:B------:R-:W4:Y:S05]  /*22a0*/  MUFU.TANH R12, R12 ;  /* 0x0000000c000c7308 */ /* 0x000f2a0000002400 */
[----:B------:R-:W-:Y:S01]  /*22b0*/  FMUL.FTZ R16, R59, c[0x0][0x320] ;  /* 0x0000c8003b107a20 */ /* 0x000fe20000410000 */
[----:B------:R-:W-:Y:S02]  /*22c0*/  HMMA.16816.F32.BF16 R44, R60, R18, R44 ;  /* 0x000000123c2c723c */ /* 0x000fe4000004182c */
[----:B------:R-:W2:Y:S06]  /*22d0*/  MUFU.TANH R13, R13 ;  /* 0x0000000d000d7308 */ /* 0x000eac0000002400 */
[----:B-1----:R-:W-:Y:S01]  /*22e0*/  HMMA.16816.F32.BF16 R76, R68, R24, R76 ;  /* 0x00000018444c723c */ /* 0x002fe2000004184c */
[----:B------:R-:W-:Y:S01]  /*22f0*/  FMUL.FTZ R20, R20, c[0x0][0x320] ;  /* 0x0000c80014147a20 */ /* 0x000fe20000410000 */
[----:B------:R1:W1:Y:S01]  /*2300*/  MUFU.TANH R25, R56 ;  /* 0x0000003800197308 */ /* 0x0002620000002400 */
[----:B------:R-:W-:-:S02]  /*2310*/  FMUL.FTZ R21, R21, c[0x0][0x320] ;  /* 0x0000c80015157a20 */ /* 0x000fc40000410000 */
[----:B------:R-:W-:Y:S02]  /*2320*/  FMUL.FTZ R22, R22, c[0x0][0x320] ;  /* 0x0000c80016167a20 */ /* 0x000fe40000410000 */
[----:B------:R-:W-:Y:S01]  /*2330*/  FMUL.FTZ R23, R23, c[0x0][0x320] ;  /* 0x0000c80017177a20 */ /* 0x000fe20000410000 */
[C---:B------:R-:W-:Y:S01]  /*2340*/  HMMA.16816.F32.BF16 R72, R68.reuse, R26, R72 ;  /* 0x0000001a4448723c */ /* 0x040fe20000041848 */
[----:B------:R-:W-:Y:S01]  /*2350*/  FMUL.FTZ R24, R57, c[0x0][0x320] ;  /* 0x0000c80039187a20 */ /* 0x000fe20000410000 */
[----:B------:R-:W1:Y:S06]  /*2360*/  MUFU.TANH R20, R20 ;  /* 0x0000001400147308 */ /* 0x000e6c0000002400 */
[C---:B-----5:R-:W-:Y:S02]  /*2370*/  HMMA.16816.F32.BF16 R64, R68.reuse, R8, R64 ;  /* 0x000000084440723c */ /* 0x060fe40000041840 */
[----:B------:R-:W1:Y:S06]  /*2380*/  MUFU.TANH R21, R21 ;  /* 0x0000001500157308 */ /* 0x000e6c0000002400 */
[----:B------:R-:W-:Y:S01]  /*2390*/  HMMA.16816.F32.BF16 R44, R68, R10, R44 ;  /* 0x0000000a442c723c */ /* 0x000fe2000004182c */
[----:B------:R-:W-:Y:S01]  /*23a0*/  FMUL.FTZ R76, R76, c[0x0][0x320] ;  /* 0x0000c8004c4c7a20 */ /* 0x000fe20000410000 */
[----:B------:R-:W1:Y:S01]  /*23b0*/  MUFU.TANH R22, R22 ;  /* 0x0000001600167308 */ /* 0x000e620000002400 */
[----:B------:R-:W-:-:S02]  /*23c0*/  FMUL.FTZ R77, R77, c[0x0][0x320] ;  /* 0x0000c8004d4d7a20 */ /* 0x000fc40000410000 */
[----:B------:R-:W-:Y:S02]  /*23d0*/  FMUL.FTZ R78, R78, c[0x0][0x320] ;  /* 0x0000c8004e4e7a20 */ /* 0x000fe40000410000 */
[----:B------:R-:W-:Y:S02]  /*23e0*/  FMUL.FTZ R79, R79, c[0x0][0x320] ;  /* 0x0000c8004f4f7a20 */ /* 0x000fe40000410000 */
[----:B------:R-:W-:Y:S01]  /*23f0*/  FMUL.FTZ R72, R72, c[0x0][0x320] ;  /* 0x0000c80048487a20 */ /* 0x000fe20000410000 */
[----:B------:R-:W1:Y:S01]  /*2400*/  MUFU.TANH R23, R23 ;  /* 0x0000001700177308 */ /* 0x000e620000002400 */
[----:B------:R-:W-:Y:S02]  /*2410*/  FMUL.FTZ R73, R73, c[0x0][0x320] ;  /* 0x0000c80049497a20 */ /* 0x000fe40000410000 */
[----:B------:R-:W-:Y:S02]  /*2420*/  FMUL.FTZ R74, R74, c[0x0][0x320] ;  /* 0x0000c8004a4a7a20 */ /* 0x000fe40000410000 */
[----:B------:R-:W-:-:S02]  /*2430*/  FMUL.FTZ R75, R75, c[0x0][0x320] ;  /* 0x0000c8004b4b7a20 */ /* 0x000fc40000410000 */
[----:B------:R-:W-:Y:S01]  /*2440*/  FMUL.FTZ R64, R64, c[0x0][0x320] ;  /* 0x0000c80040407a20 */ /* 0x000fe20000410000 */
[----:B------:R-:W1:Y:S01]  /*2450*/  MUFU.TANH R24, R24 ;  /* 0x0000001800187308 */ /* 0x000e620000002400 */
[----:B------:R-:W-:Y:S02]  /*2460*/  FMUL.FTZ R65, R65, c[0x0][0x320] ;  /* 0x0000c80041417a20 */ /* 0x000fe40000410000 */
[----:B------:R-:W-:Y:S02]  /*2470*/  FMUL.FTZ R66, R66, c[0x0][0x320] ;  /* 0x0000c80042427a20 */ /* 0x000fe40000410000 */
[----:B------:R-:W-:Y:S02]  /*2480*/  FMUL.FTZ R67, R67, c[0x0][0x320] ;  /* 0x0000c80043437a20 */ /* 0x000fe40000410000 */
[----:B------:R-:W-:Y:S01]  /*2490*/  FMUL.FTZ R44, R44, c[0x0][0x320] ;  /* 0x0000c8002c2c7a20 */ /* 0x000fe20000410000 */
[----:B------:R-:W1:Y:S01]  /*24a0*/  MUFU.TANH R14, R14 ;  /* 0x0000000e000e7308 */ /* 0x000e620000002400 */
[----:B------:R-:W-:-:S02]  /*24b0*/  FMUL.FTZ R45, R45, c[0x0][0x320] ;  /* 0x0000c8002d2d7a20 */ /* 0x000fc40000410000 */
[----:B------:R-:W-:Y:S02]  /*24c0*/  FMUL.FTZ R46, R46, c[0x0][0x320] ;  /* 0x0000c8002e2e7a20 */ /* 0x000fe40000410000 */
[----:B------:R-:W-:-:S03]  /*24d0*/  FMUL.FTZ R47, R47, c[0x0][0x320] ;  /* 0x0000c8002f2f7a20 */ /* 0x000fc60000410000 */
[----:B------:R-:W1:Y:S08]  /*24e0*/  MUFU.TANH R16, R16 ;  /* 0x0000001000107308 */ /* 0x000e700000002400 */
[----:B------:R1:W1:Y:S08]  /*24f0*/  MUFU.TANH R183, R76 ;  /* 0x0000004c00b77308 */ /* 0x0002700000002400 */
        /* <DEDUP_REMOVED lines=14> */
[----:B------:R1:W1:Y:S01]  /*25e0*/  MUFU.TANH R161, R47 ;  /* 0x0000002f00a17308 */ /* 0x0002620000002400 */
[----:B------:R-:W-:Y:S06]  /*25f0*/  BAR.SYNC.DEFER_BLOCKING 0x0 ;  /* 0x0000000000007b1d */ /* 0x000fec0000010000 */
[----:B------:R-:W-:Y:S05]  /*2600*/  @P0 BRA `(.L_x_1) ;  /* 0x0000047000000947 */ /* 0x000fea0003800000 */
[----:B--234-:R-:W-:Y:S01]  /*2610*/  ULEA UR4, UR7, UR10, 0x6 ;  /* 0x0000000a07047291 */ /* 0x01cfe2000f8e303f */
[----:B------:R-:W-:Y:S01]  /*2620*/  ISETP.NE.AND P1, PT, R207, 0x1, PT ;  /* 0x00000001cf00780c */ /* 0x000fe20003f25270 */
[----:B------:R-:W-:-:S04]  /*2630*/  IMAD.MOV.U32 R208, RZ, RZ, RZ ;  /* 0x000000ffffd07224 */ /* 0x000fc800078e00ff */
[----:B------:R-:W-:-:S05]  /*2640*/  IMAD.U32 R8, RZ, RZ, UR4 ;  /* 0x00000004ff087e24 */ /* 0x000fca000f8e00ff */
[----:B------:R-:W-:-:S05]  /*2650*/  IADD3 R209, R8, -0x80, R213 ;  /* 0xffffff8008d17810 */ /* 0x000fca0007ffe0d5 */
[----:B------:R-:W-:-:S04]  /*2660*/  @P1 IMAD.HI.U32 R9, R209, c[0x0][0x2bc], RZ ;  /* 0x0000af00d1091a27 */ /* 0x000fc800078e00ff */
[----:B------:R-:W-:Y:S01]  /*2670*/  IMAD.MOV.U32 R8, RZ, RZ, R209 ;  /* 0x000000ffff087224 */ /* 0x000fe200078e00d1 */
[----:B------:R-:W-:-:S04]  /*2680*/  @P1 SHF.R.U32.HI R8, RZ, c[0x0][0x2c0], R9 ;  /* 0x0000b000ff081a19 */ /* 0x000fc80000011609 */
[----:B------:R-:W-:-:S04]  /*2690*/  @!P3 IADD3 R18, P0, R8, UR14, RZ ;  /* 0x0000000e0812bc10 */ /* 0x000fc8000ff1e0ff */
[----:B------:R-:W-:Y:S02]  /*26a0*/  @!P3 LEA.HI.X.SX32 R9, R8, UR11, 0x1, P0 ;  /* 0x0000000b0809bc11 */ /* 0x000fe400080f0eff */
[----:B------:R-:W-:-:S04]  /*26b0*/  @!P3 LEA R10, P0, R18, c[0x0][0x2a0], 0x2 ;  /* 0x0000a800120aba11 */ /* 0x000fc800078010ff */
[----:B------:R-:W-:-:S05]  /*26c0*/  @!P3 LEA.HI.X R11, R18, c[0x0][0x2a4], R9, 0x2, P0 ;  /* 0x0000a900120bba11 */ /* 0x000fca00000f1409 */
[----:B------:R-:W2:Y:S01]  /*26d0*/  @!P3 LDG.E R208, [R10.64] ;  /* 0x0000000c0ad0b981 */ /* 0x000ea2000c1e1900 */
[----:B------:R-:W-:Y:S01]  /*26e0*/  IMAD.MOV R8, RZ, RZ, -R8 ;  /* 0x000000ffff087224 */ /* 0x000fe200078e0a08 */
[----:B------:R-:W-:Y:S01]  /*26f0*/  SHF.R.S32.HI R32, RZ, 0x1f, R215 ;  /* 0x0000001fff207819 */ /* 0x000fe200000114d7 */
[----:B------:R-:W-:Y:S01]  /*2700*/  IMAD.WIDE R34, R216, 0x2, RZ ;  /* 0x00000002d8227825 */ /* 0x000fe200078e02ff */
[----:B------:R-:W-:Y:S02]  /*2710*/  SEL R17, RZ, 0x10, P4 ;  /* 0x00000010ff117807 */ /* 0x000fe40002000000 */
[----:B------:R-:W-:Y:S01]  /*2720*/  LEA.HI R32, R32, R215, RZ, 0x3 ;  /* 0x000000d720207211 */ /* 0x000fe200078f18ff */
[----:B------:R-:W-:-:S03]  /*2730*/  IMAD R209, R8, c[0x0][0x2b8], R209 ;  /* 0x0000ae0008d17a24 */ /* 0x000fc600078e02d1 */
[----:B------:R-:W-:Y:S01]  /*2740*/  LOP3.LUT R32, R32, 0xfffffff8, RZ, 0xc0, !PT ;  /* 0xfffffff820207812 */ /* 0x000fe200078ec0ff */
[----:B------:R-:W-:Y:S01]  /*2750*/  IMAD.WIDE.U32 R18, R209, c[0x0][0x1e0], RZ ;  /* 0x00007800d1127a25 */ /* 0x000fe200078e00ff */
[----:B------:R-:W-:-:S03]  /*2760*/  SHF.R.S32.HI R8, RZ, 0x1f, R209 ;  /* 0x0000001fff087819 */ /* 0x000fc600000114d1 */
[----:B------:R-:W-:-:S04]  /*2770*/  IMAD.WIDE R32, R32, 0x2, RZ ;  /* 0x0000000220207825 */ /* 0x000fc800078e02ff */
[----:B------:R-:W-:-:S04]  /*2780*/  IMAD R8, R8, c[0x0][0x1e0], RZ ;  /* 0x0000780008087a24 */ /* 0x000fc800078e02ff */
[----:B------:R-:W-:-:S04]  /*2790*/  IMAD R9, R209, c[0x0][0x1e4], R8 ;  /* 0x00007900d1097a24 */ /* 0x000fc800078e0208 */
[----:B------:R-:W-:Y:S01]  /*27a0*/  IMAD.IADD R19, R19, 0x1, R9 ;  /* 0x0000000113137824 */ /* 0x000fe200078e0209 */
[----:B--2---:R-:W-:-:S03]  /*27b0*/  SHF.R.S32.HI R9, RZ, 0x1f, R208 ;  /* 0x0000001fff097819 */ /* 0x004fc600000114d0 */
[----:B------:R-:W-:Y:S01]  /*27c0*/  IMAD.WIDE.U32 R10, R208, c[0x0][0x1f0], R18 ;  /* 0x00007c00d00a7a25 */ /* 0x000fe200078e0012 */
[----:B------:R-:W-:-:S03]  /*27d0*/  SEL R18, RZ, 0x10, P5 ;  /* 0x00000010ff127807 */ /* 0x000fc60002800000 */
[----:B------:R-:W-:Y:S01]  /*27e0*/  IMAD R9, R9, c[0x0][0x1f0], RZ ;  /* 0x00007c0009097a24 */ /* 0x000fe200078e02ff */
[----:B------:R-:W-:Y:S02]  /*27f0*/  IADD3 R26, P0, R10, UR18, RZ ;  /* 0x000000120a1a7c10 */ /* 0x000fe4000ff1e0ff */
[----:B------:R-:W-:Y:S01]  /*2800*/  IADD3 R36, -R18, 0x10, RZ ;  /* 0x0000001012247810 */ /* 0x000fe20007ffe1ff */
[----:B------:R-:W-:Y:S01]  /*2810*/  IMAD R8, R208, c[0x0][0x1f4], R9 ;  /* 0x00007d00d0087a24 */ /* 0x000fe200078e0209 */
[----:B------:R-:W-:Y:S02]  /*2820*/  SHF.R.S32.HI R9, RZ, 0x1f, R214 ;  /* 0x0000001fff097819 */ /* 0x000fe400000114d6 */
[----:B------:R-:W-:Y:S02]  /*2830*/  LOP3.LUT R36, R36, 0xf, RZ, 0xc0, !PT ;  /* 0x0000000f24247812 */ /* 0x000fe400078ec0ff */
[----:B------:R-:W-:Y:S02]  /*2840*/  IADD3.X R11, R11, UR16, R8, P0, !PT ;  /* 0x000000100b0b7c10 */ /* 0x000fe400087fe408 */
[----:B------:R-:W-:-:S02]  /*2850*/  LEA R27, P0, R26, c[0x0][0x1c8], 0x1 ;  /* 0x000072001a1b7a11 */ /* 0x000fc400078008ff */
[----:B------:R-:W-:Y:S02]  /*2860*/  LEA.HI R8, R9, R214, RZ, 0x3 ;  /* 0x000000d609087211 */ /* 0x000fe400078f18ff */
[----:B------:R-:W-:Y:S01]  /*2870*/  LEA.HI.X R26, R26, c[0x0][0x1cc], R11, 0x1, P0 ;  /* 0x000073001a1a7a11 */ /* 0x000fe200000f0c0b */
[----:B------:R-:W-:Y:S01]  /*2880*/  SHFL.IDX PT, R19, R27, RZ, 0x181f ;  /* 0x00181fff1b137589 */ /* 0x000fe200000e0000 */
[----:B------:R-:W-:Y:S02]  /*2890*/  IADD3 R10, -R17, 0x10, RZ ;  /* 0x00000010110a7810 */ /* 0x000fe40007ffe1ff */
[----:B------:R-:W-:Y:S01]  /*28a0*/  LOP3.LUT R8, R8, 0xfffffff8, RZ, 0xc0, !PT ;  /* 0xfffffff808087812 */ /* 0x000fe200078ec0ff */
[----:B------:R-:W2:Y:S01]  /*28b0*/  SHFL.IDX PT, R11, R27, 0x1, 0x181f ;  /* 0x00381f001b0b7f89 */ /* 0x000ea200000e0000 */
[----:B------:R-:W-:Y:S02]  /*28c0*/  LOP3.LUT R10, R10, 0xf, RZ, 0xc0, !PT ;  /* 0x0000000f0a0a7812 */ /* 0x000fe400078ec0ff */
[----:B------:R-:W-:Y:S01]  /*28d0*/  IADD3 R9, -R4, 0x10, RZ ;  /* 0x0000001004097810 */ /* 0x000fe20007ffe1ff */
[----:B------:R-:W3:Y:S01]  /*28e0*/  SHFL.IDX PT, R15, R26, 0x1, 0x181f ;  /* 0x00381f001a0f7f89 */ /* 0x000ee200000e0000 */
[----:B------:R-:W-:Y:S01]  /*28f0*/  IMAD.WIDE R38, R8, 0x2, RZ ;  /* 0x0000000208267825 */ /* 0x000fe200078e02ff */
[----:B------:R-:W-:-:S02]  /*2900*/  ISETP.NE.U32.AND P2, PT, R18, RZ, PT ;  /* 0x000000ff1200720c */ /* 0x000fc40003f45070 */
[----:B------:R-:W4:Y:S01]  /*2910*/  SHFL.IDX PT, R26, R26, RZ, 0x181f ;  /* 0x00181fff1a1a7589 */ /* 0x000f2200000e0000 */
[----:B------:R-:W-:Y:S02]  /*2920*/  LOP3.LUT R8, R9, 0xf, RZ, 0xc0, !PT ;  /* 0x0000000f09087812 */ /* 0x000fe400078ec0ff */
[----:B--2---:R-:W-:-:S04]  /*2930*/  IADD3 R36, P1, P0, R36, R11, R34 ;  /* 0x0000000b24247210 */ /* 0x004fc8000783e022 */
[----:B---3--:R-:W-:Y:S02]  /*2940*/  IADD3.X R37, RZ, R15, R35, P1, P0 ;  /* 0x0000000fff257210 */ /* 0x008fe40000fe0423 */
[----:B------:R-:W-:-:S04]  /*2950*/  IADD3 R40, P1, P0, R10, R11, R32 ;  /* 0x0000000b0a287210 */ /* 0x000fc8000783e020 */
[----:B------:R-:W-:Y:S02]  /*2960*/  IADD3.X R41, RZ, R15, R33, P1, P0 ;  /* 0x0000000fff297210 */ /* 0x000fe40000fe0421 */
[----:B------:R-:W-:Y:S01]  /*2970*/  IADD3 R8, P1, P0, R8, R11, R38 ;  /* 0x0000000b08087210 */ /* 0x000fe2000783e026 */
[----:B------:R-:W-:-:S03]  /*2980*/  IMAD.SHL.U32 R11, R211, 0x2, RZ ;  /* 0x00000002d30b7824 */ /* 0x000fc600078e00ff */
[----:B------:R-:W-:Y:S02]  /*2990*/  IADD3.X R9, RZ, R15, R39, P1, P0 ;  /* 0x0000000fff097210 */ /* 0x000fe40000fe0427 */
[-C--:B------:R-:W-:Y:S02]  /*29a0*/  IADD3 R32, P0, R32, R19.reuse, RZ ;  /* 0x0000001320207210 */ /* 0x080fe40007f1e0ff */
[----:B------:R-:W-:-:S03]  /*29b0*/  IADD3 R34, P1, R34, R19, RZ ;  /* 0x0000001322227210 */ /* 0x000fc60007f3e0ff */
[--C-:B----4-:R-:W-:Y:S01]  /*29c0*/  IMAD.X R33, R33, 0x1, R26.reuse, P0 ;  /* 0x0000000121217824 */ /* 0x110fe200000e061a */
[----:B------:R-:W-:Y:S01]  /*29d0*/  IADD3 R18, P0, R38, R19, RZ ;  /* 0x0000001326127210 */ /* 0x000fe20007f1e0ff */
[----:B------:R-:W-:Y:S01]  /*29e0*/  IMAD.X R35, R35, 0x1, R26, P1 ;  /* 0x0000000123237824 */ /* 0x000fe200008e061a */
[----:B------:R-:W-:-:S03]  /*29f0*/  ISETP.NE.U32.AND P1, PT, R17, RZ, PT ;  /* 0x000000ff1100720c */ /* 0x000fc60003f25070 */
[----:B------:R-:W-:Y:S01]  /*2a00*/  IMAD.X R19, R39, 0x1, R26, P0 ;  /* 0x0000000127137824 */ /* 0x000fe200000e061a */
[----:B------:R-:W-:Y:S01]  /*2a10*/  ISETP.NE.U32.AND P0, PT, R4, RZ, PT ;  /* 0x000000ff0400720c */ /* 0x000fe20003f05070 */
[----:B------:R2:W-:Y:S04]  /*2a20*/  LDGSTS.E.BYPASS.LTC128B.128 [R11+0x6100], [R34.64], !P5 ;  /* 0x06100000220b7fae */ /* 0x0005e8000e901d4c */
[----:B------:R2:W-:Y:S04]  /*2a30*/  LDGSTS.E.BYPASS.LTC128B.128 [R11+0x8100], [R32.64], !P4 ;  /* 0x08100000200b7fae */ /* 0x0005e8000e101d4c */
[----:B------:R2:W-:Y:S04]  /*2a40*/  LDGSTS.E.BYPASS.LTC128B.128 [R11+0xa100], [R18.64], !P6 ;  /* 0x0a100000120b7fae */ /* 0x0005e8000f101d4c */
[----:B------:R2:W-:Y:S04]  /*2a50*/  LDGSTS.E.BYPASS.LTC128B.128.ZFILL [R11+0x7100], [R36.64], P2 ;  /* 0x07100000240b7fae */ /* 0x0005e80009141d4c */
[----:B------:R2:W-:Y:S04]  /*2a60*/  LDGSTS.E.BYPASS.LTC128B.128.ZFILL [R11+0x9100], [R40.64], P1 ;  /* 0x09100000280b7fae */ /* 0x0005e80008941d4c */
[----:B------:R2:W-:Y:S02]  /*2a70*/  LDGSTS.E.BYPASS.LTC128B.128.ZFILL [R11+0xb100], [R8.64], P0 ;  /* 0x0b100000080b7fae */ /* 0x0005e40008141d4c */
.L_x_1:
[----:B--234-:R-:W-:Y:S01]  /*2a80*/  SHF.R.S32.HI R218, RZ, 0x1f, R3 ;  /* 0x0000001fffda7819 */ /* 0x01cfe20000011403 */
[----:B------:R-:W-:Y:S01]  /*2a90*/  IMAD.U32 R4, RZ, RZ, UR17 ;  /* 0x00000011ff047e24 */ /* 0x000fe2000f8e00ff */
[----:B------:R-:W0:Y:S01]  /*2aa0*/  LDGDEPBAR ;  /* 0x00000000000079af */ /* 0x000e220000000000 */
[----:B------:R-:W-:Y:S01]  /*2ab0*/  IMAD.SHL.U32 R200, R0, 0x2, RZ ;  /* 0x0000000200c87824 */ /* 0x000fe200078e00ff */
[----:B------:R-:W-:-:S03]  /*2ac0*/  LEA.HI R218, R218, R3, RZ, 0x2 ;  /* 0x00000003dada7211 */ /* 0x000fc600078f10ff */
[--C-:B------:R-:W-:Y:S01]  /*2ad0*/  IMAD R197, R5, 0x2, R200.reuse ;  /* 0x0000000205c57824 */ /* 0x100fe200078e02c8 */
[----:B------:R-:W-:Y:S01]  /*2ae0*/  LOP3.LUT R8, R218, 0x7ffffffc, RZ, 0xc0, !PT ;  /* 0x7ffffffcda087812 */ /* 0x000fe200078ec0ff */
[----:B------:R-:W-:Y:S01]  /*2af0*/  LDSM.16.MT88.4 R40, [R200+0x2100] ;  /* 0x00210000c828783b */ /* 0x000fe20000004200 */
[----:B------:R-:W-:-:S03]  /*2b00*/  IMAD R198, R7, 0x2, R200 ;  /* 0x0000000207c67824 */ /* 0x000fc600078e02c8 */
[----:B------:R-:W-:Y:S01]  /*2b10*/  IMAD.IADD R3, R3, 0x1, -R8 ;  /* 0x0000000103037824 */ /* 0x000fe200078e0a08 */
[----:B-1----:R-:W-:Y:S01]  /*2b20*/  LDSM.16.MT88.4 R56, [R197+0x2100] ;  /* 0x00210000c538783b */ /* 0x002fe20000004200 */
[----:B------:R-:W-:Y:S02]  /*2b30*/  IMAD R196, R5, 0x2, R198 ;  /* 0x0000000205c47824 */ /* 0x000fe400078e02c6 */
[----:B------:R-:W-:Y:S01]  /*2b40*/  IMAD R3, R3, -0x2, R4 ;  /* 0xfffffffe03037824 */ /* 0x000fe200078e0204 */
[----:B------:R-:W-:Y:S04]  /*2b50*/  LDSM.16.MT88.4 R124, [R200+0x100] ;  /* 0x00010000c87c783b */ /* 0x000fe80000004200 */
[C---:B------:R-:W-:Y:S01]  /*2b60*/  ISETP.GT.AND P0, PT, R3.reuse, RZ, PT ;  /* 0x000000ff0300720c */ /* 0x040fe20003f04270 */
[----:B------:R-:W-:Y:S01]  /*2b70*/  LDSM.16.MT88.4 R116, [R198+0x100] ;  /* 0x00010000c674783b */ /* 0x000fe20000004200 */
[----:B------:R-:W-:-:S02]  /*2b80*/  ISETP.GT.AND P1, PT, R3, 0x1, PT ;  /* 0x000000010300780c */ /* 0x000fc40003f24270 */
[----:B------:R-:W-:Y:S01]  /*2b90*/  FSEL R28, R28, -INF , P0 ;  /* 0xff8000001c1c7808 */ /* 0x000fe20000000000 */
[----:B------:R-:W-:Y:S01]  /*2ba0*/  LDSM.16.MT88.4 R108, [R197+0x100] ;  /* 0x00010000c56c783b */ /* 0x000fe20000004200 */
[----:B------:R-:W-:Y:S02]  /*2bb0*/  FSEL R2, R2, -INF , P0 ;  /* 0xff80000002027808 */ /* 0x000fe40000000000 */
[----:B------:R-:W-:Y:S01]  /*2bc0*/  ISETP.GT.AND P0, PT, R3, 0x8, PT ;  /* 0x000000080300780c */ /* 0x000fe20003f04270 */
[----:B------:R-:W-:Y:S01]  /*2bd0*/  LDSM.16.MT88.4 R100, [R196+0x100] ;  /* 0x00010000c464783b */ /* 0x000fe20000004200 */
[----:B------:R-:W-:Y:S02]  /*2be0*/  FSEL R35, R6, -INF , P1 ;  /* 0xff80000006237808 */ /* 0x000fe40000800000 */
[----:B------:R-:W-:Y:S01]  /*2bf0*/  FSEL R33, R29, -INF , P1 ;  /* 0xff8000001d217808 */ /* 0x000fe20000800000 */
[----:B------:R-:W-:Y:S01]  /*2c00*/  LDSM.16.MT88.4 R48, [R198+0x2100] ;  /* 0x00210000c630783b */ /* 0x000fe20000004200 */
[----:B------:R-:W-:-:S02]  /*2c10*/  ISETP.GT.AND P1, PT, R3, 0x9, PT ;  /* 0x000000090300780c */ /* 0x000fc40003f24270 */
[----:B------:R-:W-:Y:S01]  /*2c20*/  FSEL R39, R20, -INF , P0 ;  /* 0xff80000014277808 */ /* 0x000fe20000000000 */
[----:B------:R-:W-:Y:S01]  /*2c30*/  LDSM.16.MT88.4 R64, [R196+0x2100] ;  /* 0x00210000c440783b */ /* 0x000fe20000004200 */
[----:B------:R-:W-:Y:S02]  /*2c40*/  FMNMX.FTZ R4, R2, R35, !PT ;  /* 0x0000002302047209 */ /* 0x000fe40007810000 */
[----:B------:R-:W-:Y:S01]  /*2c50*/  FSEL R29, R22, -INF , P0 ;  /* 0xff800000161d7808 */ /* 0x000fe20000000000 */
[----:B------:R-:W-:Y:S01]  /*2c60*/  LDSM.16.MT88.4 R72, [R200+0x4100] ;  /* 0x00410000c848783b */ /* 0x000fe20000004200 */
[----:B------:R-:W-:Y:S02]  /*2c70*/  ISETP.GT.AND P0, PT, R3, 0x10, PT ;  /* 0x000000100300780c */ /* 0x000fe40003f04270 */
[----:B------:R-:W-:Y:S01]  /*2c80*/  FSEL R37, R21, -INF , P1 ;  /* 0xff80000015257808 */ /* 0x000fe20000800000 */
[----:B------:R-:W-:Y:S01]  /*2c90*/  LDSM.16.MT88.4 R80, [R198+0x4100] ;  /* 0x00410000c650783b */ /* 0x000fe20000004200 */
[----:B------:R-:W-:-:S02]  /*2ca0*/  FMNMX.FTZ R4, R39, R4, !PT ;  /* 0x0000000427047209 */ /* 0x000fc40007810000 */
[----:B------:R-:W-:Y:S01]  /*2cb0*/  FSEL R27, R23, -INF , P1 ;  /* 0xff800000171b7808 */ /* 0x000fe20000800000 */
[----:B------:R-:W-:Y:S01]  /*2cc0*/  LDSM.16.MT88.4 R88, [R197+0x4100] ;  /* 0x00410000c558783b */ /* 0x000fe20000004200 */
[----:B------:R-:W-:Y:S02]  /*2cd0*/  ISETP.GT.AND P1, PT, R3, 0x11, PT ;  /* 0x000000110300780c */ /* 0x000fe40003f24270 */
[----:B------:R-:W-:Y:S01]  /*2ce0*/  FSEL R23, R30, -INF , P0 ;  /* 0xff8000001e177808 */ /* 0x000fe20000000000 */
[----:B------:R-:W-:Y:S01]  /*2cf0*/  LDSM.16.MT88.4 R136, [R198+0x900] ;  /* 0x00090000c688783b */ /* 0x000fe20000004200 */
[----:B------:R-:W-:Y:S02]  /*2d00*/  FMNMX.FTZ R4, R37, R4, !PT ;  /* 0x0000000425047209 */ /* 0x000fe40007810000 */
[----:B------:R-:W-:Y:S02]  /*2d10*/  FSEL R15, R12, -INF , P0 ;  /* 0xff8000000c0f7808 */ /* 0x000fe40000000000 */
[----:B------:R-:W-:-:S02]  /*2d20*/  ISETP.GT.AND P0, PT, R3, 0x18, PT ;  /* 0x000000180300780c */ /* 0x000fc40003f04270 */
[----:B------:R-:W-:Y:S02]  /*2d30*/  FSEL R21, R31, -INF , P1 ;  /* 0xff8000001f157808 */ /* 0x000fe40000800000 */
[----:B------:R-:W-:Y:S02]  /*2d40*/  FMNMX.FTZ R4, R23, R4, !PT ;  /* 0x0000000417047209 */ /* 0x000fe40007810000 */
[----:B------:R-:W-:Y:S02]  /*2d50*/  FSEL R13, R13, -INF , P1 ;  /* 0xff8000000d0d7808 */ /* 0x000fe40000800000 */
[----:B------:R-:W-:Y:S02]  /*2d60*/  ISETP.GT.AND P1, PT, R3, 0x19, PT ;  /* 0x000000190300780c */ /* 0x000fe40003f24270 */
[----:B------:R-:W-:Y:S02]  /*2d70*/  FSEL R19, R25, -INF , P0 ;  /* 0xff80000019137808 */ /* 0x000fe40000000000 */
[----:B------:R-:W-:-:S02]  /*2d80*/  FMNMX.FTZ R4, R21, R4, !PT ;  /* 0x0000000415047209 */ /* 0x000fc40007810000 */
[----:B------:R-:W-:Y:S02]  /*2d90*/  FMNMX.FTZ R6, R28, R33, !PT ;  /* 0x000000211c067209 */ /* 0x000fe40007810000 */
[----:B------:R-:W-:Y:S02]  /*2da0*/  FSEL R11, R14, -INF , P0 ;  /* 0xff8000000e0b7808 */ /* 0x000fe40000000000 */
[----:B------:R-:W-:Y:S02]  /*2db0*/  ISETP.GT.AND P0, PT, R3, 0x20, PT ;  /* 0x000000200300780c */ /* 0x000fe40003f04270 */
[----:B------:R-:W-:Y:S02]  /*2dc0*/  FSEL R17, R24, -INF , P1 ;  /* 0xff80000018117808 */ /* 0x000fe40000800000 */
[----:B------:R-:W-:Y:S02]  /*2dd0*/  FMNMX.FTZ R4, R19, R4, !PT ;  /* 0x0000000413047209 */ /* 0x000fe40007810000 */
[----:B------:R-:W-:-:S02]  /*2de0*/  FMNMX.FTZ R6, R29, R6, !PT ;  /* 0x000000061d067209 */ /* 0x000fc40007810000 */
[----:B------:R-:W-:Y:S02]  /*2df0*/  FSEL R9, R16, -INF , P1 ;  /* 0xff80000010097808 */ /* 0x000fe40000800000 */
[----:B------:R-:W-:Y:S02]  /*2e00*/  ISETP.GT.AND P1, PT, R3, 0x21, PT ;  /* 0x000000210300780c */ /* 0x000fe40003f24270 */
[----:B------:R-:W-:Y:S02]  /*2e10*/  FSEL R183, R183, -INF , P0 ;  /* 0xff800000b7b77808 */ /* 0x000fe40000000000 */
[----:B------:R-:W-:Y:S02]  /*2e20*/  FMNMX.FTZ R4, R17, R4, !PT ;  /* 0x0000000411047209 */ /* 0x000fe40007810000 */
[----:B------:R-:W-:Y:S02]  /*2e30*/  FMNMX.FTZ R6, R27, R6, !PT ;  /* 0x000000061b067209 */ /* 0x000fe40007810000 */
[----:B------:R-:W-:-:S02]  /*2e40*/  FSEL R179, R179, -INF , P0 ;  /* 0xff800000b3b37808 */ /* 0x000fc40000000000 */
[----:B------:R-:W-:Y:S02]  /*2e50*/  ISETP.GT.AND P0, PT, R3, 0x28, PT ;  /* 0x000000280300780c */ /* 0x000fe40003f04270 */
[----:B------:R-:W-:Y:S02]  /*2e60*/  FSEL R157, R157, -INF , P1 ;  /* 0xff8000009d9d7808 */ /* 0x000fe40000800000 */
[----:B------:R-:W-:Y:S02]  /*2e70*/  FMNMX.FTZ R4, R183, R4, !PT ;  /* 0x00000004b7047209 */ /* 0x000fe40007810000 */
[----:B------:R-:W-:Y:S02]  /*2e80*/  FMNMX.FTZ R6, R15, R6, !PT ;  /* 0x000000060f067209 */ /* 0x000fe40007810000 */
[----:B------:R-:W-:Y:S02]  /*2e90*/  FSEL R163, R163, -INF , P1 ;  /* 0xff800000a3a37808 */ /* 0x000fe40000800000 */
[----:B------:R-:W-:-:S02]  /*2ea0*/  ISETP.GT.AND P1, PT, R3, 0x29, PT ;  /* 0x000000290300780c */ /* 0x000fc40003f24270 */
[----:B------:R-:W-:Y:S02]  /*2eb0*/  FSEL R181, R181, -INF , P0 ;  /* 0xff800000b5b57808 */ /* 0x000fe40000000000 */
[----:B------:R-:W-:Y:S02]  /*2ec0*/  FMNMX.FTZ R4, R157, R4, !PT ;  /* 0x000000049d047209 */ /* 0x000fe40007810000 */
[----:B------:R-:W-:Y:S02]  /*2ed0*/  FMNMX.FTZ R6, R13, R6, !PT ;  /* 0x000000060d067209 */ /* 0x000fe40007810000 */
[----:B------:R-:W-:Y:S02]  /*2ee0*/  FSEL R177, R177, -INF , P0 ;  /* 0xff800000b1b17808 */ /* 0x000fe40000000000 */
[----:B------:R-:W-:Y:S02]  /*2ef0*/  ISETP.GT.AND P0, PT, R3, 0x30, PT ;  /* 0x000000300300780c */ /* 0x000fe40003f04270 */
[----:B------:R-:W-:-:S02]  /*2f00*/  FSEL R159, R159, -INF , P1 ;  /* 0xff8000009f9f7808 */ /* 0x000fc40000800000 */
[----:B------:R-:W-:Y:S02]  /*2f10*/  FMNMX.FTZ R4, R181, R4, !PT ;  /* 0x00000004b5047209 */ /* 0x000fe40007810000 */
[----:B------:R-:W-:Y:S02]  /*2f20*/  FMNMX.FTZ R6, R11, R6, !PT ;  /* 0x000000060b067209 */ /* 0x000fe40007810000 */
        /* <DEDUP_REMOVED lines=10> */
[----:B------:R-:W-:Y:S02]  /*2fd0*/  FMNMX.FTZ R4, R173, R4, !PT ;  /* 0x00000004ad047209 */ /* 0x000fe40007810000 */
[----:B------:R-:W-:Y:S02]  /*2fe0*/  FMNMX.FTZ R8, R163, R6, !PT ;  /* 0x00000006a3087209 */ /* 0x000fe40007810000 */
[----:B------:R-:W-:Y:S02]  /*2ff0*/  FMNMX.FTZ R6, R171, R4, !PT ;  /* 0x00000004ab067209 */ /* 0x000fe40007810000 */
[----:B------:R-:W-:Y:S02]  /*3000*/  FMNMX.FTZ R4, R177, R8, !PT ;  /* 0x00000008b1047209 */ /* 0x000fe40007810000 */
[----:B------:R-:W-:Y:S02]  /*3010*/  FSEL R167, R167, -INF , P0 ;  /* 0xff800000a7a77808 */ /* 0x000fe40000000000 */
[----:B------:R-:W-:-:S02]  /*3020*/  FMNMX.FTZ R4, R165, R4, !PT ;  /* 0x00000004a5047209 */ /* 0x000fc40007810000 */
[----:B------:R-:W-:Y:S02]  /*3030*/  ISETP.GT.AND P0, PT, R3, 0x39, PT ;  /* 0x000000390300780c */ /* 0x000fe40003f04270 */
[----:B------:R-:W-:Y:S02]  /*3040*/  FSEL R143, R143, -INF , P2 ;  /* 0xff8000008f8f7808 */ /* 0x000fe40001000000 */
[----:B------:R-:W-:Y:S02]  /*3050*/  FMNMX.FTZ R4, R167, R4, !PT ;  /* 0x00000004a7047209 */ /* 0x000fe40007810000 */
[----:B------:R-:W-:Y:S02]  /*3060*/  FSEL R169, R169, -INF , P0 ;  /* 0xff800000a9a97808 */ /* 0x000fe40000000000 */
[----:B------:R-:W-:Y:S02]  /*3070*/  FSEL R141, R141, -INF , P1 ;  /* 0xff8000008d8d7808 */ /* 0x000fe40000800000 */
[----:B------:R-:W-:-:S02]  /*3080*/  FMNMX.FTZ R4, R143, R4, !PT ;  /* 0x000000048f047209 */ /* 0x000fc40007810000 */
[----:B------:R-:W-:Y:S02]  /*3090*/  FMNMX.FTZ R6, R169, R6, !PT ;  /* 0x00000006a9067209 */ /* 0x000fe40007810000 */
[----:B------:R-:W-:Y:S02]  /*30a0*/  FSEL R161, R161, -INF , P0 ;  /* 0xff800000a1a17808 */ /* 0x000fe40000000000 */
[----:B------:R-:W-:Y:S01]  /*30b0*/  FMNMX.FTZ R4, R141, R4, !PT ;  /* 0x000000048d047209 */ /* 0x000fe20007810000 */
[----:B------:R-:W1:Y:S03]  /*30c0*/  SHFL.BFLY PT, R25, R6, 0x2, 0x1f ;  /* 0x0c401f0006197f89 */ /* 0x000e6600000e0000 */
[----:B------:R-:W-:-:S05]  /*30d0*/  FMNMX.FTZ R31, R161, R4, !PT ;  /* 0x00000004a11f7209 */ /* 0x000fca0007810000 */
[----:B------:R-:W2:Y:S01]  /*30e0*/  SHFL.BFLY PT, R4, R31, 0x2, 0x1f ;  /* 0x0c401f001f047f89 */ /* 0x000ea200000e0000 */
[----:B-1----:R-:W-:-:S05]  /*30f0*/  FMNMX.FTZ R25, R6, R25, !PT ;  /* 0x0000001906197209 */ /* 0x002fca0007810000 */
[----:B------:R-:W1:Y:S01]  /*3100*/  SHFL.BFLY PT, R132, R25, 0x1, 0x1f ;  /* 0x0c201f0019847f89 */ /* 0x000e6200000e0000 */
[----:B--2---:R-:W-:-:S05]  /*3110*/  FMNMX.FTZ R4, R31, R4, !PT ;  /* 0x000000041f047209 */ /* 0x004fca0007810000 */
[----:B------:R-:W2:Y:S01]  /*3120*/  SHFL.BFLY PT, R3, R4, 0x1, 0x1f ;  /* 0x0c201f0004037f89 */ /* 0x000ea200000e0000 */
[----:B-1----:R-:W-:-:S04]  /*3130*/  FMNMX.FTZ R132, R25, R132, !PT ;  /* 0x0000008419847209 */ /* 0x002fc80007810000 */
[C---:B------:R-:W-:Y:S01]  /*3140*/  FSETP.NEU.FTZ.AND P0, PT, R132.reuse, -INF , PT ;  /* 0xff8000008400780b */ /* 0x040fe20003f1d000 */
[----:B------:R-:W-:Y:S01]  /*3150*/  FMUL.FTZ R140, R132, c[0x0][0x2d0] ;  /* 0x0000b400848c7a20 */ /* 0x000fe20000410000 */
[----:B--2---:R-:W-:-:S04]  /*3160*/  FMNMX.FTZ R3, R4, R3, !PT ;  /* 0x0000000304037209 */ /* 0x004fc80007810000 */
[----:B------:R-:W-:Y:S01]  /*3170*/  FSEL R140, R140, RZ, P0 ;  /* 0x000000ff8c8c7208 */ /* 0x000fe20000000000 */
[----:B------:R-:W1:Y:S01]  /*3180*/  LDSM.16.MT88.4 R4, [R196+0x4100] ;  /* 0x00410000c404783b */ /* 0x000e620000004200 */
[C---:B------:R-:W-:Y:S01]  /*3190*/  FSETP.NEU.FTZ.AND P0, PT, R3.reuse, -INF , PT ;  /* 0xff8000000300780b */ /* 0x040fe20003f1d000 */
[----:B------:R-:W-:Y:S02]  /*31a0*/  FMUL.FTZ R158, R3, c[0x0][0x2d0] ;  /* 0x0000b400039e7a20 */ /* 0x000fe40000410000 */
[--C-:B------:R-:W-:Y:S02]  /*31b0*/  FFMA.FTZ R151, R2, c[0x0][0x2d0], -R140.reuse ;  /* 0x0000b40002977a23 */ /* 0x100fe4000001088c */
[--C-:B------:R-:W-:Y:S01]  /*31c0*/  FFMA.FTZ R150, R35, c[0x0][0x2d0], -R140.reuse ;  /* 0x0000b40023967a23 */ /* 0x100fe2000001088c */
[----:B------:R-:W-:Y:S01]  /*31d0*/  FSEL R158, R158, RZ, P0 ;  /* 0x000000ff9e9e7208 */ /* 0x000fe20000000000 */
[--C-:B------:R-:W-:Y:S01]  /*31e0*/  FFMA.FTZ R148, R39, c[0x0][0x2d0], -R140.reuse ;  /* 0x0000b40027947a23 */ /* 0x100fe2000001088c */
[----:B------:R-:W-:Y:S01]  /*31f0*/  PLOP3.LUT P0, PT, PT, PT, UP0, 0x40, 0x0 ;  /* 0x000000000000781c */ /* 0x000fe20003f0e808 */
[----:B------:R-:W-:Y:S01]  /*3200*/  FFMA.FTZ R145, R37, c[0x0][0x2d0], -R140 ;  /* 0x0000b40025917a23 */ /* 0x000fe2000001088c */
[----:B------:R-:W-:Y:S01]  /*3210*/  MUFU.EX2 R151, R151 ;  /* 0x0000009700977308 */ /* 0x000fe20000000800 */
[----:B------:R-:W-:-:S02]  /*3220*/  FFMA.FTZ R152, R28, c[0x0][0x2d0], -R158 ;  /* 0x0000b4001c987a23 */ /* 0x000fc4000001089e */
[--C-:B------:R-:W-:Y:S02]  /*3230*/  FFMA.FTZ R153, R33, c[0x0][0x2d0], -R158.reuse ;  /* 0x0000b40021997a23 */ /* 0x100fe4000001089e */
[--C-:B------:R-:W-:Y:S01]  /*3240*/  FFMA.FTZ R155, R29, c[0x0][0x2d0], -R158.reuse ;  /* 0x0000b4001d9b7a23 */ /* 0x100fe2000001089e */
[----:B------:R-:W-:Y:S01]  /*3250*/  LDSM.16.MT88.4 R32, [R197+0x900] ;  /* 0x00090000c520783b */ /* 0x000fe20000004200 */
[----:B------:R-:W-:Y:S01]  /*3260*/  FFMA.FTZ R146, R27, c[0x0][0x2d0], -R158 ;  /* 0x0000b4001b927a23 */ /* 0x000fe2000001089e */
[----:B------:R-:W2:Y:S01]  /*3270*/  MUFU.EX2 R150, R150 ;  /* 0x0000009600967308 */ /* 0x000ea20000000800 */
[--C-:B------:R-:W-:Y:S01]  /*3280*/  FFMA.FTZ R135, R19, c[0x0][0x2d0], -R140.reuse ;  /* 0x0000b40013877a23 */ /* 0x100fe2000001088c */
[----:B------:R-:W-:Y:S01]  /*3290*/  LDSM.16.MT88.4 R28, [R196+0x900] ;  /* 0x00090000c41c783b */ /* 0x000fe20000004200 */
[----:B------:R-:W-:Y:S02]  /*32a0*/  FFMA.FTZ R2, R17, c[0x0][0x2d0], -R140 ;  /* 0x0000b40011027a23 */ /* 0x000fe4000001088c */
[--C-:B------:R-:W-:Y:S01]  /*32b0*/  FFMA.FTZ R133, R11, c[0x0][0x2d0], -R158.reuse ;  /* 0x0000b4000b857a23 */ /* 0x100fe2000001089e */
[----:B------:R-:W-:Y:S01]  /*32c0*/  LDSM.16.MT88.4 R16, [R197+0x2900] ;  /* 0x00290000c510783b */ /* 0x000fe20000004200 */
[----:B------:R-:W-:Y:S01]  /*32d0*/  FFMA.FTZ R0, R9, c[0x0][0x2d0], -R158 ;  /* 0x0000b40009007a23 */ /* 0x000fe2000001089e */
[----:B------:R-:W-:Y:S01]  /*32e0*/  MUFU.EX2 R148, R148 ;  /* 0x0000009400947308 */ /* 0x000fe20000000800 */
[--C-:B------:R-:W-:Y:S01]  /*32f0*/  FFMA.FTZ R149, R23, c[0x0][0x2d0], -R140.reuse ;  /* 0x0000b40017957a23 */ /* 0x100fe2000001088c */
[----:B------:R-:W3:Y:S01]  /*3300*/  LDSM.16.MT88.4 R8, [R200+0x2900] ;  /* 0x00290000c808783b */ /* 0x000ee20000004200 */
[----:B------:R-:W-:-:S02]  /*3310*/  FFMA.FTZ R144, R21, c[0x0][0x2d0], -R140 ;  /* 0x0000b40015907a23 */ /* 0x000fc4000001088c */
[--C-:B------:R-:W-:Y:S01]  /*3320*/  FFMA.FTZ R147, R15, c[0x0][0x2d0], -R158.reuse ;  /* 0x0000b4000f937a23 */ /* 0x100fe2000001089e */
[----:B------:R-:W4:Y:S01]  /*3330*/  LDSM.16.MT88.4 R20, [R200+0x900] ;  /* 0x00090000c814783b */ /* 0x000f220000004200 */
[----:B------:R-:W-:Y:S01]  /*3340*/  FFMA.FTZ R134, R13, c[0x0][0x2d0], -R158 ;  /* 0x0000b4000d867a23 */ /* 0x000fe2000001089e */
[----:B------:R-:W5:Y:S01]  /*3350*/  MUFU.EX2 R145, R145 ;  /* 0x0000009100917308 */ /* 0x000f620000000800 */
[----:B--2---:R-:W-:Y:S01]  /*3360*/  F2FP.BF16.PACK_AB R96, R150, R151 ;  /* 0x000000979660723e */ /* 0x004fe200000010ff */
[----:B------:R-:W2:Y:S01]  /*3370*/  LDSM.16.MT88.4 R12, [R196+0x2900] ;  /* 0x00290000c40c783b */ /* 0x000ea20000004200 */
[--C-:B------:R-:W-:Y:S02]  /*3380*/  FFMA.FTZ R154, R183, c[0x0][0x2d0], -R140.reuse ;  /* 0x0000b400b79a7a23 */ /* 0x100fe4000001088c */
[--C-:B------:R-:W-:Y:S01]  /*3390*/  FFMA.FTZ R157, R157, c[0x0][0x2d0], -R140.reuse ;  /* 0x0000b4009d9d7a23 */ /* 0x100fe2000001088c */
[----:B------:R-:W-:Y:S01]  /*33a0*/  LDSM.16.MT88.4 R24, [R198+0x2900] ;  /* 0x00290000c618783b */ /* 0x000fe20000004200 */
[--C-:B------:R-:W-:Y:S01]  /*33b0*/  FFMA.FTZ R156, R181, c[0x0][0x2d0], -R140.reuse ;  /* 0x0000b400b59c7a23 */ /* 0x100fe2000001088c */
[----:B------:R-:W-:Y:S01]  /*33c0*/  MUFU.EX2 R152, R152 ;  /* 0x0000009800987308 */ /* 0x000fe20000000800 */
[----:B------:R-:W-:-:S02]  /*33d0*/  FFMA.FTZ R159, R159, c[0x0][0x2d0], -R140 ;  /* 0x0000b4009f9f7a23 */ /* 0x000fc4000001088c */
[--C-:B------:R-:W-:Y:S02]  /*33e0*/  FFMA.FTZ R160, R179, c[0x0][0x2d0], -R158.reuse ;  /* 0x0000b400b3a07a23 */ /* 0x100fe4000001089e */
[--C-:B------:R-:W-:Y:S02]  /*33f0*/  FFMA.FTZ R163, R163, c[0x0][0x2d0], -R158.reuse ;  /* 0x0000b400a3a37a23 */ /* 0x100fe4000001089e */
[--C-:B------:R-:W-:Y:S01]  /*3400*/  FFMA.FTZ R162, R177, c[0x0][0x2d0], -R158.reuse ;  /* 0x0000b400b1a27a23 */ /* 0x100fe2000001089e */
[----:B------:R-:W1:Y:S01]  /*3410*/  MUFU.EX2 R153, R153 ;  /* 0x0000009900997308 */ /* 0x000e620000000800 */
[----:B-----5:R-:W-:Y:S01]  /*3420*/  F2FP.BF16.PACK_AB R98, R145, R148 ;  /* 0x000000949162723e */ /* 0x020fe200000010ff */
[----:B------:R-:W-:Y:S02]  /*3430*/  FFMA.FTZ R165, R165, c[0x0][0x2d0], -R158 ;  /* 0x0000b400a5a57a23 */ /* 0x000fe4000001089e */
[----:B------:R-:W-:Y:S02]  /*3440*/  FFMA.FTZ R233, R169, c[0x0][0x2d0], -R140 ;  /* 0x0000b400a9e97a23 */ /* 0x000fe4000001088c */
[----:B------:R-:W-:-:S02]  /*3450*/  FFMA.FTZ R167, R167, c[0x0][0x2d0], -R158 ;  /* 0x0000b400a7a77a23 */ /* 0x000fc4000001089e */
[----:B------:R-:W-:Y:S01]  /*3460*/  MUFU.EX2 R155, R155 ;  /* 0x0000009b009b7308 */ /* 0x000fe20000000800 */
[--C-:B------:R-:W-:Y:S02]  /*3470*/  FFMA.FTZ R168, R143, c[0x0][0x2d0], -R158.reuse ;  /* 0x0000b4008fa87a23 */ /* 0x100fe4000001089e */
[----:B------:R-:W-:Y:S02]  /*3480*/  FFMA.FTZ R169, R141, c[0x0][0x2d0], -R158 ;  /* 0x0000b4008da97a23 */ /* 0x000fe4000001089e */
[--C-:B------:R-:W-:Y:S02]  /*3490*/  FFMA.FTZ R164, R175, c[0x0][0x2d0], -R140.reuse ;  /* 0x0000b400afa47a23 */ /* 0x100fe4000001088c */
[--C-:B------:R-:W-:Y:S01]  /*34a0*/  FFMA.FTZ R173, R173, c[0x0][0x2d0], -R140.reuse ;  /* 0x0000b400adad7a23 */ /* 0x100fe2000001088c */
[----:B------:R-:W5:Y:S01]  /*34b0*/  MUFU.EX2 R146, R146 ;  /* 0x0000009200927308 */ /* 0x000f620000000800 */
[----:B-1----:R-:W-:Y:S01]  /*34c0*/  F2FP.BF16.PACK_AB R97, R153, R152 ;  /* 0x000000989961723e */ /* 0x002fe200000010ff */
[----:B------:R-:W-:-:S02]  /*34d0*/  FFMA.FTZ R166, R171, c[0x0][0x2d0], -R140 ;  /* 0x0000b400aba67a23 */ /* 0x000fc4000001088c */
[----:B------:R-:W-:Y:S01]  /*34e0*/  FFMA.FTZ R158, R161, c[0x0][0x2d0], -R158 ;  /* 0x0000b400a19e7a23 */ /* 0x000fe2000001089e */
[----:B------:R-:W-:Y:S01]  /*34f0*/  LDSM.16.MT88.4 R140, [R198+0x1900] ;  /* 0x00190000c68c783b */ /* 0x000fe20000004200 */
[----:B------:R-:W-:Y:S02]  /*3500*/  FADD.FTZ R151, R151, R150 ;  /* 0x0000009697977221 */ /* 0x000fe40000010000 */
[----:B------:R-:W-:Y:S01]  /*3510*/  MUFU.EX2 R149, R149 ;  /* 0x0000009500957308 */ /* 0x000fe20000000800 */
[----:B------:R-:W-:Y:S02]  /*3520*/  FADD.FTZ R152, R152, R153 ;  /* 0x0000009998987221 */ /* 0x000fe40000010000 */
[----:B------:R-:W-:-:S04]  /*3530*/  FADD.FTZ R148, R148, R151 ;  /* 0x0000009794947221 */ /* 0x000fc80000010000 */
[----:B------:R-:W-:Y:S01]  /*3540*/  FADD.FTZ R148, R145, R148 ;  /* 0x0000009491947221 */ /* 0x000fe20000010000 */
[----:B-----5:R-:W-:Y:S01]  /*3550*/  F2FP.BF16.PACK_AB R99, R146, R155 ;  /* 0x0000009b9263723e */ /* 0x020fe200000010ff */
[----:B------:R-:W1:Y:S01]  /*3560*/  MUFU.EX2 R144, R144 ;  /* 0x0000009000907308 */ /* 0x000e620000000800 */
[----:B------:R-:W-:-:S04]  /*3570*/  FADD.FTZ R155, R155, R152 ;  /* 0x000000989b9b7221 */ /* 0x000fc80000010000 */
[----:B------:R-:W-:Y:S01]  /*3580*/  FADD.FTZ R146, R146, R155 ;  /* 0x0000009b92927221 */ /* 0x000fe20000010000 */
[C---:B------:R-:W-:Y:S02]  /*3590*/  HMMA.16816.F32.BF16 R36, R96.reuse, R40, RZ ;  /* 0x000000286024723c */ /* 0x040fe400000418ff */
[----:B------:R-:W-:Y:S06]  /*35a0*/  MUFU.EX2 R135, R135 ;  /* 0x0000008700877308 */ /* 0x000fec0000000800 */
[C---:B------:R-:W-:Y:S02]  /*35b0*/  HMMA.16816.F32.BF16 R52, R96.reuse, R56, RZ ;  /* 0x000000386034723c */ /* 0x040fe400000418ff */
[----:B------:R-:W-:Y:S06]  /*35c0*/  MUFU.EX2 R2, R2 ;  /* 0x0000000200027308 */ /* 0x000fec0000000800 */
[C---:B------:R-:W-:Y:S02]  /*35d0*/  HMMA.16816.F32.BF16 R40, R96.reuse, R42, RZ ;  /* 0x0000002a6028723c */ /* 0x040fe400000418ff */
[----:B------:R-:W-:Y:S06]  /*35e0*/  MUFU.EX2 R147, R147 ;  /* 0x0000009300937308 */ /* 0x000fec0000000800 */
[C---:B------:R-:W-:Y:S02]  /*35f0*/  HMMA.16816.F32.BF16 R56, R96.reuse, R58, RZ ;  /* 0x0000003a6038723c */ /* 0x040fe400000418ff */
[----:B------:R-:W5:Y:S06]  /*3600*/  MUFU.EX2 R134, R134 ;  /* 0x0000008600867308 */ /* 0x000f6c0000000800 */
[C---:B------:R-:W-:Y:S02]  /*3610*/  HMMA.16816.F32.BF16 R128, R96.reuse, R124, RZ ;  /* 0x0000007c6080723c */ /* 0x040fe400000418ff */
[----:B------:R-:W-:Y:S06]  /*3620*/  MUFU.EX2 R133, R133 ;  /* 0x0000008500857308 */ /* 0x000fec0000000800 */
[C---:B------:R-:W-:Y:S02]  /*3630*/  HMMA.16816.F32.BF16 R120, R96.reuse, R116, RZ ;  /* 0x000000746078723c */ /* 0x040fe400000418ff */
[----:B------:R-:W1:Y:S06]  /*3640*/  MUFU.EX2 R0, R0 ;  /* 0x0000000000007308 */ /* 0x000e6c0000000800 */
        /* <DEDUP_REMOVED lines=31> */
[----:B------:R-:W2:Y:S06]  /*3840*/  MUFU.EX2 R158, R158 ;  /* 0x0000009e009e7308 */ /* 0x000eac0000000800 */
[C---:B------:R-:W-:Y:S07]  /*3850*/  HMMA.16816.F32.BF16 R92, R96.reuse, R4, RZ ;  /* 0x00000004605c723c */ /* 0x040fee00000418ff */
[----:B-1----:R-:W-:Y:S01]  /*3860*/  F2FP.BF16.PACK_AB R4, R144, R149 ;  /* 0x000000959004723e */ /* 0x002fe200000010ff */
[----:B------:R-:W-:Y:S01]  /*3870*/  HMMA.16816.F32.BF16 R96, R96, R6, RZ ;  /* 0x000000066060723c */ /* 0x000fe200000418ff */
[----:B-----5:R-:W-:Y:S01]  /*3880*/  F2FP.BF16.PACK_AB R5, R134, R147 ;  /* 0x000000938605723e */ /* 0x020fe200000010ff */
[----:B------:R-:W-:-:S02]  /*3890*/  FADD.FTZ R149, R149, R148 ;  /* 0x0000009495957221 */ /* 0x000fc40000010000 */
[----:B------:R-:W-:Y:S02]  /*38a0*/  FADD.FTZ R147, R147, R146 ;  /* 0x0000009293937221 */ /* 0x000fe40000010000 */
[----:B------:R-:W-:Y:S01]  /*38b0*/  FADD.FTZ R144, R144, R149 ;  /* 0x0000009590907221 */ /* 0x000fe20000010000 */
[----:B------:R-:W-:Y:S01]  /*38c0*/  F2FP.BF16.PACK_AB R6, R2, R135 ;  /* 0x000000870206723e */ /* 0x000fe200000010ff */
[----:B------:R-:W-:Y:S01]  /*38d0*/  FADD.FTZ R134, R134, R147 ;  /* 0x0000009386867221 */ /* 0x000fe20000010000 */
[----:B------:R-:W-:Y:S01]  /*38e0*/  F2FP.BF16.PACK_AB R7, R0, R133 ;  /* 0x000000850007723e */ /* 0x000fe200000010ff */
[----:B------:R-:W-:Y:S02]  /*38f0*/  FADD.FTZ R135, R135, R144 ;  /* 0x0000009087877221 */ /* 0x000fe40000010000 */
[----:B------:R-:W-:Y:S02]  /*3900*/  FADD.FTZ R133, R133, R134 ;  /* 0x0000008685857221 */ /* 0x000fe40000010000 */
[----:B------:R-:W-:-:S02]  /*3910*/  FADD.FTZ R135, R2, R135 ;  /* 0x0000008702877221 */ /* 0x000fc40000010000 */
[----:B---3--:R-:W-:Y:S01]  /*3920*/  HMMA.16816.F32.BF16 R36, R4, R8, R36 ;  /* 0x000000080424723c */ /* 0x008fe20000041824 */
[----:B------:R-:W-:-:S07]  /*3930*/  FADD.FTZ R133, R0, R133 ;  /* 0x0000008500857221 */ /* 0x000fce0000010000 */
[C---:B------:R-:W-:Y:S01]  /*3940*/  HMMA.16816.F32.BF16 R40, R4.reuse, R10, R40 ;  /* 0x0000000a0428723c */ /* 0x040fe20000041828 */
[----:B------:R-:W1:Y:S07]  /*3950*/  LDSM.16.MT88.4 R8, [R198+0x4900] ;  /* 0x00490000c608783b */ /* 0x000e6e0000004200 */
[C---:B------:R-:W-:Y:S08]  /*3960*/  HMMA.16816.F32.BF16 R52, R4.reuse, R16, R52 ;  /* 0x000000100434723c */ /* 0x040ff00000041834 */
[C---:B------:R-:W-:Y:S01]  /*3970*/  HMMA.16816.F32.BF16 R56, R4.reuse, R18, R56 ;  /* 0x000000120438723c */ /* 0x040fe20000041838 */
[----:B------:R-:W3:Y:S07]  /*3980*/  LDSM.16.MT88.4 R16, [R197+0x4900] ;  /* 0x00490000c510783b */ /* 0x000eee0000004200 */
[C---:B----4-:R-:W-:Y:S08]  /*3990*/  HMMA.16816.F32.BF16 R128, R4.reuse, R20, R128 ;  /* 0x000000140480723c */ /* 0x050ff00000041880 */
[C---:B------:R-:W-:Y:S01]  /*39a0*/  HMMA.16816.F32.BF16 R124, R4.reuse, R22, R124 ;  /* 0x00000016047c723c */ /* 0x040fe2000004187c */
[----:B------:R-:W4:Y:S07]  /*39b0*/  LDSM.16.MT88.4 R20, [R200+0x4900] ;  /* 0x00490000c814783b */ /* 0x000f2e0000004200 */
[C---:B--2---:R-:W-:Y:S08]  /*39c0*/  HMMA.16816.F32.BF16 R60, R4.reuse, R12, R60 ;  /* 0x0000000c043c723c */ /* 0x044ff0000004183c */
[C---:B------:R-:W-:Y:S01]  /*39d0*/  HMMA.16816.F32.BF16 R64, R4.reuse, R14, R64 ;  /* 0x0000000e0440723c */ /* 0x040fe20000041840 */
[----:B------:R-:W2:Y:S07]  /*39e0*/  LDSM.16.MT88.4 R12, [R196+0x4900] ;  /* 0x00490000c40c783b */ /* 0x000eae0000004200 */
[C---:B-1----:R-:W-:Y:S08]  /*39f0*/  HMMA.16816.F32.BF16 R76, R4.reuse, R8, R76 ;  /* 0x00000008044c723c */ /* 0x042ff0000004184c */
[C---:B------:R-:W-:Y:S01]  /*3a00*/  HMMA.16816.F32.BF16 R80, R4.reuse, R10, R80 ;  /* 0x0000000a0450723c */ /* 0x040fe20000041850 */
[----:B------:R-:W1:Y:S07]  /*3a10*/  LDSM.16.MT88.4 R8, [R200+0x1100] ;  /* 0x00110000c808783b */ /* 0x000e6e0000004200 */
[C---:B---3--:R-:W-:Y:S08]  /*3a20*/  HMMA.16816.F32.BF16 R84, R4.reuse, R16, R84 ;  /* 0x000000100454723c */ /* 0x048ff00000041854 */
[C---:B------:R-:W-:Y:S01]  /*3a30*/  HMMA.16816.F32.BF16 R88, R4.reuse, R18, R88 ;  /* 0x000000120458723c */ /* 0x040fe20000041858 */
[----:B------:R-:W3:Y:S07]  /*3a40*/  LDSM.16.MT88.4 R16, [R198+0x1100] ;  /* 0x00110000c610783b */ /* 0x000eee0000004200 */
[C---:B------:R-:W-:Y:S08]  /*3a50*/  HMMA.16816.F32.BF16 R120, R4.reuse, R136, R120 ;  /* 0x000000880478723c */ /* 0x040ff00000041878 */
[C---:B------:R-:W-:Y:S01]  /*3a60*/  HMMA.16816.F32.BF16 R116, R4.reuse, R138, R116 ;  /* 0x0000008a0474723c */ /* 0x040fe20000041874 */
[----:B------:R-:W-:Y:S07]  /*3a70*/  LDSM.16.MT88.4 R136, [R197+0x1900] ;  /* 0x00190000c588783b */ /* 0x000fee0000004200 */
        /* <DEDUP_REMOVED lines=9> */
[C---:B----4-:R-:W-:Y:S08]  /*3b10*/  HMMA.16816.F32.BF16 R68, R4.reuse, R20, R68 ;  /* 0x000000140444723c */ /* 0x050ff00000041844 */
[C---:B------:R-:W-:Y:S01]  /*3b20*/  HMMA.16816.F32.BF16 R72, R4.reuse, R22, R72 ;  /* 0x000000160448723c */ /* 0x040fe20000041848 */
[----:B------:R-:W-:Y:S07]  /*3b30*/  LDSM.16.MT88.4 R20, [R200+0x5100] ;  /* 0x00510000c814783b */ /* 0x000fee0000004200 */
[C---:B--2---:R-:W-:Y:S08]  /*3b40*/  HMMA.16816.F32.BF16 R92, R4.reuse, R12, R92 ;  /* 0x0000000c045c723c */ /* 0x044ff0000004185c */
[----:B------:R-:W-:Y:S01]  /*3b50*/  HMMA.16816.F32.BF16 R96, R4, R14, R96 ;  /* 0x0000000e0460723c */ /* 0x000fe20000041860 */
[----:B------:R-:W2:Y:S06]  /*3b60*/  LDSM.16.MT88.4 R12, [R200+0x3100] ;  /* 0x00310000c80c783b */ /* 0x000eac0000004200 */
[----:B------:R-:W-:Y:S01]  /*3b70*/  F2FP.BF16.PACK_AB R4, R157, R154 ;  /* 0x0000009a9d04723e */ /* 0x000fe200000010ff */
[----:B------:R-:W-:Y:S01]  /*3b80*/  FADD.FTZ R154, R154, R135 ;  /* 0x000000879a9a7221 */ /* 0x000fe20000010000 */
[----:B------:R-:W-:-:S02]  /*3b90*/  F2FP.BF16.PACK_AB R6, R159, R156 ;  /* 0x0000009c9f06723e */ /* 0x000fc400000010ff */
[----:B------:R-:W-:Y:S01]  /*3ba0*/  F2FP.BF16.PACK_AB R5, R163, R160 ;  /* 0x000000a0a305723e */ /* 0x000fe200000010ff */
[----:B------:R-:W-:Y:S01]  /*3bb0*/  FADD.FTZ R160, R160, R133 ;  /* 0x00000085a0a07221 */ /* 0x000fe20000010000 */
[----:B------:R-:W-:Y:S01]  /*3bc0*/  F2FP.BF16.PACK_AB R7, R165, R162 ;  /* 0x000000a2a507723e */ /* 0x000fe200000010ff */
[----:B------:R-:W-:Y:S02]  /*3bd0*/  FADD.FTZ R157, R157, R154 ;  /* 0x0000009a9d9d7221 */ /* 0x000fe40000010000 */
[----:B------:R-:W-:Y:S02]  /*3be0*/  FADD.FTZ R163, R163, R160 ;  /* 0x000000a0a3a37221 */ /* 0x000fe40000010000 */
[----:B------:R-:W-:Y:S02]  /*3bf0*/  FADD.FTZ R156, R156, R157 ;  /* 0x0000009d9c9c7221 */ /* 0x000fe40000010000 */
[----:B-1----:R-:W-:Y:S01]  /*3c00*/  HMMA.16816.F32.BF16 R128, R4, R8, R128 ;  /* 0x000000080480723c */ /* 0x002fe20000041880 */
[----:B------:R-:W-:-:S02]  /*3c10*/  FADD.FTZ R162, R162, R163 ;  /* 0x000000a3a2a27221 */ /* 0x000fc40000010000 */
[----:B------:R-:W-:Y:S02]  /*3c20*/  FADD.FTZ R159, R159, R156 ;  /* 0x0000009c9f9f7221 */ /* 0x000fe40000010000 */
[----:B------:R-:W-:-:S03]  /*3c30*/  FADD.FTZ R162, R165, R162 ;  /* 0x000000a2a5a27221 */ /* 0x000fc60000010000 */
[C---:B------:R-:W-:Y:S01]  /*3c40*/  HMMA.16816.F32.BF16 R124, R4.reuse, R10, R124 ;  /* 0x0000000a047c723c */ /* 0x040fe2000004187c */
[----:B------:R-:W1:Y:S07]  /*3c50*/  LDSM.16.MT88.4 R8, [R197+0x3100] ;  /* 0x00310000c508783b */ /* 0x000e6e0000004200 */
[C---:B---3--:R-:W-:Y:S08]  /*3c60*/  HMMA.16816.F32.BF16 R120, R4.reuse, R16, R120 ;  /* 0x000000100478723c */ /* 0x048ff00000041878 */
[C---:B------:R-:W-:Y:S01]  /*3c70*/  HMMA.16816.F32.BF16 R116, R4.reuse, R18, R116 ;  /* 0x000000120474723c */ /* 0x040fe20000041874 */
[----:B------:R-:W3:Y:S07]  /*3c80*/  LDSM.16.MT88.4 R16, [R196+0x3100] ;  /* 0x00310000c410783b */ /* 0x000eee0000004200 */
[C---:B--2---:R-:W-:Y:S08]  /*3c90*/  HMMA.16816.F32.BF16 R36, R4.reuse, R12, R36 ;  /* 0x0000000c0424723c */ /* 0x044ff00000041824 */
[C---:B------:R-:W-:Y:S01]  /*3ca0*/  HMMA.16816.F32.BF16 R40, R4.reuse, R14, R40 ;  /* 0x0000000e0428723c */ /* 0x040fe20000041828 */
[----:B------:R-:W2:Y:S07]  /*3cb0*/  LDSM.16.MT88.4 R12, [R198+0x5100] ;  /* 0x00510000c60c783b */ /* 0x000eae0000004200 */
[C---:B------:R-:W-:Y:S08]  /*3cc0*/  HMMA.16816.F32.BF16 R68, R4.reuse, R20, R68 ;  /* 0x000000140444723c */ /* 0x040ff00000041844 */
[C---:B-1----:R-:W-:Y:S08]  /*3cd0*/  HMMA.16816.F32.BF16 R52, R4.reuse, R8, R52 ;  /* 0x000000080434723c */ /* 0x042ff00000041834 */
        /* <DEDUP_REMOVED lines=8> */
[C---:B------:R-:W-:Y:S01]  /*3d60*/  HMMA.16816.F32.BF16 R72, R4.reuse, R22, R72 ;  /* 0x000000160448723c */ /* 0x040fe20000041848 */
[----:B------:R-:W-:Y:S07]  /*3d70*/  LDSM.16.MT88.4 R20, [R196+0x3900] ;  /* 0x00390000c414783b */ /* 0x000fee0000004200 */
        /* <DEDUP_REMOVED lines=8> */
[----:B------:R-:W4:Y:S07]  /*3e00*/  LDSM.16.MT88.4 R32, [R196+0x1900] ;  /* 0x00190000c420783b */ /* 0x000f2e0000004200 */
[C---:B------:R-:W-:Y:S08]  /*3e10*/  HMMA.16816.F32.BF16 R104, R4.reuse, R28, R104 ;  /* 0x0000001c0468723c */ /* 0x040ff00000041868 */
[C---:B------:R-:W-:Y:S01]  /*3e20*/  HMMA.16816.F32.BF16 R100, R4.reuse, R30, R100 ;  /* 0x0000001e0464723c */ /* 0x040fe20000041864 */
[----:B------:R-:W5:Y:S07]  /*3e30*/  LDSM.16.MT88.4 R28, [R198+0x3900] ;  /* 0x00390000c61c783b */ /* 0x000f6e0000004200 */
[C---:B------:R-:W-:Y:S08]  /*3e40*/  HMMA.16816.F32.BF16 R44, R4.reuse, R24, R44 ;  /* 0x00000018042c723c */ /* 0x040ff0000004182c */
[----:B------:R-:W-:Y:S01]  /*3e50*/  HMMA.16816.F32.BF16 R48, R4, R26, R48 ;  /* 0x0000001a0430723c */ /* 0x000fe20000041830 */
[----:B------:R-:W3:Y:S06]  /*3e60*/  LDSM.16.MT88.4 R24, [R197+0x3900] ;  /* 0x00390000c518783b */ /* 0x000eec0000004200 */
        /* <DEDUP_REMOVED lines=9> */
[----:B--2---:R-:W-:Y:S01]  /*3f00*/  HMMA.16816.F32.BF16 R128, R4, R12, R128 ;  /* 0x0000000c0480723c */ /* 0x004fe20000041880 */
[----:B------:R-:W-:-:S02]  /*3f10*/  FADD.FTZ R169, R169, R168 ;  /* 0x000000a8a9a97221 */ /* 0x000fc40000010000 */
[----:B------:R-:W-:Y:S02]  /*3f20*/  FADD.FTZ R233, R233, R166 ;  /* 0x000000a6e9e97221 */ /* 0x000fe40000010000 */
[----:B------:R-:W-:-:S03]  /*3f30*/  FADD.FTZ R229, R158, R169 ;  /* 0x000000a99ee57221 */ /* 0x000fc60000010000 */
        /* <DEDUP_REMOVED lines=9> */
[C---:B------:R-:W-:Y:S08]  /*3fd0*/  HMMA.16816.F32.BF16 R116, R4.reuse, R142, R116 ;  /* 0x0000008e0474723c */ /* 0x040ff00000041874 */
[C---:B------:R-:W-:Y:S08]  /*3fe0*/  HMMA.16816.F32.BF16 R112, R4.reuse, R136, R112 ;  /* 0x000000880470723c */ /* 0x040ff00000041870 */
[C---:B------:R-:W-:Y:S08]  /*3ff0*/  HMMA.16816.F32.BF16 R108, R4.reuse, R138, R108 ;  /* 0x0000008a046c723c */ /* 0x040ff0000004186c */
[C---:B----4-:R-:W-:Y:S08]  /*4000*/  HMMA.16816.F32.BF16 R104, R4.reuse, R32, R104 ;  /* 0x000000200468723c */ /* 0x050ff00000041868 */
[C---:B------:R-:W-:Y:S08]  /*4010*/  HMMA.16816.F32.BF16 R100, R4.reuse, R34, R100 ;  /* 0x000000220464723c */ /* 0x040ff00000041864 */
[C---:B-----5:R-:W-:Y:S08]  /*4020*/  HMMA.16816.F32.BF16 R44, R4.reuse, R28, R44 ;  /* 0x0000001c042c723c */ /* 0x060ff0000004182c */
[C---:B------:R-:W-:Y:S08]  /*4030*/  HMMA.16816.F32.BF16 R48, R4.reuse, R30, R48 ;  /* 0x0000001e0430723c */ /* 0x040ff00000041830 */
[C---:B------:R-:W-:Y:S08]  /*4040*/  HMMA.16816.F32.BF16 R52, R4.reuse, R24, R52 ;  /* 0x000000180434723c */ /* 0x040ff00000041834 */
[C---:B------:R-:W-:Y:S08]  /*4050*/  HMMA.16816.F32.BF16 R56, R4.reuse, R26, R56 ;  /* 0x0000001a0438723c */ /* 0x040ff00000041838 */
[C---:B------:R-:W-:Y:S08]  /*4060*/  HMMA.16816.F32.BF16 R60, R4.reuse, R20, R60 ;  /* 0x00000014043c723c */ /* 0x040ff0000004183c */
[C---:B------:R-:W-:Y:S08]  /*4070*/  HMMA.16816.F32.BF16 R64, R4.reuse, R22, R64 ;  /* 0x000000160440723c */ /* 0x040ff00000041840 */
[C---:B--2---:R-:W-:Y:S08]  /*4080*/  HMMA.16816.F32.BF16 R76, R4.reuse, R12, R76 ;  /* 0x0000000c044c723c */ /* 0x044ff0000004184c */
[C---:B------:R-:W-:Y:S08]  /*4090*/  HMMA.16816.F32.BF16 R80, R4.reuse, R14, R80 ;  /* 0x0000000e0450723c */ /* 0x040ff00000041850 */
[C---:B-1----:R-:W-:Y:S08]  /*40a0*/  HMMA.16816.F32.BF16 R84, R4.reuse, R8, R84 ;  /* 0x000000080454723c */ /* 0x042ff00000041854 */
[C---:B------:R-:W-:Y:S08]  /*40b0*/  HMMA.16816.F32.BF16 R88, R4.reuse, R10, R88 ;  /* 0x0000000a0458723c */ /* 0x040ff00000041858 */
[C---:B---3--:R-:W-:Y:S08]  /*40c0*/  HMMA.16816.F32.BF16 R92, R4.reuse, R16, R92 ;  /* 0x00000010045c723c */ /* 0x048ff0000004185c */
[----:B------:R-:W-:Y:S01]  /*40d0*/  HMMA.16816.F32.BF16 R96, R4, R18, R96 ;  /* 0x000000120460723c */ /* 0x000fe20000041860 */
[----:B------:R-:W-:Y:S07]  /*40e0*/  @P0 BRA `(.L_x_2) ;  /* 0x00002f7000000947 */ /* 0x000fee0003800000 */
[----:B------:R-:W-:Y:S01]  /*40f0*/  SHF.R.S32.HI R0, RZ, 0x1f, R215 ;  /* 0x0000001fff007819 */ /* 0x000fe200000114d7 */
[----:B------:R-:W-:Y:S01]  /*4100*/  IMAD.MOV.U32 R135, RZ, RZ, R132 ;  /* 0x000000ffff877224 */ /* 0x000fe200078e0084 */
[----:B------:R-:W-:Y:S01]  /*4110*/  SHF.R.S32.HI R5, RZ, 0x1f, R214 ;  /* 0x0000001fff057819 */ /* 0x000fe200000114d6 */
[----:B------:R-:W-:Y:S01]  /*4120*/  IMAD.WIDE R230, R216, 0x2, RZ ;  /* 0x00000002d8e67825 */ /* 0x000fe200078e02ff */
[----:B------:R-:W-:Y:S01]  /*4130*/  LEA.HI R227, R0, R215, RZ, 0x3 ;  /* 0x000000d700e37211 */ /* 0x000fe200078f18ff */
[----:B------:R-:W-:Y:S01]  /*4140*/  UIADD3 UR7, UR7, -0x2, URZ ;  /* 0xfffffffe07077890 */ /* 0x000fe2000fffe03f */
[----:B------:R-:W-:Y:S01]  /*4150*/  LEA.HI R228, R5, R214, RZ, 0x3 ;  /* 0x000000d605e47211 */ /* 0x000fe200078f18ff */
[----:B------:R-:W-:Y:S01]  /*4160*/  IMAD.MOV.U32 R0, RZ, RZ, R3 ;  /* 0x000000ffff007224 */ /* 0x000fe200078e0003 */
[----:B------:R-:W-:-:S02]  /*4170*/  LOP3.LUT R227, R227, 0xfffffff8, RZ, 0xc0, !PT ;  /* 0xfffffff8e3e37812 */ /* 0x000fc400078ec0ff */
[----:B------:R-:W-:Y:S02]  /*4180*/  LOP3.LUT R228, R228, 0xfffffff8, RZ, 0xc0, !PT ;  /* 0xfffffff8e4e47812 */ /* 0x000fe400078ec0ff */
[----:B------:R-:W-:Y:S02]  /*4190*/  SHF.R.S32.HI R2, RZ, 0x1f, R227 ;  /* 0x0000001fff027819 */ /* 0x000fe400000114e3 */
[----:B------:R-:W-:Y:S02]  /*41a0*/  SHF.R.S32.HI R3, RZ, 0x1f, R228 ;  /* 0x0000001fff037819 */ /* 0x000fe400000114e4 */
[C---:B------:R-:W-:Y:S01]  /*41b0*/  SHF.L.U64.HI R225, R227.reuse, 0x1, R2 ;  /* 0x00000001e3e17819 */ /* 0x040fe20000010202 */
[----:B------:R-:W-:Y:S01]  /*41c0*/  IMAD.SHL.U32 R227, R227, 0x2, RZ ;  /* 0x00000002e3e37824 */ /* 0x000fe200078e00ff */
[----:B------:R-:W-:Y:S01]  /*41d0*/  SEL R223, RZ, 0x10, P5 ;  /* 0x00000010ffdf7807 */ /* 0x000fe20002800000 */
[----:B------:R-:W-:Y:S01]  /*41e0*/  IMAD.SHL.U32 R224, R211, 0x2, RZ ;  /* 0x00000002d3e07824 */ /* 0x000fe200078e00ff */
[----:B------:R-:W-:Y:S02]  /*41f0*/  SEL R222, RZ, 0x10, P4 ;  /* 0x00000010ffde7807 */ /* 0x000fe40002000000 */
[----:B------:R-:W-:-:S02]  /*4200*/  SEL R2, RZ, 0x10, P6 ;  /* 0x00000010ff027807 */ /* 0x000fc40003000000 */
[C---:B------:R-:W-:Y:S02]  /*4210*/  ISETP.NE.U32.AND P1, PT, R223.reuse, RZ, PT ;  /* 0x000000ffdf00720c */ /* 0x040fe40003f25070 */
[----:B------:R-:W-:Y:S02]  /*4220*/  IADD3 R221, -R223, 0x10, RZ ;  /* 0x00000010dfdd7810 */ /* 0x000fe40007ffe1ff */
[C---:B------:R-:W-:Y:S02]  /*4230*/  ISETP.NE.U32.AND P0, PT, R222.reuse, RZ, PT ;  /* 0x000000ffde00720c */ /* 0x040fe40003f05070 */
[----:B------:R-:W-:Y:S02]  /*4240*/  IADD3 R220, -R222, 0x10, RZ ;  /* 0x00000010dedc7810 */ /* 0x000fe40007ffe1ff */
[----:B------:R-:W-:Y:S02]  /*4250*/  IADD3 R219, -R2, 0x10, RZ ;  /* 0x0000001002db7810 */ /* 0x000fe40007ffe1ff */
[C---:B------:R-:W-:Y:S01]  /*4260*/  SHF.L.U64.HI R226, R228.reuse, 0x1, R3 ;  /* 0x00000001e4e27819 */ /* 0x040fe20000010203 */
[----:B------:R-:W-:Y:S01]  /*4270*/  IMAD.SHL.U32 R228, R228, 0x2, RZ ;  /* 0x00000002e4e47824 */ /* 0x000fe200078e00ff */
[----:B------:R-:W-:-:S02]  /*4280*/  P2R R3, PR, RZ, 0x2 ;  /* 0x00000002ff037803 */ /* 0x000fc40000000000 */
[----:B------:R-:W-:Y:S02]  /*4290*/  P2R R3, PR, RZ, 0x1 ;  /* 0x00000001ff037803 */ /* 0x000fe40000000000 */
[----:B------:R-:W-:Y:S02]  /*42a0*/  LOP3.LUT R221, R221, 0xf, RZ, 0xc0, !PT ;  /* 0x0000000fdddd7812 */ /* 0x000fe400078ec0ff */
[----:B------:R-:W-:Y:S02]  /*42b0*/  LOP3.LUT R220, R220, 0xf, RZ, 0xc0, !PT ;  /* 0x0000000fdcdc7812 */ /* 0x000fe400078ec0ff */
[----:B------:R-:W-:Y:S02]  /*42c0*/  LOP3.LUT R219, R219, 0xf, RZ, 0xc0, !PT ;  /* 0x0000000fdbdb7812 */ /* 0x000fe400078ec0ff */
[----:B------:R-:W-:Y:S01]  /*42d0*/  ISETP.NE.U32.AND P2, PT, R2, RZ, PT ;  /* 0x000000ff0200720c */ /* 0x000fe20003f45070 */
[----:B------:R-:W-:Y:S05]  /*42e0*/  BRA `(.L_x_3) ;  /* 0x0000034000007947 */ /* 0x000fea0003800000 */
.L_x_5:
[----:B------:R-:W-:Y:S01]  /*42f0*/  ULEA UR4, UR7, UR10, 0x6 ;  /* 0x0000000a07047291 */ /* 0x000fe2000f8e303f */
[----:B------:R-:W-:Y:S01]  /*4300*/  ISETP.NE.AND P1, PT, R207, 0x1, PT ;  /* 0x00000001cf00780c */ /* 0x000fe20003f25270 */
[----:B------:R-:W-:Y:S04]  /*4310*/  IMAD.MOV.U32 R208, RZ, RZ, RZ ;  /* 0x000000ffffd07224 */ /* 0x000fe800078e00ff */
[----:B------:R-:W-:Y:S05]  /*4320*/  IMAD.U32 R2, RZ, RZ, UR4 ;  /* 0x00000004ff027e24 */ /* 0x000fea000f8e00ff */
[----:B------:R-:W-:Y:S05]  /*4330*/  IADD3 R209, R2, -0x40, R213 ;  /* 0xffffffc002d17810 */ /* 0x000fea0007ffe0d5 */
[----:B------:R-:W-:Y:S04]  /*4340*/  @P1 IMAD.HI.U32 R3, R209, c[0x0][0x2bc], RZ ;  /* 0x0000af00d1031a27 */ /* 0x000fe800078e00ff */
[----:B------:R-:W-:Y:S01]  /*4350*/  IMAD.MOV.U32 R2, RZ, RZ, R209 ;  /* 0x000000ffff027224 */ /* 0x000fe200078e00d1 */
[----:B------:R-:W-:Y:S04]  /*4360*/  @P1 SHF.R.U32.HI R2, RZ, c[0x0][0x2c0], R3 ;  /* 0x0000b000ff021a19 */ /* 0x000fe80000011603 */
[C---:B------:R-:W-:Y:S04]  /*4370*/  @!P3 IADD3 R4, P0, R2.reuse, UR14, RZ ;  /* 0x0000000e0204bc10 */ /* 0x040fe8000ff1e0ff */
[----:B------:R-:W-:Y:S01]  /*4380*/  @!P3 LEA.HI.X.SX32 R3, R2, UR11, 0x1, P0 ;  /* 0x0000000b0203bc11 */ /* 0x000fe200080f0eff */
[----:B------:R-:W-:Y:S01]  /*4390*/  IMAD.MOV R2, RZ, RZ, -R2 ;  /* 0x000000ffff027224 */ /* 0x000fe200078e0a02 */
[----:B------:R-:W-:Y:S03]  /*43a0*/  @!P3 LEA R8, P0, R4, c[0x0][0x2a0], 0x2 ;  /* 0x0000a8000408ba11 */ /* 0x000fe600078010ff */
[----:B------:R-:W-:Y:S01]  /*43b0*/  IMAD R209, R2, c[0x0][0x2b8], R209 ;  /* 0x0000ae0002d17a24 */ /* 0x000fe200078e02d1 */
[----:B------:R-:W-:Y:S03]  /*43c0*/  @!P3 LEA.HI.X R9, R4, c[0x0][0x2a4], R3, 0x2, P0 ;  /* 0x0000a9000409ba11 */ /* 0x000fe600000f1403 */
[----:B------:R-:W-:Y:S01]  /*43d0*/  IMAD.WIDE.U32 R6, R209, c[0x0][0x1e0], RZ ;  /* 0x00007800d1067a25 */ /* 0x000fe200078e00ff */
[----:B------:R-:W-:Y:S01]  /*43e0*/  SHF.R.S32.HI R3, RZ, 0x1f, R209 ;  /* 0x0000001fff037819 */ /* 0x000fe200000114d1 */
[----:B------:R-:W2:Y:S04]  /*43f0*/  @!P3 LDG.E R208, [R8.64] ;  /* 0x0000000c08d0b981 */ /* 0x000ea8000c1e1900 */
[----:B------:R-:W-:Y:S04]  /*4400*/  IMAD R3, R3, c[0x0][0x1e0], RZ ;  /* 0x0000780003037a24 */ /* 0x000fe800078e02ff */
[----:B------:R-:W-:Y:S04]  /*4410*/  IMAD R3, R209, c[0x0][0x1e4], R3 ;  /* 0x00007900d1037a24 */ /* 0x000fe800078e0203 */
[----:B------:R-:W-:Y:S01]  /*4420*/  IMAD.IADD R7, R7, 0x1, R3 ;  /* 0x0000000107077824 */ /* 0x000fe200078e0203 */
[----:B--2---:R-:W-:Y:S03]  /*4430*/  SHF.R.S32.HI R4, RZ, 0x1f, R208 ;  /* 0x0000001fff047819 */ /* 0x004fe600000114d0 */
[----:B------:R-:W-:Y:S04]  /*4440*/  IMAD.WIDE.U32 R6, R208, c[0x0][0x1f0], R6 ;  /* 0x00007c00d0067a25 */ /* 0x000fe800078e0006 */
[----:B------:R-:W-:Y:S01]  /*4450*/  IMAD R4, R4, c[0x0][0x1f0], RZ ;  /* 0x00007c0004047a24 */ /* 0x000fe200078e02ff */
[----:B------:R-:W-:Y:S03]  /*4460*/  IADD3 R5, P0, R6, UR18, RZ ;  /* 0x0000001206057c10 */ /* 0x000fe6000ff1e0ff */
[----:B------:R-:W-:Y:S05]  /*4470*/  IMAD R4, R208, c[0x0][0x1f4], R4 ;  /* 0x00007d00d0047a24 */ /* 0x000fea00078e0204 */
[----:B------:R-:W-:Y:S02]  /*4480*/  IADD3.X R4, R7, UR16, R4, P0, !PT ;  /* 0x0000001007047c10 */ /* 0x000fe400087fe404 */
[C---:B------:R-:W-:Y:S04]  /*4490*/  LEA R3, P0, R5.reuse, c[0x0][0x1c8], 0x1 ;  /* 0x0000720005037a11 */ /* 0x040fe800078008ff */
[----:B------:R-:W-:Y:S02]  /*44a0*/  LEA.HI.X R2, R5, c[0x0][0x1cc], R4, 0x1, P0 ;  /* 0x0000730005027a11 */ /* 0x000fe400000f0c04 */
[----:B------:R-:W1:Y:S04]  /*44b0*/  SHFL.IDX PT, R5, R3, RZ, 0x181f ;  /* 0x00181fff03057589 */ /* 0x000e6800000e0000 */
[----:B------:R-:W2:Y:S01]  /*44c0*/  SHFL.IDX PT, R7, R2, RZ, 0x181f ;  /* 0x00181fff02077589 */ /* 0x000ea200000e0000 */
[C---:B-1----:R-:W-:Y:S05]  /*44d0*/  IADD3 R10, P0, R230.reuse, R5, RZ ;  /* 0x00000005e60a7210 */ /* 0x042fea0007f1e0ff */
[----:B--2---:R-:W-:Y:S01]  /*44e0*/  IMAD.X R11, R231, 0x1, R7, P0 ;  /* 0x00000001e70b7824 */ /* 0x004fe200000e0607 */
[----:B------:R-:W-:Y:S04]  /*44f0*/  IADD3 R8, P0, R5, R227, RZ ;  /* 0x000000e305087210 */ /* 0x000fe80007f1e0ff */
[----:B------:R-:W-:Y:S01]  /*4500*/  @!PT LDS RZ, [RZ] ;  /* 0x00000000fffff984 */ /* 0x000fe20000000800 */
[----:B------:R1:W-:Y:S01]  /*4510*/  LDGSTS.E.BYPASS.LTC128B.128 [R224+0x6100], [R10.64], !P5 ;  /* 0x061000000ae07fae */ /* 0x0003e2000e901d4c */
[----:B------:R-:W-:Y:S01]  /*4520*/  IMAD.X R9, R7, 0x1, R225, P0 ;  /* 0x0000000107097824 */ /* 0x000fe200000e06e1 */
[-C--:B------:R-:W-:Y:S02]  /*4530*/  IADD3 R12, P0, R5, R228.reuse, RZ ;  /* 0x000000e4050c7210 */ /* 0x080fe40007f1e0ff */
[----:B------:R-:W2:Y:S03]  /*4540*/  SHFL.IDX PT, R5, R3, 0x1, 0x181f ;  /* 0x00381f0003057f89 */ /* 0x000ea600000e0000 */
[--C-:B------:R-:W-:Y:S01]  /*4550*/  IMAD.X R13, R7, 0x1, R226.reuse, P0 ;  /* 0x00000001070d7824 */ /* 0x100fe200000e06e2 */
[----:B------:R1:W-:Y:S04]  /*4560*/  LDGSTS.E.BYPASS.LTC128B.128 [R224+0x8100], [R8.64], !P4 ;  /* 0x0810000008e07fae */ /* 0x0003e8000e101d4c */
[----:B------:R-:W3:Y:S04]  /*4570*/  SHFL.IDX PT, R7, R2, 0x1, 0x181f ;  /* 0x00381f0002077f89 */ /* 0x000ee800000e0000 */
[----:B------:R1:W-:Y:S01]  /*4580*/  LDGSTS.E.BYPASS.LTC128B.128 [R224+0xa100], [R12.64], !P6 ;  /* 0x0a1000000ce07fae */ /* 0x0003e2000f101d4c */
[----:B--2---:R-:W-:Y:S05]  /*4590*/  IADD3 R16, P0, R230, R5, RZ ;  /* 0x00000005e6107210 */ /* 0x004fea0007f1e0ff */
[----:B---3--:R-:W-:Y:S01]  /*45a0*/  IMAD.X R17, R231, 0x1, R7, P0 ;  /* 0x00000001e7117824 */ /* 0x008fe200000e0607 */
[----:B------:R-:W-:Y:S04]  /*45b0*/  IADD3 R14, P0, R5, R227, RZ ;  /* 0x000000e3050e7210 */ /* 0x000fe80007f1e0ff */
[----:B------:R1:W-:Y:S01]  /*45c0*/  LDGSTS.E.BYPASS.LTC128B.128 [R224+0x7100], [R16.64], !P5 ;  /* 0x0710000010e07fae */ /* 0x0003e2000e901d4c */
[----:B------:R-:W-:Y:S01]  /*45d0*/  IMAD.X R15, R7, 0x1, R225, P0 ;  /* 0x00000001070f7824 */ /* 0x000fe200000e06e1 */
[----:B------:R-:W-:Y:S04]  /*45e0*/  IADD3 R4, P0, R5, R228, RZ ;  /* 0x000000e405047210 */ /* 0x000fe80007f1e0ff */
[----:B------:R1:W-:Y:S01]  /*45f0*/  LDGSTS.E.BYPASS.LTC128B.128 [R224+0x9100], [R14.64], !P4 ;  /* 0x091000000ee07fae */ /* 0x0003e2000e101d4c */
[----:B------:R-:W-:Y:S05]  /*4600*/  IMAD.X R5, R7, 0x1, R226, P0 ;  /* 0x0000000107057824 */ /* 0x000fea00000e06e2 */
[----:B------:R1:W-:Y:S01]  /*4610*/  LDGSTS.E.BYPASS.LTC128B.128 [R224+0xb100], [R4.64], !P6 ;  /* 0x0b10000004e07fae */ /* 0x0003e2000f101d4c */
[----:B------:R-:W-:-:S05]  /*4620*/  BRA `(.L_x_4) ;  /* 0x000010c000007947 */ /* 0x000fca0003800000 */
.L_x_3:
[----:B------:R-:W-:Y:S04]  /*4630*/  DEPBAR.LE SB0, 0x0 ;  /* 0x000080000000791a */ /* 0x000fe80000000000 */
[----:B------:R-:W-:Y:S01]  /*4640*/  BAR.SYNC.DEFER_BLOCKING 0x0 ;  /* 0x0000000000007b1d */ /* 0x000fe20000010000 */
[----:B------:R-:W-:Y:S01]  /*4650*/  SHF.R.S32.HI R235, RZ, 0x1f, R209 ;  /* 0x0000001fffeb7819 */ /* 0x000fe200000114d1 */
[----:B------:R-:W-:Y:S01]  /*4660*/  IMAD.WIDE.U32 R132, R209, c[0x0][0x208], RZ ;  /* 0x00008200d1847a25 */ /* 0x000fe200078e00ff */
[----:B------:R-:W-:Y:S01]  /*4670*/  SHF.R.S32.HI R3, RZ, 0x1f, R208 ;  /* 0x0000001fff037819 */ /* 0x000fe200000114d0 */
[----:B------:R-:W-:Y:S02]  /*4680*/  UISETP.GE.AND UP0, UPT, UR7, 0x1, UPT ;  /* 0x000000010700788c */ /* 0x000fe4000bf06270 */
[----:B------:R-:W-:Y:S02]  /*4690*/  IMAD R235, R235, c[0x0][0x208], RZ ;  /* 0x00008200ebeb7a24 */ /* 0x000fe400078e02ff */
[----:B------:R-:W-:Y:S02]  /*46a0*/  IMAD R3, R3, c[0x0][0x218], RZ ;  /* 0x0000860003037a24 */ /* 0x000fe400078e02ff */
[----:B------:R-:W-:Y:S02]  /*46b0*/  IMAD R235, R209, c[0x0][0x20c], R235 ;  /* 0x00008300d1eb7a24 */ /* 0x000fe400078e02eb */
[C---:B------:R-:W-:Y:S03]  /*46c0*/  IMAD R3, R208.reuse, c[0x0][0x21c], R3 ;  /* 0x00008700d0037a24 */ /* 0x040fe600078e0203 */
[----:B------:R-:W-:Y:S05]  /*46d0*/  IADD3 R133, R133, R235, RZ ;  /* 0x000000eb85857210 */ /* 0x000fea0007ffe0ff */
[----:B------:R-:W-:Y:S01]  /*46e0*/  IMAD.WIDE.U32 R132, R208, c[0x0][0x218], R132 ;  /* 0x00008600d0847a25 */ /* 0x000fe200078e0084 */
[----:B------:R-:W-:Y:S04]  /*46f0*/  LDSM.16.M88.4 R136, [R206] ;  /* 0x00000000ce88783b */ /* 0x000fe80000000200 */
[----:B------:R-:W-:Y:S04]  /*4700*/  IADD3 R2, P0, R132, UR20, RZ ;  /* 0x0000001484027c10 */ /* 0x000fe8000ff1e0ff */
[----:B------:R-:W-:Y:S01]  /*4710*/  IADD3.X R3, R133, UR5, R3, P0, !PT ;  /* 0x0000000585037c10 */ /* 0x000fe200087fe403 */
[----:B------:R-:W1:Y:S01]  /*4720*/  LDSM.16.M88.4 R140, [R205+0x6100] ;  /* 0x00610000cd8c783b */ /* 0x000e620000000200 */
[C---:B------:R-:W-:Y:S04]  /*4730*/  LEA R232, P0, R2.reuse, c[0x0][0x1f8], 0x1 ;  /* 0x00007e0002e87a11 */ /* 0x040fe800078008ff */
[----:B------:R-:W-:Y:S02]  /*4740*/  LEA.HI.X R134, R2, c[0x0][0x1fc], R3, 0x1, P0 ;  /* 0x00007f0002867a11 */ /* 0x000fe400000f0c03 */
[----:B------:R-:W2:Y:S07]  /*4750*/  LDSM.16.M88.4 R144, [R205+0x6900] ;  /* 0x00690000cd90783b */ /* 0x000eae0000000200 */
[----:B------:R-:W-:Y:S07]  /*4760*/  LDSM.16.M88.4 R148, [R205+0x7100] ;  /* 0x00710000cd94783b */ /* 0x000fee0000000200 */
[----:B------:R-:W-:Y:S07]  /*4770*/  LDSM.16.M88.4 R152, [R205+0x7900] ;  /* 0x00790000cd98783b */ /* 0x000fee0000000200 */
[----:B------:R-:W-:Y:S07]  /*4780*/  LDSM.16.M88.4 R156, [R204] ;  /* 0x00000000cc9c783b */ /* 0x000fee0000000200 */
[----:B------:R-:W-:Y:S01]  /*4790*/  LDSM.16.M88.4 R160, [R203] ;  /* 0x00000000cba0783b */ /* 0x000fe20000000200 */
[C---:B-1----:R-:W-:Y:S06]  /*47a0*/  HMMA.16816.F32.BF16 R4, R136.reuse, R140, RZ ;  /* 0x0000008c8804723c */ /* 0x042fec00000418ff */
[----:B------:R-:W1:Y:S02]  /*47b0*/  SHFL.IDX PT, R2, R232, 0x1, 0x181f ;  /* 0x00381f00e8027f89 */ /* 0x000e6400000e0000 */
[C---:B------:R-:W-:Y:S05]  /*47c0*/  HMMA.16816.F32.BF16 R8, R136.reuse, R142, RZ ;  /* 0x0000008e8808723c */ /* 0x040fea00000418ff */
[----:B------:R-:W3:Y:S03]  /*47d0*/  SHFL.IDX PT, R3, R134, 0x1, 0x181f ;  /* 0x00381f0086037f89 */ /* 0x000ee600000e0000 */
[C---:B--2---:R-:W-:Y:S04]  /*47e0*/  HMMA.16816.F32.BF16 R12, R136.reuse, R144, RZ ;  /* 0x00000090880c723c */ /* 0x044fe800000418ff */
[----:B------:R-:W2:Y:S04]  /*47f0*/  SHFL.IDX PT, R243, R232, RZ, 0x181f ;  /* 0x00181fffe8f37589 */ /* 0x000ea800000e0000 */
[C---:B------:R-:W-:Y:S03]  /*4800*/  HMMA.16816.F32.BF16 R16, R136.reuse, R146, RZ ;  /* 0x000000928810723c */ /* 0x040fe600000418ff */
[----:B------:R-:W4:Y:S01]  /*4810*/  SHFL.IDX PT, R237, R134, RZ, 0x181f ;  /* 0x00181fff86ed7589 */ /* 0x000f2200000e0000 */
[-C--:B-1----:R-:W-:Y:S04]  /*4820*/  IADD3 R234, P1, P0, R221, R2.reuse, R230 ;  /* 0x00000002ddea7210 */ /* 0x082fe8000783e0e6 */
[C---:B------:R-:W-:Y:S01]  /*4830*/  HMMA.16816.F32.BF16 R20, R136.reuse, R148, RZ ;  /* 0x000000948814723c */ /* 0x040fe200000418ff */
[-C--:B---3--:R-:W-:Y:S01]  /*4840*/  IADD3.X R235, RZ, R3.reuse, R231, P1, P0 ;  /* 0x00000003ffeb7210 */ /* 0x088fe20000fe04e7 */
[----:B------:R-:W1:Y:S02]  /*4850*/  LDSM.16.M88.4 R164, [R195] ;  /* 0x00000000c3a4783b */ /* 0x000e640000000200 */
[-C--:B------:R-:W-:Y:S04]  /*4860*/  IADD3 R132, P1, P0, R220, R2.reuse, R227 ;  /* 0x00000002dc847210 */ /* 0x080fe8000783e0e3 */
[C---:B------:R-:W-:Y:S01]  /*4870*/  HMMA.16816.F32.BF16 R24, R136.reuse, R150, RZ ;  /* 0x000000968818723c */ /* 0x040fe200000418ff */
[-C--:B------:R-:W-:Y:S01]  /*4880*/  IADD3.X R133, RZ, R3.reuse, R225, P1, P0 ;  /* 0x00000003ff857210 */ /* 0x080fe20000fe04e1 */
[----:B------:R-:W3:Y:S02]  /*4890*/  LDSM.16.M88.4 R168, [R194] ;  /* 0x00000000c2a8783b */ /* 0x000ee40000000200 */
[----:B------:R-:W-:Y:S04]  /*48a0*/  IADD3 R2, P1, P0, R219, R2, R228 ;  /* 0x00000002db027210 */ /* 0x000fe8000783e0e4 */
[C---:B------:R-:W-:Y:S01]  /*48b0*/  HMMA.16816.F32.BF16 R28, R136.reuse, R152, RZ ;  /* 0x00000098881c723c */ /* 0x040fe200000418ff */
[----:B------:R-:W-:Y:S01]  /*48c0*/  IADD3.X R3, RZ, R3, R226, P1, P0 ;  /* 0x00000003ff037210 */ /* 0x000fe20000fe04e2 */
[----:B------:R-:W5:Y:S01]  /*48d0*/  LDSM.16.M88.4 R172, [R193] ;  /* 0x00000000c1ac783b */ /* 0x000f620000000200 */
[----:B------:R-:W-:Y:S02]  /*48e0*/  ISETP.NE.U32.AND P1, PT, R222, RZ, PT ;  /* 0x000000ffde00720c */ /* 0x000fe40003f25070 */
[----:B--2---:R-:W-:Y:S03]  /*48f0*/  IADD3 R240, P0, R230, R243, RZ ;  /* 0x000000f3e6f07210 */ /* 0x004fe60007f1e0ff */
[----:B------:R-:W-:Y:S01]  /*4900*/  HMMA.16816.F32.BF16 R32, R136, R154, RZ ;  /* 0x0000009a8820723c */ /* 0x000fe200000418ff */
[----:B----4-:R-:W-:Y:S03]  /*4910*/  IADD3.X R241, R231, R237, RZ, P0, !PT ;  /* 0x000000ede7f17210 */ /* 0x010fe600007fe4ff */
[----:B------:R-:W-:Y:S02]  /*4920*/  IADD3 R238, P0, R243, R227, RZ ;  /* 0x000000e3f3ee7210 */ /* 0x000fe40007f1e0ff */
[----:B------:R-:W-:Y:S01]  /*4930*/  @!PT LDS RZ, [RZ] ;  /* 0x00000000fffff984 */ /* 0x000fe20000000800 */
[----:B------:R-:W-:Y:S01]  /*4940*/  @!PT LDS RZ, [RZ] ;  /* 0x00000000fffff984 */ /* 0x000fe20000000800 */
[----:B------:R-:W-:Y:S01]  /*4950*/  @!PT LDS RZ, [RZ] ;  /* 0x00000000fffff984 */ /* 0x000fe20000000800 */
[----:B------:R2:W-:Y:S02]  /*4960*/  LDGSTS.E.BYPASS.LTC128B.128 [R224+0x100], [R240.64], !P5 ;  /* 0x00100000f0e07fae */ /* 0x0005e4000e901d4c */
[C---:B------:R-:W-:Y:S05]  /*4970*/  HMMA.16816.F32.BF16 R4, R156.reuse, R160, R4 ;  /* 0x000000a09c04723c */ /* 0x040fea0000041804 */
[----:B------:R-:W-:Y:S02]  /*4980*/  IADD3.X R239, R237, R225, RZ, P0, !PT ;  /* 0x000000e1edef7210 */ /* 0x000fe400007fe4ff */
[----:B------:R-:W-:Y:S01]  /*4990*/  IADD3 R236, P0, R243, R228, RZ ;  /* 0x000000e4f3ec7210 */ /* 0x000fe20007f1e0ff */
[C---:B------:R-:W-:Y:S02]  /*49a0*/  HMMA.16816.F32.BF16 R8, R156.reuse, R162, R8 ;  /* 0x000000a29c08723c */ /* 0x040fe40000041808 */
[----:B------:R4:W-:Y:S02]  /*49b0*/  LDGSTS.E.BYPASS.LTC128B.128 [R224+0x2100], [R238.64], !P4 ;  /* 0x02100000eee07fae */ /* 0x0009e4000e101d4c */
[----:B------:R-:W-:Y:S02]  /*49c0*/  IADD3.X R237, R237, R226, RZ, P0, !PT ;  /* 0x000000e2eded7210 */ /* 0x000fe400007fe4ff */
[----:B------:R-:W-:Y:S02]  /*49d0*/  ISETP.NE.U32.AND P0, PT, R223, RZ, PT ;  /* 0x000000ffdf00720c */ /* 0x000fe40003f05070 */
[C---:B-1----:R-:W-:Y:S01]  /*49e0*/  HMMA.16816.F32.BF16 R12, R156.reuse, R164, R12 ;  /* 0x000000a49c0c723c */ /* 0x042fe2000004180c */
[----:B------:R1:W-:Y:S07]  /*49f0*/  LDGSTS.E.BYPASS.LTC128B.128 [R224+0x4100], [R236.64], !P6 ;  /* 0x04100000ece07fae */ /* 0x0003ee000f101d4c */
[C---:B------:R-:W-:Y:S03]  /*4a00*/  HMMA.16816.F32.BF16 R16, R156.reuse, R166, R16 ;  /* 0x000000a69c10723c */ /* 0x040fe60000041810 */
[----:B------:R1:W-:Y:S01]  /*4a10*/  LDGSTS.E.BYPASS.LTC128B.128.ZFILL [R224+0x1100], [R234.64], P0 ;  /* 0x01100000eae07fae */ /* 0x0003e20008141d4c */
[----:B------:R-:W-:Y:S04]  /*4a20*/  PLOP3.LUT P0, PT, PT, PT, UP0, 0x80, 0x0 ;  /* 0x000000000000781c */ /* 0x000fe80003f0f008 */
[C---:B---3--:R-:W-:Y:S02]  /*4a30*/  HMMA.16816.F32.BF16 R20, R156.reuse, R168, R20 ;  /* 0x000000a89c14723c */ /* 0x048fe40000041814 */
[----:B------:R3:W-:Y:S06]  /*4a40*/  LDGSTS.E.BYPASS.LTC128B.128.ZFILL [R224+0x3100], [R132.64], P1 ;  /* 0x0310000084e07fae */ /* 0x0007ec0008941d4c */
[C---:B------:R-:W-:Y:S01]  /*4a50*/  HMMA.16816.F32.BF16 R24, R156.reuse, R170, R24 ;  /* 0x000000aa9c18723c */ /* 0x040fe20000041818 */
[----:B------:R1:W-:Y:S07]  /*4a60*/  LDGSTS.E.BYPASS.LTC128B.128.ZFILL [R224+0x5100], [R2.64], P2 ;  /* 0x0510000002e07fae */ /* 0x0003ee0009141d4c */
[C---:B-----5:R-:W-:Y:S01]  /*4a70*/  HMMA.16816.F32.BF16 R28, R156.reuse, R172, R28 ;  /* 0x000000ac9c1c723c */ /* 0x060fe2000004181c */
[----:B------:R-:W-:Y:S07]  /*4a80*/  LDSM.16.M88.4 R176, [R202] ;  /* 0x00000000cab0783b */ /* 0x000fee0000000200 */
[----:B------:R-:W-:Y:S01]  /*4a90*/  HMMA.16816.F32.BF16 R32, R156, R174, R32 ;  /* 0x000000ae9c20723c */ /* 0x000fe20000041820 */
[----:B------:R-:W5:Y:S07]  /*4aa0*/  LDSM.16.M88.4 R180, [R199+0x6100] ;  /* 0x00610000c7b4783b */ /* 0x000f6e0000000200 */
[----:B------:R-:W1:Y:S07]  /*4ab0*/  LDSM.16.M88.4 R136, [R199+0x6900] ;  /* 0x00690000c788783b */ /* 0x000e6e0000000200 */
[----:B------:R-:W1:Y:S07]  /*4ac0*/  LDSM.16.M88.4 R140, [R199+0x7100] ;  /* 0x00710000c78c783b */ /* 0x000e6e0000000200 */
[----:B------:R-:W0:Y:S07]  /*4ad0*/  LDGDEPBAR ;  /* 0x00000000000079af */ /* 0x000e2e0000000000 */
[----:B------:R-:W2:Y:S07]  /*4ae0*/  LDSM.16.M88.4 R144, [R199+0x7900] ;  /* 0x00790000c790783b */ /* 0x000eae0000000200 */
[----:B------:R-:W-:Y:S01]  /*4af0*/  LDSM.16.M88.4 R148, [R201] ;  /* 0x00000000c994783b */ /* 0x000fe20000000200 */
[C---:B-----5:R-:W-:Y:S06]  /*4b00*/  HMMA.16816.F32.BF16 R4, R176.reuse, R180, R4 ;  /* 0x000000b4b004723c */ /* 0x060fec0000041804 */
[----:B------:R-:W5:Y:S02]  /*4b10*/  LDSM.16.M88.4 R152, [R192] ;  /* 0x00000000c098783b */ /* 0x000f640000000200 */
[C---:B------:R-:W-:Y:S05]  /*4b20*/  HMMA.16816.F32.BF16 R8, R176.reuse, R182, R8 ;  /* 0x000000b6b008723c */ /* 0x040fea0000041808 */
[----:B------:R-:W3:Y:S03]  /*4b30*/  LDSM.16.M88.4 R156, [R192+0x800] ;  /* 0x00080000c09c783b */ /* 0x000ee60000000200 */
[C---:B-1----:R-:W-:Y:S04]  /*4b40*/  HMMA.16816.F32.BF16 R12, R176.reuse, R136, R12 ;  /* 0x00000088b00c723c */ /* 0x042fe8000004180c */
[----:B------:R-:W1:Y:S04]  /*4b50*/  LDSM.16.M88.4 R160, [R192+0x1000] ;  /* 0x00100000c0a0783b */ /* 0x000e680000000200 */
[C---:B------:R-:W-:Y:S03]  /*4b60*/  HMMA.16816.F32.BF16 R16, R176.reuse, R138, R16 ;  /* 0x0000008ab010723c */ /* 0x040fe60000041810 */
[----:B------:R-:W1:Y:S05]  /*4b70*/  LDSM.16.M88.4 R164, [R192+0x1800] ;  /* 0x00180000c0a4783b */ /* 0x000e6a0000000200 */
[C---:B------:R-:W-:Y:S02]  /*4b80*/  HMMA.16816.F32.BF16 R20, R176.reuse, R140, R20 ;  /* 0x0000008cb014723c */ /* 0x040fe40000041814 */
[----:B------:R-:W-:Y:S06]  /*4b90*/  LDSM.16.M88.4 R168, [R206+0x4000] ;  /* 0x00400000cea8783b */ /* 0x000fec0000000200 */
[C---:B------:R-:W-:Y:S01]  /*4ba0*/  HMMA.16816.F32.BF16 R24, R176.reuse, R142, R24 ;  /* 0x0000008eb018723c */ /* 0x040fe20000041818 */
[----:B------:R-:W1:Y:S07]  /*4bb0*/  LDSM.16.M88.4 R172, [R205+0x8100] ;  /* 0x00810000cdac783b */ /* 0x000e6e0000000200 */
[C---:B--2---:R-:W-:Y:S01]  /*4bc0*/  HMMA.16816.F32.BF16 R28, R176.reuse, R144, R28 ;  /* 0x00000090b01c723c */ /* 0x044fe2000004181c */
[----:B------:R-:W2:Y:S07]  /*4bd0*/  LDSM.16.M88.4 R136, [R205+0x8900] ;  /* 0x00890000cd88783b */ /* 0x000eae0000000200 */
[----:B------:R-:W-:Y:S01]  /*4be0*/  HMMA.16816.F32.BF16 R32, R176, R146, R32 ;  /* 0x00000092b020723c */ /* 0x000fe20000041820 */
[----:B------:R-:W2:Y:S07]  /*4bf0*/  LDSM.16.M88.4 R140, [R205+0x9100] ;  /* 0x00910000cd8c783b */ /* 0x000eae0000000200 */
[C---:B-----5:R-:W-:Y:S01]  /*4c00*/  HMMA.16816.F32.BF16 R4, R148.reuse, R152, R4 ;  /* 0x000000989404723c */ /* 0x060fe20000041804 */
[----:B------:R-:W5:Y:S07]  /*4c10*/  LDSM.16.M88.4 R144, [R205+0x9900] ;  /* 0x00990000cd90783b */ /* 0x000f6e0000000200 */
[C---:B------:R-:W-:Y:S01]  /*4c20*/  HMMA.16816.F32.BF16 R8, R148.reuse, R154, R8 ;  /* 0x0000009a9408723c */ /* 0x040fe20000041808 */
[----:B------:R-:W-:Y:S07]  /*4c30*/  LDSM.16.M88.4 R176, [R204+0x4000] ;  /* 0x00400000ccb0783b */ /* 0x000fee0000000200 */
[C---:B---3--:R-:W-:Y:S01]  /*4c40*/  HMMA.16816.F32.BF16 R12, R148.reuse, R156, R12 ;  /* 0x0000009c940c723c */ /* 0x048fe2000004180c */
[----:B------:R-:W3:Y:S07]  /*4c50*/  LDSM.16.M88.4 R180, [R191] ;  /* 0x00000000bfb4783b */ /* 0x000eee0000000200 */
[C---:B------:R-:W-:Y:S01]  /*4c60*/  HMMA.16816.F32.BF16 R16, R148.reuse, R158, R16 ;  /* 0x0000009e9410723c */ /* 0x040fe20000041810 */
[----:B------:R-:W-:Y:S07]  /*4c70*/  LDSM.16.M88.4 R152, [R189] ;  /* 0x00000000bd98783b */ /* 0x000fee0000000200 */
[C---:B-1----:R-:W-:Y:S01]  /*4c80*/  HMMA.16816.F32.BF16 R20, R148.reuse, R160, R20 ;  /* 0x000000a09414723c */ /* 0x042fe20000041814 */
[----:B------:R-:W-:Y:S07]  /*4c90*/  LDSM.16.M88.4 R156, [R188] ;  /* 0x00000000bc9c783b */ /* 0x000fee0000000200 */
[C---:B------:R-:W-:Y:S01]  /*4ca0*/  HMMA.16816.F32.BF16 R24, R148.reuse, R162, R24 ;  /* 0x000000a29418723c */ /* 0x040fe20000041818 */
[----:B------:R-:W-:Y:S07]  /*4cb0*/  LDSM.16.M88.4 R160, [R202+0x4000] ;  /* 0x00400000caa0783b */ /* 0x000fee0000000200 */
[C---:B------:R-:W-:Y:S08]  /*4cc0*/  HMMA.16816.F32.BF16 R28, R148.reuse, R164, R28 ;  /* 0x000000a4941c723c */ /* 0x040ff0000004181c */
[----:B------:R-:W-:Y:S01]  /*4cd0*/  HMMA.16816.F32.BF16 R32, R148, R166, R32 ;  /* 0x000000a69420723c */ /* 0x000fe20000041820 */
[----:B------:R-:W1:Y:S07]  /*4ce0*/  LDSM.16.M88.4 R148, [R190] ;  /* 0x00000000be94783b */ /* 0x000e6e0000000200 */
[C---:B------:R-:W-:Y:S01]  /*4cf0*/  HMMA.16816.F32.BF16 R4, R168.reuse, R172, R4 ;  /* 0x000000aca804723c */ /* 0x040fe20000041804 */
[----:B------:R-:W1:Y:S07]  /*4d00*/  LDSM.16.M88.4 R164, [R199+0x8100] ;  /* 0x00810000c7a4783b */ /* 0x000e6e0000000200 */
[C---:B------:R-:W-:Y:S01]  /*4d10*/  HMMA.16816.F32.BF16 R8, R168.reuse, R174, R8 ;  /* 0x000000aea808723c */ /* 0x040fe20000041808 */
[----:B------:R-:W-:Y:S07]  /*4d20*/  LDSM.16.M88.4 R172, [R192+0x2000] ;  /* 0x00200000c0ac783b */ /* 0x000fee0000000200 */
[C---:B--2---:R-:W-:Y:S08]  /*4d30*/  HMMA.16816.F32.BF16 R12, R168.reuse, R136, R12 ;  /* 0x00000088a80c723c */ /* 0x044ff0000004180c */
[C---:B------:R-:W-:Y:S01]  /*4d40*/  HMMA.16816.F32.BF16 R16, R168.reuse, R138, R16 ;  /* 0x0000008aa810723c */ /* 0x040fe20000041810 */
[----:B------:R-:W2:Y:S07]  /*4d50*/  LDSM.16.M88.4 R136, [R199+0x8900] ;  /* 0x00890000c788783b */ /* 0x000eae0000000200 */
[C---:B------:R-:W-:Y:S08]  /*4d60*/  HMMA.16816.F32.BF16 R20, R168.reuse, R140, R20 ;  /* 0x0000008ca814723c */ /* 0x040ff00000041814 */
[C---:B------:R-:W-:Y:S01]  /*4d70*/  HMMA.16816.F32.BF16 R24, R168.reuse, R142, R24 ;  /* 0x0000008ea818723c */ /* 0x040fe20000041818 */
[----:B------:R-:W2:Y:S07]  /*4d80*/  LDSM.16.M88.4 R140, [R199+0x9100] ;  /* 0x00910000c78c783b */ /* 0x000eae0000000200 */
[C---:B-----5:R-:W-:Y:S08]  /*4d90*/  HMMA.16816.F32.BF16 R28, R168.reuse, R144, R28 ;  /* 0x00000090a81c723c */ /* 0x060ff0000004181c */
[----:B------:R-:W-:Y:S01]  /*4da0*/  HMMA.16816.F32.BF16 R32, R168, R146, R32 ;  /* 0x00000092a820723c */ /* 0x000fe20000041820 */
[----:B------:R-:W5:Y:S07]  /*4db0*/  LDSM.16.M88.4 R144, [R199+0x9900] ;  /* 0x00990000c790783b */ /* 0x000f6e0000000200 */
[C---:B---3--:R-:W-:Y:S01]  /*4dc0*/  HMMA.16816.F32.BF16 R4, R176.reuse, R180, R4 ;  /* 0x000000b4b004723c */ /* 0x048fe20000041804 */
[----:B------:R-:W3:Y:S07]  /*4dd0*/  LDSM.16.M88.4 R168, [R201+0x4000] ;  /* 0x00400000c9a8783b */ /* 0x000eee0000000200 */
[C---:B------:R-:W-:Y:S01]  /*4de0*/  HMMA.16816.F32.BF16 R8, R176.reuse, R182, R8 ;  /* 0x000000b6b008723c */ /* 0x040fe20000041808 */
[----:B------:R-:W-:Y:S07]  /*4df0*/  LDSM.16.M88.4 R180, [R205+0xa100] ;  /* 0x00a10000cdb4783b */ /* 0x000fee0000000200 */
[C---:B-1----:R-:W-:Y:S08]  /*4e00*/  HMMA.16816.F32.BF16 R12, R176.reuse, R148, R12 ;  /* 0x00000094b00c723c */ /* 0x042ff0000004180c */
[C---:B------:R-:W-:Y:S01]  /*4e10*/  HMMA.16816.F32.BF16 R16, R176.reuse, R150, R16 ;  /* 0x00000096b010723c */ /* 0x040fe20000041810 */
[----:B------:R-:W1:Y:S07]  /*4e20*/  LDSM.16.M88.4 R148, [R192+0x2800] ;  /* 0x00280000c094783b */ /* 0x000e6e0000000200 */
[C---:B------:R-:W-:Y:S08]  /*4e30*/  HMMA.16816.F32.BF16 R20, R176.reuse, R152, R20 ;  /* 0x00000098b014723c */ /* 0x040ff00000041814 */
[C---:B------:R-:W-:Y:S01]  /*4e40*/  HMMA.16816.F32.BF16 R24, R176.reuse, R154, R24 ;  /* 0x0000009ab018723c */ /* 0x040fe20000041818 */
[----:B------:R-:W1:Y:S07]  /*4e50*/  LDSM.16.M88.4 R152, [R192+0x3000] ;  /* 0x00300000c098783b */ /* 0x000e6e0000000200 */
[C---:B------:R-:W-:Y:S08]  /*4e60*/  HMMA.16816.F32.BF16 R28, R176.reuse, R156, R28 ;  /* 0x0000009cb01c723c */ /* 0x040ff0000004181c */
[----:B------:R-:W-:Y:S01]  /*4e70*/  HMMA.16816.F32.BF16 R32, R176, R158, R32 ;  /* 0x0000009eb020723c */ /* 0x000fe20000041820 */
[----:B------:R-:W1:Y:S07]  /*4e80*/  LDSM.16.M88.4 R156, [R192+0x3800] ;  /* 0x00380000c09c783b */ /* 0x000e6e0000000200 */
[C---:B------:R-:W-:Y:S01]  /*4e90*/  HMMA.16816.F32.BF16 R4, R160.reuse, R164, R4 ;  /* 0x000000a4a004723c */ /* 0x040fe20000041804 */
[----:B------:R-:W1:Y:S07]  /*4ea0*/  LDSM.16.M88.4 R176, [R206+0x8000] ;  /* 0x00800000ceb0783b */ /* 0x000e6e0000000200 */
[C---:B------:R-:W-:Y:S01]  /*4eb0*/  HMMA.16816.F32.BF16 R8, R160.reuse, R166, R8 ;  /* 0x000000a6a008723c */ /* 0x040fe20000041808 */
[----:B------:R-:W-:Y:S07]  /*4ec0*/  LDSM.16.M88.4 R164, [R187] ;  /* 0x00000000bba4783b */ /* 0x000fee0000000200 */
        /* <DEDUP_REMOVED lines=15> */
[----:B------:R-:W1:Y:S07]  /*4fc0*/  LDSM.16.M88.4 R148, [R186] ;  /* 0x00000000ba94783b */ /* 0x000e6e0000000200 */
[C---:B------:R-:W-:Y:S08]  /*4fd0*/  HMMA.16816.F32.BF16 R20, R168.reuse, R152, R20 ;  /* 0x00000098a814723c */ /* 0x040ff00000041814 */
[C---:B------:R-:W-:Y:S01]  /*4fe0*/  HMMA.16816.F32.BF16 R24, R168.reuse, R154, R24 ;  /* 0x0000009aa818723c */ /* 0x040fe20000041818 */
[----:B------:R-:W1:Y:S07]  /*4ff0*/  LDSM.16.M88.4 R152, [R185] ;  /* 0x00000000b998783b */ /* 0x000e6e0000000200 */
[C---:B------:R-:W-:Y:S08]  /*5000*/  HMMA.16816.F32.BF16 R28, R168.reuse, R156, R28 ;  /* 0x0000009ca81c723c */ /* 0x040ff0000004181c */
[----:B------:R-:W-:Y:S01]  /*5010*/  HMMA.16816.F32.BF16 R32, R168, R158, R32 ;  /* 0x0000009ea820723c */ /* 0x000fe20000041820 */
[----:B------:R-:W1:Y:S07]  /*5020*/  LDSM.16.M88.4 R156, [R184] ;  /* 0x00000000b89c783b */ /* 0x000e6e0000000200 */
[----:B------:R-:W1:Y:S01]  /*5030*/  LDSM.16.M88.4 R168, [R202+0x8000] ;  /* 0x00800000caa8783b */ /* 0x000e620000000200 */
[C---:B------:R-:W-:Y:S08]  /*5040*/  HMMA.16816.F32.BF16 R4, R176.reuse, R180, R4 ;  /* 0x000000b4b004723c */ /* 0x040ff00000041804 */
[C---:B------:R-:W-:Y:S01]  /*5050*/  HMMA.16816.F32.BF16 R8, R176.reuse, R182, R8 ;  /* 0x000000b6b008723c */ /* 0x040fe20000041808 */
[----:B------:R-:W-:Y:S07]  /*5060*/  LDSM.16.M88.4 R180, [R192+0x4000] ;  /* 0x00400000c0b4783b */ /* 0x000fee0000000200 */
[C---:B--2---:R-:W-:Y:S08]  /*5070*/  HMMA.16816.F32.BF16 R12, R176.reuse, R136, R12 ;  /* 0x00000088b00c723c */ /* 0x044ff0000004180c */
[C---:B------:R-:W-:Y:S01]  /*5080*/  HMMA.16816.F32.BF16 R16, R176.reuse, R138, R16 ;  /* 0x0000008ab010723c */ /* 0x040fe20000041810 */
[----:B------:R-:W2:Y:S07]  /*5090*/  LDSM.16.M88.4 R136, [R199+0xa900] ;  /* 0x00a90000c788783b */ /* 0x000eae0000000200 */
[C---:B------:R-:W-:Y:S08]  /*50a0*/  HMMA.16816.F32.BF16 R20, R176.reuse, R140, R20 ;  /* 0x0000008cb014723c */ /* 0x040ff00000041814 */
[C---:B------:R-:W-:Y:S01]  /*50b0*/  HMMA.16816.F32.BF16 R24, R176.reuse, R142, R24 ;  /* 0x0000008eb018723c */ /* 0x040fe20000041818 */
[----:B------:R-:W1:Y:S07]  /*50c0*/  LDSM.16.M88.4 R140, [R199+0xb100] ;  /* 0x00b10000c78c783b */ /* 0x000e6e0000000200 */
[C---:B-----5:R-:W-:Y:S08]  /*50d0*/  HMMA.16816.F32.BF16 R28, R176.reuse, R144, R28 ;  /* 0x00000090b01c723c */ /* 0x060ff0000004181c */
[----:B------:R-:W-:Y:S01]  /*50e0*/  HMMA.16816.F32.BF16 R32, R176, R146, R32 ;  /* 0x00000092b020723c */ /* 0x000fe20000041820 */
[----:B------:R-:W5:Y:S07]  /*50f0*/  LDSM.16.M88.4 R144, [R199+0xb900] ;  /* 0x00b90000c790783b */ /* 0x000f6e0000000200 */
[----:B------:R-:W2:Y:S01]  /*5100*/  LDSM.16.M88.4 R176, [R201+0x8000] ;  /* 0x00800000c9b0783b */ /* 0x000ea20000000200 */
[C---:B---3--:R-:W-:Y:S08]  /*5110*/  HMMA.16816.F32.BF16 R4, R160.reuse, R164, R4 ;  /* 0x000000a4a004723c */ /* 0x048ff00000041804 */
[C---:B------:R-:W-:Y:S08]  /*5120*/  HMMA.16816.F32.BF16 R8, R160.reuse, R166, R8 ;  /* 0x000000a6a008723c */ /* 0x040ff00000041808 */
[C---:B-1----:R-:W-:Y:S08]  /*5130*/  HMMA.16816.F32.BF16 R12, R160.reuse, R148, R12 ;  /* 0x00000094a00c723c */ /* 0x042ff0000004180c */
[C---:B------:R-:W-:Y:S08]  /*5140*/  HMMA.16816.F32.BF16 R16, R160.reuse, R150, R16 ;  /* 0x00000096a010723c */ /* 0x040ff00000041810 */
[C---:B------:R-:W-:Y:S08]  /*5150*/  HMMA.16816.F32.BF16 R20, R160.reuse, R152, R20 ;  /* 0x00000098a014723c */ /* 0x040ff00000041814 */
[C---:B------:R-:W-:Y:S08]  /*5160*/  HMMA.16816.F32.BF16 R24, R160.reuse, R154, R24 ;  /* 0x0000009aa018723c */ /* 0x040ff00000041818 */
[C---:B------:R-:W-:Y:S08]  /*5170*/  HMMA.16816.F32.BF16 R28, R160.reuse, R156, R28 ;  /* 0x0000009ca01c723c */ /* 0x040ff0000004181c */
[----:B------:R-:W-:Y:S08]  /*5180*/  HMMA.16816.F32.BF16 R32, R160, R158, R32 ;  /* 0x0000009ea020723c */ /* 0x000ff00000041820 */
[C---:B------:R-:W-:Y:S08]  /*5190*/  HMMA.16816.F32.BF16 R4, R168.reuse, R172, R4 ;  /* 0x000000aca804723c */ /* 0x040ff00000041804 */
[C---:B------:R-:W-:Y:S08]  /*51a0*/  HMMA.16816.F32.BF16 R8, R168.reuse, R174, R8 ;  /* 0x000000aea808723c */ /* 0x040ff00000041808 */
[C---:B--2---:R-:W-:Y:S08]  /*51b0*/  HMMA.16816.F32.BF16 R12, R168.reuse, R136, R12 ;  /* 0x00000088a80c723c */ /* 0x044ff0000004180c */
[C---:B------:R-:W-:Y:S01]  /*51c0*/  HMMA.16816.F32.BF16 R16, R168.reuse, R138, R16 ;  /* 0x0000008aa810723c */ /* 0x040fe20000041810 */
[----:B------:R-:W1:Y:S07]  /*51d0*/  LDSM.16.M88.4 R136, [R192+0x4800] ;  /* 0x00480000c088783b */ /* 0x000e6e0000000200 */
[C---:B------:R-:W-:Y:S08]  /*51e0*/  HMMA.16816.F32.BF16 R20, R168.reuse, R140, R20 ;  /* 0x0000008ca814723c */ /* 0x040ff00000041814 */
[C---:B------:R-:W-:Y:S01]  /*51f0*/  HMMA.16816.F32.BF16 R24, R168.reuse, R142, R24 ;  /* 0x0000008ea818723c */ /* 0x040fe20000041818 */
[----:B------:R-:W2:Y:S07]  /*5200*/  LDSM.16.M88.4 R140, [R192+0x5000] ;  /* 0x00500000c08c783b */ /* 0x000eae0000000200 */
[C---:B-----5:R-:W-:Y:S08]  /*5210*/  HMMA.16816.F32.BF16 R28, R168.reuse, R144, R28 ;  /* 0x00000090a81c723c */ /* 0x060ff0000004181c */
[----:B------:R-:W-:Y:S08]  /*5220*/  HMMA.16816.F32.BF16 R32, R168, R146, R32 ;  /* 0x00000092a820723c */ /* 0x000ff00000041820 */
[C---:B------:R-:W-:Y:S08]  /*5230*/  HMMA.16816.F32.BF16 R4, R176.reuse, R180, R4 ;  /* 0x000000b4b004723c */ /* 0x040ff00000041804 */
[C---:B------:R-:W-:Y:S08]  /*5240*/  HMMA.16816.F32.BF16 R8, R176.reuse, R182, R8 ;  /* 0x000000b6b008723c */ /* 0x040ff00000041808 */
[C---:B-1----:R-:W-:Y:S08]  /*5250*/  HMMA.16816.F32.BF16 R12, R176.reuse, R136, R12 ;  /* 0x00000088b00c723c */ /* 0x042ff0000004180c */
[C---:B------:R-:W-:Y:S01]  /*5260*/  HMMA.16816.F32.BF16 R16, R176.reuse, R138, R16 ;  /* 0x0000008ab010723c */ /* 0x040fe20000041810 */
[----:B------:R-:W1:Y:S01]  /*5270*/  LDSM.16.M88.4 R136, [R192+0x5800] ;  /* 0x00580000c088783b */ /* 0x000e620000000200 */
[----:B------:R-:W-:Y:S04]  /*5280*/  DEPBAR.LE SB0, 0x0 ;  /* 0x000080000000791a */ /* 0x000fe80000000000 */
[----:B------:R-:W-:Y:S02]  /*5290*/  FMUL.FTZ R134, R4, c[0x0][0x320] ;  /* 0x0000c80004867a20 */ /* 0x000fe40000410000 */
[C---:B--2---:R-:W-:Y:S02]  /*52a0*/  HMMA.16816.F32.BF16 R20, R176.reuse, R140, R20 ;  /* 0x0000008cb014723c */ /* 0x044fe40000041814 */
[----:B------:R-:W2:Y:S01]  /*52b0*/  MUFU.TANH R174, R134 ;  /* 0x0000008600ae7308 */ /* 0x000ea20000002400 */
[----:B------:R-:W-:Y:S02]  /*52c0*/  BAR.SYNC.DEFER_BLOCKING 0x0 ;  /* 0x0000000000007b1d */ /* 0x000fe40000010000 */
[----:B------:R-:W-:Y:S02]  /*52d0*/  FMUL.FTZ R133, R7, c[0x0][0x320] ;  /* 0x0000c80007857a20 */ /* 0x000fe40000410000 */
[----:B------:R-:W-:Y:S01]  /*52e0*/  FMUL.FTZ R232, R9, c[0x0][0x320] ;  /* 0x0000c80009e87a20 */ /* 0x000fe20000410000 */
[C---:B------:R-:W-:Y:S04]  /*52f0*/  HMMA.16816.F32.BF16 R24, R176.reuse, R142, R24 ;  /* 0x0000008eb018723c */ /* 0x040fe80000041818 */
[----:B------:R3:W2:Y:S01]  /*5300*/  MUFU.TANH R165, R133 ;  /* 0x0000008500a57308 */ /* 0x0006a20000002400 */
[----:B------:R-:W-:Y:S02]  /*5310*/  FMUL.FTZ R3, R5, c[0x0][0x320] ;  /* 0x0000c80005037a20 */ /* 0x000fe40000410000 */
[----:B------:R-:W-:Y:S02]  /*5320*/  FMUL.FTZ R2, R6, c[0x0][0x320] ;  /* 0x0000c80006027a20 */ /* 0x000fe40000410000 */
[----:B------:R-:W-:Y:S03]  /*5330*/  FMUL.FTZ R132, R8, c[0x0][0x320] ;  /* 0x0000c80008847a20 */ /* 0x000fe60000410000 */
[----:B------:R-:W-:Y:S02]  /*5340*/  FMUL.FTZ R252, R14, c[0x0][0x320] ;  /* 0x0000c8000efc7a20 */ /* 0x000fe40000410000 */
[----:B------:R5:W2:Y:S01]  /*5350*/  MUFU.TANH R173, R232 ;  /* 0x000000e800ad7308 */ /* 0x000aa20000002400 */
[----:B------:R-:W-:Y:S02]  /*5360*/  FMUL.FTZ R251, R15, c[0x0][0x320] ;  /* 0x0000c8000ffb7a20 */ /* 0x000fe40000410000 */
[----:B------:R-:W-:Y:S02]  /*5370*/  FMUL.FTZ R250, R16, c[0x0][0x320] ;  /* 0x0000c80010fa7a20 */ /* 0x000fe40000410000 */
[----:B------:R-:W-:Y:S02]  /*5380*/  FMUL.FTZ R248, R17, c[0x0][0x320] ;  /* 0x0000c80011f87a20 */ /* 0x000fe40000410000 */
[----:B------:R-:W-:Y:S02]  /*5390*/  FMUL.FTZ R249, R18, c[0x0][0x320] ;  /* 0x0000c80012f97a20 */ /* 0x000fe40000410000 */
[----:B------:R-:W-:Y:S01]  /*53a0*/  FMUL.FTZ R247, R19, c[0x0][0x320] ;  /* 0x0000c80013f77a20 */ /* 0x000fe20000410000 */
[----:B------:R2:W2:Y:S01]  /*53b0*/  MUFU.TANH R170, R3 ;  /* 0x0000000300aa7308 */ /* 0x0004a20000002400 */
[C---:B-1----:R-:W-:Y:S03]  /*53c0*/  HMMA.16816.F32.BF16 R28, R176.reuse, R136, R28 ;  /* 0x00000088b01c723c */ /* 0x042fe6000004181c */
[----:B---3--:R-:W-:Y:S02]  /*53d0*/  FMUL.FTZ R133, R12, c[0x0][0x320] ;  /* 0x0000c8000c857a20 */ /* 0x008fe40000410000 */
[----:B------:R-:W-:Y:S02]  /*53e0*/  FMUL.FTZ R246, R20, c[0x0][0x320] ;  /* 0x0000c80014f67a20 */ /* 0x000fe40000410000 */
[----:B------:R-:W-:Y:S01]  /*53f0*/  FMUL.FTZ R244, R21, c[0x0][0x320] ;  /* 0x0000c80015f47a20 */ /* 0x000fe20000410000 */
[----:B------:R-:W-:Y:S01]  /*5400*/  HMMA.16816.F32.BF16 R32, R176, R138, R32 ;  /* 0x0000008ab020723c */ /* 0x000fe20000041820 */
[----:B------:R1:W3:Y:S03]  /*5410*/  MUFU.TANH R167, R2 ;  /* 0x0000000200a77308 */ /* 0x0002e60000002400 */
[----:B------:R-:W-:Y:S02]  /*5420*/  FMUL.FTZ R245, R22, c[0x0][0x320] ;  /* 0x0000c80016f57a20 */ /* 0x000fe40000410000 */
[----:B------:R-:W-:Y:S02]  /*5430*/  FMUL.FTZ R243, R23, c[0x0][0x320] ;  /* 0x0000c80017f37a20 */ /* 0x000fe40000410000 */
[----:B------:R-:W-:Y:S03]  /*5440*/  FMUL.FTZ R242, R24, c[0x0][0x320] ;  /* 0x0000c80018f27a20 */ /* 0x000fe60000410000 */
[----:B------:R3:W3:Y:S01]  /*5450*/  MUFU.TANH R169, R132 ;  /* 0x0000008400a97308 */ /* 0x0006e20000002400 */
[----:B------:R-:W-:Y:S02]  /*5460*/  FMUL.FTZ R240, R25, c[0x0][0x320] ;  /* 0x0000c80019f07a20 */ /* 0x000fe40000410000 */
[----:B------:R-:W-:Y:S02]  /*5470*/  FMUL.FTZ R241, R26, c[0x0][0x320] ;  /* 0x0000c8001af17a20 */ /* 0x000fe40000410000 */
[----:B----4-:R-:W-:Y:S02]  /*5480*/  FMUL.FTZ R239, R27, c[0x0][0x320] ;  /* 0x0000c8001bef7a20 */ /* 0x010fe40000410000 */
[----:B------:R-:W-:Y:S02]  /*5490*/  FMUL.FTZ R236, R28, c[0x0][0x320] ;  /* 0x0000c8001cec7a20 */ /* 0x000fe40000410000 */
[----:B------:R-:W-:Y:S01]  /*54a0*/  FMUL.FTZ R238, R29, c[0x0][0x320] ;  /* 0x0000c8001dee7a20 */ /* 0x000fe20000410000 */
[----:B------:R4:W4:Y:S01]  /*54b0*/  MUFU.TANH R182, R133 ;  /* 0x0000008500b67308 */ /* 0x0009220000002400 */
[----:B------:R-:W-:Y:S02]  /*54c0*/  FMUL.FTZ R237, R30, c[0x0][0x320] ;  /* 0x0000c8001eed7a20 */ /* 0x000fe40000410000 */
[----:B------:R-:W-:Y:S02]  /*54d0*/  FMUL.FTZ R235, R31, c[0x0][0x320] ;  /* 0x0000c8001feb7a20 */ /* 0x000fe40000410000 */
[----:B------:R-:W-:Y:S02]  /*54e0*/  FMUL.FTZ R234, R32, c[0x0][0x320] ;  /* 0x0000c80020ea7a20 */ /* 0x000fe40000410000 */
[----:B-----5:R-:W-:Y:S02]  /*54f0*/  FMUL.FTZ R232, R33, c[0x0][0x320] ;  /* 0x0000c80021e87a20 */ /* 0x020fe40000410000 */
[----:B------:R-:W-:Y:S01]  /*5500*/  FMUL.FTZ R134, R34, c[0x0][0x320] ;  /* 0x0000c80022867a20 */ /* 0x000fe20000410000 */
[----:B------:R-:W4:Y:S01]  /*5510*/  MUFU.TANH R252, R252 ;  /* 0x000000fc00fc7308 */ /* 0x000f220000002400 */
[----:B--2---:R-:W-:Y:S02]  /*5520*/  FMUL.FTZ R3, R10, c[0x0][0x320] ;  /* 0x0000c8000a037a20 */ /* 0x004fe40000410000 */
[----:B-1----:R-:W-:Y:S02]  /*5530*/  FMUL.FTZ R2, R11, c[0x0][0x320] ;  /* 0x0000c8000b027a20 */ /* 0x002fe40000410000 */
[----:B---3--:R-:W-:Y:S02]  /*5540*/  FMUL.FTZ R132, R13, c[0x0][0x320] ;  /* 0x0000c8000d847a20 */ /* 0x008fe40000410000 */
[----:B------:R-:W-:Y:S03]  /*5550*/  FMUL.FTZ R35, R35, c[0x0][0x320] ;  /* 0x0000c80023237a20 */ /* 0x000fe60000410000 */
[----:B------:R1:W2:Y:S10]  /*5560*/  MUFU.TANH R183, R3 ;  /* 0x0000000300b77308 */ /* 0x0002b40000002400 */
[----:B------:R1:W3:Y:S10]  /*5570*/  MUFU.TANH R181, R2 ;  /* 0x0000000200b57308 */ /* 0x0002f40000002400 */
[----:B------:R1:W1:Y:S10]  /*5580*/  MUFU.TANH R166, R132 ;  /* 0x0000008400a67308 */ /* 0x0002740000002400 */
[----:B------:R-:W1:Y:S10]  /*5590*/  MUFU.TANH R251, R251 ;  /* 0x000000fb00fb7308 */ /* 0x000e740000002400 */
        /* <DEDUP_REMOVED lines=19> */
[----:B------:R1:W1:Y:S02]  /*56d0*/  MUFU.TANH R133, R35 ;  /* 0x0000002300857308 */ /* 0x0002640000002400 */
[----:B-1234-:R-:W-:-:S05]  /*56e0*/  @P0 BRA `(.L_x_5) ;  /* 0xffffec0000000947 */ /* 0x01efca000383ffff */
.L_x_4:
[----:B------:R-:W-:Y:S01]  /*56f0*/  FMNMX.FTZ R2, R167, R0, !PT ;  /* 0x00000000a7027209 */ /* 0x000fe20007810000 */
[----:B-1----:R-:W-:Y:S01]  /*5700*/  LDSM.16.MT88.4 R12, [R200+0x100] ;  /* 0x00010000c80c783b */ /* 0x002fe20000004200 */
[----:B------:R-:W-:Y:S01]  /*5710*/  FMNMX.FTZ R3, R174, R135, !PT ;  /* 0x00000087ae037209 */ /* 0x000fe20007810000 */
[----:B------:R-:W-:Y:S01]  /*5720*/  UIADD3 UR4, UR7, -0x1, URZ ;  /* 0xffffffff07047890 */ /* 0x000fe2000fffe03f */
[----:B------:R-:W-:Y:S02]  /*5730*/  FMNMX.FTZ R2, R165, R2, !PT ;  /* 0x00000002a5027209 */ /* 0x000fe40007810000 */
[----:B------:R-:W-:Y:S02]  /*5740*/  FMNMX.FTZ R4, R170, R3, !PT ;  /* 0x00000003aa047209 */ /* 0x000fe40007810000 */
[----:B------:R-:W-:Y:S01]  /*5750*/  FMNMX.FTZ R2, R183, R2, !PT ;  /* 0x00000002b7027209 */ /* 0x000fe20007810000 */
[----:B------:R-:W-:Y:S01]  /*5760*/  LDSM.16.MT88.4 R20, [R198+0x100] ;  /* 0x00010000c614783b */ /* 0x000fe20000004200 */
[----:B------:R-:W-:Y:S02]  /*5770*/  FMNMX.FTZ R4, R169, R4, !PT ;  /* 0x00000004a9047209 */ /* 0x000fe40007810000 */
        /* <DEDUP_REMOVED lines=32> */
[----:B------:R-:W-:Y:S01]  /*5980*/  ISETP.LT.AND P0, PT, RZ, UR7, PT ;  /* 0x00000007ff007c0c */ /* 0x000fe2000bf01270 */
[----:B------:R-:W-:Y:S01]  /*5990*/  SHFL.BFLY PT, R2, R7, 0x2, 0x1f ;  /* 0x0c401f0007027f89 */ /* 0x000fe200000e0000 */
[----:B------:R-:W-:Y:S07]  /*59a0*/  UMOV UR7, UR4 ;  /* 0x0000000400077c82 */ /* 0x000fee0008000000 */
[----:B------:R-:W1:Y:S08]  /*59b0*/  SHFL.BFLY PT, R6, R5, 0x2, 0x1f ;  /* 0x0c401f0005067f89 */ /* 0x000e7000000e0000 */
[----:B------:R-:W0:Y:S01]  /*59c0*/  LDGDEPBAR ;  /* 0x00000000000079af */ /* 0x000e220000000000 */
[----:B-1----:R-:W-:Y:S02]  /*59d0*/  FMNMX.FTZ R9, R5, R6, !PT ;  /* 0x0000000605097209 */ /* 0x002fe40007810000 */
[----:B------:R-:W-:Y:S05]  /*59e0*/  FMNMX.FTZ R4, R7, R2, !PT ;  /* 0x0000000207047209 */ /* 0x000fea0007810000 */
[----:B------:R-:W1:Y:S08]  /*59f0*/  SHFL.BFLY PT, R132, R9, 0x1, 0x1f ;  /* 0x0c201f0009847f89 */ /* 0x000e7000000e0000 */
[----:B------:R-:W2:Y:S01]  /*5a00*/  SHFL.BFLY PT, R3, R4, 0x1, 0x1f ;  /* 0x0c201f0004037f89 */ /* 0x000ea200000e0000 */
[----:B-1----:R-:W-:Y:S05]  /*5a10*/  FMNMX.FTZ R132, R9, R132, !PT ;  /* 0x0000008409847209 */ /* 0x002fea0007810000 */
[C---:B------:R-:W-:Y:S02]  /*5a20*/  FMUL.FTZ R141, R132.reuse, c[0x0][0x2d0] ;  /* 0x0000b400848d7a20 */ /* 0x040fe40000410000 */
[----:B------:R-:W-:Y:S01]  /*5a30*/  FADD.FTZ R2, -R132, R135 ;  /* 0x0000008784027221 */ /* 0x000fe20000010100 */
[----:B--2---:R-:W-:Y:S01]  /*5a40*/  FMNMX.FTZ R3, R4, R3, !PT ;  /* 0x0000000304037209 */ /* 0x004fe20007810000 */
[--C-:B------:R-:W-:Y:S01]  /*5a50*/  FFMA.FTZ R175, R174, c[0x0][0x2d0], -R141.reuse ;  /* 0x0000b400aeaf7a23 */ /* 0x100fe2000001088d */
[----:B------:R-:W-:Y:S01]  /*5a60*/  MOV R135, R132 ;  /* 0x0000008400877202 */ /* 0x000fe20000000f00 */
[--C-:B------:R-:W-:Y:S02]  /*5a70*/  FFMA.FTZ R174, R170, c[0x0][0x2d0], -R141.reuse ;  /* 0x0000b400aaae7a23 */ /* 0x100fe4000001088d */
[C---:B------:R-:W-:Y:S02]  /*5a80*/  FMUL.FTZ R144, R3.reuse, c[0x0][0x2d0] ;  /* 0x0000b40003907a20 */ /* 0x040fe40000410000 */
[----:B------:R-:W-:Y:S01]  /*5a90*/  FADD.FTZ R5, -R3, R0 ;  /* 0x0000000003057221 */ /* 0x000fe20000010100 */
[----:B------:R-:W-:Y:S01]  /*5aa0*/  MUFU.EX2 R175, R175 ;  /* 0x000000af00af7308 */ /* 0x000fe20000000800 */
[--C-:B------:R-:W-:Y:S02]  /*5ab0*/  FFMA.FTZ R172, R165, c[0x0][0x2d0], -R144.reuse ;  /* 0x0000b400a5ac7a23 */ /* 0x100fe40000010890 */
[--C-:B------:R-:W-:Y:S02]  /*5ac0*/  FFMA.FTZ R168, R181, c[0x0][0x2d0], -R144.reuse ;  /* 0x0000b400b5a87a23 */ /* 0x100fe40000010890 */
[--C-:B------:R-:W-:Y:S02]  /*5ad0*/  FFMA.FTZ R171, R169, c[0x0][0x2d0], -R141.reuse ;  /* 0x0000b400a9ab7a23 */ /* 0x100fe4000001088d */
[--C-:B------:R-:W-:Y:S02]  /*5ae0*/  FFMA.FTZ R169, R183, c[0x0][0x2d0], -R144.reuse ;  /* 0x0000b400b7a97a23 */ /* 0x100fe40000010890 */
[--C-:B------:R-:W-:Y:S01]  /*5af0*/  FFMA.FTZ R170, R173, c[0x0][0x2d0], -R141.reuse ;  /* 0x0000b400adaa7a23 */ /* 0x100fe2000001088d */
[----:B------:R-:W-:Y:S01]  /*5b00*/  MUFU.EX2 R174, R174 ;  /* 0x000000ae00ae7308 */ /* 0x000fe20000000800 */
[--C-:B------:R-:W-:Y:S02]  /*5b10*/  FFMA.FTZ R173, R167, c[0x0][0x2d0], -R144.reuse ;  /* 0x0000b400a7ad7a23 */ /* 0x100fe40000010890 */
[----:B------:R-:W-:Y:S02]  /*5b20*/  FMUL.FTZ R0, R5, c[0x0][0x2d0] ;  /* 0x0000b40005007a20 */ /* 0x000fe40000410000 */
[----:B------:R-:W-:Y:S02]  /*5b30*/  FMUL.FTZ R6, R2, c[0x0][0x2d0] ;  /* 0x0000b40002067a20 */ /* 0x000fe40000410000 */
[--C-:B------:R-:W-:Y:S02]  /*5b40*/  FFMA.FTZ R177, R166, c[0x0][0x2d0], -R141.reuse ;  /* 0x0000b400a6b17a23 */ /* 0x100fe4000001088d */
[----:B------:R-:W-:Y:S01]  /*5b50*/  LDSM.16.MT88.4 R164, [R200+0x5900] ;  /* 0x00590000c8a4783b */ /* 0x000fe20000004200 */
[----:B------:R-:W1:Y:S01]  /*5b60*/  MUFU.EX2 R2, R6 ;  /* 0x0000000600027308 */ /* 0x000e620000000800 */
[--C-:B------:R-:W-:Y:S02]  /*5b70*/  FFMA.FTZ R178, R252, c[0x0][0x2d0], -R144.reuse ;  /* 0x0000b400fcb27a23 */ /* 0x100fe40000010890 */
[--C-:B------:R-:W-:Y:S02]  /*5b80*/  FFMA.FTZ R179, R251, c[0x0][0x2d0], -R144.reuse ;  /* 0x0000b400fbb37a23 */ /* 0x100fe40000010890 */
[--C-:B------:R-:W-:Y:S02]  /*5b90*/  FFMA.FTZ R183, R247, c[0x0][0x2d0], -R144.reuse ;  /* 0x0000b400f7b77a23 */ /* 0x100fe40000010890 */
[--C-:B------:R-:W-:Y:S02]  /*5ba0*/  FFMA.FTZ R243, R243, c[0x0][0x2d0], -R144.reuse ;  /* 0x0000b400f3f37a23 */ /* 0x100fe40000010890 */
[--C-:B------:R-:W-:Y:S01]  /*5bb0*/  FFMA.FTZ R239, R239, c[0x0][0x2d0], -R144.reuse ;  /* 0x0000b400efef7a23 */ /* 0x100fe20000010890 */
[----:B------:R-:W2:Y:S01]  /*5bc0*/  MUFU.EX2 R0, R0 ;  /* 0x0000000000007308 */ /* 0x000ea20000000800 */
[--C-:B------:R-:W-:Y:S02]  /*5bd0*/  FFMA.FTZ R237, R237, c[0x0][0x2d0], -R144.reuse ;  /* 0x0000b400eded7a23 */ /* 0x100fe40000010890 */
[--C-:B------:R-:W-:Y:S02]  /*5be0*/  FFMA.FTZ R134, R134, c[0x0][0x2d0], -R144.reuse ;  /* 0x0000b40086867a23 */ /* 0x100fe40000010890 */
[--C-:B------:R-:W-:Y:S02]  /*5bf0*/  FFMA.FTZ R133, R133, c[0x0][0x2d0], -R144.reuse ;  /* 0x0000b40085857a23 */ /* 0x100fe40000010890 */
[--C-:B------:R-:W-:Y:S02]  /*5c00*/  FFMA.FTZ R176, R182, c[0x0][0x2d0], -R141.reuse ;  /* 0x0000b400b6b07a23 */ /* 0x100fe4000001088d */
[--C-:B------:R-:W-:Y:S01]  /*5c10*/  FFMA.FTZ R182, R249, c[0x0][0x2d0], -R144.reuse ;  /* 0x0000b400f9b67a23 */ /* 0x100fe20000010890 */
[----:B------:R-:W-:Y:S01]  /*5c20*/  MUFU.EX2 R171, R171 ;  /* 0x000000ab00ab7308 */ /* 0x000fe20000000800 */
[--C-:B------:R-:W-:Y:S02]  /*5c30*/  FFMA.FTZ R180, R250, c[0x0][0x2d0], -R141.reuse ;  /* 0x0000b400fab47a23 */ /* 0x100fe4000001088d */
[--C-:B------:R-:W-:Y:S02]  /*5c40*/  FFMA.FTZ R181, R248, c[0x0][0x2d0], -R141.reuse ;  /* 0x0000b400f8b57a23 */ /* 0x100fe4000001088d */
[----:B-1----:R-:W-:Y:S01]  /*5c50*/  FMUL.FTZ R4, R2, R128 ;  /* 0x0000008002047220 */ /* 0x002fe20000410000 */
[----:B------:R-:W-:Y:S01]  /*5c60*/  F2FP.BF16.PACK_AB R128, R174, R175 ;  /* 0x000000afae80723e */ /* 0x000fe200000010ff */
[C---:B------:R-:W-:Y:S02]  /*5c70*/  FMUL.FTZ R5, R2.reuse, R129 ;  /* 0x0000008102057220 */ /* 0x040fe40000410000 */
[C---:B------:R-:W-:Y:S01]  /*5c80*/  FMUL.FTZ R8, R2.reuse, R124 ;  /* 0x0000007c02087220 */ /* 0x040fe20000410000 */
[----:B------:R-:W1:Y:S01]  /*5c90*/  MUFU.EX2 R170, R170 ;  /* 0x000000aa00aa7308 */ /* 0x000e620000000800 */
[C---:B------:R-:W-:Y:S02]  /*5ca0*/  FMUL.FTZ R9, R2.reuse, R125 ;  /* 0x0000007d02097220 */ /* 0x040fe40000410000 */
[----:B------:R-:W-:Y:S02]  /*5cb0*/  FMUL.FTZ R16, R2, R116 ;  /* 0x0000007402107220 */ /* 0x000fe40000410000 */
[C---:B--2---:R-:W-:Y:S02]  /*5cc0*/  FMUL.FTZ R6, R0.reuse, R130 ;  /* 0x0000008200067220 */ /* 0x044fe40000410000 */
[C---:B------:R-:W-:Y:S02]  /*5cd0*/  FMUL.FTZ R7, R0.reuse, R131 ;  /* 0x0000008300077220 */ /* 0x040fe40000410000 */
[C---:B------:R-:W-:Y:S01]  /*5ce0*/  FMUL.FTZ R10, R0.reuse, R126 ;  /* 0x0000007e000a7220 */ /* 0x040fe20000410000 */
[----:B------:R-:W-:Y:S01]  /*5cf0*/  MUFU.EX2 R173, R173 ;  /* 0x000000ad00ad7308 */ /* 0x000fe20000000800 */
[----:B------:R-:W-:Y:S02]  /*5d00*/  FMUL.FTZ R11, R0, R127 ;  /* 0x0000007f000b7220 */ /* 0x000fe40000410000 */
[----:B------:R-:W-:Y:S01]  /*5d10*/  FMUL.FTZ R17, R2, R117 ;  /* 0x0000007502117220 */ /* 0x000fe20000410000 */
[----:B------:R-:W-:Y:S01]  /*5d20*/  LDSM.16.MT88.4 R124, [R200+0x2900] ;  /* 0x00290000c87c783b */ /* 0x000fe20000004200 */
[C---:B------:R-:W-:Y:S02]  /*5d30*/  FMUL.FTZ R18, R0.reuse, R118 ;  /* 0x0000007600127220 */ /* 0x040fe40000410000 */
[----:B------:R-:W-:Y:S02]  /*5d40*/  FMUL.FTZ R19, R0, R119 ;  /* 0x0000007700137220 */ /* 0x000fe40000410000 */
[C---:B------:R-:W-:Y:S01]  /*5d50*/  FMUL.FTZ R24, R2.reuse, R108 ;  /* 0x0000006c02187220 */ /* 0x040fe20000410000 */
[----:B------:R-:W2:Y:S01]  /*5d60*/  MUFU.EX2 R172, R172 ;  /* 0x000000ac00ac7308 */ /* 0x000ea20000000800 */
[----:B------:R-:W-:Y:S01]  /*5d70*/  FMUL.FTZ R25, R2, R109 ;  /* 0x0000006d02197220 */ /* 0x000fe20000410000 */
[----:B------:R-:W-:Y:S01]  /*5d80*/  LDSM.16.MT88.4 R116, [R197+0x900] ;  /* 0x00090000c574783b */ /* 0x000fe20000004200 */
[----:B------:R-:W-:Y:S01]  /*5d90*/  FMUL.FTZ R26, R0, R110 ;  /* 0x0000006e001a7220 */ /* 0x000fe20000410000 */
[----:B-1----:R-:W-:Y:S01]  /*5da0*/  F2FP.BF16.PACK_AB R130, R170, R171 ;  /* 0x000000abaa82723e */ /* 0x002fe200000010ff */
[----:B------:R-:W-:Y:S02]  /*5db0*/  FMUL.FTZ R27, R0, R111 ;  /* 0x0000006f001b7220 */ /* 0x000fe40000410000 */
[C---:B------:R-:W-:Y:S02]  /*5dc0*/  FMUL.FTZ R32, R2.reuse, R100 ;  /* 0x0000006402207220 */ /* 0x040fe40000410000 */
[----:B------:R-:W-:Y:S01]  /*5dd0*/  FMUL.FTZ R33, R2, R101 ;  /* 0x0000006502217220 */ /* 0x000fe20000410000 */
[----:B------:R-:W-:Y:S01]  /*5de0*/  MUFU.EX2 R169, R169 ;  /* 0x000000a900a97308 */ /* 0x000fe20000000800 */
[----:B------:R-:W-:Y:S01]  /*5df0*/  LDSM.16.MT88.4 R108, [R196+0x2100] ;  /* 0x00210000c46c783b */ /* 0x000fe20000004200 */
[C---:B------:R-:W-:Y:S02]  /*5e00*/  FMUL.FTZ R34, R0.reuse, R102 ;  /* 0x0000006600227220 */ /* 0x040fe40000410000 */
[----:B------:R-:W-:Y:S02]  /*5e10*/  FMUL.FTZ R35, R0, R103 ;  /* 0x0000006700237220 */ /* 0x000fe40000410000 */
[C---:B------:R-:W-:Y:S02]  /*5e20*/  FMUL.FTZ R36, R2.reuse, R36 ;  /* 0x0000002402247220 */ /* 0x040fe40000410000 */
[----:B------:R-:W-:Y:S01]  /*5e30*/  FMUL.FTZ R37, R2, R37 ;  /* 0x0000002502257220 */ /* 0x000fe20000410000 */
[----:B------:R-:W-:Y:S01]  /*5e40*/  LDSM.16.MT88.4 R100, [R197+0x2100] ;  /* 0x00210000c564783b */ /* 0x000fe20000004200 */
[----:B------:R-:W1:Y:S01]  /*5e50*/  MUFU.EX2 R168, R168 ;  /* 0x000000a800a87308 */ /* 0x000e620000000800 */
[C---:B------:R-:W-:Y:S02]  /*5e60*/  FMUL.FTZ R38, R0.reuse, R38 ;  /* 0x0000002600267220 */ /* 0x040fe40000410000 */
[----:B------:R-:W-:Y:S01]  /*5e70*/  FMUL.FTZ R39, R0, R39 ;  /* 0x0000002700277220 */ /* 0x000fe20000410000 */
[----:B--2---:R-:W-:Y:S01]  /*5e80*/  F2FP.BF16.PACK_AB R129, R172, R173 ;  /* 0x000000adac81723e */ /* 0x004fe200000010ff */
[C---:B------:R-:W-:Y:S02]  /*5e90*/  FMUL.FTZ R40, R2.reuse, R40 ;  /* 0x0000002802287220 */ /* 0x040fe40000410000 */
[----:B------:R-:W-:Y:S02]  /*5ea0*/  FMUL.FTZ R41, R2, R41 ;  /* 0x0000002902297220 */ /* 0x000fe40000410000 */
[C---:B------:R-:W-:Y:S01]  /*5eb0*/  FMUL.FTZ R42, R0.reuse, R42 ;  /* 0x0000002a002a7220 */ /* 0x040fe20000410000 */
[----:B------:R-:W-:Y:S01]  /*5ec0*/  MUFU.EX2 R176, R176 ;  /* 0x000000b000b07308 */ /* 0x000fe20000000800 */
[----:B------:R-:W-:Y:S02]  /*5ed0*/  FMUL.FTZ R43, R0, R43 ;  /* 0x0000002b002b7220 */ /* 0x000fe40000410000 */
[C---:B------:R-:W-:Y:S02]  /*5ee0*/  FMUL.FTZ R44, R2.reuse, R44 ;  /* 0x0000002c022c7220 */ /* 0x040fe40000410000 */
[----:B------:R-:W-:Y:S02]  /*5ef0*/  FMUL.FTZ R45, R2, R45 ;  /* 0x0000002d022d7220 */ /* 0x000fe40000410000 */
[C---:B------:R-:W-:Y:S02]  /*5f00*/  FMUL.FTZ R46, R0.reuse, R46 ;  /* 0x0000002e002e7220 */ /* 0x040fe40000410000 */
[----:B------:R-:W-:Y:S01]  /*5f10*/  FMUL.FTZ R47, R0, R47 ;  /* 0x0000002f002f7220 */ /* 0x000fe20000410000 */
[----:B------:R-:W2:Y:S01]  /*5f20*/  MUFU.EX2 R177, R177 ;  /* 0x000000b100b17308 */ /* 0x000ea20000000800 */
[C---:B------:R-:W-:Y:S02]  /*5f30*/  FMUL.FTZ R48, R2.reuse, R48 ;  /* 0x0000003002307220 */ /* 0x040fe40000410000 */
[----:B------:R-:W-:Y:S01]  /*5f40*/  FMUL.FTZ R49, R2, R49 ;  /* 0x0000003102317220 */ /* 0x000fe20000410000 */
[----:B-1----:R-:W-:Y:S01]  /*5f50*/  F2FP.BF16.PACK_AB R131, R168, R169 ;  /* 0x000000a9a883723e */ /* 0x002fe200000010ff */
[C---:B------:R-:W-:Y:S02]  /*5f60*/  FMUL.FTZ R50, R0.reuse, R50 ;  /* 0x0000003200327220 */ /* 0x040fe40000410000 */
[----:B------:R-:W-:Y:S02]  /*5f70*/  FMUL.FTZ R51, R0, R51 ;  /* 0x0000003300337220 */ /* 0x000fe40000410000 */
[C---:B------:R-:W-:Y:S01]  /*5f80*/  FMUL.FTZ R52, R2.reuse, R52 ;  /* 0x0000003402347220 */ /* 0x040fe20000410000 */
[----:B------:R-:W-:Y:S01]  /*5f90*/  MUFU.EX2 R178, R178 ;  /* 0x000000b200b27308 */ /* 0x000fe20000000800 */
[C---:B------:R-:W-:Y:S05]  /*5fa0*/  HMMA.16816.F32.BF16 R4, R128.reuse, R12, R4 ;  /* 0x0000000c8004723c */ /* 0x040fea0000041804 */
[C---:B------:R-:W-:Y:S02]  /*5fb0*/  FMUL.FTZ R53, R2.reuse, R53 ;  /* 0x0000003502357220 */ /* 0x040fe40000410000 */
[C---:B------:R-:W-:Y:S01]  /*5fc0*/  FMUL.FTZ R12, R2.reuse, R120 ;  /* 0x00000078020c7220 */ /* 0x040fe20000410000 */
[C---:B------:R-:W-:Y:S01]  /*5fd0*/  HMMA.16816.F32.BF16 R8, R128.reuse, R14, R8 ;  /* 0x0000000e8008723c */ /* 0x040fe20000041808 */
[----:B------:R-:W1:Y:S03]  /*5fe0*/  MUFU.EX2 R179, R179 ;  /* 0x000000b300b37308 */ /* 0x000e660000000800 */
[----:B------:R-:W-:Y:S02]  /*5ff0*/  FMUL.FTZ R13, R2, R121 ;  /* 0x00000079020d7220 */ /* 0x000fe40000410000 */
[C---:B------:R-:W-:Y:S02]  /*6000*/  FMUL.FTZ R54, R0.reuse, R54 ;  /* 0x0000003600367220 */ /* 0x040fe40000410000 */
[C---:B------:R-:W-:Y:S03]  /*6010*/  FMUL.FTZ R14, R0.reuse, R122 ;  /* 0x0000007a000e7220 */ /* 0x040fe60000410000 */
[----:B------:R-:W-:Y:S01]  /*6020*/  MUFU.EX2 R180, R180 ;  /* 0x000000b400b47308 */ /* 0x000fe20000000800 */
[C---:B------:R-:W-:Y:S02]  /*6030*/  FMUL.FTZ R15, R0.reuse, R123 ;  /* 0x0000007b000f7220 */ /* 0x040fe40000410000 */
[----:B------:R-:W3:Y:S01]  /*6040*/  LDSM.16.MT88.4 R120, [R196+0x100] ;  /* 0x00010000c478783b */ /* 0x000ee20000004200 */
[----:B------:R-:W-:Y:S02]  /*6050*/  FMUL.FTZ R55, R0, R55 ;  /* 0x0000003700377220 */ /* 0x000fe40000410000 */
[C---:B------:R-:W-:Y:S02]  /*6060*/  FMUL.FTZ R56, R2.reuse, R56 ;  /* 0x0000003802387220 */ /* 0x040fe40000410000 */
[C---:B------:R-:W-:Y:S02]  /*6070*/  HMMA.16816.F32.BF16 R12, R128.reuse, R20, R12 ;  /* 0x00000014800c723c */ /* 0x040fe4000004180c */
[----:B------:R-:W4:Y:S01]  /*6080*/  MUFU.EX2 R181, R181 ;  /* 0x000000b500b57308 */ /* 0x000f220000000800 */
[----:B------:R-:W-:Y:S02]  /*6090*/  FMUL.FTZ R57, R2, R57 ;  /* 0x0000003902397220 */ /* 0x000fe40000410000 */
[----:B------:R-:W-:Y:S02]  /*60a0*/  FMUL.FTZ R58, R0, R58 ;  /* 0x0000003a003a7220 */ /* 0x000fe40000410000 */
[C---:B------:R-:W-:Y:S01]  /*60b0*/  FMUL.FTZ R20, R2.reuse, R112 ;  /* 0x0000007002147220 */ /* 0x040fe20000410000 */
[C---:B------:R-:W-:Y:S04]  /*60c0*/  HMMA.16816.F32.BF16 R16, R128.reuse, R22, R16 ;  /* 0x000000168010723c */ /* 0x040fe80000041810 */
[----:B------:R-:W-:Y:S01]  /*60d0*/  FMUL.FTZ R21, R2, R113 ;  /* 0x0000007102157220 */ /* 0x000fe20000410000 */
[----:B------:R-:W-:Y:S01]  /*60e0*/  MUFU.EX2 R182, R182 ;  /* 0x000000b600b67308 */ /* 0x000fe20000000800 */
[C---:B------:R-:W-:Y:S02]  /*60f0*/  FMUL.FTZ R59, R0.reuse, R59 ;  /* 0x0000003b003b7220 */ /* 0x040fe40000410000 */
[C---:B------:R-:W-:Y:S04]  /*6100*/  FMUL.FTZ R22, R0.reuse, R114 ;  /* 0x0000007200167220 */ /* 0x040fe80000410000 */
[----:B------:R-:W-:Y:S02]  /*6110*/  FMUL.FTZ R23, R0, R115 ;  /* 0x0000007300177220 */ /* 0x000fe40000410000 */
[----:B------:R-:W5:Y:S01]  /*6120*/  LDSM.16.MT88.4 R112, [R200+0x2100] ;  /* 0x00210000c870783b */ /* 0x000f620000004200 */
[C---:B------:R-:W-:Y:S01]  /*6130*/  FMUL.FTZ R60, R2.reuse, R60 ;  /* 0x0000003c023c7220 */ /* 0x040fe20000410000 */
[----:B------:R-:W1:Y:S01]  /*6140*/  MUFU.EX2 R183, R183 ;  /* 0x000000b700b77308 */ /* 0x000e620000000800 */
[----:B------:R-:W-:Y:S02]  /*6150*/  FMUL.FTZ R61, R2, R61 ;  /* 0x0000003d023d7220 */ /* 0x000fe40000410000 */
[C---:B------:R-:W-:Y:S03]  /*6160*/  HMMA.16816.F32.BF16 R20, R128.reuse, R28, R20 ;  /* 0x0000001c8014723c */ /* 0x040fe60000041814 */
[C---:B------:R-:W-:Y:S02]  /*6170*/  FMUL.FTZ R62, R0.reuse, R62 ;  /* 0x0000003e003e7220 */ /* 0x040fe40000410000 */
[----:B------:R-:W-:Y:S02]  /*6180*/  FMUL.FTZ R63, R0, R63 ;  /* 0x0000003f003f7220 */ /* 0x000fe40000410000 */
[C---:B------:R-:W-:Y:S01]  /*6190*/  FMUL.FTZ R28, R2.reuse, R104 ;  /* 0x00000068021c7220 */ /* 0x040fe20000410000 */
[C---:B------:R-:W-:Y:S01]  /*61a0*/  HMMA.16816.F32.BF16 R24, R128.reuse, R30, R24 ;  /* 0x0000001e8018723c */ /* 0x040fe20000041818 */
[----:B------:R-:W-:Y:S03]  /*61b0*/  MUFU.EX2 R243, R243 ;  /* 0x000000f300f37308 */ /* 0x000fe60000000800 */
[C---:B------:R-:W-:Y:S02]  /*61c0*/  FMUL.FTZ R29, R2.reuse, R105 ;  /* 0x00000069021d7220 */ /* 0x040fe40000410000 */
[----:B------:R-:W-:Y:S02]  /*61d0*/  FMUL.FTZ R64, R2, R64 ;  /* 0x0000004002407220 */ /* 0x000fe40000410000 */
[C---:B------:R-:W-:Y:S03]  /*61e0*/  FMUL.FTZ R30, R0.reuse, R106 ;  /* 0x0000006a001e7220 */ /* 0x040fe60000410000 */
[----:B------:R-:W-:Y:S01]  /*61f0*/  MUFU.EX2 R239, R239 ;  /* 0x000000ef00ef7308 */ /* 0x000fe20000000800 */
[----:B------:R-:W-:Y:S02]  /*6200*/  FMUL.FTZ R31, R0, R107 ;  /* 0x0000006b001f7220 */ /* 0x000fe40000410000 */
[----:B------:R-:W1:Y:S01]  /*6210*/  LDSM.16.MT88.4 R104, [R198+0x2100] ;  /* 0x00210000c668783b */ /* 0x000e620000004200 */
[----:B------:R-:W-:Y:S02]  /*6220*/  FMUL.FTZ R65, R2, R65 ;  /* 0x0000004102417220 */ /* 0x000fe40000410000 */
[C---:B------:R-:W-:Y:S02]  /*6230*/  FMUL.FTZ R66, R0.reuse, R66 ;  /* 0x0000004200427220 */ /* 0x040fe40000410000 */
[C---:B---3--:R-:W-:Y:S02]  /*6240*/  HMMA.16816.F32.BF16 R28, R128.reuse, R120, R28 ;  /* 0x00000078801c723c */ /* 0x048fe4000004181c */
[----:B------:R-:W-:Y:S01]  /*6250*/  MUFU.EX2 R237, R237 ;  /* 0x000000ed00ed7308 */ /* 0x000fe20000000800 */
[----:B------:R-:W-:Y:S02]  /*6260*/  FMUL.FTZ R67, R0, R67 ;  /* 0x0000004300437220 */ /* 0x000fe40000410000 */
[C---:B------:R-:W-:Y:S02]  /*6270*/  FMUL.FTZ R68, R2.reuse, R68 ;  /* 0x0000004402447220 */ /* 0x040fe40000410000 */
[----:B------:R-:W-:Y:S01]  /*6280*/  FMUL.FTZ R69, R2, R69 ;  /* 0x0000004502457220 */ /* 0x000fe20000410000 */
[C---:B------:R-:W-:Y:S01]  /*6290*/  HMMA.16816.F32.BF16 R32, R128.reuse, R122, R32 ;  /* 0x0000007a8020723c */ /* 0x040fe20000041820 */
[----:B------:R-:W-:Y:S03]  /*62a0*/  LDSM.16.MT88.4 R120, [R196+0x900] ;  /* 0x00090000c478783b */ /* 0x000fe60000004200 */
[C---:B------:R-:W-:Y:S01]  /*62b0*/  FMUL.FTZ R70, R0.reuse, R70 ;  /* 0x0000004600467220 */ /* 0x040fe20000410000 */
[----:B------:R-:W-:Y:S01]  /*62c0*/  MUFU.EX2 R134, R134 ;  /* 0x0000008600867308 */ /* 0x000fe20000000800 */
[----:B------:R-:W-:Y:S02]  /*62d0*/  FMUL.FTZ R71, R0, R71 ;  /* 0x0000004700477220 */ /* 0x000fe40000410000 */
[C---:B-----5:R-:W-:Y:S04]  /*62e0*/  HMMA.16816.F32.BF16 R36, R128.reuse, R112, R36 ;  /* 0x000000708024723c */ /* 0x060fe80000041824 */
[C---:B------:R-:W-:Y:S02]  /*62f0*/  FMUL.FTZ R72, R2.reuse, R72 ;  /* 0x0000004802487220 */ /* 0x040fe40000410000 */
[----:B------:R-:W-:Y:S01]  /*6300*/  FMUL.FTZ R73, R2, R73 ;  /* 0x0000004902497220 */ /* 0x000fe20000410000 */
[----:B------:R-:W-:Y:S01]  /*6310*/  MUFU.EX2 R133, R133 ;  /* 0x0000008500857308 */ /* 0x000fe20000000800 */
[C---:B------:R-:W-:Y:S01]  /*6320*/  HMMA.16816.F32.BF16 R40, R128.reuse, R114, R40 ;  /* 0x000000728028723c */ /* 0x040fe20000041828 */
[----:B------:R-:W-:Y:S03]  /*6330*/  LDSM.16.MT88.4 R112, [R200+0x900] ;  /* 0x00090000c870783b */ /* 0x000fe60000004200 */
[C---:B------:R-:W-:Y:S02]  /*6340*/  FMUL.FTZ R74, R0.reuse, R74 ;  /* 0x0000004a004a7220 */ /* 0x040fe40000410000 */
[----:B------:R-:W-:Y:S02]  /*6350*/  FMUL.FTZ R75, R0, R75 ;  /* 0x0000004b004b7220 */ /* 0x000fe40000410000 */
[C---:B------:R-:W-:Y:S01]  /*6360*/  FMUL.FTZ R76, R2.reuse, R76 ;  /* 0x0000004c024c7220 */ /* 0x040fe20000410000 */
[C---:B-1----:R-:W-:Y:S03]  /*6370*/  HMMA.16816.F32.BF16 R44, R128.reuse, R104, R44 ;  /* 0x00000068802c723c */ /* 0x042fe6000004182c */
[----:B------:R-:W-:Y:S02]  /*6380*/  FMUL.FTZ R77, R2, R77 ;  /* 0x0000004d024d7220 */ /* 0x000fe40000410000 */
[C---:B------:R-:W-:Y:S02]  /*6390*/  FMUL.FTZ R78, R0.reuse, R78 ;  /* 0x0000004e004e7220 */ /* 0x040fe40000410000 */
[----:B------:R-:W-:Y:S01]  /*63a0*/  FMUL.FTZ R79, R0, R79 ;  /* 0x0000004f004f7220 */ /* 0x000fe20000410000 */
[C---:B------:R-:W-:Y:S01]  /*63b0*/  HMMA.16816.F32.BF16 R48, R128.reuse, R106, R48 ;  /* 0x0000006a8030723c */ /* 0x040fe20000041830 */
[----:B------:R-:W1:Y:S03]  /*63c0*/  LDSM.16.MT88.4 R104, [R200+0x4100] ;  /* 0x00410000c868783b */ /* 0x000e660000004200 */
[C---:B------:R-:W-:Y:S02]  /*63d0*/  FMUL.FTZ R80, R2.reuse, R80 ;  /* 0x0000005002507220 */ /* 0x040fe40000410000 */
[----:B------:R-:W-:Y:S02]  /*63e0*/  FMUL.FTZ R81, R2, R81 ;  /* 0x0000005102517220 */ /* 0x000fe40000410000 */
[C---:B------:R-:W-:Y:S04]  /*63f0*/  HMMA.16816.F32.BF16 R52, R128.reuse, R100, R52 ;  /* 0x000000648034723c */ /* 0x040fe80000041834 */
[C---:B------:R-:W-:Y:S02]  /*6400*/  FMUL.FTZ R82, R0.reuse, R82 ;  /* 0x0000005200527220 */ /* 0x040fe40000410000 */
[----:B------:R-:W-:Y:S02]  /*6410*/  FMUL.FTZ R83, R0, R83 ;  /* 0x0000005300537220 */ /* 0x000fe40000410000 */
[C---:B------:R-:W-:Y:S01]  /*6420*/  HMMA.16816.F32.BF16 R56, R128.reuse, R102, R56 ;  /* 0x000000668038723c */ /* 0x040fe20000041838 */
[----:B------:R-:W3:Y:S03]  /*6430*/  LDSM.16.MT88.4 R100, [R198+0x4100] ;  /* 0x00410000c664783b */ /* 0x000ee60000004200 */
[C---:B------:R-:W-:Y:S02]  /*6440*/  FMUL.FTZ R84, R2.reuse, R84 ;  /* 0x0000005402547220 */ /* 0x040fe40000410000 */
[----:B------:R-:W-:Y:S02]  /*6450*/  FMUL.FTZ R85, R2, R85 ;  /* 0x0000005502557220 */ /* 0x000fe40000410000 */
[C---:B------:R-:W-:Y:S04]  /*6460*/  HMMA.16816.F32.BF16 R60, R128.reuse, R108, R60 ;  /* 0x0000006c803c723c */ /* 0x040fe8000004183c */
[C---:B------:R-:W-:Y:S02]  /*6470*/  FMUL.FTZ R86, R0.reuse, R86 ;  /* 0x0000005600567220 */ /* 0x040fe40000410000 */
[----:B------:R-:W-:Y:S02]  /*6480*/  FMUL.FTZ R87, R0, R87 ;  /* 0x0000005700577220 */ /* 0x000fe40000410000 */
[C---:B------:R-:W-:Y:S01]  /*6490*/  HMMA.16816.F32.BF16 R64, R128.reuse, R110, R64 ;  /* 0x0000006e8040723c */ /* 0x040fe20000041840 */
[----:B------:R-:W5:Y:S03]  /*64a0*/  LDSM.16.MT88.4 R108, [R197+0x4100] ;  /* 0x00410000c56c783b */ /* 0x000f660000004200 */
        /* <DEDUP_REMOVED lines=11> */
[C---:B---3--:R-:W-:Y:S04]  /*6560*/  HMMA.16816.F32.BF16 R76, R128.reuse, R100, R76 ;  /* 0x00000064804c723c */ /* 0x048fe8000004184c */
[C---:B------:R-:W-:Y:S02]  /*6570*/  FMUL.FTZ R96, R2.reuse, R96 ;  /* 0x0000006002607220 */ /* 0x040fe40000410000 */
[----:B------:R-:W-:Y:S01]  /*6580*/  FMUL.FTZ R97, R2, R97 ;  /* 0x0000006102617220 */ /* 0x000fe20000410000 */
[----:B--2---:R-:W-:Y:S01]  /*6590*/  F2FP.BF16.PACK_AB R100, R177, R176 ;  /* 0x000000b0b164723e */ /* 0x004fe200000010ff */
[C---:B------:R-:W-:Y:S04]  /*65a0*/  HMMA.16816.F32.BF16 R80, R128.reuse, R102, R80 ;  /* 0x000000668050723c */ /* 0x040fe80000041850 */
[C---:B------:R-:W-:Y:S01]  /*65b0*/  FMUL.FTZ R98, R0.reuse, R98 ;  /* 0x0000006200627220 */ /* 0x040fe20000410000 */
[----:B------:R-:W-:Y:S01]  /*65c0*/  F2FP.BF16.PACK_AB R101, R179, R178 ;  /* 0x000000b2b365723e */ /* 0x000fe200000010ff */
[----:B------:R-:W-:Y:S01]  /*65d0*/  FMUL.FTZ R99, R0, R99 ;  /* 0x0000006300637220 */ /* 0x000fe20000410000 */
[----:B----4-:R-:W-:Y:S01]  /*65e0*/  F2FP.BF16.PACK_AB R102, R181, R180 ;  /* 0x000000b4b566723e */ /* 0x010fe200000010ff */
[C---:B-----5:R-:W-:Y:S04]  /*65f0*/  HMMA.16816.F32.BF16 R84, R128.reuse, R108, R84 ;  /* 0x0000006c8054723c */ /* 0x060fe80000041854 */
[----:B------:R-:W-:Y:S01]  /*6600*/  F2FP.BF16.PACK_AB R103, R183, R182 ;  /* 0x000000b6b767723e */ /* 0x000fe200000010ff */
[--C-:B------:R-:W-:Y:S02]  /*6610*/  FFMA.FTZ R246, R246, c[0x0][0x2d0], -R141.reuse ;  /* 0x0000b400f6f67a23 */ /* 0x100fe4000001088d */
[--C-:B------:R-:W-:Y:S01]  /*6620*/  FFMA.FTZ R247, R244, c[0x0][0x2d0], -R141.reuse ;  /* 0x0000b400f4f77a23 */ /* 0x100fe2000001088d */
[C---:B------:R-:W-:Y:S01]  /*6630*/  HMMA.16816.F32.BF16 R88, R128.reuse, R110, R88 ;  /* 0x0000006e8058723c */ /* 0x040fe20000041858 */
[----:B------:R-:W2:Y:S02]  /*6640*/  LDSM.16.MT88.4 R108, [R198+0x900] ;  /* 0x00090000c66c783b */ /* 0x000ea40000004200 */
[----:B------:R-:W-:Y:S01]  /*6650*/  MUFU.EX2 R246, R246 ;  /* 0x000000f600f67308 */ /* 0x000fe20000000800 */
[--C-:B------:R-:W-:Y:S02]  /*6660*/  FFMA.FTZ R244, R245, c[0x0][0x2d0], -R144.reuse ;  /* 0x0000b400f5f47a23 */ /* 0x100fe40000010890 */
[--C-:B------:R-:W-:Y:S02]  /*6670*/  FFMA.FTZ R242, R242, c[0x0][0x2d0], -R141.reuse ;  /* 0x0000b400f2f27a23 */ /* 0x100fe4000001088d */
[--C-:B------:R-:W-:Y:S01]  /*6680*/  FFMA.FTZ R245, R240, c[0x0][0x2d0], -R141.reuse ;  /* 0x0000b400f0f57a23 */ /* 0x100fe2000001088d */
[C---:B-1----:R-:W-:Y:S03]  /*6690*/  HMMA.16816.F32.BF16 R92, R128.reuse, R104, R92 ;  /* 0x00000068805c723c */ /* 0x042fe6000004185c */
[--C-:B------:R-:W-:Y:S01]  /*66a0*/  FFMA.FTZ R240, R241, c[0x0][0x2d0], -R144.reuse ;  /* 0x0000b400f1f07a23 */ /* 0x100fe20000010890 */
[----:B------:R-:W1:Y:S01]  /*66b0*/  MUFU.EX2 R247, R247 ;  /* 0x000000f700f77308 */ /* 0x000e620000000800 */
[--C-:B------:R-:W-:Y:S02]  /*66c0*/  FFMA.FTZ R236, R236, c[0x0][0x2d0], -R141.reuse ;  /* 0x0000b400ecec7a23 */ /* 0x100fe4000001088d */
[--C-:B------:R-:W-:Y:S01]  /*66d0*/  FFMA.FTZ R241, R238, c[0x0][0x2d0], -R141.reuse ;  /* 0x0000b400eef17a23 */ /* 0x100fe2000001088d */
[----:B------:R-:W-:Y:S01]  /*66e0*/  HMMA.16816.F32.BF16 R96, R128, R106, R96 ;  /* 0x0000006a8060723c */ /* 0x000fe20000041860 */
[----:B------:R-:W3:Y:S03]  /*66f0*/  LDSM.16.MT88.4 R104, [R197+0x2900] ;  /* 0x00290000c568783b */ /* 0x000ee60000004200 */
[----:B------:R-:W-:Y:S02]  /*6700*/  FFMA.FTZ R238, R235, c[0x0][0x2d0], -R144 ;  /* 0x0000b400ebee7a23 */ /* 0x000fe40000010890 */
[--C-:B------:R-:W-:Y:S01]  /*6710*/  FFMA.FTZ R234, R234, c[0x0][0x2d0], -R141.reuse ;  /* 0x0000b400eaea7a23 */ /* 0x100fe2000001088d */
[----:B------:R-:W4:Y:S01]  /*6720*/  MUFU.EX2 R244, R244 ;  /* 0x000000f400f47308 */ /* 0x000f220000000800 */
[C---:B------:R-:W-:Y:S01]  /*6730*/  HMMA.16816.F32.BF16 R4, R100.reuse, R112, R4 ;  /* 0x000000706404723c */ /* 0x040fe20000041804 */
[----:B------:R-:W-:Y:S04]  /*6740*/  LDSM.16.MT88.4 R128, [R200+0x3100] ;  /* 0x00310000c880783b */ /* 0x000fe80000004200 */
[----:B------:R-:W-:Y:S02]  /*6750*/  FFMA.FTZ R141, R232, c[0x0][0x2d0], -R141 ;  /* 0x0000b400e88d7a23 */ /* 0x000fe4000001088d */
[----:B------:R-:W-:Y:S01]  /*6760*/  FFMA.FTZ R175, R2, R233, R175 ;  /* 0x000000e902af7223 */ /* 0x000fe200000100af */
[C---:B------:R-:W-:Y:S01]  /*6770*/  HMMA.16816.F32.BF16 R8, R100.reuse, R114, R8 ;  /* 0x000000726408723c */ /* 0x040fe20000041808 */
[----:B------:R-:W-:Y:S01]  /*6780*/  LDSM.16.MT88.4 R112, [R200+0x4900] ;  /* 0x00490000c870783b */ /* 0x000fe20000004200 */
[----:B------:R5:W-:Y:S02]  /*6790*/  MUFU.EX2 R235, R141 ;  /* 0x0000008d00eb7308 */ /* 0x000be40000000800 */
[----:B------:R-:W-:Y:S02]  /*67a0*/  FFMA.FTZ R173, R0, R229, R173 ;  /* 0x000000e500ad7223 */ /* 0x000fe400000100ad */
[----:B------:R-:W-:Y:S02]  /*67b0*/  FADD.FTZ R174, R174, R175 ;  /* 0x000000afaeae7221 */ /* 0x000fe40000010000 */
[C---:B--2---:R-:W-:Y:S01]  /*67c0*/  HMMA.16816.F32.BF16 R12, R100.reuse, R108, R12 ;  /* 0x0000006c640c723c */ /* 0x044fe2000004180c */
[----:B------:R-:W-:Y:S03]  /*67d0*/  LDSM.16.MT88.4 R144, [R196+0x1900] ;  /* 0x00190000c490783b */ /* 0x000fe60000004200 */
[----:B------:R-:W-:Y:S01]  /*67e0*/  MUFU.EX2 R242, R242 ;  /* 0x000000f200f27308 */ /* 0x000fe20000000800 */
[----:B------:R-:W-:Y:S03]  /*67f0*/  FADD.FTZ R172, R172, R173 ;  /* 0x000000adacac7221 */ /* 0x000fe60000010000 */
[C---:B------:R-:W-:Y:S01]  /*6800*/  HMMA.16816.F32.BF16 R16, R100.reuse, R110, R16 ;  /* 0x0000006e6410723c */ /* 0x040fe20000041810 */
[----:B------:R-:W2:Y:S05]  /*6810*/  LDSM.16.MT88.4 R108, [R196+0x2900] ;  /* 0x00290000c46c783b */ /* 0x000eaa0000004200 */
[----:B------:R-:W1:Y:S02]  /*6820*/  MUFU.EX2 R245, R245 ;  /* 0x000000f500f57308 */ /* 0x000e640000000800 */
[C---:B------:R-:W-:Y:S01]  /*6830*/  HMMA.16816.F32.BF16 R20, R100.reuse, R116, R20 ;  /* 0x000000746414723c */ /* 0x040fe20000041814 */
[----:B-----5:R-:W-:Y:S07]  /*6840*/  LDSM.16.MT88.4 R140, [R197+0x1900] ;  /* 0x00190000c58c783b */ /* 0x020fee0000004200 */
[C---:B------:R-:W-:Y:S01]  /*6850*/  HMMA.16816.F32.BF16 R24, R100.reuse, R118, R24 ;  /* 0x000000766418723c */ /* 0x040fe20000041818 */
[----:B------:R-:W5:Y:S01]  /*6860*/  MUFU.EX2 R240, R240 ;  /* 0x000000f000f07308 */ /* 0x000f620000000800 */
[----:B------:R-:W1:Y:S06]  /*6870*/  LDSM.16.MT88.4 R116, [R198+0x4900] ;  /* 0x00490000c674783b */ /* 0x000e6c0000004200 */
[C---:B------:R-:W-:Y:S03]  /*6880*/  HMMA.16816.F32.BF16 R28, R100.reuse, R120, R28 ;  /* 0x00000078641c723c */ /* 0x040fe6000004181c */
[----:B------:R-:W-:Y:S05]  /*6890*/  MUFU.EX2 R236, R236 ;  /* 0x000000ec00ec7308 */ /* 0x000fea0000000800 */
[C---:B------:R-:W-:Y:S01]  /*68a0*/  HMMA.16816.F32.BF16 R32, R100.reuse, R122, R32 ;  /* 0x0000007a6420723c */ /* 0x040fe20000041820 */
[----:B------:R-:W-:Y:S04]  /*68b0*/  LDSM.16.MT88.4 R120, [R197+0x1100] ;  /* 0x00110000c578783b */ /* 0x000fe80000004200 */
[----:B------:R-:W1:Y:S03]  /*68c0*/  MUFU.EX2 R241, R241 ;  /* 0x000000f100f17308 */ /* 0x000e660000000800 */
[C---:B------:R-:W-:Y:S07]  /*68d0*/  HMMA.16816.F32.BF16 R36, R100.reuse, R124, R36 ;  /* 0x0000007c6424723c */ /* 0x040fee0000041824 */
[----:B------:R-:W1:Y:S01]  /*68e0*/  MUFU.EX2 R238, R238 ;  /* 0x000000ee00ee7308 */ /* 0x000e620000000800 */
[C---:B------:R-:W-:Y:S01]  /*68f0*/  HMMA.16816.F32.BF16 R40, R100.reuse, R126, R40 ;  /* 0x0000007e6428723c */ /* 0x040fe20000041828 */
[----:B------:R-:W-:Y:S07]  /*6900*/  LDSM.16.MT88.4 R124, [R196+0x1100] ;  /* 0x00110000c47c783b */ /* 0x000fee0000004200 */
[C---:B------:R-:W-:Y:S01]  /*6910*/  HMMA.16816.F32.BF16 R44, R100.reuse, R136, R44 ;  /* 0x00000088642c723c */ /* 0x040fe2000004182c */
[----:B------:R-:W1:Y:S07]  /*6920*/  MUFU.EX2 R234, R234 ;  /* 0x000000ea00ea7308 */ /* 0x000e6e0000000800 */
[C---:B------:R-:W-:Y:S01]  /*6930*/  HMMA.16816.F32.BF16 R48, R100.reuse, R138, R48 ;  /* 0x0000008a6430723c */ /* 0x040fe20000041830 */
[----:B------:R-:W-:Y:S07]  /*6940*/  LDSM.16.MT88.4 R136, [R197+0x3100] ;  /* 0x00310000c588783b */ /* 0x000fee0000004200 */
[C---:B---3--:R-:W-:Y:S08]  /*6950*/  HMMA.16816.F32.BF16 R52, R100.reuse, R104, R52 ;  /* 0x000000686434723c */ /* 0x048ff00000041834 */
[C---:B------:R-:W-:Y:S01]  /*6960*/  HMMA.16816.F32.BF16 R56, R100.reuse, R106, R56 ;  /* 0x0000006a6438723c */ /* 0x040fe20000041838 */
[----:B------:R-:W3:Y:S07]  /*6970*/  LDSM.16.MT88.4 R104, [R197+0x4900] ;  /* 0x00490000c568783b */ /* 0x000eee0000004200 */
[C---:B--2---:R-:W-:Y:S08]  /*6980*/  HMMA.16816.F32.BF16 R60, R100.reuse, R108, R60 ;  /* 0x0000006c643c723c */ /* 0x044ff0000004183c */
[C---:B------:R-:W-:Y:S01]  /*6990*/  HMMA.16816.F32.BF16 R64, R100.reuse, R110, R64 ;  /* 0x0000006e6440723c */ /* 0x040fe20000041840 */
[----:B------:R-:W2:Y:S07]  /*69a0*/  LDSM.16.MT88.4 R108, [R196+0x4900] ;  /* 0x00490000c46c783b */ /* 0x000eae0000004200 */
[C---:B------:R-:W-:Y:S08]  /*69b0*/  HMMA.16816.F32.BF16 R68, R100.reuse, R112, R68 ;  /* 0x000000706444723c */ /* 0x040ff00000041844 */
[C---:B------:R-:W-:Y:S01]  /*69c0*/  HMMA.16816.F32.BF16 R72, R100.reuse, R114, R72 ;  /* 0x000000726448723c */ /* 0x040fe20000041848 */
[----:B------:R-:W4:Y:S07]  /*69d0*/  LDSM.16.MT88.4 R112, [R200+0x1100] ;  /* 0x00110000c870783b */ /* 0x000f2e0000004200 */
[C---:B-1----:R-:W-:Y:S08]  /*69e0*/  HMMA.16816.F32.BF16 R76, R100.reuse, R116, R76 ;  /* 0x00000074644c723c */ /* 0x042ff0000004184c */
[C---:B------:R-:W-:Y:S01]  /*69f0*/  HMMA.16816.F32.BF16 R80, R100.reuse, R118, R80 ;  /* 0x000000766450723c */ /* 0x040fe20000041850 */
[----:B------:R-:W1:Y:S07]  /*6a00*/  LDSM.16.MT88.4 R116, [R198+0x1100] ;  /* 0x00110000c674783b */ /* 0x000e6e0000004200 */
[C---:B---3--:R-:W-:Y:S08]  /*6a10*/  HMMA.16816.F32.BF16 R84, R100.reuse, R104, R84 ;  /* 0x000000686454723c */ /* 0x048ff00000041854 */
[C---:B------:R-:W-:Y:S01]  /*6a20*/  HMMA.16816.F32.BF16 R88, R100.reuse, R106, R88 ;  /* 0x0000006a6458723c */ /* 0x040fe20000041858 */
[----:B------:R-:W3:Y:S07]  /*6a30*/  LDSM.16.MT88.4 R104, [R198+0x3100] ;  /* 0x00310000c668783b */ /* 0x000eee0000004200 */
[C---:B--2---:R-:W-:Y:S08]  /*6a40*/  HMMA.16816.F32.BF16 R92, R100.reuse, R108, R92 ;  /* 0x0000006c645c723c */ /* 0x044ff0000004185c */
[----:B------:R-:W-:Y:S01]  /*6a50*/  HMMA.16816.F32.BF16 R96, R100, R110, R96 ;  /* 0x0000006e6460723c */ /* 0x000fe20000041860 */
[----:B------:R-:W2:Y:S06]  /*6a60*/  LDSM.16.MT88.4 R108, [R196+0x3100] ;  /* 0x00310000c46c783b */ /* 0x000eac0000004200 */
[----:B------:R-:W-:Y:S02]  /*6a70*/  F2FP.BF16.PACK_AB R100, R247, R246 ;  /* 0x000000f6f764723e */ /* 0x000fe400000010ff */
[----:B----4-:R-:W-:Y:S03]  /*6a80*/  F2FP.BF16.PACK_AB R101, R243, R244 ;  /* 0x000000f4f365723e */ /* 0x010fe600000010ff */
[----:B------:R-:W-:Y:S02]  /*6a90*/  F2FP.BF16.PACK_AB R102, R245, R242 ;  /* 0x000000f2f566723e */ /* 0x000fe400000010ff */
[----:B-----5:R-:W-:Y:S07]  /*6aa0*/  F2FP.BF16.PACK_AB R103, R239, R240 ;  /* 0x000000f0ef67723e */ /* 0x020fee00000010ff */
[C---:B------:R-:W-:Y:S08]  /*6ab0*/  HMMA.16816.F32.BF16 R4, R100.reuse, R112, R4 ;  /* 0x000000706404723c */ /* 0x040ff00000041804 */
[C---:B------:R-:W-:Y:S01]  /*6ac0*/  HMMA.16816.F32.BF16 R8, R100.reuse, R114, R8 ;  /* 0x000000726408723c */ /* 0x040fe20000041808 */
[----:B------:R-:W4:Y:S07]  /*6ad0*/  LDSM.16.MT88.4 R112, [R200+0x5100] ;  /* 0x00510000c870783b */ /* 0x000f2e0000004200 */
[C---:B-1----:R-:W-:Y:S08]  /*6ae0*/  HMMA.16816.F32.BF16 R12, R100.reuse, R116, R12 ;  /* 0x00000074640c723c */ /* 0x042ff0000004180c */
[C---:B------:R-:W-:Y:S01]  /*6af0*/  HMMA.16816.F32.BF16 R16, R100.reuse, R118, R16 ;  /* 0x000000766410723c */ /* 0x040fe20000041810 */
[----:B------:R-:W-:Y:S07]  /*6b00*/  LDSM.16.MT88.4 R116, [R197+0x5100] ;  /* 0x00510000c574783b */ /* 0x000fee0000004200 */
[C---:B------:R-:W-:Y:S08]  /*6b10*/  HMMA.16816.F32.BF16 R20, R100.reuse, R120, R20 ;  /* 0x000000786414723c */ /* 0x040ff00000041814 */
[C---:B------:R-:W-:Y:S08]  /*6b20*/  HMMA.16816.F32.BF16 R24, R100.reuse, R122, R24 ;  /* 0x0000007a6418723c */ /* 0x040ff00000041818 */
[C---:B------:R-:W-:Y:S08]  /*6b30*/  HMMA.16816.F32.BF16 R28, R100.reuse, R124, R28 ;  /* 0x0000007c641c723c */ /* 0x040ff0000004181c */
[C---:B------:R-:W-:Y:S01]  /*6b40*/  HMMA.16816.F32.BF16 R32, R100.reuse, R126, R32 ;  /* 0x0000007e6420723c */ /* 0x040fe20000041820 */
[----:B------:R-:W-:Y:S07]  /*6b50*/  LDSM.16.MT88.4 R124, [R200+0x1900] ;  /* 0x00190000c87c783b */ /* 0x000fee0000004200 */
[C---:B------:R-:W-:Y:S08]  /*6b60*/  HMMA.16816.F32.BF16 R36, R100.reuse, R128, R36 ;  /* 0x000000806424723c */ /* 0x040ff00000041824 */
[C---:B------:R-:W-:Y:S08]  /*6b70*/  HMMA.16816.F32.BF16 R40, R100.reuse, R130, R40 ;  /* 0x000000826428723c */ /* 0x040ff00000041828 */
[C---:B---3--:R-:W-:Y:S08]  /*6b80*/  HMMA.16816.F32.BF16 R44, R100.reuse, R104, R44 ;  /* 0x00000068642c723c */ /* 0x048ff0000004182c */
[C---:B------:R-:W-:Y:S01]  /*6b90*/  HMMA.16816.F32.BF16 R48, R100.reuse, R106, R48 ;  /* 0x0000006a6430723c */ /* 0x040fe20000041830 */
[----:B------:R-:W1:Y:S07]  /*6ba0*/  LDSM.16.MT88.4 R104, [R198+0x5100] ;  /* 0x00510000c668783b */ /* 0x000e6e0000004200 */
[C---:B------:R-:W-:Y:S07]  /*6bb0*/  HMMA.16816.F32.BF16 R52, R100.reuse, R136, R52 ;  /* 0x000000886434723c */ /* 0x040fee0000041834 */
[----:B------:R-:W-:Y:S01]  /*6bc0*/  F2FP.BF16.PACK_AB R136, R241, R236 ;  /* 0x000000ecf188723e */ /* 0x000fe200000010ff */
[C---:B------:R-:W-:Y:S04]  /*6bd0*/  HMMA.16816.F32.BF16 R56, R100.reuse, R138, R56 ;  /* 0x0000008a6438723c */ /* 0x040fe80000041838 */
[----:B------:R-:W-:Y:S03]  /*6be0*/  F2FP.BF16.PACK_AB R137, R238, R237 ;  /* 0x000000edee89723e */ /* 0x000fe600000010ff */
[----:B------:R-:W-:Y:S01]  /*6bf0*/  F2FP.BF16.PACK_AB R138, R235, R234 ;  /* 0x000000eaeb8a723e */ /* 0x000fe200000010ff */
[C---:B--2---:R-:W-:Y:S04]  /*6c00*/  HMMA.16816.F32.BF16 R60, R100.reuse, R108, R60 ;  /* 0x0000006c643c723c */ /* 0x044fe8000004183c */
[----:B------:R-:W-:Y:S04]  /*6c10*/  F2FP.BF16.PACK_AB R139, R133, R134 ;  /* 0x00000086858b723e */ /* 0x000fe800000010ff */
[C---:B------:R-:W-:Y:S01]  /*6c20*/  HMMA.16816.F32.BF16 R64, R100.reuse, R110, R64 ;  /* 0x0000006e6440723c */ /* 0x040fe20000041840 */
[----:B------:R-:W2:Y:S07]  /*6c30*/  LDSM.16.MT88.4 R108, [R196+0x5100] ;  /* 0x00510000c46c783b */ /* 0x000eae0000004200 */
[C---:B----4-:R-:W-:Y:S08]  /*6c40*/  HMMA.16816.F32.BF16 R68, R100.reuse, R112, R68 ;  /* 0x000000706444723c */ /* 0x050ff00000041844 */
[C---:B------:R-:W-:Y:S08]  /*6c50*/  HMMA.16816.F32.BF16 R72, R100.reuse, R114, R72 ;  /* 0x000000726448723c */ /* 0x040ff00000041848 */
[C---:B-1----:R-:W-:Y:S08]  /*6c60*/  HMMA.16816.F32.BF16 R76, R100.reuse, R104, R76 ;  /* 0x00000068644c723c */ /* 0x042ff0000004184c */
[C---:B------:R-:W-:Y:S01]  /*6c70*/  HMMA.16816.F32.BF16 R80, R100.reuse, R106, R80 ;  /* 0x0000006a6450723c */ /* 0x040fe20000041850 */
[----:B------:R-:W1:Y:S07]  /*6c80*/  LDSM.16.MT88.4 R104, [R198+0x1900] ;  /* 0x00190000c668783b */ /* 0x000e6e0000004200 */
[C---:B------:R-:W-:Y:S08]  /*6c90*/  HMMA.16816.F32.BF16 R84, R100.reuse, R116, R84 ;  /* 0x000000746454723c */ /* 0x040ff00000041854 */
[C---:B------:R-:W-:Y:S08]  /*6ca0*/  HMMA.16816.F32.BF16 R88, R100.reuse, R118, R88 ;  /* 0x000000766458723c */ /* 0x040ff00000041858 */
[C---:B--2---:R-:W-:Y:S08]  /*6cb0*/  HMMA.16816.F32.BF16 R92, R100.reuse, R108, R92 ;  /* 0x0000006c645c723c */ /* 0x044ff0000004185c */
[----:B------:R-:W-:Y:S08]  /*6cc0*/  HMMA.16816.F32.BF16 R96, R100, R110, R96 ;  /* 0x0000006e6460723c */ /* 0x000ff00000041860 */
[C---:B------:R-:W-:Y:S01]  /*6cd0*/  HMMA.16816.F32.BF16 R128, R136.reuse, R124, R4 ;  /* 0x0000007c8880723c */ /* 0x040fe20000041804 */
[----:B------:R-:W2:Y:S07]  /*6ce0*/  LDSM.16.MT88.4 R4, [R198+0x5900] ;  /* 0x00590000c604783b */ /* 0x000eae0000004200 */
[C---:B------:R-:W-:Y:S01]  /*6cf0*/  HMMA.16816.F32.BF16 R124, R136.reuse, R126, R8 ;  /* 0x0000007e887c723c */ /* 0x040fe20000041808 */
[----:B------:R-:W3:Y:S07]  /*6d00*/  LDSM.16.MT88.4 R8, [R197+0x5900] ;  /* 0x00590000c508783b */ /* 0x000eee0000004200 */
[C---:B-1----:R-:W-:Y:S01]  /*6d10*/  HMMA.16816.F32.BF16 R120, R136.reuse, R104, R12 ;  /* 0x000000688878723c */ /* 0x042fe2000004180c */
[----:B------:R-:W1:Y:S07]  /*6d20*/  LDSM.16.MT88.4 R12, [R196+0x5900] ;  /* 0x00590000c40c783b */ /* 0x000e6e0000004200 */
[C---:B------:R-:W-:Y:S07]  /*6d30*/  HMMA.16816.F32.BF16 R116, R136.reuse, R106, R16 ;  /* 0x0000006a8874723c */ /* 0x040fee0000041810 */
[----:B------:R-:W-:Y:S01]  /*6d40*/  FADD.FTZ R17, R171, R174 ;  /* 0x000000aeab117221 */ /* 0x000fe20000010000 */
[C---:B------:R-:W-:Y:S04]  /*6d50*/  HMMA.16816.F32.BF16 R112, R136.reuse, R140, R20 ;  /* 0x0000008c8870723c */ /* 0x040fe80000041814 */
[----:B------:R-:W-:Y:S02]  /*6d60*/  FADD.FTZ R19, R169, R172 ;  /* 0x000000aca9137221 */ /* 0x000fe40000010000 */
[----:B------:R-:W-:Y:S02]  /*6d70*/  FADD.FTZ R17, R170, R17 ;  /* 0x00000011aa117221 */ /* 0x000fe40000010000 */
        /* <DEDUP_REMOVED lines=28> */
[----:B------:R-:W-:Y:S04]  /*6f40*/  FADD.FTZ R241, R241, R236 ;  /* 0x000000ecf1f17221 */ /* 0x000fe80000010000 */
[C---:B------:R-:W-:Y:S04]  /*6f50*/  HMMA.16816.F32.BF16 R64, R136.reuse, R162, R64 ;  /* 0x000000a28840723c */ /* 0x040fe80000041840 */
[----:B------:R-:W-:Y:S04]  /*6f60*/  FADD.FTZ R234, R234, R241 ;  /* 0x000000f1eaea7221 */ /* 0x000fe80000010000 */
[C---:B------:R-:W-:Y:S04]  /*6f70*/  HMMA.16816.F32.BF16 R68, R136.reuse, R164, R68 ;  /* 0x000000a48844723c */ /* 0x040fe80000041844 */
[----:B------:R-:W-:Y:S04]  /*6f80*/  FADD.FTZ R233, R235, R234 ;  /* 0x000000eaebe97221 */ /* 0x000fe80000010000 */
[C---:B------:R-:W-:Y:S08]  /*6f90*/  HMMA.16816.F32.BF16 R72, R136.reuse, R166, R72 ;  /* 0x000000a68848723c */ /* 0x040ff00000041848 */
[C---:B--2---:R-:W-:Y:S07]  /*6fa0*/  HMMA.16816.F32.BF16 R76, R136.reuse, R4, R76 ;  /* 0x00000004884c723c */ /* 0x044fee000004184c */
[----:B------:R-:W-:Y:S01]  /*6fb0*/  FADD.FTZ R5, R237, R0 ;  /* 0x00000000ed057221 */ /* 0x000fe20000010000 */
[C---:B------:R-:W-:Y:S04]  /*6fc0*/  HMMA.16816.F32.BF16 R80, R136.reuse, R6, R80 ;  /* 0x000000068850723c */ /* 0x040fe80000041850 */
[----:B------:R-:W-:Y:S01]  /*6fd0*/  MOV R0, R3 ;  /* 0x0000000300007202 */ /* 0x000fe20000000f00 */
[----:B------:R-:W-:Y:S03]  /*6fe0*/  FADD.FTZ R5, R238, R5 ;  /* 0x00000005ee057221 */ /* 0x000fe60000010000 */
[C---:B---3--:R-:W-:Y:S04]  /*6ff0*/  HMMA.16816.F32.BF16 R84, R136.reuse, R8, R84 ;  /* 0x000000088854723c */ /* 0x048fe80000041854 */
[----:B------:R-:W-:Y:S04]  /*7000*/  FADD.FTZ R134, R134, R5 ;  /* 0x0000000586867221 */ /* 0x000fe80000010000 */
[C---:B------:R-:W-:Y:S04]  /*7010*/  HMMA.16816.F32.BF16 R88, R136.reuse, R10, R88 ;  /* 0x0000000a8858723c */ /* 0x040fe80000041858 */
[----:B------:R-:W-:Y:S04]  /*7020*/  FADD.FTZ R229, R133, R134 ;  /* 0x0000008685e57221 */ /* 0x000fe80000010000 */
[C---:B-1----:R-:W-:Y:S08]  /*7030*/  HMMA.16816.F32.BF16 R92, R136.reuse, R12, R92 ;  /* 0x0000000c885c723c */ /* 0x042ff0000004185c */
[----:B------:R-:W-:Y:S01]  /*7040*/  HMMA.16816.F32.BF16 R96, R136, R14, R96 ;  /* 0x0000000e8860723c */ /* 0x000fe20000041860 */
[----:B------:R-:W-:-:S07]  /*7050*/  @P0 BRA `(.L_x_3) ;  /* 0xffffd5d000000947 */ /* 0x000fce000383ffff */
.L_x_2:
[----:B------:R-:W1:Y:S01]  /*7060*/  SHFL.BFLY PT, R0, R229, 0x2, 0x1f ;  /* 0x0c401f00e5007f89 */ /* 0x000e6200000e0000 */
[----:B------:R-:W-:Y:S01]  /*7070*/  MOV R5, c[0x0][0x4e8] ;  /* 0x00013a0000057a02 */ /* 0x000fe20000000f00 */
[----:B------:R-:W2:Y:S01]  /*7080*/  S2UR UR7, SR_CTAID.Y ;  /* 0x00000000000779c3 */ /* 0x000ea20000002600 */
[----:B------:R-:W-:Y:S01]  /*7090*/  MOV R6, R212 ;  /* 0x000000d400067202 */ /* 0x000fe20000000f00 */
[----:B------:R-:W3:Y:S01]  /*70a0*/  SHFL.BFLY PT, R2, R233, 0x2, 0x1f ;  /* 0x0c401f00e9027f89 */ /* 0x000ee200000e0000 */
[C---:B------:R-:W-:Y:S01]  /*70b0*/  ISETP.NE.AND P4, PT, R5.reuse, 0x1, PT ;  /* 0x000000010500780c */ /* 0x040fe20003f85270 */
[----:B------:R-:W-:Y:S01]  /*70c0*/  IMAD R19, R5, c[0x0][0x388], RZ ;  /* 0x0000e20005137a24 */ /* 0x000fe200078e02ff */
[----:B------:R-:W-:Y:S01]  /*70d0*/  ULDC.64 UR4, c[0x0][0x490] ;  /* 0x0001240000047ab9 */ /* 0x000fe20000000a00 */
[----:B------:R-:W4:Y:S01]  /*70e0*/  S2R R9, SR_TID.X ;  /* 0x0000000000097919 */ /* 0x000f220000002100 */
[----:B------:R-:W-:Y:S01]  /*70f0*/  MOV R8, RZ ;  /* 0x000000ff00087202 */ /* 0x000fe20000000f00 */
[----:B------:R-:W-:Y:S01]  /*7100*/  BSSY B0, `(.L_x_6) ;  /* 0x000016a000007945 */ /* 0x000fe20003800000 */
[----:B------:R-:W-:-:S02]  /*7110*/  SHF.R.S32.HI R218, RZ, 0x2, R218 ;  /* 0x00000002ffda7819 */ /* 0x000fc400000114da */
[----:B------:R-:W-:Y:S02]  /*7120*/  SHF.L.U32 R211, R211, 0x1, RZ ;  /* 0x00000001d3d37819 */ /* 0x000fe400000006ff */
[----:B------:R-:W-:Y:S01]  /*7130*/  LEA R217, R217, R218, 0x4 ;  /* 0x000000dad9d97211 */ /* 0x000fe200078e20ff */
[----:B-1----:R-:W-:Y:S01]  /*7140*/  FADD.FTZ R7, R0, R229 ;  /* 0x000000e500077221 */ /* 0x002fe20000010000 */
[----:B--2---:R-:W-:Y:S01]  /*7150*/  USHF.R.S32.HI UR6, URZ, 0x1f, UR7 ;  /* 0x0000001f3f067899 */ /* 0x004fe20008011407 */
[----:B---3--:R-:W-:Y:S01]  /*7160*/  FADD.FTZ R11, R2, R233 ;  /* 0x000000e9020b7221 */ /* 0x008fe20000010000 */
[----:B------:R-:W-:Y:S02]  /*7170*/  UIMAD.WIDE.U32 UR10, UR7, UR4, URZ ;  /* 0x00000004070a72a5 */ /* 0x000fe4000f8e003f */
[----:B------:R-:W1:Y:S01]  /*7180*/  SHFL.BFLY PT, R2, R7, 0x1, 0x1f ;  /* 0x0c201f0007027f89 */ /* 0x000e6200000e0000 */
[----:B------:R-:W-:Y:S01]  /*7190*/  UIMAD UR8, UR6, UR4, URZ ;  /* 0x00000004060872a4 */ /* 0x000fe2000f8e023f */
[----:B----4-:R-:W-:-:S02]  /*71a0*/  SHF.R.S32.HI R10, RZ, 0x1f, R9 ;  /* 0x0000001fff0a7819 */ /* 0x010fc40000011409 */
[----:B------:R-:W2:Y:S01]  /*71b0*/  SHFL.BFLY PT, R4, R11, 0x1, 0x1f ;  /* 0x0c201f000b047f89 */ /* 0x000ea200000e0000 */
[----:B------:R-:W-:Y:S01]  /*71c0*/  UIMAD UR8, UR7, UR5, UR8 ;  /* 0x00000005070872a4 */ /* 0x000fe2000f8e0208 */
[----:B------:R-:W-:Y:S02]  /*71d0*/  LEA.HI R0, R10, R9, RZ, 0x5 ;  /* 0x000000090a007211 */ /* 0x000fe400078f28ff */
[----:B------:R-:W-:Y:S01]  /*71e0*/  ULDC.64 UR4, c[0x0][0x3e8] ;  /* 0x0000fa0000047ab9 */ /* 0x000fe20000000a00 */
[----:B------:R-:W-:Y:S01]  /*71f0*/  MOV R16, UR10 ;  /* 0x0000000a00107c02 */ /* 0x000fe20008000f00 */
[----:B------:R-:W-:Y:S01]  /*7200*/  UIADD3 UR8, UR11, UR8, URZ ;  /* 0x000000080b087290 */ /* 0x000fe2000fffe03f */
[----:B------:R-:W-:Y:S01]  /*7210*/  MOV R17, UR11 ;  /* 0x0000000b00117c02 */ /* 0x000fe20008000f00 */
[----:B------:R-:W-:-:S04]  /*7220*/  UIMAD UR6, UR6, UR4, URZ ;  /* 0x00000004060672a4 */ /* 0x000fc8000f8e023f */
[----:B------:R-:W-:Y:S01]  /*7230*/  MOV R15, UR8 ;  /* 0x00000008000f7c02 */ /* 0x000fe20008000f00 */
[----:B------:R-:W-:Y:S02]  /*7240*/  UIMAD.WIDE.U32 UR8, UR7, UR4, URZ ;  /* 0x00000004070872a5 */ /* 0x000fe4000f8e003f */
[----:B------:R-:W-:-:S04]  /*7250*/  UIMAD UR5, UR7, UR5, UR6 ;  /* 0x00000005070572a4 */ /* 0x000fc8000f8e0206 */
[----:B------:R-:W-:Y:S01]  /*7260*/  MOV R21, UR9 ;  /* 0x0000000900157c02 */ /* 0x000fe20008000f00 */
[----:B-1----:R-:W-:Y:S01]  /*7270*/  FADD.FTZ R2, R7, R2 ;  /* 0x0000000207027221 */ /* 0x002fe20000010000 */
[----:B------:R-:W-:Y:S01]  /*7280*/  LEA.HI R7, R10, R9, RZ, 0x2 ;  /* 0x000000090a077211 */ /* 0x000fe200078f10ff */
[----:B------:R-:W-:Y:S01]  /*7290*/  UIADD3 UR5, UR9, UR5, URZ ;  /* 0x0000000509057290 */ /* 0x000fe2000fffe03f */
[----:B------:R-:W-:Y:S01]  /*72a0*/  LOP3.LUT R10, R0, 0xffffffe0, RZ, 0xc0, !PT ;  /* 0xffffffe0000a7812 */ /* 0x000fe200078ec0ff */
[----:B--2---:R-:W-:Y:S01]  /*72b0*/  FADD.FTZ R4, R11, R4 ;  /* 0x000000040b047221 */ /* 0x004fe20000010000 */
[----:B------:R-:W-:Y:S01]  /*72c0*/  FSETP.NE.FTZ.AND P0, PT, R2, RZ, PT ;  /* 0x000000ff0200720b */ /* 0x000fe20003f15000 */
[----:B------:R-:W-:Y:S01]  /*72d0*/  @P4 IMAD.HI.U32 R11, R212, c[0x0][0x4ec], RZ ;  /* 0x00013b00d40b4a27 */ /* 0x000fe200078e00ff */
[----:B------:R-:W-:Y:S02]  /*72e0*/  SHF.R.S32.HI R14, RZ, 0x1f, R7 ;  /* 0x0000001fff0e7819 */ /* 0x000fe40000011407 */
[----:B------:R-:W-:-:S02]  /*72f0*/  LOP3.LUT R12, R7, 0xfffffffc, RZ, 0xc0, !PT ;  /* 0xfffffffc070c7812 */ /* 0x000fc400078ec0ff */
[----:B------:R-:W-:Y:S02]  /*7300*/  @P4 SHF.R.U32.HI R6, RZ, c[0x0][0x4f0], R11 ;  /* 0x00013c00ff064a19 */ /* 0x000fe4000001160b */
[----:B------:R-:W-:Y:S01]  /*7310*/  IADD3 R11, -R10, R9, RZ ;  /* 0x000000090a0b7210 */ /* 0x000fe20007ffe1ff */
[----:B------:R-:W-:Y:S01]  /*7320*/  IMAD.IADD R9, R9, 0x1, -R12 ;  /* 0x0000000109097824 */ /* 0x000fe200078e0a0c */
[----:B------:R-:W-:Y:S01]  /*7330*/  MOV R10, RZ ;  /* 0x000000ff000a7202 */ /* 0x000fe20000000f00 */
[----:B------:R-:W1:Y:S01]  /*7340*/  S2R R12, SR_CTAID.X ;  /* 0x00000000000c7919 */ /* 0x000e620000002500 */
[----:B------:R-:W-:Y:S02]  /*7350*/  IADD3 R13, -R6, RZ, RZ ;  /* 0x000000ff060d7210 */ /* 0x000fe40007ffe1ff */
[----:B------:R-:W-:Y:S02]  /*7360*/  LOP3.LUT P2, RZ, R11, 0x3, RZ, 0xc0, !PT ;  /* 0x000000030bff7812 */ /* 0x000fe4000784c0ff */
[----:B------:R-:W2:Y:S01]  /*7370*/  @P0 MUFU.RCP R10, R2 ;  /* 0x00000002000a0308 */ /* 0x000ea20000001000 */
[----:B------:R-:W-:Y:S01]  /*7380*/  IMAD R11, R13, c[0x0][0x4e8], R212 ;  /* 0x00013a000d0b7a24 */ /* 0x000fe200078e02d4 */
[----:B------:R-:W-:-:S02]  /*7390*/  SHF.R.S32.HI R13, RZ, 0x2, R7 ;  /* 0x00000002ff0d7819 */ /* 0x000fc40000011407 */
[----:B------:R-:W-:Y:S02]  /*73a0*/  FSETP.NE.FTZ.AND P1, PT, R4, RZ, PT ;  /* 0x000000ff0400720b */ /* 0x000fe40003f35000 */
[----:B------:R-:W-:Y:S02]  /*73b0*/  LEA.HI R7, R14, R13, RZ, 0x3 ;  /* 0x0000000d0e077211 */ /* 0x000fe400078f18ff */
[----:B------:R-:W3:Y:S01]  /*73c0*/  @P0 MUFU.LG2 R2, R2 ;  /* 0x0000000200020308 */ /* 0x000ee20000000c00 */
[----:B------:R-:W-:Y:S02]  /*73d0*/  @P0 MOV R5, 0x3f317218 ;  /* 0x3f31721800050802 */ /* 0x000fe40000000f00 */
[----:B------:R-:W-:Y:S02]  /*73e0*/  LOP3.LUT R14, R7, 0xfffffff8, RZ, 0xc0, !PT ;  /* 0xfffffff8070e7812 */ /* 0x000fe400078ec0ff */
[----:B------:R-:W-:Y:S01]  /*73f0*/  MOV R20, UR8 ;  /* 0x0000000800147c02 */ /* 0x000fe20008000f00 */
[----:B------:R-:W-:Y:S01]  /*7400*/  @P0 FMUL.FTZ R5, R5, c[0x0][0x2d0] ;  /* 0x0000b40005050a20 */ /* 0x000fe20000410000 */
[----:B------:R-:W-:Y:S01]  /*7410*/  IADD3 R7, R13, -R14, RZ ;  /* 0x8000000e0d077210 */ /* 0x000fe20007ffe0ff */
[----:B------:R-:W-:Y:S01]  /*7420*/  IMAD.MOV.U32 R13, RZ, RZ, -0x800000 ;  /* 0xff800000ff0d7424 */ /* 0x000fe200078e00ff */
[----:B------:R-:W-:Y:S01]  /*7430*/  @P1 MUFU.RCP R8, R4 ;  /* 0x0000000400081308 */ /* 0x000fe20000001000 */
[C---:B--2---:R-:W-:Y:S01]  /*7440*/  FMUL.FTZ R131, R10.reuse, R131 ;  /* 0x000000830a837220 */ /* 0x044fe20000410000 */
[----:B------:R-:W-:Y:S01]  /*7450*/  MOV R23, UR5 ;  /* 0x0000000500177c02 */ /* 0x000fe20008000f00 */
[----:B------:R-:W-:Y:S01]  /*7460*/  FMUL.FTZ R130, R10, R130 ;  /* 0x000000820a827220 */ /* 0x000fe20000410000 */
[----:B-1----:R-:W-:Y:S01]  /*7470*/  LEA R18, R12, R217, 0x7 ;  /* 0x000000d90c127211 */ /* 0x002fe200078e38ff */
[----:B------:R-:W-:Y:S01]  /*7480*/  FMUL.FTZ R127, R10, R127 ;  /* 0x0000007f0a7f7220 */ /* 0x000fe20000410000 */
[----:B------:R-:W-:Y:S01]  /*7490*/  MOV R14, R16 ;  /* 0x00000010000e7202 */ /* 0x000fe20000000f00 */
[----:B---3--:R-:W-:Y:S01]  /*74a0*/  @P0 FMUL.FTZ R2, R2, 0.69314718246459960938 ;  /* 0x3f31721802020820 */ /* 0x008fe20000410000 */
[----:B------:R-:W1:Y:S01]  /*74b0*/  @P1 MUFU.LG2 R4, R4 ;  /* 0x0000000400041308 */ /* 0x000e620000000c00 */
[C---:B------:R-:W-:Y:S01]  /*74c0*/  FMUL.FTZ R126, R10.reuse, R126 ;  /* 0x0000007e0a7e7220 */ /* 0x040fe20000410000 */
[----:B------:R-:W-:Y:S01]  /*74d0*/  @P1 MOV R17, 0x3f317218 ;  /* 0x3f31721800111802 */ /* 0x000fe20000000f00 */
[----:B------:R-:W-:Y:S01]  /*74e0*/  @P0 FFMA.FTZ R13, R5, R3, R2 ;  /* 0x00000003050d0223 */ /* 0x000fe20000010002 */
[----:B------:R-:W-:Y:S01]  /*74f0*/  SHF.L.U32 R5, R7, 0x6, RZ ;  /* 0x0000000607057819 */ /* 0x000fe200000006ff */
[----:B------:R-:W2:Y:S01]  /*7500*/  S2R R3, SR_CTAID.Z ;  /* 0x0000000000037919 */ /* 0x000ea20000002700 */
[----:B------:R-:W-:Y:S01]  /*7510*/  FMUL.FTZ R123, R10, R123 ;  /* 0x0000007b0a7b7220 */ /* 0x000fe20000410000 */
[----:B------:R-:W-:Y:S01]  /*7520*/  ISETP.GE.OR P6, PT, R18, R19, P2 ;  /* 0x000000131200720c */ /* 0x000fe200017c6670 */
[----:B------:R-:W-:Y:S01]  /*7530*/  FMUL.FTZ R122, R10, R122 ;  /* 0x0000007a0a7a7220 */ /* 0x000fe20000410000 */
[----:B------:R-:W-:Y:S01]  /*7540*/  IADD3 R18, R18, 0x8, RZ ;  /* 0x0000000812127810 */ /* 0x000fe20007ffe0ff */
[C---:B------:R-:W-:Y:S01]  /*7550*/  FMUL.FTZ R119, R10.reuse, R119 ;  /* 0x000000770a777220 */ /* 0x040fe20000410000 */
[----:B------:R-:W-:Y:S01]  /*7560*/  SHF.R.S32.HI R0, RZ, 0x5, R0 ;  /* 0x00000005ff007819 */ /* 0x000fe20000011400 */
[C---:B------:R-:W-:Y:S01]  /*7570*/  FMUL.FTZ R118, R10.reuse, R118 ;  /* 0x000000760a767220 */ /* 0x040fe20000410000 */
[----:B------:R-:W-:Y:S01]  /*7580*/  LOP3.LUT R5, R5, 0x1c0, RZ, 0xc0, !PT ;  /* 0x000001c005057812 */ /* 0x000fe200078ec0ff */
[----:B------:R-:W-:Y:S01]  /*7590*/  FMUL.FTZ R115, R10, R115 ;  /* 0x000000730a737220 */ /* 0x000fe20000410000 */
[----:B------:R-:W-:Y:S01]  /*75a0*/  MOV R16, 0xff800000 ;  /* 0xff80000000107802 */ /* 0x000fe20000000f00 */
[----:B-1----:R-:W-:Y:S01]  /*75b0*/  @P1 FMUL.FTZ R21, R4, 0.69314718246459960938 ;  /* 0x3f31721804151820 */ /* 0x002fe20000410000 */
[C---:B------:R-:W-:Y:S01]  /*75c0*/  LEA.HI R4, R9.reuse, R9, RZ, 0x1 ;  /* 0x0000000909047211 */ /* 0x040fe200078f08ff */
[----:B------:R-:W-:Y:S01]  /*75d0*/  FMUL.FTZ R114, R10, R114 ;  /* 0x000000720a727220 */ /* 0x000fe20000410000 */
[----:B------:R-:W-:Y:S01]  /*75e0*/  ISETP.GE.OR P5, PT, R18, R19, P2 ;  /* 0x000000131200720c */ /* 0x000fe200017a6670 */
[----:B------:R-:W-:Y:S01]  /*75f0*/  FMUL.FTZ R111, R10, R111 ;  /* 0x0000006f0a6f7220 */ /* 0x000fe20000410000 */
[----:B------:R-:W-:Y:S01]  /*7600*/  LOP3.LUT R4, R4, 0x1ffffffe, RZ, 0xc0, !PT ;  /* 0x1ffffffe04047812 */ /* 0x000fe200078ec0ff */
[----:B------:R-:W-:Y:S01]  /*7610*/  FMUL.FTZ R110, R10, R110 ;  /* 0x0000006e0a6e7220 */ /* 0x000fe20000410000 */
[----:B------:R-:W-:Y:S01]  /*7620*/  LEA R0, R0, R9, 0x9 ;  /* 0x0000000900007211 */ /* 0x000fe200078e48ff */
[C---:B------:R-:W-:Y:S01]  /*7630*/  FMUL.FTZ R107, R10.reuse, R107 ;  /* 0x0000006b0a6b7220 */ /* 0x040fe20000410000 */
[----:B------:R-:W-:Y:S01]  /*7640*/  IADD3 R4, R9, -R4, RZ ;  /* 0x8000000409047210 */ /* 0x000fe20007ffe0ff */
[C---:B------:R-:W-:Y:S01]  /*7650*/  FMUL.FTZ R106, R10.reuse, R106 ;  /* 0x0000006a0a6a7220 */ /* 0x040fe20000410000 */
[----:B------:R-:W-:Y:S01]  /*7660*/  LEA.HI R5, R5, R5, RZ, 0x1d ;  /* 0x0000000505057211 */ /* 0x000fe200078fe8ff */
[C---:B------:R-:W-:Y:S01]  /*7670*/  FMUL.FTZ R103, R10.reuse, R103 ;  /* 0x000000670a677220 */ /* 0x040fe20000410000 */
[----:B--2---:R-:W-:Y:S01]  /*7680*/  SHF.R.S32.HI R2, RZ, 0x1f, R3 ;  /* 0x0000001fff027819 */ /* 0x004fe20000011403 */
[----:B------:R-:W-:Y:S01]  /*7690*/  FMUL.FTZ R102, R10, R102 ;  /* 0x000000660a667220 */ /* 0x000fe20000410000 */
[----:B------:R-:W-:Y:S01]  /*76a0*/  LEA R217, R4, R217, 0x3 ;  /* 0x000000d904d97211 */ /* 0x000fe200078e18ff */
[C---:B------:R-:W-:Y:S01]  /*76b0*/  FMUL.FTZ R39, R10.reuse, R39 ;  /* 0x000000270a277220 */ /* 0x040fe20000410000 */
[----:B------:R-:W-:Y:S01]  /*76c0*/  SHF.R.S32.HI R4, RZ, 0x1f, R6 ;  /* 0x0000001fff047819 */ /* 0x000fe20000011406 */
[----:B------:R-:W-:Y:S01]  /*76d0*/  FMUL.FTZ R38, R10, R38 ;  /* 0x000000260a267220 */ /* 0x000fe20000410000 */
[----:B------:R-:W-:Y:S01]  /*76e0*/  LEA R217, R12, R217, 0x7 ;  /* 0x000000d90cd97211 */ /* 0x000fe200078e38ff */
[C---:B------:R-:W-:Y:S01]  /*76f0*/  FMUL.FTZ R43, R10.reuse, R43 ;  /* 0x0000002b0a2b7220 */ /* 0x040fe20000410000 */
[----:B------:R-:W-:Y:S01]  /*7700*/  F2FP.BF16.PACK_AB R130, R131, R130 ;  /* 0x000000828382723e */ /* 0x000fe200000010ff */
        /* <DEDUP_REMOVED lines=30> */
[----:B------:R-:W-:-:S02]  /*78f0*/  FMUL.FTZ R75, R10, R75 ;  /* 0x0000004b0a4b7220 */ /* 0x000fc40000410000 */
[C---:B------:R-:W-:Y:S01]  /*7900*/  FMUL.FTZ R74, R10.reuse, R74 ;  /* 0x0000004a0a4a7220 */ /* 0x040fe20000410000 */
[----:B------:R-:W-:Y:S01]  /*7910*/  F2FP.BF16.PACK_AB R70, R71, R70 ;  /* 0x000000464746723e */ /* 0x000fe200000010ff */
[C---:B------:R-:W-:Y:S02]  /*7920*/  FMUL.FTZ R79, R10.reuse, R79 ;  /* 0x0000004f0a4f7220 */ /* 0x040fe40000410000 */
[C---:B------:R-:W-:Y:S01]  /*7930*/  FMUL.FTZ R78, R10.reuse, R78 ;  /* 0x0000004e0a4e7220 */ /* 0x040fe20000410000 */
[----:B------:R-:W-:Y:S01]  /*7940*/  F2FP.BF16.PACK_AB R74, R75, R74 ;  /* 0x0000004a4b4a723e */ /* 0x000fe200000010ff */
[C---:B------:R-:W-:Y:S02]  /*7950*/  FMUL.FTZ R83, R10.reuse, R83 ;  /* 0x000000530a537220 */ /* 0x040fe40000410000 */
        /* <DEDUP_REMOVED lines=12> */
[----:B------:R-:W-:Y:S01]  /*7a20*/  FMUL.FTZ R10, R10, R98 ;  /* 0x000000620a0a7220 */ /* 0x000fe20000410000 */
[----:B------:R-:W-:Y:S01]  /*7a30*/  F2FP.BF16.PACK_AB R94, R95, R94 ;  /* 0x0000005e5f5e723e */ /* 0x000fe200000010ff */
[----:B------:R-:W-:Y:S02]  /*7a40*/  IMAD.MOV.U32 R22, RZ, RZ, R20 ;  /* 0x000000ffff167224 */ /* 0x000fe400078e0014 */
[----:B------:R-:W-:Y:S01]  /*7a50*/  @P1 FMUL.FTZ R17, R17, c[0x0][0x2d0] ;  /* 0x0000b40011111a20 */ /* 0x000fe20000410000 */
[----:B------:R-:W-:Y:S01]  /*7a60*/  F2FP.BF16.PACK_AB R99, R99, R10 ;  /* 0x0000000a6363723e */ /* 0x000fe200000010ff */
[----:B------:R-:W-:Y:S02]  /*7a70*/  IMAD R10, R2, c[0x0][0x3f0], RZ ;  /* 0x0000fc00020a7a24 */ /* 0x000fe400078e02ff */
[----:B------:R-:W-:-:S04]  /*7a80*/  IMAD.WIDE.U32 R22, R3, c[0x0][0x3f0], R22 ;  /* 0x0000fc0003167a25 */ /* 0x000fc800078e0016 */
[C---:B------:R-:W-:Y:S02]  /*7a90*/  IMAD R10, R3.reuse, c[0x0][0x3f4], R10 ;  /* 0x0000fd00030a7a24 */ /* 0x040fe400078e020a */
[----:B------:R-:W-:Y:S02]  /*7aa0*/  IMAD R2, R2, c[0x0][0x498], RZ ;  /* 0x0001260002027a24 */ /* 0x000fe400078e02ff */
[----:B------:R-:W-:Y:S01]  /*7ab0*/  IMAD.WIDE.U32 R14, R3, c[0x0][0x498], R14 ;  /* 0x00012600030e7a25 */ /* 0x000fe200078e000e */
[----:B------:R-:W-:-:S03]  /*7ac0*/  IADD3 R23, R23, R10, RZ ;  /* 0x0000000a17177210 */ /* 0x000fc60007ffe0ff */
[----:B------:R-:W-:Y:S02]  /*7ad0*/  IMAD R2, R3, c[0x0][0x49c], R2 ;  /* 0x0001270003027a24 */ /* 0x000fe400078e0202 */
[----:B------:R-:W-:Y:S02]  /*7ae0*/  IMAD R3, R4, c[0x0][0x3e0], RZ ;  /* 0x0000f80004037a24 */ /* 0x000fe400078e02ff */
[----:B------:R-:W-:Y:S01]  /*7af0*/  @P1 FFMA.FTZ R16, R17, R132, R21 ;  /* 0x0000008411101223 */ /* 0x000fe20000010015 */
[C---:B------:R-:W-:Y:S01]  /*7b00*/  R2P PR, R7.reuse, 0x6 ;  /* 0x0000000607007804 */ /* 0x040fe20000000000 */
[C---:B------:R-:W-:Y:S02]  /*7b10*/  IMAD R3, R6.reuse, c[0x0][0x3e4], R3 ;  /* 0x0000f90006037a24 */ /* 0x040fe400078e0203 */
[----:B------:R-:W-:Y:S01]  /*7b20*/  IMAD.WIDE.U32 R20, R6, c[0x0][0x3e0], R22 ;  /* 0x0000f80006147a25 */ /* 0x000fe200078e0016 */
[----:B------:R-:W-:-:S03]  /*7b30*/  LOP3.LUT R6, R7, 0x1, RZ, 0xc0, !PT ;  /* 0x0000000107067812 */ /* 0x000fc600078ec0ff */
[----:B------:R-:W-:Y:S01]  /*7b40*/  @P4 IMAD.HI.U32 R4, R217, c[0x0][0x4ec], RZ ;  /* 0x00013b00d9044a27 */ /* 0x000fe200078e00ff */
[----:B------:R-:W-:Y:S02]  /*7b50*/  ISETP.NE.U32.AND P3, PT, R6, 0x1, PT ;  /* 0x000000010600780c */ /* 0x000fe40003f65070 */
[----:B------:R-:W-:Y:S01]  /*7b60*/  IADD3 R21, R21, R3, RZ ;  /* 0x0000000315157210 */ /* 0x000fe20007ffe0ff */
[----:B------:R-:W-:Y:S01]  /*7b70*/  IMAD.U32 R0, R0, 0x2, R5 ;  /* 0x0000000200007824 */ /* 0x000fe200078e0005 */
[----:B------:R-:W-:Y:S01]  /*7b80*/  MOV R5, R217 ;  /* 0x000000d900057202 */ /* 0x000fe20000000f00 */
[C---:B------:R-:W-:Y:S01]  /*7b90*/  FMUL.FTZ R129, R8.reuse, R129 ;  /* 0x0000008108817220 */ /* 0x040fe20000410000 */
[----:B------:R-:W-:Y:S01]  /*7ba0*/  @P4 SHF.R.U32.HI R5, RZ, c[0x0][0x4f0], R4 ;  /* 0x00013c00ff054a19 */ /* 0x000fe20000011604 */
[----:B------:R-:W-:Y:S01]  /*7bb0*/  FMUL.FTZ R128, R8, R128 ;  /* 0x0000008008807220 */ /* 0x000fe20000410000 */
[----:B------:R-:W-:Y:S01]  /*7bc0*/  SHF.L.U32 R7, R0, 0x1, RZ ;  /* 0x0000000100077819 */ /* 0x000fe200000006ff */
[----:B------:R-:W-:Y:S01]  /*7bd0*/  BAR.SYNC.DEFER_BLOCKING 0x1, 0x100 ;  /* 0x0044000000007b1d */ /* 0x000fe20000010000 */
[----:B------:R-:W-:Y:S01]  /*7be0*/  IADD3 R6, -R5, RZ, RZ ;  /* 0x000000ff05067210 */ /* 0x000fe20007ffe1ff */
[C---:B------:R-:W-:Y:S01]  /*7bf0*/  FMUL.FTZ R125, R8.reuse, R125 ;  /* 0x0000007d087d7220 */ /* 0x040fe20000410000 */
[----:B------:R-:W-:Y:S01]  /*7c00*/  IADD3 R4, R7, 0x80, RZ ;  /* 0x0000008007047810 */ /* 0x000fe20007ffe0ff */
[----:B------:R-:W-:Y:S01]  /*7c10*/  FMUL.FTZ R124, R8, R124 ;  /* 0x0000007c087c7220 */ /* 0x000fe20000410000 */
[----:B------:R-:W-:Y:S01]  /*7c20*/  MOV R0, 0x20 ;  /* 0x0000002000007802 */ /* 0x000fe20000000f00 */
[----:B------:R-:W-:Y:S01]  /*7c30*/  IMAD R217, R6, c[0x0][0x4e8], R217 ;  /* 0x00013a0006d97a24 */ /* 0x000fe200078e02d9 */
[----:B------:R-:W-:Y:S01]  /*7c40*/  SHF.R.S32.HI R3, RZ, 0x1f, R11 ;  /* 0x0000001fff037819 */ /* 0x000fe2000001140b */
[C---:B------:R-:W-:Y:S01]  /*7c50*/  FMUL.FTZ R121, R8.reuse, R121 ;  /* 0x0000007908797220 */ /* 0x040fe20000410000 */
[----:B------:R-:W-:Y:S01]  /*7c60*/  SHF.R.S32.HI R9, RZ, 0x1f, R5 ;  /* 0x0000001fff097819 */ /* 0x000fe20000011405 */
[C---:B------:R-:W-:Y:S01]  /*7c70*/  FMUL.FTZ R120, R8.reuse, R120 ;  /* 0x0000007808787220 */ /* 0x040fe20000410000 */
[----:B------:R-:W-:Y:S01]  /*7c80*/  IADD3 R14, P0, R5, R14, RZ ;  /* 0x0000000e050e7210 */ /* 0x000fe20007f1e0ff */
[C---:B------:R-:W-:Y:S01]  /*7c90*/  FMUL.FTZ R117, R8.reuse, R117 ;  /* 0x0000007508757220 */ /* 0x040fe20000410000 */
[----:B------:R-:W-:Y:S01]  /*7ca0*/  IADD3 R17, R7, 0x70, RZ ;  /* 0x0000007007117810 */ /* 0x000fe20007ffe0ff */
[----:B------:R-:W-:Y:S01]  /*7cb0*/  FMUL.FTZ R116, R8, R116 ;  /* 0x0000007408747220 */ /* 0x000fe20000410000 */
[----:B------:R-:W-:Y:S01]  /*7cc0*/  @P3 IADD3 R17, R4, 0x10, RZ ;  /* 0x0000001004113810 */ /* 0x000fe20007ffe0ff */
[C---:B------:R-:W-:Y:S01]  /*7cd0*/  FMUL.FTZ R113, R8.reuse, R113 ;  /* 0x0000007108717220 */ /* 0x040fe20000410000 */
[----:B------:R-:W-:Y:S01]  /*7ce0*/  MOV R4, 0x40 ;  /* 0x0000004000047802 */ /* 0x000fe20000000f00 */
[----:B------:R-:W-:Y:S01]  /*7cf0*/  FMUL.FTZ R112, R8, R112 ;  /* 0x0000007008707220 */ /* 0x000fe20000410000 */
[----:B------:R-:W-:Y:S01]  /*7d00*/  SEL R0, R0, 0xffffffe0, !P1 ;  /* 0xffffffe000007807 */ /* 0x000fe20004800000 */
[C---:B------:R-:W-:Y:S01]  /*7d10*/  FMUL.FTZ R109, R8.reuse, R109 ;  /* 0x0000006d086d7220 */ /* 0x040fe20000410000 */
[----:B------:R-:W-:Y:S01]  /*7d20*/  IADD3.X R15, R9, R15, R2, P0, !PT ;  /* 0x0000000f090f7210 */ /* 0x000fe200007fe402 */
[----:B------:R-:W-:Y:S01]  /*7d30*/  IMAD R2, R3, c[0x0][0x3d8], RZ ;  /* 0x0000f60003027a24 */ /* 0x000fe200078e02ff */
[----:B------:R-:W-:Y:S01]  /*7d40*/  SHF.R.S32.HI R5, RZ, 0x1f, R217 ;  /* 0x0000001fff057819 */ /* 0x000fe200000114d9 */
[C---:B------:R-:W-:Y:S01]  /*7d50*/  FMUL.FTZ R108, R8.reuse, R108 ;  /* 0x0000006c086c7220 */ /* 0x040fe20000410000 */
[----:B------:R-:W-:Y:S01]  /*7d60*/  F2FP.BF16.PACK_AB R128, R129, R128 ;  /* 0x000000808180723e */ /* 0x000fe200000010ff */
[----:B------:R-:W-:Y:S01]  /*7d70*/  FMUL.FTZ R105, R8, R105 ;  /* 0x0000006908697220 */ /* 0x000fe20000410000 */
[----:B------:R-:W-:Y:S01]  /*7d80*/  SEL R4, R4, 0xffffffc0, !P2 ;  /* 0xffffffc004047807 */ /* 0x000fe20005000000 */
[C---:B------:R-:W-:Y:S01]  /*7d90*/  FMUL.FTZ R104, R8.reuse, R104 ;  /* 0x0000006808687220 */ /* 0x040fe20000410000 */
[----:B------:R-:W-:Y:S01]  /*7da0*/  F2FP.BF16.PACK_AB R124, R125, R124 ;  /* 0x0000007c7d7c723e */ /* 0x000fe200000010ff */
[C---:B------:R-:W-:Y:S01]  /*7db0*/  FMUL.FTZ R101, R8.reuse, R101 ;  /* 0x0000006508657220 */ /* 0x040fe20000410000 */
[----:B------:R-:W-:Y:S01]  /*7dc0*/  F2FP.BF16.PACK_AB R120, R121, R120 ;  /* 0x000000787978723e */ /* 0x000fe200000010ff */
[----:B------:R-:W-:Y:S01]  /*7dd0*/  FMUL.FTZ R100, R8, R100 ;  /* 0x0000006408647220 */ /* 0x000fe20000410000 */
[----:B------:R-:W-:Y:S01]  /*7de0*/  IADD3 R3, R7, R0, RZ ;  /* 0x0000000007037210 */ /* 0x000fe20007ffe0ff */
[----:B------:R-:W-:Y:S01]  /*7df0*/  IMAD.IADD R9, R0, 0x1, R17 ;  /* 0x0000000100097824 */ /* 0x000fe200078e0211 */
[----:B------:R-:W-:Y:S01]  /*7e00*/  F2FP.BF16.PACK_AB R116, R117, R116 ;  /* 0x000000747574723e */ /* 0x000fe200000010ff */
[C---:B------:R-:W-:Y:S01]  /*7e10*/  FMUL.FTZ R37, R8.reuse, R37 ;  /* 0x0000002508257220 */ /* 0x040fe20000410000 */
[----:B------:R-:W-:Y:S01]  /*7e20*/  F2FP.BF16.PACK_AB R112, R113, R112 ;  /* 0x000000707170723e */ /* 0x000fe200000010ff */
[C---:B------:R-:W-:Y:S01]  /*7e30*/  FMUL.FTZ R36, R8.reuse, R36 ;  /* 0x0000002408247220 */ /* 0x040fe20000410000 */
[----:B------:R-:W-:Y:S01]  /*7e40*/  F2FP.BF16.PACK_AB R108, R109, R108 ;  /* 0x0000006c6d6c723e */ /* 0x000fe200000010ff */
[----:B------:R-:W-:Y:S01]  /*7e50*/  IMAD R2, R11, c[0x0][0x3dc], R2 ;  /* 0x0000f7000b027a24 */ /* 0x000fe200078e0202 */
[----:B------:R-:W-:Y:S01]  /*7e60*/  STS [R7+0x80], R128 ;  /* 0x0000808007007388 */ /* 0x000fe20000000800 */
[----:B------:R-:W-:Y:S01]  /*7e70*/  IMAD R0, R5, c[0x0][0x488], RZ ;  /* 0x0001220005007a24 */ /* 0x000fe200078e02ff */
[----:B------:R-:W-:Y:S01]  /*7e80*/  IADD3 R5, R7, R4, RZ ;  /* 0x0000000407057210 */ /* 0x000fe20007ffe0ff */
[C---:B------:R-:W-:Y:S01]  /*7e90*/  FMUL.FTZ R41, R8.reuse, R41 ;  /* 0x0000002908297220 */ /* 0x040fe20000410000 */
[----:B------:R-:W-:Y:S01]  /*7ea0*/  STS [R7+0x480], R130 ;  /* 0x0004808207007388 */ /* 0x000fe20000000800 */
[----:B------:R-:W-:Y:S01]  /*7eb0*/  FMUL.FTZ R40, R8, R40 ;  /* 0x0000002808287220 */ /* 0x000fe20000410000 */
[----:B------:R-:W-:Y:S01]  /*7ec0*/  F2FP.BF16.PACK_AB R104, R105, R104 ;  /* 0x000000686968723e */ /* 0x000fe200000010ff */
[----:B------:R-:W-:Y:S01]  /*7ed0*/  IMAD.WIDE.U32 R10, R11, c[0x0][0x3d8], R20 ;  /* 0x0000f6000b0a7a25 */ /* 0x000fe200078e0014 */
[C---:B------:R-:W-:Y:S01]  /*7ee0*/  IADD3 R21, R4.reuse, R17, RZ ;  /* 0x0000001104157210 */ /* 0x040fe20007ffe0ff */
[----:B------:R-:W-:Y:S01]  /*7ef0*/  STS [R17], R124 ;  /* 0x0000007c11007388 */ /* 0x000fe20000000800 */
[----:B------:R-:W-:Y:S01]  /*7f00*/  IADD3 R23, R4, R3, RZ ;  /* 0x0000000304177210 */ /* 0x000fe20007ffe0ff */
[C---:B------:R-:W-:Y:S01]  /*7f10*/  FMUL.FTZ R45, R8.reuse, R45 ;  /* 0x0000002d082d7220 */ /* 0x040fe20000410000 */
[----:B------:R-:W-:Y:S01]  /*7f20*/  F2FP.BF16.PACK_AB R100, R101, R100 ;  /* 0x000000646564723e */ /* 0x000fe200000010ff */
[C---:B------:R-:W-:Y:S01]  /*7f30*/  FMUL.FTZ R44, R8.reuse, R44 ;  /* 0x0000002c082c7220 */ /* 0x040fe20000410000 */
[----:B------:R-:W-:Y:S01]  /*7f40*/  STS [R17+0x400], R126 ;  /* 0x0004007e11007388 */ /* 0x000fe20000000800 */
[C---:B------:R-:W-:Y:S01]  /*7f50*/  FMUL.FTZ R49, R8.reuse, R49 ;  /* 0x0000003108317220 */ /* 0x040fe20000410000 */
[----:B------:R-:W-:Y:S01]  /*7f60*/  IADD3 R25, R9, R4, RZ ;  /* 0x0000000409197210 */ /* 0x000fe20007ffe0ff */
[C---:B------:R-:W-:Y:S01]  /*7f70*/  FMUL.FTZ R48, R8.reuse, R48 ;  /* 0x0000003008307220 */ /* 0x040fe20000410000 */
[----:B------:R-:W-:Y:S01]  /*7f80*/  STS [R3+0x80], R120 ;  /* 0x0000807803007388 */ /* 0x000fe20000000800 */
[C---:B------:R-:W-:Y:S01]  /*7f90*/  FMUL.FTZ R53, R8.reuse, R53 ;  /* 0x0000003508357220 */ /* 0x040fe20000410000 */
[----:B------:R-:W-:Y:S01]  /*7fa0*/  F2FP.BF16.PACK_AB R36, R37, R36 ;  /* 0x000000242524723e */ /* 0x000fe200000010ff */
[C---:B------:R-:W-:Y:S01]  /*7fb0*/  FMUL.FTZ R52, R8.reuse, R52 ;  /* 0x0000003408347220 */ /* 0x040fe20000410000 */
[----:B------:R-:W-:Y:S01]  /*7fc0*/  STS [R3+0x480], R122 ;  /* 0x0004807a03007388 */ /* 0x000fe20000000800 */
[C---:B------:R-:W-:Y:S01]  /*7fd0*/  FMUL.FTZ R57, R8.reuse, R57 ;  /* 0x0000003908397220 */ /* 0x040fe20000410000 */
[----:B------:R-:W-:Y:S01]  /*7fe0*/  F2FP.BF16.PACK_AB R40, R41, R40 ;  /* 0x000000282928723e */ /* 0x000fe200000010ff */
[C---:B------:R-:W-:Y:S01]  /*7ff0*/  FMUL.FTZ R56, R8.reuse, R56 ;  /* 0x0000003808387220 */ /* 0x040fe20000410000 */
[----:B------:R-:W-:Y:S01]  /*8000*/  STS [R9], R116 ;  /* 0x0000007409007388 */ /* 0x000fe20000000800 */
[C---:B------:R-:W-:Y:S01]  /*8010*/  FMUL.FTZ R61, R8.reuse, R61 ;  /* 0x0000003d083d7220 */ /* 0x040fe20000410000 */
[----:B------:R-:W-:Y:S01]  /*8020*/  F2FP.BF16.PACK_AB R44, R45, R44 ;  /* 0x0000002c2d2c723e */ /* 0x000fe200000010ff */
        /* <DEDUP_REMOVED lines=24> */
[----:B------:R-:W-:Y:S01]  /*81b0*/  FMUL.FTZ R84, R8, R84 ;  /* 0x0000005408547220 */ /* 0x000fe20000410000 */
[----:B------:R-:W-:Y:S01]  /*81c0*/  STS [R23+0x480], R106 ;  /* 0x0004806a17007388 */ /* 0x000fe20000000800 */
[----:B------:R-:W-:Y:S01]  /*81d0*/  IMAD.WIDE.U32 R14, R217, c[0x0][0x488], R14 ;  /* 0x00012200d90e7a25 */ /* 0x000fe200078e000e */
[----:B------:R-:W-:-:S02]  /*81e0*/  F2FP.BF16.PACK_AB R72, R73, R72 ;  /* 0x000000484948723e */ /* 0x000fc400000010ff */
[----:B------:R-:W-:Y:S01]  /*81f0*/  STS [R25], R100 ;  /* 0x0000006419007388 */ /* 0x000fe20000000800 */
[----:B------:R-:W-:Y:S01]  /*8200*/  IMAD R0, R217, c[0x0][0x48c], R0 ;  /* 0x00012300d9007a24 */ /* 0x000fe200078e0200 */
        /* <DEDUP_REMOVED lines=11> */
[----:B------:R-:W-:Y:S01]  /*82c0*/  FMUL.FTZ R8, R8, R96 ;  /* 0x0000006008087220 */ /* 0x000fe20000410000 */
[----:B------:R-:W-:-:S02]  /*82d0*/  LEA R6, P0, R14, c[0x0][0x450], 0x2 ;  /* 0x000114000e067a11 */ /* 0x000fc400078010ff */
[----:B------:R-:W-:Y:S01]  /*82e0*/  STS [R17+0x4000], R40 ;  /* 0x0040002811007388 */ /* 0x000fe20000000800 */
[----:B------:R-:W-:Y:S02]  /*82f0*/  IADD3 R15, R15, R0, RZ ;  /* 0x000000000f0f7210 */ /* 0x000fe40007ffe0ff */
[----:B------:R-:W-:Y:S01]  /*8300*/  F2FP.BF16.PACK_AB R88, R89, R88 ;  /* 0x000000585958723e */ /* 0x000fe200000010ff */
[----:B------:R-:W-:Y:S01]  /*8310*/  STS [R17+0x4400], R42 ;  /* 0x0044002a11007388 */ /* 0x000fe20000000800 */
[----:B------:R-:W-:Y:S02]  /*8320*/  F2FP.BF16.PACK_AB R92, R93, R92 ;  /* 0x0000005c5d5c723e */ /* 0x000fe400000010ff */
[----:B------:R-:W-:Y:S01]  /*8330*/  F2FP.BF16.PACK_AB R8, R97, R8 ;  /* 0x000000086108723e */ /* 0x000fe200000010ff */
[----:B------:R-:W-:Y:S01]  /*8340*/  STS [R3+0x4080], R44 ;  /* 0x0040802c03007388 */ /* 0x000fe20000000800 */
[----:B------:R-:W-:Y:S02]  /*8350*/  LEA.HI.X R15, R14, c[0x0][0x454], R15, 0x2, P0 ;  /* 0x000115000e0f7a11 */ /* 0x000fe400000f140f */
[----:B------:R-:W-:Y:S01]  /*8360*/  LEA R0, P0, R10, c[0x0][0x380], 0x1 ;  /* 0x0000e0000a007a11 */ /* 0x000fe200078008ff */
[----:B------:R-:W-:Y:S04]  /*8370*/  STS [R3+0x4480], R46 ;  /* 0x0044802e03007388 */ /* 0x000fe80000000800 */
        /* <DEDUP_REMOVED lines=15> */
[----:B------:R1:W-:Y:S04]  /*8470*/  STS [R3+0x8480], R78 ;  /* 0x0084804e03007388 */ /* 0x0003e80000000800 */
[----:B------:R-:W-:Y:S04]  /*8480*/  STS [R9+0x8000], R80 ;  /* 0x0080005009007388 */ /* 0x000fe80000000800 */
[----:B------:R-:W-:Y:S04]  /*8490*/  STS [R9+0x8400], R82 ;  /* 0x0084005209007388 */ /* 0x000fe80000000800 */
[----:B------:R-:W-:Y:S04]  /*84a0*/  STS [R5+0x8080], R84 ;  /* 0x0080805405007388 */ /* 0x000fe80000000800 */
[----:B------:R-:W-:Y:S04]  /*84b0*/  STS [R5+0x8480], R86 ;  /* 0x0084805605007388 */ /* 0x000fe80000000800 */
[----:B------:R-:W-:Y:S04]  /*84c0*/  STS [R21+0x8000], R88 ;  /* 0x0080005815007388 */ /* 0x000fe80000000800 */
[----:B------:R-:W-:Y:S01]  /*84d0*/  STS [R21+0x8400], R90 ;  /* 0x0084005a15007388 */ /* 0x000fe20000000800 */
[----:B-1----:R-:W-:-:S03]  /*84e0*/  IADD3 R3, R11, R2, RZ ;  /* 0x000000020b037210 */ /* 0x002fc60007ffe0ff */
[----:B------:R-:W-:Y:S04]  /*84f0*/  STS [R23+0x8080], R92 ;  /* 0x0080805c17007388 */ /* 0x000fe80000000800 */
[----:B------:R-:W-:Y:S04]  /*8500*/  STS [R23+0x8480], R94 ;  /* 0x0084805e17007388 */ /* 0x000fe80000000800 */
[----:B------:R-:W-:Y:S04]  /*8510*/  STS [R25+0x8000], R8 ;  /* 0x0080000819007388 */ /* 0x000fe80000000800 */
[----:B------:R-:W-:Y:S04]  /*8520*/  STS [R25+0x8400], R99 ;  /* 0x0084006319007388 */ /* 0x000fe80000000800 */
[----:B------:R-:W-:Y:S04]  /*8530*/  SHFL.IDX PT, R96, R6, RZ, 0x1c1f ;  /* 0x001c1fff06607589 */ /* 0x000fe800000e0000 */
[----:B------:R-:W1:Y:S04]  /*8540*/  SHFL.IDX PT, R97, R15, RZ, 0x1c1f ;  /* 0x001c1fff0f617589 */ /* 0x000e6800000e0000 */
[----:B------:R-:W-:Y:S06]  /*8550*/  BAR.SYNC.DEFER_BLOCKING 0x1, 0x100 ;  /* 0x0044000000007b1d */ /* 0x000fec0000010000 */
[----:B------:R-:W-:Y:S04]  /*8560*/  SHFL.IDX PT, R100, R6, 0x1, 0x1c1f ;  /* 0x003c1f0006647f89 */ /* 0x000fe800000e0000 */
[----:B------:R-:W2:Y:S04]  /*8570*/  SHFL.IDX PT, R101, R15, 0x1, 0x1c1f ;  /* 0x003c1f000f657f89 */ /* 0x000ea800000e0000 */
[----:B------:R-:W3:Y:S04]  /*8580*/  SHFL.IDX PT, R56, R0, RZ, 0x181f ;  /* 0x00181fff00387589 */ /* 0x000ee800000e0000 */
[----:B-1----:R1:W-:Y:S04]  /*8590*/  @!P6 ST.E [R96.64], R16 ;  /* 0x000000106000e985 */ /* 0x0023e8000c10190c */
[----:B--2---:R2:W-:Y:S04]  /*85a0*/  @!P5 ST.E [R100.64], R13 ;  /* 0x0000000d6400d985 */ /* 0x0045e8000c10190c */
[----:B------:R2:W4:Y:S04]  /*85b0*/  LDS.128 R48, [R211+0x1080] ;  /* 0x00108000d3307984 */ /* 0x0005280000000c00 */
[----:B------:R2:W2:Y:S04]  /*85c0*/  LDS.128 R44, [R211+0x2080] ;  /* 0x00208000d32c7984 */ /* 0x0004a80000000c00 */
[----:B------:R2:W2:Y:S04]  /*85d0*/  LDS.128 R40, [R211+0x3080] ;  /* 0x00308000d3287984 */ /* 0x0004a80000000c00 */
[----:B------:R2:W2:Y:S01]  /*85e0*/  LDS.128 R36, [R211+0x5080] ;  /* 0x00508000d3247984 */ /* 0x0004a20000000c00 */
[----:B-1----:R-:W-:-:S02]  /*85f0*/  LEA.HI.X R16, R10, c[0x0][0x384], R3, 0x1, P0 ;  /* 0x0000e1000a107a11 */ /* 0x002fc400000f0c03 */
[----:B------:R-:W-:Y:S01]  /*8600*/  ISETP.GE.AND P0, PT, R210, R19, PT ;  /* 0x00000013d200720c */ /* 0x000fe20003f06270 */
[----:B------:R1:W1:Y:S04]  /*8610*/  LDS.128 R32, [R211+0x6080] ;  /* 0x00608000d3207984 */ /* 0x0002680000000c00 */
[----:B------:R1:W1:Y:S04]  /*8620*/  LDS.128 R28, [R211+0x7080] ;  /* 0x00708000d31c7984 */ /* 0x0002680000000c00 */
[----:B------:R1:W1:Y:S04]  /*8630*/  LDS.128 R24, [R211+0x9080] ;  /* 0x00908000d3187984 */ /* 0x0002680000000c00 */
[----:B------:R1:W1:Y:S04]  /*8640*/  LDS.128 R20, [R211+0xa080] ;  /* 0x00a08000d3147984 */ /* 0x0002680000000c00 */
[----:B------:R1:W1:Y:S04]  /*8650*/  LDS.128 R4, [R211+0xb080] ;  /* 0x00b08000d3047984 */ /* 0x0002680000000c00 */
[----:B------:R1:W1:Y:S01]  /*8660*/  SHFL.IDX PT, R57, R16, RZ, 0x181f ;  /* 0x00181fff10397589 */ /* 0x00026200000e0000 */
[----:B------:R-:W-:Y:S05]  /*8670*/  @P0 BRA `(.L_x_7) ;  /* 0x0000012000000947 */ /* 0x000fea0003800000 */
[----:B---3--:R-:W3:Y:S01]  /*8680*/  LDS.128 R52, [R211+0x80] ;  /* 0x00008000d3347984 */ /* 0x008ee20000000c00 */
[----:B------:R-:W-:-:S02]  /*8690*/  ISETP.GE.AND P1, PT, R215, c[0x0][0x3c8], PT ;  /* 0x0000f200d7007a0c */ /* 0x000fc40003f26270 */
[----:B------:R-:W-:Y:S01]  /*86a0*/  ISETP.GE.AND P0, PT, R214, c[0x0][0x3c8], PT ;  /* 0x0000f200d6007a0c */ /* 0x000fe20003f06270 */
[----:B--2---:R-:W2:Y:S01]  /*86b0*/  LDS.128 R12, [R211+0x4080] ;  /* 0x00408000d30c7984 */ /* 0x004ea20000000c00 */
[----:B------:R-:W-:-:S03]  /*86c0*/  ISETP.GE.AND P2, PT, R216, c[0x0][0x3c8], PT ;  /* 0x0000f200d8007a0c */ /* 0x000fc60003f46270 */
[----:B------:R-:W5:Y:S06]  /*86d0*/  LDS.128 R8, [R211+0x8080] ;  /* 0x00808000d3087984 */ /* 0x000f6c0000000c00 */
[----:B------:R-:W-:Y:S02]  /*86e0*/  @!P1 SHF.R.S32.HI R2, RZ, 0x1f, R215 ;  /* 0x0000001fff029819 */ /* 0x000fe400000114d7 */
[----:B------:R-:W-:Y:S02]  /*86f0*/  @!P0 SHF.R.S32.HI R17, RZ, 0x1f, R214 ;  /* 0x0000001fff118819 */ /* 0x000fe400000114d6 */
[----:B------:R-:W-:Y:S01]  /*8700*/  @!P1 LEA.HI R3, R2, R215, RZ, 0x3 ;  /* 0x000000d702039211 */ /* 0x000fe200078f18ff */
[----:B-1----:R-:W-:Y:S01]  /*8710*/  @!P2 IMAD.WIDE R58, R216, 0x2, R56 ;  /* 0x00000002d83aa825 */ /* 0x002fe200078e0238 */
[----:B------:R-:W-:-:S02]  /*8720*/  @!P0 LEA.HI R2, R17, R214, RZ, 0x3 ;  /* 0x000000d611028211 */ /* 0x000fc400078f18ff */
[----:B------:R-:W-:Y:S02]  /*8730*/  @!P1 LOP3.LUT R3, R3, 0xfffffff8, RZ, 0xc0, !PT ;  /* 0xfffffff803039812 */ /* 0x000fe400078ec0ff */
[----:B------:R-:W-:-:S03]  /*8740*/  @!P0 LOP3.LUT R2, R2, 0xfffffff8, RZ, 0xc0, !PT ;  /* 0xfffffff802028812 */ /* 0x000fc600078ec0ff */
[----:B------:R-:W-:-:S04]  /*8750*/  @!P1 IMAD.WIDE R60, R3, 0x2, R56 ;  /* 0x00000002033c9825 */ /* 0x000fc800078e0238 */
[----:B------:R-:W-:Y:S01]  /*8760*/  @!P0 IMAD.WIDE R2, R2, 0x2, R56 ;  /* 0x0000000202028825 */ /* 0x000fe200078e0238 */
[----:B---3--:R1:W-:Y:S04]  /*8770*/  @!P2 ST.E.128 [R58.64], R52 ;  /* 0x000000343a00a985 */ /* 0x0083e8000c101d0c */
[----:B--2---:R1:W-:Y:S04]  /*8780*/  @!P1 ST.E.128 [R60.64], R12 ;  /* 0x0000000c3c009985 */ /* 0x0043e8000c101d0c */
[----:B-----5:R1:W-:Y:S02]  /*8790*/  @!P0 ST.E.128 [R2.64], R8 ;  /* 0x0000000802008985 */ /* 0x0203e4000c101d0c */
.L_x_7:
[----:B---3--:R-:W-:Y:S05]  /*87a0*/  BSYNC B0 ;  /* 0x0000000000007941 */ /* 0x008fea0003800000 */
.L_x_6:
[----:B-1----:R-:W-:Y:S01]  /*87b0*/  IADD3 R2, R210, 0x20, RZ ;  /* 0x00000020d2027810 */ /* 0x002fe20007ffe0ff */
[----:B------:R1:W3:Y:S01]  /*87c0*/  SHFL.IDX PT, R11, R16, 0x1, 0x181f ;  /* 0x00381f00100b7f89 */ /* 0x0002e200000e0000 */
[----:B------:R-:W-:Y:S02]  /*87d0*/  BSSY B0, `(.L_x_8) ;  /* 0x0000013000007945 */ /* 0x000fe40003800000 */
[----:B------:R-:W-:Y:S01]  /*87e0*/  ISETP.GE.AND P0, PT, R2, R19, PT ;  /* 0x000000130200720c */ /* 0x000fe20003f06270 */
[----:B------:R1:W4:-:S12]  /*87f0*/  SHFL.IDX PT, R10, R0, 0x1, 0x181f ;  /* 0x00381f00000a7f89 */ /* 0x00031800000e0000 */
[----:B------:R-:W-:Y:S05]  /*8800*/  @P0 BRA `(.L_x_9) ;  /* 0x000000f000000947 */ /* 0x000fea0003800000 */
[----:B------:R-:W-:Y:S02]  /*8810*/  ISETP.GE.AND P1, PT, R215, c[0x0][0x3c8], PT ;  /* 0x0000f200d7007a0c */ /* 0x000fe40003f26270 */
[----:B------:R-:W-:Y:S02]  /*8820*/  ISETP.GE.AND P0, PT, R214, c[0x0][0x3c8], PT ;  /* 0x0000f200d6007a0c */ /* 0x000fe40003f06270 */
[----:B------:R-:W-:-:S09]  /*8830*/  ISETP.GE.AND P2, PT, R216, c[0x0][0x3c8], PT ;  /* 0x0000f200d8007a0c */ /* 0x000fd20003f46270 */
[----:B------:R-:W-:Y:S02]  /*8840*/  @!P1 SHF.R.S32.HI R2, RZ, 0x1f, R215 ;  /* 0x0000001fff029819 */ /* 0x000fe400000114d7 */
[----:B------:R-:W-:Y:S02]  /*8850*/  @!P0 SHF.R.S32.HI R9, RZ, 0x1f, R214 ;  /* 0x0000001fff098819 */ /* 0x000fe400000114d6 */
[----:B------:R-:W-:Y:S02]  /*8860*/  @!P1 LEA.HI R3, R2, R215, RZ, 0x3 ;  /* 0x000000d702039211 */ /* 0x000fe400078f18ff */
[----:B------:R-:W-:Y:S01]  /*8870*/  @!P0 LEA.HI R2, R9, R214, RZ, 0x3 ;  /* 0x000000d609028211 */ /* 0x000fe200078f18ff */
[----:B---34-:R-:W-:Y:S01]  /*8880*/  @!P2 IMAD.WIDE R8, R216, 0x2, R10 ;  /* 0x00000002d808a825 */ /* 0x018fe200078e020a */
[----:B------:R-:W-:Y:S02]  /*8890*/  @!P1 LOP3.LUT R3, R3, 0xfffffff8, RZ, 0xc0, !PT ;  /* 0xfffffff803039812 */ /* 0x000fe400078ec0ff */
[----:B------:R-:W-:-:S02]  /*88a0*/  @!P0 LOP3.LUT R2, R2, 0xfffffff8, RZ, 0xc0, !PT ;  /* 0xfffffff802028812 */ /* 0x000fc400078ec0ff */
[----:B------:R3:W-:Y:S01]  /*88b0*/  @!P2 ST.E.128 [R8.64], R48 ;  /* 0x000000300800a985 */ /* 0x0007e2000c101d0c */
[----:B--2---:R-:W-:-:S04]  /*88c0*/  @!P1 IMAD.WIDE R12, R3, 0x2, R10 ;  /* 0x00000002030c9825 */ /* 0x004fc800078e020a */
[----:B------:R-:W-:Y:S01]  /*88d0*/  @!P0 IMAD.WIDE R2, R2, 0x2, R10 ;  /* 0x0000000202028825 */ /* 0x000fe200078e020a */
[----:B------:R3:W-:Y:S04]  /*88e0*/  @!P1 ST.E.128 [R12.64], R36 ;  /* 0x000000240c009985 */ /* 0x0007e8000c101d0c */
[----:B------:R3:W-:Y:S02]  /*88f0*/  @!P0 ST.E.128 [R2.64], R24 ;  /* 0x0000001802008985 */ /* 0x0007e4000c101d0c */
.L_x_9:
[----:B------:R-:W-:Y:S05]  /*8900*/  BSYNC B0 ;  /* 0x0000000000007941 */ /* 0x000fea0003800000 */
.L_x_8:
[----:B---3--:R-:W-:Y:S01]  /*8910*/  IADD3 R2, R210, 0x40, RZ ;  /* 0x00000040d2027810 */ /* 0x008fe20007ffe0ff */
[----:B------:R3:W1:Y:S01]  /*8920*/  SHFL.IDX PT, R11, R16, 0x2, 0x181f ;  /* 0x00581f00100b7f89 */ /* 0x00066200000e0000 */
[----:B------:R-:W-:Y:S02]  /*8930*/  BSSY B0, `(.L_x_10) ;  /* 0x0000013000007945 */ /* 0x000fe40003800000 */
[----:B------:R-:W-:Y:S01]  /*8940*/  ISETP.GE.AND P0, PT, R2, R19, PT ;  /* 0x000000130200720c */ /* 0x000fe20003f06270 */
[----:B----4-:R3:W4:-:S12]  /*8950*/  SHFL.IDX PT, R10, R0, 0x2, 0x181f ;  /* 0x00581f00000a7f89 */ /* 0x01071800000e0000 */
        /* <DEDUP_REMOVED lines=8> */
[----:B-1--4-:R-:W-:Y:S01]  /*89e0*/  @!P2 IMAD.WIDE R8, R216, 0x2, R10 ;  /* 0x00000002d808a825 */ /* 0x012fe200078e020a */
[----:B------:R-:W-:Y:S02]  /*89f0*/  @!P1 LOP3.LUT R3, R3, 0xfffffff8, RZ, 0xc0, !PT ;  /* 0xfffffff803039812 */ /* 0x000fe400078ec0ff */
[----:B------:R-:W-:-:S02]  /*8a00*/  @!P0 LOP3.LUT R2, R2, 0xfffffff8, RZ, 0xc0, !PT ;  /* 0xfffffff802028812 */ /* 0x000fc400078ec0ff */
[----:B--2---:R1:W-:Y:S01]  /*8a10*/  @!P2 ST.E.128 [R8.64], R44 ;  /* 0x0000002c0800a985 */ /* 0x0043e2000c101d0c */
[----:B------:R-:W-:-:S04]  /*8a20*/  @!P1 IMAD.WIDE R12, R3, 0x2, R10 ;  /* 0x00000002030c9825 */ /* 0x000fc800078e020a */
[----:B------:R-:W-:Y:S01]  /*8a30*/  @!P0 IMAD.WIDE R2, R2, 0x2, R10 ;  /* 0x0000000202028825 */ /* 0x000fe200078e020a */
[----:B------:R1:W-:Y:S04]  /*8a40*/  @!P1 ST.E.128 [R12.64], R32 ;  /* 0x000000200c009985 */ /* 0x0003e8000c101d0c */
[----:B------:R1:W-:Y:S02]  /*8a50*/  @!P0 ST.E.128 [R2.64], R20 ;  /* 0x0000001402008985 */ /* 0x0003e4000c101d0c */
.L_x_11:
[----:B------:R-:W-:Y:S05]  /*8a60*/  BSYNC B0 ;  /* 0x0000000000007941 */ /* 0x000fea0003800000 */
.L_x_10:
[----:B------:R-:W-:Y:S01]  /*8a70*/  IADD3 R210, R210, 0x60, RZ ;  /* 0x00000060d2d27810 */ /* 0x000fe20007ffe0ff */
[----:B-1----:R1:W3:Y:S03]  /*8a80*/  SHFL.IDX PT, R3, R16, 0x3, 0x181f ;  /* 0x00781f0010037f89 */ /* 0x0022e600000e0000 */
[----:B------:R-:W-:Y:S01]  /*8a90*/  ISETP.GE.AND P0, PT, R210, R19, PT ;  /* 0x00000013d200720c */ /* 0x000fe20003f06270 */
[----:B------:R1:W4:-:S12]  /*8aa0*/  SHFL.IDX PT, R2, R0, 0x3, 0x181f ;  /* 0x00781f0000027f89 */ /* 0x00031800000e0000 */
[----:B------:R-:W-:Y:S05]  /*8ab0*/  @P0 EXIT ;  /* 0x000000000000094d */ /* 0x000fea0003800000 */
[----:B------:R-:W-:Y:S02]  /*8ac0*/  ISETP.GE.AND P0, PT, R215, c[0x0][0x3c8], PT ;  /* 0x0000f200d7007a0c */ /* 0x000fe40003f06270 */
[----:B------:R-:W-:-:S11]  /*8ad0*/  ISETP.GE.AND P1, PT, R216, c[0x0][0x3c8], PT ;  /* 0x0000f200d8007a0c */ /* 0x000fd60003f26270 */
[----:B-1-3--:R-:W-:Y:S02]  /*8ae0*/  @!P0 SHF.R.S32.HI R0, RZ, 0x1f, R215 ;  /* 0x0000001fff008819 */ /* 0x00afe400000114d7 */
[----:B----4-:R-:W-:Y:S02]  /*8af0*/  @!P1 IMAD.WIDE R216, R216, 0x2, R2 ;  /* 0x00000002d8d89825 */ /* 0x010fe400078e0202 */
[----:B------:R-:W-:-:S03]  /*8b00*/  @!P0 LEA.HI R0, R0, R215, RZ, 0x3 ;  /* 0x000000d700008211 */ /* 0x000fc600078f18ff */
[----:B--2---:R1:W-:Y:S01]  /*8b10*/  @!P1 ST.E.128 [R216.64], R40 ;  /* 0x00000028d8009985 */ /* 0x0043e2000c101d0c */
[----:B------:R-:W-:-:S05]  /*8b20*/  @!P0 LOP3.LUT R0, R0, 0xfffffff8, RZ, 0xc0, !PT ;  /* 0xfffffff800008812 */ /* 0x000fca00078ec0ff */
[----:B------:R-:W-:-:S05]  /*8b30*/  @!P0 IMAD.WIDE R8, R0, 0x2, R2 ;  /* 0x0000000200088825 */ /* 0x000fca00078e0202 */
[----:B------:R1:W-:Y:S01]  /*8b40*/  @!P0 ST.E.128 [R8.64], R28 ;  /* 0x0000001c08008985 */ /* 0x0003e2000c101d0c */
[----:B------:R-:W-:-:S13]  /*8b50*/  ISETP.GE.AND P0, PT, R214, c[0x0][0x3c8], PT ;  /* 0x0000f200d6007a0c */ /* 0x000fda0003f06270 */
[----:B------:R-:W-:Y:S05]  /*8b60*/  @P0 EXIT ;  /* 0x000000000000094d */ /* 0x000fea0003800000 */
[----:B-1----:R-:W-:-:S04]  /*8b70*/  SHF.R.S32.HI R9, RZ, 0x1f, R214 ;  /* 0x0000001fff097819 */ /* 0x002fc800000114d6 */
[----:B------:R-:W-:-:S04]  /*8b80*/  LEA.HI R9, R9, R214, RZ, 0x3 ;  /* 0x000000d609097211 */ /* 0x000fc800078f18ff */
[----:B------:R-:W-:-:S05]  /*8b90*/  LOP3.LUT R9, R9, 0xfffffff8, RZ, 0xc0, !PT ;  /* 0xfffffff809097812 */ /* 0x000fca00078ec0ff */
[----:B------:R-:W-:-:S05]  /*8ba0*/  IMAD.WIDE R2, R9, 0x2, R2 ;  /* 0x0000000209027825 */ /* 0x000fca00078e0202 */
[----:B------:R-:W-:Y:S01]  /*8bb0*/  ST.E.128 [R2.64], R4 ;  /* 0x0000000402007985 */ /* 0x000fe2000c101d0c */
[----:B------:R-:W-:Y:S05]  /*8bc0*/  EXIT ;  /* 0x000000000000794d */ /* 0x000fea0003800000 */
.L_x_12:
[----:B------:R-:W-:-:S00]  /*8bd0*/  BRA `(.L_x_12) ;  /* 0xfffffff000007947 */ /* 0x000fc0000383ffff */
[----:B------:R-:W-:-:S00]  /*8be0*/  NOP ;  /* 0x0000000000007918 */ /* 0x000fc00000000000 */
        /* <DEDUP_REMOVED lines=9> */
.L_x_1697:


//--------------------- .text._ZN7cutlass13device_kernelIN5flash19enable_sm80_to_sm89INS1_16FlashAttnFwdSm80INS1_25CollectiveMainloopFwdSm80ILi8ELi1ELb0EN4cute5tupleIJNS5_1CILi128EEENS7_ILi64EEENS7_ILi192EEEEEELi192ENS_10bfloat16_tEfNS_4arch4Sm80ELb0ELb0ELb1ELb1ELb1ELb0ELb1ELb0EEENS1_21CollectiveEpilogueFwdINS6_IJS8_SA_S9_EEENS6_IJNS7_ILi1EEESI_SI_EEESC_SE_Li256ELb1ELb1ELb0ELb0EEENS1_19SingleTileSchedulerILb1ELb0ELb1ELi128EEEEEEEEEvNT_6ParamsE --------------------------
	.section	.text._ZN7cutlass13device_kernelIN5flash19enable_sm80_to_sm89INS1_16FlashAttnFwdSm80INS1_25CollectiveMainloopFwdSm80ILi8ELi1ELb0EN4cute5tupleIJNS5_1CILi128EEENS7_ILi64EEENS7_ILi192EEEEEELi192ENS_10bfloat16_tEfNS_4arch4Sm80ELb0ELb0ELb1ELb1ELb1ELb0ELb1ELb0EEENS1_21CollectiveEpilogueFwdINS6_IJS8_SA_S9_EEENS6_IJNS7_ILi1EEESI_SI_EEESC_SE_Li256ELb1ELb1ELb0ELb0EEENS1_19SingleTileSchedulerILb1ELb0ELb1ELi128EEEEEEEEEvNT_6ParamsE,"ax",@progbits
	.sectioninfo	@"SHI_REGISTERS=255"
	.align	128
.text._ZN7cutlass13device_kernelIN5flash19enable_sm80_to_sm89INS1_16FlashAttnFwdSm80INS1_25CollectiveMainloopFwdSm80ILi8ELi1ELb0EN4cute5tupleIJNS5_1CILi128EEENS7_ILi64EEENS7_ILi192EEEEEELi192ENS_10bfloat16_tEfNS_4arch4Sm80ELb0ELb0ELb1ELb1ELb1ELb0ELb1ELb0EEENS1_21CollectiveEpilogueFwdINS6_IJS8_SA_S9_EEENS6_IJNS7_ILi1EEESI_SI_EEESC_SE_Li256ELb1ELb1ELb0ELb0EEENS1_19SingleTileSchedulerILb1ELb0ELb1ELi128EEEEEEEEEvNT_6ParamsE:
        .type           _ZN7cutlass13device_kernelIN5flash19enable_sm80_to_sm89INS1_16FlashAttnFwdSm80INS1_25CollectiveMainloopFwdSm80ILi8ELi1ELb0EN4cute5tupleIJNS5_1CILi128EEENS7_ILi64EEENS7_ILi192EEEEEELi192ENS_10bfloat16_tEfNS_4arch4Sm80ELb0ELb0ELb1ELb1ELb1ELb0ELb1ELb0EEENS1_21CollectiveEpilogueFwdINS6_IJS8_SA_S9_EEENS6_IJNS7_ILi1EEESI_SI_EEESC_SE_Li256ELb1ELb1ELb0ELb0EEENS1_19SingleTileSchedulerILb1ELb0ELb1ELi128EEEEEEEEEvNT_6ParamsE,@function
        .size           _ZN7cutlass13device_kernelIN5flash19enable_sm80_to_sm89INS1_16FlashAttnFwdSm80INS1_25CollectiveMainloopFwdSm80ILi8ELi1ELb0EN4cute5tupleIJNS5_1CILi128EEENS7_ILi64EEENS7_ILi192EEEEEELi192ENS_10bfloat16_tEfNS_4arch4Sm80ELb0ELb0ELb1ELb1ELb1ELb0ELb1ELb0EEENS1_21CollectiveEpilogueFwdINS6_IJS8_SA_S9_EEENS6_IJNS7_ILi1EEESI_SI_EEESC_SE_Li256ELb1ELb1ELb0ELb0EEENS1_19SingleTileSchedulerILb1ELb0ELb1ELi128EEEEEEEEEvNT_6ParamsE,(.L_x_1698 - _ZN7cutlass13device_kernelIN5flash19enable_sm80_to_sm89INS1_16FlashAttnFwdSm80INS1_25CollectiveMainloopFwdSm80ILi8ELi1ELb0EN4cute5tupleIJNS5_1CILi128EEENS7_ILi64EEENS7_ILi192EEEEEELi192ENS_10bfloat16_tEfNS_4arch4Sm80ELb0ELb0ELb1ELb1ELb1ELb0ELb1ELb0EEENS1_21CollectiveEpilogueFwdINS6_IJS8_SA_S9_EEENS6_IJNS7_ILi1EEESI_SI_EEESC_SE_Li256ELb1ELb1ELb0ELb0EEENS1_19SingleTileSchedulerILb1ELb0ELb1ELi128EEEEEEEEEvNT_6ParamsE)
        .other          _ZN7cutlass13device_kernelIN5flash19enable_sm80_to_sm89INS1_16FlashAttnFwdSm80INS1_25CollectiveMainloopFwdSm80ILi8ELi1ELb0EN4cute5tupleIJNS5_1CILi128EEENS7_ILi64EEENS7_ILi192EEEEEELi192ENS_10bfloat16_tEfNS_4arch4Sm80ELb0ELb0ELb1ELb1ELb1ELb0ELb1ELb0EEENS1_21CollectiveEpilogueFwdINS6_IJS8_SA_S9_EEENS6_IJNS7_ILi1EEESI_SI_EEESC_SE_Li256ELb1ELb1ELb0ELb0EEENS1_19SingleTileSchedulerILb1ELb0ELb1ELi128EEEEEEEEEvNT_6ParamsE,@"STO_CUDA_ENTRY STV_DEFAULT"
_ZN7cutlass13device_kernelIN5flash19enable_sm80_to_sm89INS1_16FlashAttnFwdSm80INS1_25CollectiveMainloopFwdSm80ILi8ELi1ELb0EN4cute5tupleIJNS5_1CILi128EEENS7_ILi64EEENS7_ILi192EEEEEELi192ENS_10bfloat16_tEfNS_4arch4Sm80ELb0ELb0ELb1ELb1ELb1ELb0ELb1ELb0EEENS1_21CollectiveEpilogueFwdINS6_IJS8_SA_S9_EEENS6_IJNS7_ILi1EEESI_SI_EEESC_SE_Li256ELb1ELb1ELb0ELb0EEENS1_19SingleTileSchedulerILb1ELb0ELb1ELi128EEEEEEEEEvNT_6ParamsE:
[----:B------:R-:W-:Y:S02]  /*0000*/  MOV R1, c[0x0][0x28] ;  /* 0x00000a0000017a02 */ /* 0x000fe40000000f00 */
[----:B------:R-:W1:Y:S01]  /*0010*/  S2R R4, SR_TID.X ;  /* 0x0000000000047919 */ /* 0x000e620000002100 */
[----:B------:R-:W2:Y:S01]  /*0020*/  S2UR UR16, SR_CTAID.Z ;  /* 0x00000000001079c3 */ /* 0x000ea20000002700 */
[----:B------:R-:W-:Y:S02]  /*0030*/  UMOV UR7, 0x4 ;  /* 0x0000000400077882 */ /* 0x000fe40000000000 */
[----:B------:R-:W-:Y:S02]  /*0040*/  ULDC.64 UR8, c[0x0][0x568] ;  /* 0x00015a0000087ab9 */ /* 0x000fe40000000a00 */
[----:B------:R-:W-:-:S03]  /*0050*/  ULDC.64 UR14, c[0x0][0x118] ;  /* 0x00004600000e7ab9 */ /* 0x000fc60000000a00 */
[----:B------:R-:W3:Y:S01]  /*0060*/  S2UR UR5, SR_CTAID.X ;  /* 0x00000000000579c3 */ /* 0x000ee20000002500 */
[----:B-1----:R-:W-:Y:S01]  /*0070*/  SHF.R.U32.HI R0, RZ, 0x5, R4 ;  /* 0x00000005ff007819 */ /* 0x002fe20000011604 */
[----:B--2---:R-:W-:-:S05]  /*0080*/  UIMAD.WIDE UR8, UR16, UR7, UR8 ;  /* 0x00000007100872a5 */ /* 0x004fca000f8e0208 */
[----:B------:R-:W1:Y:S02]  /*0090*/  SHFL.IDX PT, R0, R0, RZ, 0x1f ;  /* 0x00001fff00007589 */ /* 0x000e6400000e0000 */
[----:B-1----:R-:W-:-:S13]  /*00a0*/  ISETP.NE.AND P0, PT, R0, RZ, PT ;  /* 0x000000ff0000720c */ /* 0x002fda0003f05270 */
[----:B---3--:R-:W-:Y:S05]  /*00b0*/  @!P0 BRA `(.L_x_13) ;  /* 0x000001c000008947 */ /* 0x008fea0003800000 */
[----:B------:R-:W-:-:S04]  /*00c0*/  ISETP.NE.U32.AND P0, PT, RZ, c[0x0][0x568], PT ;  /* 0x00015a00ff007a0c */ /* 0x000fc80003f05070 */
[----:B------:R-:W-:-:S13]  /*00d0*/  ISETP.NE.AND.EX P0, PT, RZ, c[0x0][0x56c], PT, P0 ;  /* 0x00015b00ff007a0c */ /* 0x000fda0003f05300 */
[----:B------:R-:W-:Y:S05]  /*00e0*/  @!P0 BRA `(.L_x_14) ;  /* 0x0000005000008947 */ /* 0x000fea0003800000 */
[----:B------:R-:W-:Y:S02]  /*00f0*/  MOV R2, UR8 ;  /* 0x0000000800027c02 */ /* 0x000fe40008000f00 */
[----:B------:R-:W-:-:S05]  /*0100*/  MOV R3, UR9 ;  /* 0x0000000900037c02 */ /* 0x000fca0008000f00 */
[----:B------:R-:W2:Y:S02]  /*0110*/  LDG.E R2, [R2.64] ;  /* 0x0000000e02027981 */ /* 0x000ea4000c1e1900 */
[----:B--2---:R1:W2:Y:S02]  /*0120*/  R2UR UR6, R2 ;  /* 0x00000000020673c2 */ /* 0x0042a400000e0000 */
[----:B-12---:R-:W-:Y:S05]  /*0130*/  BRA `(.L_x_15) ;  /* 0x000000e000007947 */ /* 0x006fea0003800000 */
.L_x_14:
[----:B------:R-:W-:-:S04]  /*0140*/  ISETP.NE.U32.AND P0, PT, RZ, c[0x0][0x560], PT ;  /* 0x00015800ff007a0c */ /* 0x000fc80003f05070 */
[----:B------:R-:W-:-:S13]  /*0150*/  ISETP.NE.AND.EX P0, PT, RZ, c[0x0][0x564], PT, P0 ;  /* 0x00015900ff007a0c */ /* 0x000fda0003f05300 */
[----:B------:R-:W-:Y:S05]  /*0160*/  @!P0 BRA `(.L_x_16) ;  /* 0x000000a000008947 */ /* 0x000fea0003800000 */
[----:B------:R-:W-:Y:S02]  /*0170*/  ULDC.64 UR8, c[0x0][0x560] ;  /* 0x0001580000087ab9 */ /* 0x000fe40000000a00 */
[----:B------:R-:W-:-:S06]  /*0180*/  UIMAD.WIDE UR8, UR16, UR7, UR8 ;  /* 0x00000007100872a5 */ /* 0x000fcc000f8e0208 */
[----:B------:R-:W-:Y:S02]  /*0190*/  MOV R6, UR8 ;  /* 0x0000000800067c02 */ /* 0x000fe40008000f00 */
[----:B------:R-:W-:-:S05]  /*01a0*/  MOV R7, UR9 ;  /* 0x0000000900077c02 */ /* 0x000fca0008000f00 */
[----:B------:R-:W2:Y:S04]  /*01b0*/  LDG.E R2, [R6.64] ;  /* 0x0000000e06027981 */ /* 0x000ea8000c1e1900 */
[----:B------:R-:W3:Y:S01]  /*01c0*/  LDG.E R0, [R6.64+0x4] ;  /* 0x0000040e06007981 */ /* 0x000ee2000c1e1900 */
[----:B--2---:R-:W1:Y:S08]  /*01d0*/  R2UR UR4, R2 ;  /* 0x00000000020473c2 */ /* 0x004e7000000e0000 */
[----:B---3--:R-:W1:Y:S02]  /*01e0*/  R2UR UR6, R0 ;  /* 0x00000000000673c2 */ /* 0x008e6400000e0000 */
[----:B-1----:R-:W-:Y:S01]  /*01f0*/  UIADD3 UR6, -UR4, UR6, URZ ;  /* 0x0000000604067290 */ /* 0x002fe2000fffe13f */
[----:B------:R-:W-:Y:S05]  /*0200*/  BRA `(.L_x_15) ;  /* 0x0000001000007947 */ /* 0x000fea0003800000 */
.L_x_16:
[----:B------:R-:W-:Y:S02]  /*0210*/  ULDC UR6, c[0x0][0x54c] ;  /* 0x0001530000067ab9 */ /* 0x000fe40000000800 */
.L_x_15:
[----:B------:R-:W-:Y:S02]  /*0220*/  ULDC UR4, c[0x0][0x548] ;  /* 0x0001520000047ab9 */ /* 0x000fe40000000800 */
[----:B------:R-:W-:-:S02]  /*0230*/  USHF.L.U32 UR5, UR5, 0x7, URZ ;  /* 0x0000000705057899 */ /* 0x000fc4000800063f */
[----:B------:R-:W-:-:S04]  /*0240*/  UIMAD UR4, UR6, UR4, URZ ;  /* 0x00000004060472a4 */ /* 0x000fc8000f8e023f */
[----:B------:R-:W-:-:S04]  /*0250*/  UISETP.GE.AND UP0, UPT, UR5, UR4, UPT ;  /* 0x000000040500728c */ /* 0x000fc8000bf06270 */
[----:B------:R-:W-:Y:S01]  /*0260*/  USEL UR16, UR16, 0xffffffff, !UP0 ;  /* 0xffffffff10107887 */ /* 0x000fe2000c000000 */
[----:B------:R-:W-:Y:S05]  /*0270*/  BRA `(.L_x_17) ;  /* 0x000001b000007947 */ /* 0x000fea0003800000 */
.L_x_13:
        /* <DEDUP_REMOVED lines=8> */
.L_x_18:
        /* <DEDUP_REMOVED lines=13> */
.L_x_20:
[----:B------:R-:W-:Y:S02]  /*03d0*/  ULDC UR6, c[0x0][0x54c] ;  /* 0x0001530000067ab9 */ /* 0x000fe40000000800 */
.L_x_19:
[----:B------:R-:W-:Y:S02]  /*03e0*/  ULDC UR4, c[0x0][0x548] ;  /* 0x0001520000047ab9 */ /* 0x000fe40000000800 */
[----:B------:R-:W-:-:S02]  /*03f0*/  USHF.L.U32 UR5, UR5, 0x7, URZ ;  /* 0x0000000705057899 */ /* 0x000fc4000800063f */
[----:B------:R-:W-:-:S04]  /*0400*/  UIMAD UR4, UR6, UR4, URZ ;  /* 0x00000004060472a4 */ /* 0x000fc8000f8e023f */
[----:B------:R-:W-:-:S04]  /*0410*/  UISETP.GE.AND UP0, UPT, UR5, UR4, UPT ;  /* 0x000000040500728c */ /* 0x000fc8000bf06270 */
[----:B------:R-:W-:-:S06]  /*0420*/  USEL UR16, UR16, 0xffffffff, !UP0 ;  /* 0xffffffff10107887 */ /* 0x000fcc000c000000 */
.L_x_17:
[----:B------:R-:W-:-:S13]  /*0430*/  ISETP.LE.AND P0, PT, RZ, UR16, PT ;  /* 0x00000010ff007c0c */ /* 0x000fda000bf03270 */
[----:B------:R-:W-:Y:S05]  /*0440*/  @!P0 EXIT ;  /* 0x000000000000894d */ /* 0x000fea0003800000 */
[----:B------:R-:W-:Y:S02]  /*0450*/  ULDC.64 UR4, c[0x0][0x348] ;  /* 0x0000d20000047ab9 */ /* 0x000fe40000000a00 */
[----:B------:R-:W-:Y:S02]  /*0460*/  UISETP.NE.U32.AND UP1, UPT, URZ, UR4, UPT ;  /* 0x000000043f00728c */ /* 0x000fe4000bf25070 */
[----:B------:R-:W-:Y:S02]  /*0470*/  ULDC.64 UR8, c[0x0][0x348] ;  /* 0x0000d20000087ab9 */ /* 0x000fe40000000a00 */
[----:B------:R-:W-:Y:S02]  /*0480*/  UISETP.NE.AND.EX UP1, UPT, URZ, UR5, UPT, UP1 ;  /* 0x000000053f00728c */ /* 0x000fe4000bf25310 */
[----:B------:R-:W-:Y:S02]  /*0490*/  UIMAD.WIDE UR8, UR16, UR7, UR8 ;  /* 0x00000007100872a5 */ /* 0x000fe4000f8e0208 */
[----:B------:R-:W-:-:S02]  /*04a0*/  ULDC.64 UR4, c[0x0][0x370] ;  /* 0x0000dc0000047ab9 */ /* 0x000fc40000000a00 */
[----:B------:R-:W-:Y:S01]  /*04b0*/  UISETP.NE.U32.AND UP2, UPT, URZ, UR4, UPT ;  /* 0x000000043f00728c */ /* 0x000fe2000bf45070 */
[----:B------:R-:W-:Y:S01]  /*04c0*/  PLOP3.LUT P0, PT, PT, PT, UP1, 0x80, 0x0 ;  /* 0x000000000000781c */ /* 0x000fe20003f0f018 */
[----:B------:R-:W-:Y:S02]  /*04d0*/  IMAD.U32 R8, RZ, RZ, UR8 ;  /* 0x00000008ff087e24 */ /* 0x000fe4000f8e00ff */
[----:B------:R-:W-:Y:S01]  /*04e0*/  UISETP.NE.AND.EX UP2, UPT, URZ, UR5, UPT, UP2 ;  /* 0x000000053f00728c */ /* 0x000fe2000bf45320 */
[----:B------:R-:W-:Y:S02]  /*04f0*/  IMAD.U32 R9, RZ, RZ, UR9 ;  /* 0x00000009ff097e24 */ /* 0x000fe4000f8e00ff */
[----:B------:R-:W-:Y:S02]  /*0500*/  ULDC.64 UR4, c[0x0][0x360] ;  /* 0x0000d80000047ab9 */ /* 0x000fe40000000a00 */
[----:B------:R-:W-:-:S04]  /*0510*/  UISETP.NE.U32.AND UP0, UPT, URZ, UR4, UPT ;  /* 0x000000043f00728c */ /* 0x000fc8000bf05070 */
[----:B------:R-:W-:Y:S01]  /*0520*/  UISETP.NE.AND.EX UP0, UPT, URZ, UR5, UPT, UP0 ;  /* 0x000000053f00728c */ /* 0x000fe2000bf05300 */
[----:B------:R-:W-:Y:S01]  /*0530*/  PLOP3.LUT P2, PT, PT, PT, UP2, 0x80, 0x0 ;  /* 0x000000000000781c */ /* 0x000fe20003f4f028 */
[----:B------:R-:W-:Y:S01]  /*0540*/  ULDC.64 UR8, c[0x0][0x370] ;  /* 0x0000dc0000087ab9 */ /* 0x000fe20000000a00 */
[----:B------:R-:W2:Y:S01]  /*0550*/  @P0 LDG.E R2, [R8.64] ;  /* 0x0000000e08020981 */ /* 0x000ea2000c1e1900 */
[----:B------:R-:W-:Y:S01]  /*0560*/  ULDC.64 UR4, c[0x0][0x360] ;  /* 0x0000d80000047ab9 */ /* 0x000fe20000000a00 */
[----:B------:R-:W-:Y:S01]  /*0570*/  MOV R212, RZ ;  /* 0x000000ff00d47202 */ /* 0x000fe20000000f00 */
[----:B------:R-:W-:Y:S01]  /*0580*/  @UP2 UIMAD.WIDE UR8, UR16, UR7, UR8 ;  /* 0x00000007100822a5 */ /* 0x000fe2000f8e0208 */
[----:B------:R-:W-:Y:S01]  /*0590*/  PLOP3.LUT P1, PT, PT, PT, UP0, 0x80, 0x0 ;  /* 0x000000000000781c */ /* 0x000fe20003f2f008 */
[----:B------:R-:W-:-:S03]  /*05a0*/  IMAD.MOV.U32 R0, RZ, RZ, c[0x0][0x168] ;  /* 0x00005a00ff007624 */ /* 0x000fc600078e00ff */
[----:B------:R-:W-:Y:S01]  /*05b0*/  @UP0 UIMAD.WIDE UR4, UR16, UR7, UR4 ;  /* 0x00000007100402a5 */ /* 0x000fe2000f8e0204 */
[----:B------:R-:W-:Y:S01]  /*05c0*/  MOV R10, UR8 ;  /* 0x00000008000a7c02 */ /* 0x000fe20008000f00 */
[----:B------:R-:W-:-:S04]  /*05d0*/  IMAD.U32 R11, RZ, RZ, UR9 ;  /* 0x00000009ff0b7e24 */ /* 0x000fc8000f8e00ff */
[----:B------:R-:W-:Y:S01]  /*05e0*/  MOV R6, UR4 ;  /* 0x0000000400067c02 */ /* 0x000fe20008000f00 */
[----:B------:R-:W-:Y:S01]  /*05f0*/  IMAD.U32 R7, RZ, RZ, UR5 ;  /* 0x00000005ff077e24 */ /* 0x000fe2000f8e00ff */
[----:B------:R1:W5:Y:S04]  /*0600*/  @P2 LDG.E R212, [R10.64] ;  /* 0x0000000e0ad42981 */ /* 0x000368000c1e1900 */
[----:B------:R1:W5:Y:S01]  /*0610*/  @P1 LDG.E R0, [R6.64] ;  /* 0x0000000e06001981 */ /* 0x000362000c1e1900 */
[----:B------:R-:W3:Y:S01]  /*0620*/  S2UR UR9, SR_CTAID.Y ;  /* 0x00000000000979c3 */ /* 0x000ee20000002600 */
[----:B------:R-:W-:Y:S02]  /*0630*/  ULDC UR5, c[0x0][0x2ac] ;  /* 0x0000ab0000057ab9 */ /* 0x000fe40000000800 */
[----:B------:R-:W-:-:S02]  /*0640*/  ULDC UR4, c[0x0][0x1d0] ;  /* 0x0000740000047ab9 */ /* 0x000fc40000000800 */
[----:B------:R-:W-:Y:S02]  /*0650*/  UIMAD UR4, UR5, UR4, URZ ;  /* 0x00000004050472a4 */ /* 0x000fe4000f8e023f */
[----:B------:R-:W-:-:S04]  /*0660*/  UMOV UR8, URZ ;  /* 0x0000003f00087c82 */ /* 0x000fc80008000000 */
[----:B------:R-:W-:Y:S01]  /*0670*/  MOV R3, UR4 ;  /* 0x0000000400037c02 */ /* 0x000fe20008000f00 */
[----:B---3--:R-:W-:Y:S01]  /*0680*/  USHF.R.S32.HI UR6, URZ, 0x1f, UR9 ;  /* 0x0000001f3f067899 */ /* 0x008fe20008011409 */
[----:B--2---:R1:W2:Y:S02]  /*0690*/  @P0 R2UR UR8, R2 ;  /* 0x00000000020803c2 */ /* 0x0042a400000e0000 */
[----:B-12---:R-:W-:Y:S06]  /*06a0*/  @P1 BRA `(.L_x_21) ;  /* 0x0000004000001947 */ /* 0x006fec0003800000 */
[----:B------:R-:W-:Y:S05]  /*06b0*/  @!P0 BRA `(.L_x_21) ;  /* 0x0000003000008947 */ /* 0x000fea0003800000 */
[----:B-----5:R-:W2:Y:S04]  /*06c0*/  LDG.E R0, [R8.64] ;  /* 0x0000000e08007981 */ /* 0x020ea8000c1e1900 */
[----:B------:R-:W2:Y:S02]  /*06d0*/  LDG.E R5, [R8.64+0x4] ;  /* 0x0000040e08057981 */ /* 0x000ea4000c1e1900 */
[----:B--2---:R-:W-:-:S02]  /*06e0*/  IADD3 R0, -R0, R5, RZ ;  /* 0x0000000500007210 */ /* 0x004fc40007ffe1ff */
.L_x_21:
[----:B------:R-:W-:-:S04]  /*06f0*/  ISETP.NE.U32.AND P0, PT, RZ, c[0x0][0x368], PT ;  /* 0x0000da00ff007a0c */ /* 0x000fc80003f05070 */
[----:B------:R-:W-:-:S13]  /*0700*/  ISETP.NE.AND.EX P0, PT, RZ, c[0x0][0x36c], PT, P0 ;  /* 0x0000db00ff007a0c */ /* 0x000fda0003f05300 */
[----:B------:R-:W-:Y:S05]  /*0710*/  @!P0 BRA `(.L_x_22) ;  /* 0x0000006000008947 */ /* 0x000fea0003800000 */
[----:B------:R-:W-:Y:S02]  /*0720*/  ULDC.64 UR4, c[0x0][0x368] ;  /* 0x0000da0000047ab9 */ /* 0x000fe40000000a00 */
[----:B------:R-:W-:-:S06]  /*0730*/  UIMAD.WIDE UR4, UR16, UR7, UR4 ;  /* 0x00000007100472a5 */ /* 0x000fcc000f8e0204 */
[----:B------:R-:W-:Y:S02]  /*0740*/  MOV R3, UR5 ;  /* 0x0000000500037c02 */ /* 0x000fe40008000f00 */
[----:B------:R-:W-:-:S05]  /*0750*/  MOV R2, UR4 ;  /* 0x0000000400027c02 */ /* 0x000fca0008000f00 */
[----:B------:R1:W5:Y:S01]  /*0760*/  LDG.E R3, [R2.64] ;  /* 0x0000000e02037981 */ /* 0x000362000c1e1900 */
[----:B------:R-:W-:Y:S05]  /*0770*/  BRA `(.L_x_23) ;  /* 0x000000a000007947 */ /* 0x000fea0003800000 */
.L_x_22:
        /* <DEDUP_REMOVED lines=8> */
[----:B------:R-:W2:Y:S02]  /*0800*/  LDG.E R2, [R6.64+0x4] ;  /* 0x0000040e06027981 */ /* 0x000ea4000c1e1900 */
[----:B--2---:R-:W-:-:S05]  /*0810*/  IADD3 R3, -R3, R2, RZ ;  /* 0x0000000203037210 */ /* 0x004fca0007ffe1ff */
.L_x_23:
[----:B-----5:R-:W-:Y:S01]  /*0820*/  IMAD.IADD R7, R3, 0x1, -R212 ;  /* 0x0000000103077824 */ /* 0x020fe200078e0ad4 */
[----:B------:R-:W-:Y:S01]  /*0830*/  PLOP3.LUT P2, PT, PT, PT, PT, 0x80, 0x0 ;  /* 0x000000000000781c */ /* 0x000fe20003f4f070 */
[----:B------:R-:W-:Y:S01]  /*0840*/  CS2R R98, SRZ ;  /* 0x0000000000627805 */ /* 0x000fe2000001ff00 */
[----:B------:R-:W-:Y:S01]  /*0850*/  CS2R R96, SRZ ;  /* 0x0000000000607805 */ /* 0x000fe2000001ff00 */
[----:B------:R-:W-:Y:S01]  /*0860*/  CS2R R94, SRZ ;  /* 0x00000000005e7805 */ /* 0x000fe2000001ff00 */
[C---:B------:R-:W-:Y:S01]  /*0870*/  ISETP.GE.AND P0, PT, R7.reuse, 0x1, PT ;  /* 0x000000010700780c */ /* 0x040fe20003f06270 */
[----:B------:R-:W-:Y:S01]  /*0880*/  CS2R R92, SRZ ;  /* 0x00000000005c7805 */ /* 0x000fe2000001ff00 */
[----:B------:R-:W-:Y:S01]  /*0890*/  IADD3 R3, R7, 0x3f, RZ ;  /* 0x0000003f07037810 */ /* 0x000fe20007ffe0ff */
[----:B------:R-:W-:Y:S01]  /*08a0*/  CS2R R90, SRZ ;  /* 0x00000000005a7805 */ /* 0x000fe2000001ff00 */
[----:B------:R-:W-:Y:S01]  /*08b0*/  CS2R R88, SRZ ;  /* 0x0000000000587805 */ /* 0x000fe2000001ff00 */
[----:B------:R-:W-:Y:S01]  /*08c0*/  CS2R R86, SRZ ;  /* 0x0000000000567805 */ /* 0x000fe2000001ff00 */
[----:B------:R-:W-:Y:S01]  /*08d0*/  SHF.R.S32.HI R144, RZ, 0x1f, R3 ;  /* 0x0000001fff907819 */ /* 0x000fe20000011403 */
[----:B------:R-:W-:Y:S01]  /*08e0*/  CS2R R84, SRZ ;  /* 0x0000000000547805 */ /* 0x000fe2000001ff00 */
[----:B------:R-:W-:Y:S01]  /*08f0*/  CS2R R82, SRZ ;  /* 0x0000000000527805 */ /* 0x000fe2000001ff00 */
[----:B------:R-:W-:Y:S01]  /*0900*/  CS2R R80, SRZ ;  /* 0x0000000000507805 */ /* 0x000fe2000001ff00 */
[----:B------:R-:W-:Y:S01]  /*0910*/  LEA.HI R144, R144, R3, RZ, 0x6 ;  /* 0x0000000390907211 */ /* 0x000fe200078f30ff */
[----:B------:R-:W-:Y:S01]  /*0920*/  CS2R R78, SRZ ;  /* 0x00000000004e7805 */ /* 0x000fe2000001ff00 */
        /* <DEDUP_REMOVED lines=37> */
[----:B------:R-:W-:-:S02]  /*0b80*/  IMAD.MOV.U32 R8, RZ, RZ, RZ ;  /* 0x000000ffff087224 */ /* 0x000fc400078e00ff */
[----:B------:R-:W-:Y:S01]  /*0b90*/  IMAD.MOV.U32 R6, RZ, RZ, RZ ;  /* 0x000000ffff067224 */ /* 0x000fe200078e00ff */
[----:B------:R-:W-:Y:S05]  /*0ba0*/  @!P0 BRA `(.L_x_24) ;  /* 0x0000740000008947 */ /* 0x000fea0003800000 */
[----:B------:R-:W-:Y:S02]  /*0bb0*/  ULDC.64 UR4, c[0x0][0x340] ;  /* 0x0000d00000047ab9 */ /* 0x000fe40000000a00 */
[----:B------:R-:W-:-:S04]  /*0bc0*/  UISETP.NE.U32.AND UP0, UPT, URZ, UR4, UPT ;  /* 0x000000043f00728c */ /* 0x000fc8000bf05070 */
[----:B------:R-:W-:-:S03]  /*0bd0*/  UISETP.NE.AND.EX UP0, UPT, URZ, UR5, UPT, UP0 ;  /* 0x000000053f00728c */ /* 0x000fc6000bf05300 */
[----:B------:R-:W-:-:S03]  /*0be0*/  ULDC.64 UR4, c[0x0][0x340] ;  /* 0x0000d00000047ab9 */ /* 0x000fc60000000a00 */
[----:B------:R-:W-:-:S05]  /*0bf0*/  PLOP3.LUT P1, PT, PT, PT, UP0, 0x80, 0x0 ;  /* 0x000000000000781c */ /* 0x000fca0003f2f008 */
[----:B------:R-:W-:-:S06]  /*0c00*/  @UP0 UIMAD.WIDE UR4, UR16, UR7, UR4 ;  /* 0x00000007100402a5 */ /* 0x000fcc000f8e0204 */
[----:B-1----:R-:W-:Y:S02]  /*0c10*/  IMAD.U32 R2, RZ, RZ, UR4 ;  /* 0x00000004ff027e24 */ /* 0x002fe4000f8e00ff */
[----:B------:R-:W-:Y:S01]  /*0c20*/  IMAD.U32 R3, RZ, RZ, UR5 ;  /* 0x00000005ff037e24 */ /* 0x000fe2000f8e00ff */
[----:B------:R-:W1:Y:S01]  /*0c30*/  S2R R13, SR_CTAID.X ;  /* 0x00000000000d7919 */ /* 0x000e620000002500 */
[----:B------:R-:W-:Y:S01]  /*0c40*/  SHF.R.S32.HI R11, RZ, 0x1f, R4 ;  /* 0x0000001fff0b7819 */ /* 0x000fe20000011404 */
[----:B------:R-:W-:Y:S02]  /*0c50*/  USHF.R.S32.HI UR7, URZ, 0x1f, UR8 ;  /* 0x0000001f3f077899 */ /* 0x000fe40008011408 */
[----:B------:R2:W3:Y:S01]  /*0c60*/  @P1 LDG.E R5, [R2.64] ;  /* 0x0000000e02051981 */ /* 0x0004e2000c1e1900 */
[CC--:B------:R-:W-:Y:S01]  /*0c70*/  LEA.HI R20, R11.reuse, R4.reuse, RZ, 0x3 ;  /* 0x000000040b147211 */ /* 0x0c0fe200078f18ff */
[----:B------:R-:W-:Y:S01]  /*0c80*/  ULDC.64 UR4, c[0x0][0x178] ;  /* 0x00005e0000047ab9 */ /* 0x000fe20000000a00 */
[CC--:B------:R-:W-:Y:S01]  /*0c90*/  LEA.HI R92, R11.reuse, R4.reuse, RZ, 0x4 ;  /* 0x000000040b5c7211 */ /* 0x0c0fe200078f20ff */
[----:B------:R-:W-:Y:S01]  /*0ca0*/  UIMAD UR7, UR7, UR4, URZ ;  /* 0x00000004070772a4 */ /* 0x000fe2000f8e023f */
[----:B------:R-:W-:Y:S01]  /*0cb0*/  LOP3.LUT R9, R20, 0xfffffff8, RZ, 0xc0, !PT ;  /* 0xfffffff814097812 */ /* 0x000fe200078ec0ff */
[----:B------:R-:W-:Y:S01]  /*0cc0*/  UIMAD.WIDE.U32 UR10, UR8, UR4, URZ ;  /* 0x00000004080a72a5 */ /* 0x000fe2000f8e003f */
[----:B------:R-:W-:Y:S01]  /*0cd0*/  SHF.R.S32.HI R20, RZ, 0x3, R20 ;  /* 0x00000003ff147819 */ /* 0x000fe20000011414 */
[----:B------:R-:W-:Y:S01]  /*0ce0*/  UIMAD UR7, UR8, UR5, UR7 ;  /* 0x00000005080772a4 */ /* 0x000fe2000f8e0207 */
[----:B------:R-:W-:Y:S01]  /*0cf0*/  LEA.HI R18, R11, R4, RZ, 0x6 ;  /* 0x000000040b127211 */ /* 0x000fe200078f30ff */
[----:B------:R-:W-:Y:S01]  /*0d00*/  USHF.R.S32.HI UR8, URZ, 0x1f, UR16 ;  /* 0x0000001f3f087899 */ /* 0x000fe20008011410 */
[----:B------:R-:W-:Y:S01]  /*0d10*/  BSSY B0, `(.L_x_25) ;  /* 0x0000056000007945 */ /* 0x000fe20003800000 */
[----:B------:R-:W-:Y:S01]  /*0d20*/  ULDC.64 UR4, c[0x0][0x1b8] ;  /* 0x00006e0000047ab9 */ /* 0x000fe20000000a00 */
[----:B------:R-:W-:Y:S01]  /*0d30*/  SHF.R.S32.HI R144, RZ, 0x6, R144 ;  /* 0x00000006ff907819 */ /* 0x000fe20000011490 */
[----:B------:R-:W-:Y:S01]  /*0d40*/  UIADD3 UR11, UR11, UR7, URZ ;  /* 0x000000070b0b7290 */ /* 0x000fe2000fffe03f */
[----:B------:R-:W-:Y:S01]  /*0d50*/  IMAD.SHL.U32 R18, R18, 0x8, RZ ;  /* 0x0000000812127824 */ /* 0x000fe200078e00ff */
[----:B------:R-:W-:-:S02]  /*0d60*/  UIMAD UR7, UR6, UR4, URZ ;  /* 0x00000004060772a4 */ /* 0x000fc4000f8e023f */
[----:B------:R-:W-:Y:S02]  /*0d70*/  USEL UR8, UR8, URZ, !UP1 ;  /* 0x0000003f08087287 */ /* 0x000fe4000c800000 */
[----:B------:R-:W-:Y:S02]  /*0d80*/  UIMAD UR7, UR9, UR5, UR7 ;  /* 0x00000005090772a4 */ /* 0x000fe4000f8e0207 */
[----:B------:R-:W-:Y:S02]  /*0d90*/  UIMAD.WIDE.U32 UR12, UR9, UR4, UR10 ;  /* 0x00000004090c72a5 */ /* 0x000fe4000f8e000a */
[----:B------:R-:W-:Y:S01]  /*0da0*/  USEL UR10, UR16, URZ, !UP1 ;  /* 0x0000003f100a7287 */ /* 0x000fe2000c800000 */
[----:B--2---:R-:W-:Y:S01]  /*0db0*/  IMAD.MOV.U32 R3, RZ, RZ, c[0x0][0x2c4] ;  /* 0x0000b100ff037624 */ /* 0x004fe200078e00ff */
[----:B------:R-:W-:Y:S01]  /*0dc0*/  ULDC.64 UR4, c[0x0][0x1c0] ;  /* 0x0000700000047ab9 */ /* 0x000fe20000000a00 */
[----:B------:R-:W-:Y:S01]  /*0dd0*/  IMAD.IADD R2, R4, 0x1, -R9 ;  /* 0x0000000104027824 */ /* 0x000fe200078e0a09 */
[----:B------:R-:W-:-:S02]  /*0de0*/  UIMAD UR8, UR8, UR4, URZ ;  /* 0x00000004080872a4 */ /* 0x000fc4000f8e023f */
[----:B------:R-:W-:Y:S01]  /*0df0*/  ISETP.NE.AND P0, PT, R3, 0x1, PT ;  /* 0x000000010300780c */ /* 0x000fe20003f05270 */
[C-C-:B------:R-:W-:Y:S01]  /*0e00*/  IMAD R211, R2.reuse, 0x20, R20.reuse ;  /* 0x0000002002d37824 */ /* 0x140fe200078e0214 */
[----:B------:R-:W-:Y:S01]  /*0e10*/  UIADD3 UR13, UR13, UR7, URZ ;  /* 0x000000070d0d7290 */ /* 0x000fe2000fffe03f */
[----:B------:R-:W-:Y:S01]  /*0e20*/  IMAD.SHL.U32 R135, R2, 0x8, RZ ;  /* 0x0000000802877824 */ /* 0x000fe200078e00ff */
[----:B------:R-:W-:Y:S01]  /*0e30*/  UIMAD UR5, UR10, UR5, UR8 ;  /* 0x000000050a0572a4 */ /* 0x000fe2000f8e0208 */
[C---:B-1----:R-:W-:Y:S01]  /*0e40*/  IMAD R8, R13.reuse, 0x80, R211 ;  /* 0x000000800d087824 */ /* 0x042fe200078e02d3 */
[----:B------:R-:W-:Y:S01]  /*0e50*/  UIMAD.WIDE.U32 UR10, UR10, UR4, UR12 ;  /* 0x000000040a0a72a5 */ /* 0x000fe2000f8e000c */
[----:B------:R-:W-:Y:S01]  /*0e60*/  IMAD R13, R13, 0x80, R20 ;  /* 0x000000800d0d7824 */ /* 0x000fe200078e0214 */
[----:B------:R-:W-:Y:S01]  /*0e70*/  ISETP.GE.AND P5, PT, R135, c[0x0][0x198], PT ;  /* 0x0000660087007a0c */ /* 0x000fe20003fa6270 */
[----:B------:R-:W-:Y:S01]  /*0e80*/  IMAD.MOV.U32 R9, RZ, RZ, R8 ;  /* 0x000000ffff097224 */ /* 0x000fe200078e0008 */
[----:B------:R-:W-:-:S02]  /*0e90*/  UIADD3 UR5, UR11, UR5, URZ ;  /* 0x000000050b057290 */ /* 0x000fc4000fffe03f */
[----:B------:R-:W-:Y:S02]  /*0ea0*/  IMAD.U32 R15, RZ, RZ, UR11 ;  /* 0x0000000bff0f7e24 */ /* 0x000fe4000f8e00ff */
[----:B------:R-:W-:-:S04]  /*0eb0*/  @P0 IMAD.HI.U32 R3, R8, c[0x0][0x2c8], RZ ;  /* 0x0000b20008030a27 */ /* 0x000fc800078e00ff */
[----:B------:R-:W-:Y:S01]  /*0ec0*/  IMAD.U32 R14, RZ, RZ, UR10 ;  /* 0x0000000aff0e7e24 */ /* 0x000fe2000f8e00ff */
[----:B------:R-:W-:Y:S01]  /*0ed0*/  @P0 SHF.R.U32.HI R9, RZ, c[0x0][0x2cc], R3 ;  /* 0x0000b300ff090a19 */ /* 0x000fe20000011603 */
[----:B------:R-:W-:-:S03]  /*0ee0*/  IMAD.U32 R15, RZ, RZ, UR5 ;  /* 0x00000005ff0f7e24 */ /* 0x000fc6000f8e00ff */
[--C-:B------:R-:W-:Y:S01]  /*0ef0*/  SHF.R.S32.HI R6, RZ, 0x1f, R9.reuse ;  /* 0x0000001fff067819 */ /* 0x100fe20000011409 */
[----:B------:R-:W-:Y:S02]  /*0f00*/  IMAD.MOV R3, RZ, RZ, -R9 ;  /* 0x000000ffff037224 */ /* 0x000fe400078e0a09 */
[----:B------:R-:W-:-:S04]  /*0f10*/  IMAD.WIDE.U32 R16, R9, c[0x0][0x1b0], R14 ;  /* 0x00006c0009107a25 */ /* 0x000fc800078e000e */
[----:B------:R-:W-:Y:S02]  /*0f20*/  IMAD R3, R3, c[0x0][0x2c4], R8 ;  /* 0x0000b10003037a24 */ /* 0x000fe400078e0208 */
[----:B------:R-:W-:Y:S02]  /*0f30*/  IMAD R6, R6, c[0x0][0x1b0], RZ ;  /* 0x00006c0006067a24 */ /* 0x000fe400078e02ff */
[----:B------:R-:W-:Y:S01]  /*0f40*/  IMAD.SHL.U32 R14, R20, 0x40, RZ ;  /* 0x00000040140e7824 */ /* 0x000fe200078e00ff */
[----:B------:R-:W-:Y:S01]  /*0f50*/  SHF.R.S32.HI R8, RZ, 0x1f, R3 ;  /* 0x0000001fff087819 */ /* 0x000fe20000011403 */
[----:B------:R-:W-:-:S03]  /*0f60*/  IMAD R6, R9, c[0x0][0x1b4], R6 ;  /* 0x00006d0009067a24 */ /* 0x000fc600078e0206 */
[----:B------:R-:W-:Y:S01]  /*0f70*/  LOP3.LUT R14, R14, 0x1c0, RZ, 0xc0, !PT ;  /* 0x000001c00e0e7812 */ /* 0x000fe200078ec0ff */
[----:B------:R-:W-:Y:S02]  /*0f80*/  IMAD.IADD R17, R17, 0x1, R6 ;  /* 0x0000000111117824 */ /* 0x000fe400078e0206 */
[----:B------:R-:W-:Y:S01]  /*0f90*/  IMAD R6, R8, c[0x0][0x1a8], RZ ;  /* 0x00006a0008067a24 */ /* 0x000fe200078e02ff */
[----:B------:R-:W-:Y:S01]  /*0fa0*/  SHF.R.U32.HI R10, RZ, 0x3, R14 ;  /* 0x00000003ff0a7819 */ /* 0x000fe2000001160e */
[----:B------:R-:W-:Y:S01]  /*0fb0*/  IMAD.WIDE.U32 R16, R3, c[0x0][0x1a8], R16 ;  /* 0x00006a0003107a25 */ /* 0x000fe200078e0010 */
[----:B------:R-:W-:-:S03]  /*0fc0*/  LOP3.LUT R207, R14, 0x38, R135, 0xf8, !PT ;  /* 0x000000380ecf7812 */ /* 0x000fc600078ef887 */
[----:B------:R-:W-:Y:S01]  /*0fd0*/  IMAD R9, R3, c[0x0][0x1ac], R6 ;  /* 0x00006b0003097a24 */ /* 0x000fe200078e0206 */
[----:B------:R-:W-:Y:S02]  /*0fe0*/  LOP3.LUT R3, R92, 0xfffffff0, RZ, 0xc0, !PT ;  /* 0xfffffff05c037812 */ /* 0x000fe400078ec0ff */
[----:B------:R-:W-:Y:S01]  /*0ff0*/  LOP3.LUT R207, R207, R10, RZ, 0x3c, !PT ;  /* 0x0000000acfcf7212 */ /* 0x000fe200078e3cff */
[----:B------:R-:W-:Y:S01]  /*1000*/  IMAD.IADD R9, R17, 0x1, R9 ;  /* 0x0000000111097824 */ /* 0x000fe200078e0209 */
[----:B------:R-:W-:Y:S01]  /*1010*/  LEA R12, P0, R16, c[0x0][0x160], 0x1 ;  /* 0x00005800100c7a11 */ /* 0x000fe200078008ff */
[----:B------:R-:W-:Y:S01]  /*1020*/  IMAD.IADD R8, R4, 0x1, -R3 ;  /* 0x0000000104087824 */ /* 0x000fe200078e0a03 */
[----:B------:R-:W-:Y:S01]  /*1030*/  LOP3.LUT R207, R207, 0xfffffe00, R18, 0xf8, !PT ;  /* 0xfffffe00cfcf7812 */ /* 0x000fe200078ef812 */
[----:B------:R-:W-:Y:S01]  /*1040*/  IMAD R10, R0, c[0x0][0x2c4], RZ ;  /* 0x0000b100000a7a24 */ /* 0x000fe200078e02ff */
[----:B------:R-:W-:Y:S01]  /*1050*/  LEA.HI.X R9, R16, c[0x0][0x164], R9, 0x1, P0 ;  /* 0x0000590010097a11 */ /* 0x000fe200000f0c09 */
[----:B------:R-:W-:Y:S01]  /*1060*/  IMAD.MOV.U32 R0, RZ, RZ, 0x10 ;  /* 0x00000010ff007424 */ /* 0x000fe200078e00ff */
[----:B------:R-:W-:Y:S01]  /*1070*/  SHF.R.S32.HI R3, RZ, 0x1f, R8 ;  /* 0x0000001fff037819 */ /* 0x000fe20000011408 */
[----:B------:R1:W2:Y:S01]  /*1080*/  SHFL.IDX PT, R14, R12, RZ, 0x181f ;  /* 0x00181fff0c0e7589 */ /* 0x0002a200000e0000 */
[----:B------:R-:W-:-:S02]  /*1090*/  ISETP.GE.AND P0, PT, R13, R10, PT ;  /* 0x0000000a0d00720c */ /* 0x000fc40003f06270 */
[----:B------:R-:W-:Y:S01]  /*10a0*/  LEA.HI R6, R3, R8, RZ, 0x3 ;  /* 0x0000000803067211 */ /* 0x000fe200078f18ff */
[----:B------:R1:W4:Y:S01]  /*10b0*/  SHFL.IDX PT, R15, R9, RZ, 0x181f ;  /* 0x00181fff090f7589 */ /* 0x00032200000e0000 */
[----:B------:R-:W-:Y:S02]  /*10c0*/  IADD3 R16, R135, 0x80, RZ ;  /* 0x0000008087107810 */ /* 0x000fe40007ffe0ff */
[----:B------:R-:W-:Y:S02]  /*10d0*/  LOP3.LUT R3, R6, 0xfffffff8, RZ, 0xc0, !PT ;  /* 0xfffffff806037812 */ /* 0x000fe400078ec0ff */
[----:B------:R-:W-:-:S03]  /*10e0*/  ISETP.GE.AND P3, PT, R16, c[0x0][0x198], PT ;  /* 0x0000660010007a0c */ /* 0x000fc60003f66270 */
[----:B------:R-:W-:Y:S01]  /*10f0*/  IMAD.IADD R3, R8, 0x1, -R3 ;  /* 0x0000000108037824 */ /* 0x000fe200078e0a03 */
[----:B------:R-:W-:-:S04]  /*1100*/  IADD3 R8, R135, 0x40, RZ ;  /* 0x0000004087087810 */ /* 0x000fc80007ffe0ff */
[----:B------:R-:W-:Y:S01]  /*1110*/  ISETP.GE.AND P4, PT, R8, c[0x0][0x198], PT ;  /* 0x0000660008007a0c */ /* 0x000fe20003f86270 */
[----:B---3--:R3:W5:Y:S03]  /*1120*/  @P1 R2UR UR8, R5 ;  /* 0x00000000050813c2 */ /* 0x00876600000e0000 */
[----:B------:R-:W-:Y:S01]  /*1130*/  R2P PR, R3, 0x6 ;  /* 0x0000000603007804 */ /* 0x000fe20000000000 */
[----:B-----5:R-:W-:-:S04]  /*1140*/  @!UP0 UMOV UR8, UR16 ;  /* 0x0000001000088c82 */ /* 0x020fc80008000000 */
[----:B------:R-:W-:Y:S01]  /*1150*/  SEL R0, R0, 0xfffffff0, !P1 ;  /* 0xfffffff000007807 */ /* 0x000fe20004800000 */
[----:B---3--:R-:W-:-:S05]  /*1160*/  IMAD.MOV.U32 R5, RZ, RZ, 0x20 ;  /* 0x00000020ff057424 */ /* 0x008fca00078e00ff */
[----:B------:R-:W-:Y:S01]  /*1170*/  SEL R5, R5, 0xffffffe0, !P2 ;  /* 0xffffffe005057807 */ /* 0x000fe20005000000 */
[----:B------:R-:W-:Y:S05]  /*1180*/  @P0 BRA `(.L_x_26) ;  /* 0x000000e000000947 */ /* 0x000fea0003800000 */
[----:B-12-4-:R-:W-:Y:S01]  /*1190*/  SHF.R.S32.HI R19, RZ, 0x1f, R8 ;  /* 0x0000001fff137819 */ /* 0x016fe20000011408 */
[----:B------:R-:W-:Y:S01]  /*11a0*/  IMAD.SHL.U32 R18, R207, 0x2, RZ ;  /* 0x00000002cf127824 */ /* 0x000fe200078e00ff */
[----:B------:R-:W-:Y:S01]  /*11b0*/  SHF.R.S32.HI R17, RZ, 0x1f, R16 ;  /* 0x0000001fff117819 */ /* 0x000fe20000011410 */
[----:B------:R-:W-:Y:S01]  /*11c0*/  IMAD.WIDE R22, R135, 0x2, R14 ;  /* 0x0000000287167825 */ /* 0x000fe200078e020e */
[----:B------:R-:W-:Y:S02]  /*11d0*/  LEA.HI R19, R19, R8, RZ, 0x3 ;  /* 0x0000000813137211 */ /* 0x000fe400078f18ff */
[----:B------:R-:W-:Y:S02]  /*11e0*/  LEA.HI R17, R17, R16, RZ, 0x3 ;  /* 0x0000001011117211 */ /* 0x000fe400078f18ff */
[----:B------:R-:W-:Y:S01]  /*11f0*/  LOP3.LUT R19, R19, 0xfffffff8, RZ, 0xc0, !PT ;  /* 0xfffffff813137812 */ /* 0x000fe200078ec0ff */
[----:B------:R-:W-:Y:S01]  /*1200*/  @!PT LDS RZ, [RZ] ;  /* 0x00000000fffff984 */ /* 0x000fe20000000800 */
[----:B------:R1:W-:Y:S01]  /*1210*/  LDGSTS.E.BYPASS.LTC128B.128 [R18+0xc100], [R22.64], !P5 ;  /* 0x0c10000016127fae */ /* 0x0003e2000e901d4e */
[----:B------:R-:W-:-:S03]  /*1220*/  LOP3.LUT R17, R17, 0xfffffff8, RZ, 0xc0, !PT ;  /* 0xfffffff811117812 */ /* 0x000fc600078ec0ff */
[----:B------:R-:W-:-:S04]  /*1230*/  IMAD.WIDE R24, R19, 0x2, R14 ;  /* 0x0000000213187825 */ /* 0x000fc800078e020e */
[----:B------:R-:W-:Y:S01]  /*1240*/  IMAD.WIDE R14, R17, 0x2, R14 ;  /* 0x00000002110e7825 */ /* 0x000fe200078e020e */
[----:B------:R1:W-:Y:S04]  /*1250*/  LDGSTS.E.BYPASS.LTC128B.128 [R18+0x10100], [R24.64], !P4 ;  /* 0x1010000018127fae */ /* 0x0003e8000e101d4e */
[----:B------:R1:W-:Y:S02]  /*1260*/  LDGSTS.E.BYPASS.LTC128B.128 [R18+0x14100], [R14.64], !P3 ;  /* 0x141000000e127fae */ /* 0x0003e4000d901d4e */
.L_x_26:
[----:B-12-4-:R-:W-:Y:S05]  /*1270*/  BSYNC B0 ;  /* 0x0000000000007941 */ /* 0x016fea0003800000 */
.L_x_25:
[----:B------:R-:W-:Y:S01]  /*1280*/  IADD3 R15, R13, 0x20, RZ ;  /* 0x000000200d0f7810 */ /* 0x000fe20007ffe0ff */
[----:B------:R1:W2:Y:S01]  /*1290*/  SHFL.IDX PT, R19, R9, 0x1, 0x181f ;  /* 0x00381f0009137f89 */ /* 0x0002a200000e0000 */
[----:B------:R-:W-:Y:S02]  /*12a0*/  BSSY B0, `(.L_x_27) ;  /* 0x0000012000007945 */ /* 0x000fe40003800000 */
[----:B------:R-:W-:Y:S01]  /*12b0*/  ISETP.GE.AND P0, PT, R15, R10, PT ;  /* 0x0000000a0f00720c */ /* 0x000fe20003f06270 */
[----:B------:R1:W3:-:S12]  /*12c0*/  SHFL.IDX PT, R18, R12, 0x1, 0x181f ;  /* 0x00381f000c127f89 */ /* 0x0002d800000e0000 */
[----:B------:R-:W-:Y:S05]  /*12d0*/  @P0 BRA `(.L_x_28) ;  /* 0x000000e000000947 */ /* 0x000fea0003800000 */
[----:B------:R-:W-:Y:S01]  /*12e0*/  SHF.R.S32.HI R15, RZ, 0x1f, R8 ;  /* 0x0000001fff0f7819 */ /* 0x000fe20000011408 */
[----:B--23--:R-:W-:Y:S01]  /*12f0*/  IMAD.WIDE R22, R135, 0x2, R18 ;  /* 0x0000000287167825 */ /* 0x00cfe200078e0212 */
[----:B------:R-:W-:Y:S02]  /*1300*/  SHF.R.S32.HI R17, RZ, 0x1f, R16 ;  /* 0x0000001fff117819 */ /* 0x000fe40000011410 */
[----:B------:R-:W-:Y:S02]  /*1310*/  LEA.HI R15, R15, R8, RZ, 0x3 ;  /* 0x000000080f0f7211 */ /* 0x000fe400078f18ff */
[----:B------:R-:W-:Y:S01]  /*1320*/  LEA.HI R14, R17, R16, RZ, 0x3 ;  /* 0x00000010110e7211 */ /* 0x000fe200078f18ff */
[----:B------:R-:W-:Y:S01]  /*1330*/  IMAD.SHL.U32 R17, R207, 0x2, RZ ;  /* 0x00000002cf117824 */ /* 0x000fe200078e00ff */
[----:B------:R-:W-:Y:S02]  /*1340*/  LOP3.LUT R15, R15, 0xfffffff8, RZ, 0xc0, !PT ;  /* 0xfffffff80f0f7812 */ /* 0x000fe400078ec0ff */
[----:B------:R-:W-:-:S02]  /*1350*/  LOP3.LUT R14, R14, 0xfffffff8, RZ, 0xc0, !PT ;  /* 0xfffffff80e0e7812 */ /* 0x000fc400078ec0ff */
[----:B------:R-:W-:Y:S01]  /*1360*/  @!PT LDS RZ, [RZ] ;  /* 0x00000000fffff984 */ /* 0x000fe20000000800 */
[----:B------:R2:W-:Y:S01]  /*1370*/  LDGSTS.E.BYPASS.LTC128B.128 [R17+0xd100], [R22.64], !P5 ;  /* 0x0d10000016117fae */ /* 0x0005e2000e901d4e */
[----:B------:R-:W-:-:S04]  /*1380*/  IMAD.WIDE R24, R15, 0x2, R18 ;  /* 0x000000020f187825 */ /* 0x000fc800078e0212 */
[----:B------:R-:W-:Y:S01]  /*1390*/  IMAD.WIDE R14, R14, 0x2, R18 ;  /* 0x000000020e0e7825 */ /* 0x000fe200078e0212 */
[----:B------:R2:W-:Y:S04]  /*13a0*/  LDGSTS.E.BYPASS.LTC128B.128 [R17+0x11100], [R24.64], !P4 ;  /* 0x1110000018117fae */ /* 0x0005e8000e101d4e */
[----:B------:R2:W-:Y:S02]  /*13b0*/  LDGSTS.E.BYPASS.LTC128B.128 [R17+0x15100], [R14.64], !P3 ;  /* 0x151000000e117fae */ /* 0x0005e4000d901d4e */
.L_x_28:
[----:B------:R-:W-:Y:S05]  /*13c0*/  BSYNC B0 ;  /* 0x0000000000007941 */ /* 0x000fea0003800000 */
.L_x_27:
[----:B--2---:R-:W-:Y:S01]  /*13d0*/  IADD3 R15, R13, 0x40, RZ ;  /* 0x000000400d0f7810 */ /* 0x004fe20007ffe0ff */
[----:B------:R2:W4:Y:S01]  /*13e0*/  SHFL.IDX PT, R19, R9, 0x2, 0x181f ;  /* 0x00581f0009137f89 */ /* 0x00052200000e0000 */
[----:B------:R-:W-:Y:S02]  /*13f0*/  BSSY B0, `(.L_x_29) ;  /* 0x0000012000007945 */ /* 0x000fe40003800000 */
[----:B------:R-:W-:Y:S01]  /*1400*/  ISETP.GE.AND P0, PT, R15, R10, PT ;  /* 0x0000000a0f00720c */ /* 0x000fe20003f06270 */
[----:B---3--:R2:W3:-:S12]  /*1410*/  SHFL.IDX PT, R18, R12, 0x2, 0x181f ;  /* 0x00581f000c127f89 */ /* 0x0084d800000e0000 */
[----:B------:R-:W-:Y:S05]  /*1420*/  @P0 BRA `(.L_x_30) ;  /* 0x000000e000000947 */ /* 0x000fea0003800000 */
[----:B------:R-:W-:Y:S01]  /*1430*/  SHF.R.S32.HI R15, RZ, 0x1f, R8 ;  /* 0x0000001fff0f7819 */ /* 0x000fe20000011408 */
[----:B---34-:R-:W-:Y:S01]  /*1440*/  IMAD.WIDE R22, R135, 0x2, R18 ;  /* 0x0000000287167825 */ /* 0x018fe200078e0212 */
        /* <DEDUP_REMOVED lines=12> */
.L_x_30:
[----:B------:R-:W-:Y:S05]  /*1510*/  BSYNC B0 ;  /* 0x0000000000007941 */ /* 0x000fea0003800000 */
.L_x_29:
[----:B---3--:R-:W-:Y:S01]  /*1520*/  SHFL.IDX PT, R22, R12, 0x3, 0x181f ;  /* 0x00781f000c167f89 */ /* 0x008fe200000e0000 */
[----:B------:R-:W-:Y:S01]  /*1530*/  IMAD R14, R144, 0x40, R211 ;  /* 0x00000040900e7824 */ /* 0x000fe200078e02d3 */
[----:B------:R-:W-:Y:S01]  /*1540*/  IADD3 R15, R13, 0x60, RZ ;  /* 0x000000600d0f7810 */ /* 0x000fe20007ffe0ff */
[----:B------:R-:W-:Y:S01]  /*1550*/  IMAD.MOV.U32 R208, RZ, RZ, c[0x0][0x2b8] ;  /* 0x0000ae00ffd07624 */ /* 0x000fe200078e00ff */
[----:B------:R3:W5:Y:S01]  /*1560*/  SHFL.IDX PT, R23, R9, 0x3, 0x181f ;  /* 0x00781f0009177f89 */ /* 0x00076200000e0000 */
[----:B------:R-:W-:Y:S01]  /*1570*/  SHF.R.S32.HI R133, RZ, 0x1f, R16 ;  /* 0x0000001fff857819 */ /* 0x000fe20000011410 */
[----:B------:R-:W-:Y:S01]  /*1580*/  IMAD.SHL.U32 R207, R207, 0x2, RZ ;  /* 0x00000002cfcf7824 */ /* 0x000fe200078e00ff */
[----:B------:R-:W-:Y:S01]  /*1590*/  IADD3 R13, R14, -0x40, RZ ;  /* 0xffffffc00e0d7810 */ /* 0x000fe20007ffe0ff */
[----:B------:R-:W-:Y:S01]  /*15a0*/  USHF.R.S32.HI UR7, URZ, 0x1f, UR8 ;  /* 0x0000001f3f077899 */ /* 0x000fe20008011408 */
[----:B------:R-:W-:Y:S01]  /*15b0*/  ISETP.GE.AND P0, PT, R15, R10, PT ;  /* 0x0000000a0f00720c */ /* 0x000fe20003f06270 */
[----:B------:R-:W-:Y:S01]  /*15c0*/  ULDC.64 UR4, c[0x0][0x2b0] ;  /* 0x0000ac0000047ab9 */ /* 0x000fe20000000a00 */
[C---:B------:R-:W-:Y:S01]  /*15d0*/  ISETP.GE.AND P1, PT, R13.reuse, R7, PT ;  /* 0x000000070d00720c */ /* 0x040fe20003f26270 */
[----:B------:R-:W-:Y:S01]  /*15e0*/  IMAD.IADD R210, R13, 0x1, R212 ;  /* 0x000000010dd27824 */ /* 0x000fe200078e02d4 */
[----:B------:R-:W-:Y:S01]  /*15f0*/  SHF.R.S32.HI R13, RZ, 0x1f, R8 ;  /* 0x0000001fff0d7819 */ /* 0x000fe20000011408 */
[----:B------:R-:W-:Y:S01]  /*1600*/  UIMAD UR7, UR7, UR4, URZ ;  /* 0x00000004070772a4 */ /* 0x000fe2000f8e023f */
[----:B------:R-:W-:Y:S01]  /*1610*/  LEA.HI R133, R133, R16, RZ, 0x3 ;  /* 0x0000001085857211 */ /* 0x000fe200078f18ff */
[----:B------:R-:W-:Y:S01]  /*1620*/  UIMAD.WIDE.U32 UR10, UR8, UR4, URZ ;  /* 0x00000004080a72a5 */ /* 0x000fe2000f8e003f */
[----:B------:R-:W-:Y:S01]  /*1630*/  LEA.HI R134, R13, R8, RZ, 0x3 ;  /* 0x000000080d867211 */ /* 0x000fe200078f18ff */
[----:B------:R-:W-:Y:S01]  /*1640*/  UIMAD UR7, UR8, UR5, UR7 ;  /* 0x00000005080772a4 */ /* 0x000fe2000f8e0207 */
[----:B------:R-:W-:Y:S01]  /*1650*/  ISETP.NE.AND P2, PT, R208, 0x1, PT ;  /* 0x00000001d000780c */ /* 0x000fe20003f45270 */
[----:B------:R-:W-:Y:S01]  /*1660*/  IMAD.MOV.U32 R209, RZ, RZ, RZ ;  /* 0x000000ffffd17224 */ /* 0x000fe200078e00ff */
[----:B------:R-:W-:Y:S01]  /*1670*/  LOP3.LUT R134, R134, 0xfffffff8, RZ, 0xc0, !PT ;  /* 0xfffffff886867812 */ /* 0x000fe200078ec0ff */
[----:B------:R-:W-:Y:S01]  /*1680*/  UIADD3 UR7, UR11, UR7, URZ ;  /* 0x000000070b077290 */ /* 0x000fe2000fffe03f */
[----:B------:R-:W-:Y:S01]  /*1690*/  LOP3.LUT R133, R133, 0xfffffff8, RZ, 0xc0, !PT ;  /* 0xfffffff885857812 */ /* 0x000fe200078ec0ff */
[----:B------:R-:W-:Y:S01]  /*16a0*/  ULDC.64 UR4, c[0x0][0x1e8] ;  /* 0x00007a0000047ab9 */ /* 0x000fe20000000a00 */
[----:B------:R-:W-:-:S02]  /*16b0*/  ISETP.GT.OR P1, PT, R211, 0x3f, P1 ;  /* 0x0000003fd300780c */ /* 0x000fc40000f24670 */
[----:B-123--:R-:W-:Y:S01]  /*16c0*/  P2R R9, PR, RZ, 0x4 ;  /* 0x00000004ff097803 */ /* 0x00efe20000000000 */
[----:B-----5:R-:W-:-:S04]  /*16d0*/  @!P0 IMAD.WIDE R24, R135, 0x2, R22 ;  /* 0x0000000287188825 */ /* 0x020fc800078e0216 */
[--C-:B------:R-:W-:Y:S01]  /*16e0*/  @!P0 IMAD.WIDE R14, R134, 0x2, R22.reuse ;  /* 0x00000002860e8825 */ /* 0x100fe200078e0216 */
[----:B------:R-:W-:Y:S01]  /*16f0*/  @!PT LDS RZ, [RZ] ;  /* 0x00000000fffff984 */ /* 0x000fe20000000800 */
[----:B------:R1:W-:Y:S03]  /*1700*/  @!P0 LDGSTS.E.BYPASS.LTC128B.128 [R207+0xf100], [R24.64], !P5 ;  /* 0x0f10000018cf8fae */ /* 0x0003e6000e901d4e */
[----:B------:R-:W-:Y:S01]  /*1710*/  @!P0 IMAD.WIDE R22, R133, 0x2, R22 ;  /* 0x0000000285168825 */ /* 0x000fe200078e0216 */
[----:B------:R2:W-:Y:S03]  /*1720*/  @!P0 LDGSTS.E.BYPASS.LTC128B.128 [R207+0x13100], [R14.64], !P4 ;  /* 0x131000000ecf8fae */ /* 0x0005e6000e101d4e */
[----:B------:R-:W-:Y:S01]  /*1730*/  @P2 IMAD.HI.U32 R10, R210, c[0x0][0x2bc], RZ ;  /* 0x0000af00d20a2a27 */ /* 0x000fe200078e00ff */
[----:B------:R3:W-:Y:S03]  /*1740*/  @!P0 LDGSTS.E.BYPASS.LTC128B.128 [R207+0x17100], [R22.64], !P3 ;  /* 0x1710000016cf8fae */ /* 0x0007e6000d901d4e */
[----:B------:R-:W-:Y:S01]  /*1750*/  IMAD.MOV.U32 R9, RZ, RZ, R210 ;  /* 0x000000ffff097224 */ /* 0x000fe200078e00d2 */
[----:B------:R-:W0:Y:S01]  /*1760*/  LDGDEPBAR ;  /* 0x00000000000079af */ /* 0x000e220000000000 */
[----:B------:R-:W-:-:S04]  /*1770*/  @P2 SHF.R.U32.HI R9, RZ, c[0x0][0x2c0], R10 ;  /* 0x0000b000ff092a19 */ /* 0x000fc8000001160a */
[----:B------:R-:W-:-:S04]  /*1780*/  @!P1 IADD3 R13, P2, R9, UR10, RZ ;  /* 0x0000000a090d9c10 */ /* 0x000fc8000ff5e0ff */
[----:B------:R-:W-:Y:S02]  /*1790*/  @!P1 LEA.HI.X.SX32 R10, R9, UR7, 0x1, P2 ;  /* 0x00000007090a9c11 */ /* 0x000fe400090f0eff */
[----:B------:R-:W-:-:S04]  /*17a0*/  @!P1 LEA R18, P2, R13, c[0x0][0x2a0], 0x2 ;  /* 0x0000a8000d129a11 */ /* 0x000fc800078410ff */
[----:B----4-:R-:W-:Y:S01]  /*17b0*/  @!P1 LEA.HI.X R19, R13, c[0x0][0x2a4], R10, 0x2, P2 ;  /* 0x0000a9000d139a11 */ /* 0x010fe200010f140a */
[----:B------:R-:W-:Y:S06]  /*17c0*/  BAR.SYNC.DEFER_BLOCKING 0x0 ;  /* 0x0000000000007b1d */ /* 0x000fec0000010000 */
[----:B------:R4:W5:Y:S01]  /*17d0*/  @!P1 LDG.E R209, [R18.64] ;  /* 0x0000000e12d19981 */ /* 0x000962000c1e1900 */
[----:B------:R-:W-:Y:S01]  /*17e0*/  IMAD.MOV R9, RZ, RZ, -R9 ;  /* 0x000000ffff097224 */ /* 0x000fe200078e0a09 */
[----:B------:R-:W-:Y:S01]  /*17f0*/  UIMAD UR8, UR6, UR4, URZ ;  /* 0x00000004060872a4 */ /* 0x000fe2000f8e023f */
[----:B------:R-:W-:Y:S01]  /*1800*/  IMAD.SHL.U32 R12, R2, 0x40, RZ ;  /* 0x00000040020c7824 */ /* 0x000fe200078e00ff */
[----:B------:R-:W-:Y:S01]  /*1810*/  UIMAD.WIDE.U32 UR12, UR9, UR4, URZ ;  /* 0x00000004090c72a5 */ /* 0x000fe2000f8e003f */
[----:B------:R-:W-:Y:S01]  /*1820*/  IMAD R210, R9, c[0x0][0x2b8], R210 ;  /* 0x0000ae0009d27a24 */ /* 0x000fe200078e02d2 */
[----:B------:R-:W-:Y:S01]  /*1830*/  UIMAD UR8, UR9, UR5, UR8 ;  /* 0x00000005090872a4 */ /* 0x000fe2000f8e0208 */
[----:B------:R-:W-:Y:S01]  /*1840*/  SHF.R.S32.HI R17, RZ, 0x4, R92 ;  /* 0x00000004ff117819 */ /* 0x000fe2000001145c */
[----:B------:R-:W-:Y:S01]  /*1850*/  IMAD.SHL.U32 R205, R20, 0x8, RZ ;  /* 0x0000000814cd7824 */ /* 0x000fe200078e00ff */
[----:B------:R-:W-:Y:S01]  /*1860*/  LOP3.LUT R12, R12, 0x1c0, RZ, 0xc0, !PT ;  /* 0x000001c00c0c7812 */ /* 0x000fe200078ec0ff */
[----:B-1----:R-:W-:Y:S01]  /*1870*/  IMAD.WIDE.U32 R24, R210, c[0x0][0x1e0], RZ ;  /* 0x00007800d2187a25 */ /* 0x002fe200078e00ff */
[----:B------:R-:W-:Y:S01]  /*1880*/  SHF.R.S32.HI R13, RZ, 0x1f, R210 ;  /* 0x0000001fff0d7819 */ /* 0x000fe200000114d2 */
[----:B------:R-:W-:Y:S01]  /*1890*/  UIADD3 UR8, UR13, UR8, URZ ;  /* 0x000000080d087290 */ /* 0x000fe2000fffe03f */
[----:B------:R-:W-:Y:S01]  /*18a0*/  LEA.HI R92, R92, R17, RZ, 0x1 ;  /* 0x000000115c5c7211 */ /* 0x000fe200078f08ff */
[----:B------:R-:W-:Y:S01]  /*18b0*/  ULDC.64 UR4, c[0x0][0x210] ;  /* 0x0000840000047ab9 */ /* 0x000fe20000000a00 */
[----:B------:R-:W-:Y:S01]  /*18c0*/  LOP3.LUT R205, R12, 0x8, R205, 0xf8, !PT ;  /* 0x000000080ccd7812 */ /* 0x000fe200078ef8cd */
[C---:B------:R-:W-:Y:S01]  /*18d0*/  IMAD R9, R13.reuse, c[0x0][0x1e0], RZ ;  /* 0x000078000d097a24 */ /* 0x040fe200078e02ff */
[----:B------:R-:W-:Y:S01]  /*18e0*/  UIMAD UR6, UR6, UR4, URZ ;  /* 0x00000004060672a4 */ /* 0x000fe2000f8e023f */
[----:B------:R-:W-:Y:S01]  /*18f0*/  IMAD R13, R13, c[0x0][0x208], RZ ;  /* 0x000082000d0d7a24 */ /* 0x000fe200078e02ff */
[----:B------:R-:W-:Y:S01]  /*1900*/  SHF.R.U32.HI R12, RZ, 0x3, R12 ;  /* 0x00000003ff0c7819 */ /* 0x000fe2000001160c */
[----:B--2---:R-:W-:Y:S01]  /*1910*/  IMAD R14, R210, c[0x0][0x1e4], R9 ;  /* 0x00007900d20e7a24 */ /* 0x004fe200078e0209 */
[----:B------:R-:W-:Y:S01]  /*1920*/  LOP3.LUT R92, R92, 0xfffffffe, RZ, 0xc0, !PT ;  /* 0xfffffffe5c5c7812 */ /* 0x000fe200078ec0ff */
[C---:B------:R-:W-:Y:S01]  /*1930*/  IMAD R13, R210.reuse, c[0x0][0x20c], R13 ;  /* 0x00008300d20d7a24 */ /* 0x040fe200078e020d */
[----:B------:R-:W-:Y:S01]  /*1940*/  UIMAD.WIDE.U32 UR18, UR9, UR4, URZ ;  /* 0x00000004091272a5 */ /* 0x000fe2000f8e003f */
[----:B------:R-:W-:Y:S01]  /*1950*/  IMAD.IADD R15, R25, 0x1, R14 ;  /* 0x00000001190f7824 */ /* 0x000fe200078e020e */
[----:B------:R-:W-:Y:S01]  /*1960*/  UIMAD UR5, UR9, UR5, UR6 ;  /* 0x00000005090572a4 */ /* 0x000fe2000f8e0206 */
[----:B------:R-:W-:Y:S01]  /*1970*/  IMAD.MOV.U32 R14, RZ, RZ, R24 ;  /* 0x000000ffff0e7224 */ /* 0x000fe200078e0018 */
[----:B------:R-:W-:Y:S01]  /*1980*/  IADD3 R92, R17, -R92, RZ ;  /* 0x8000005c115c7210 */ /* 0x000fe20007ffe0ff */
[----:B------:R-:W-:Y:S01]  /*1990*/  IMAD.WIDE.U32 R24, R210, c[0x0][0x208], RZ ;  /* 0x00008200d2187a25 */ /* 0x000fe200078e00ff */
[----:B------:R-:W-:Y:S01]  /*19a0*/  LOP3.LUT R205, R205, R12, RZ, 0x3c, !PT ;  /* 0x0000000ccdcd7212 */ /* 0x000fe200078e3cff */
[----:B------:R-:W-:Y:S01]  /*19b0*/  UIADD3 UR5, UR19, UR5, URZ ;  /* 0x0000000513057290 */ /* 0x000fe2000fffe03f */
[----:B------:R-:W-:Y:S01]  /*19c0*/  ISETP.GE.AND P6, PT, R135, c[0x0][0x1d4], PT ;  /* 0x0000750087007a0c */ /* 0x000fe20003fc6270 */
[----:B------:R-:W-:Y:S01]  /*19d0*/  IMAD.IADD R25, R25, 0x1, R13 ;  /* 0x0000000119197824 */ /* 0x000fe200078e020d */
[----:B------:R-:W-:Y:S01]  /*19e0*/  ISETP.GE.AND P5, PT, R8, c[0x0][0x1d4], PT ;  /* 0x0000750008007a0c */ /* 0x000fe20003fa6270 */
[----:B----4-:R-:W-:Y:S01]  /*19f0*/  IMAD.SHL.U32 R19, R3, 0x40, RZ ;  /* 0x0000004003137824 */ /* 0x010fe200078e00ff */
[----:B------:R-:W-:Y:S01]  /*1a00*/  ISETP.GE.AND P4, PT, R16, c[0x0][0x1d4], PT ;  /* 0x0000750010007a0c */ /* 0x000fe20003f86270 */
[----:B------:R-:W-:Y:S01]  /*1a10*/  IMAD R205, R92, 0x200, R205 ;  /* 0x000002005ccd7824 */ /* 0x000fe200078e02cd */
[----:B------:R-:W-:Y:S01]  /*1a20*/  LOP3.LUT P2, RZ, R2, 0x2, RZ, 0xc0, !PT ;  /* 0x0000000202ff7812 */ /* 0x000fe2000784c0ff */
[----:B------:R-:W-:Y:S01]  /*1a30*/  IMAD.SHL.U32 R92, R92, 0x8, RZ ;  /* 0x000000085c5c7824 */ /* 0x000fe200078e00ff */
[----:B------:R-:W-:Y:S01]  /*1a40*/  LOP3.LUT R19, R19, 0x1c0, RZ, 0xc0, !PT ;  /* 0x000001c013137812 */ /* 0x000fe200078ec0ff */
[----:B------:R-:W-:Y:S01]  /*1a50*/  IMAD.SHL.U32 R205, R205, 0x2, RZ ;  /* 0x00000002cdcd7824 */ /* 0x000fe200078e00ff */
[----:B------:R-:W-:-:S02]  /*1a60*/  SHF.L.U32 R93, R6, 0x6, RZ ;  /* 0x00000006065d7819 */ /* 0x000fc400000006ff */
[----:B------:R-:W-:Y:S02]  /*1a70*/  LOP3.LUT R92, R19, 0x8, R92, 0xf8, !PT ;  /* 0x00000008135c7812 */ /* 0x000fe400078ef85c */
[----:B------:R-:W-:Y:S02]  /*1a80*/  IADD3 R204, R205, 0x6120, RZ ;  /* 0x00006120cdcc7810 */ /* 0x000fe40007ffe0ff */
[----:B------:R-:W-:Y:S02]  /*1a90*/  SHF.R.U32.HI R19, RZ, 0x3, R19 ;  /* 0x00000003ff137819 */ /* 0x000fe40000011613 */
[----:B------:R-:W-:Y:S02]  /*1aa0*/  LEA.HI R6, R11, R4, RZ, 0x5 ;  /* 0x000000040b067211 */ /* 0x000fe400078f28ff */
[----:B------:R-:W-:Y:S02]  /*1ab0*/  LOP3.LUT R92, R92, R19, RZ, 0x3c, !PT ;  /* 0x000000135c5c7212 */ /* 0x000fe400078e3cff */
[----:B------:R-:W-:Y:S01]  /*1ac0*/  LOP3.LUT R93, R93, 0xfffffe00, RZ, 0xc0, !PT ;  /* 0xfffffe005d5d7812 */ /* 0x000fe200078ec0ff */
[----:B------:R-:W-:Y:S01]  /*1ad0*/  IMAD.SHL.U32 R206, R6, 0x20, RZ ;  /* 0x0000002006ce7824 */ /* 0x000fe200078e00ff */
[----:B------:R-:W-:-:S02]  /*1ae0*/  ISETP.GE.AND P3, PT, R135, c[0x0][0x1d4], PT ;  /* 0x0000750087007a0c */ /* 0x000fc40003f66270 */
[-C--:B------:R-:W-:Y:S02]  /*1af0*/  LOP3.LUT R203, R92, R93.reuse, RZ, 0xfc, !PT ;  /* 0x0000005d5ccb7212 */ /* 0x080fe400078efcff */
[----:B------:R-:W-:Y:S02]  /*1b00*/  LOP3.LUT R206, R206, 0x7ffffc00, RZ, 0xc0, !PT ;  /* 0x7ffffc00cece7812 */ /* 0x000fe400078ec0ff */
[----:B------:R-:W-:Y:S02]  /*1b10*/  SHF.R.S32.HI R146, RZ, 0x1f, R135 ;  /* 0x0000001fff927819 */ /* 0x000fe40000011487 */
[----:B------:R-:W-:Y:S02]  /*1b20*/  IADD3 R206, R92, R93, R206 ;  /* 0x0000005d5cce7210 */ /* 0x000fe40007ffe0ce */
[----:B------:R-:W-:Y:S02]  /*1b30*/  IADD3 R213, R207, 0x100, RZ ;  /* 0x00000100cfd57810 */ /* 0x000fe40007ffe0ff */
[----:B------:R-:W-:Y:S01]  /*1b40*/  SHF.R.S32.HI R145, RZ, 0x1f, R134 ;  /* 0x0000001fff917819 */ /* 0x000fe20000011486 */
[----:B------:R-:W-:-:S04]  /*1b50*/  IMAD.SHL.U32 R206, R206, 0x2, RZ ;  /* 0x00000002cece7824 */ /* 0x000fc800078e00ff */
[--C-:B------:R-:W-:Y:S02]  /*1b60*/  IMAD R202, R0, 0x2, R206.reuse ;  /* 0x0000000200ca7824 */ /* 0x100fe400078e02ce */
[C---:B------:R-:W-:Y:S02]  /*1b70*/  IMAD R201, R5.reuse, 0x2, R206 ;  /* 0x0000000205c97824 */ /* 0x040fe400078e02ce */
[----:B------:R-:W-:Y:S01]  /*1b80*/  IMAD R199, R5, 0x2, R202 ;  /* 0x0000000205c77824 */ /* 0x000fe200078e02ca */
[----:B-----5:R-:W-:Y:S01]  /*1b90*/  SHF.R.S32.HI R10, RZ, 0x1f, R209 ;  /* 0x0000001fff0a7819 */ /* 0x020fe200000114d1 */
[----:B------:R-:W-:-:S04]  /*1ba0*/  IMAD.WIDE.U32 R14, R209, c[0x0][0x1f0], R14 ;  /* 0x00007c00d10e7a25 */ /* 0x000fc800078e000e */
[----:B------:R-:W-:Y:S01]  /*1bb0*/  IMAD R18, R10, c[0x0][0x1f0], RZ ;  /* 0x00007c000a127a24 */ /* 0x000fe200078e02ff */
[----:B------:R-:W-:Y:S01]  /*1bc0*/  IADD3 R21, P0, R14, UR12, RZ ;  /* 0x0000000c0e157c10 */ /* 0x000fe2000ff1e0ff */
[----:B------:R-:W-:Y:S02]  /*1bd0*/  IMAD R10, R10, c[0x0][0x218], RZ ;  /* 0x000086000a0a7a24 */ /* 0x000fe400078e02ff */
[C---:B------:R-:W-:Y:S01]  /*1be0*/  IMAD R9, R209.reuse, c[0x0][0x1f4], R18 ;  /* 0x00007d00d1097a24 */ /* 0x040fe200078e0212 */
[----:B------:R-:W-:Y:S01]  /*1bf0*/  LEA R18, R144, 0xffffffc0, 0x6 ;  /* 0xffffffc090127811 */ /* 0x000fe200078e30ff */
[----:B------:R-:W-:-:S03]  /*1c00*/  IMAD.WIDE.U32 R24, R209, c[0x0][0x218], R24 ;  /* 0x00008600d1187a25 */ /* 0x000fc600078e0018 */
[----:B------:R-:W-:Y:S01]  /*1c10*/  IADD3.X R14, R15, UR8, R9, P0, !PT ;  /* 0x000000080f0e7c10 */ /* 0x000fe200087fe409 */
[----:B------:R-:W-:Y:S01]  /*1c20*/  IMAD.IADD R3, R7, 0x1, -R18 ;  /* 0x0000000107037824 */ /* 0x000fe200078e0a12 */
[----:B---3--:R-:W-:Y:S01]  /*1c30*/  LEA R22, P0, R21, c[0x0][0x1c8], 0x1 ;  /* 0x0000720015167a11 */ /* 0x008fe200078008ff */
[----:B------:R-:W-:Y:S01]  /*1c40*/  IMAD R17, R209, c[0x0][0x21c], R10 ;  /* 0x00008700d1117a24 */ /* 0x000fe200078e020a */
[----:B------:R-:W-:Y:S01]  /*1c50*/  IADD3 R9, R205, 0x6100, RZ ;  /* 0x00006100cd097810 */ /* 0x000fe20007ffe0ff */
[----:B------:R-:W-:Y:S01]  /*1c60*/  IMAD.IADD R20, R3, 0x1, -R20 ;  /* 0x0000000103147824 */ /* 0x000fe200078e0a14 */
[----:B------:R-:W-:Y:S01]  /*1c70*/  LEA.HI.X R21, R21, c[0x0][0x1cc], R14, 0x1, P0 ;  /* 0x0000730015157a11 */ /* 0x000fe200000f0c0e */
[----:B------:R-:W-:Y:S01]  /*1c80*/  SHFL.IDX PT, R12, R22, 0x1, 0x181f ;  /* 0x00381f00160c7f89 */ /* 0x000fe200000e0000 */
[----:B------:R-:W-:Y:S02]  /*1c90*/  IADD3 R10, P0, R24, UR18, RZ ;  /* 0x00000012180a7c10 */ /* 0x000fe4000ff1e0ff */
[----:B------:R-:W-:Y:S01]  /*1ca0*/  ISETP.GE.AND P1, PT, R20, 0x1, PT ;  /* 0x000000011400780c */ /* 0x000fe20003f26270 */
[----:B------:R-:W-:Y:S01]  /*1cb0*/  SHFL.IDX PT, R14, R22, RZ, 0x181f ;  /* 0x00181fff160e7589 */ /* 0x000fe200000e0000 */
[----:B------:R-:W-:-:S02]  /*1cc0*/  IADD3.X R17, R25, UR5, R17, P0, !PT ;  /* 0x0000000519117c10 */ /* 0x000fc400087fe411 */
[C---:B------:R-:W-:Y:S01]  /*1cd0*/  LEA R18, P0, R10.reuse, c[0x0][0x1f8], 0x1 ;  /* 0x00007e000a127a11 */ /* 0x040fe200078008ff */
[----:B------:R-:W1:Y:S01]  /*1ce0*/  SHFL.IDX PT, R15, R21, RZ, 0x181f ;  /* 0x00181fff150f7589 */ /* 0x000e6200000e0000 */
[----:B------:R-:W-:Y:S02]  /*1cf0*/  @P2 IADD3 R204, R9, -0x20, RZ ;  /* 0xffffffe009cc2810 */ /* 0x000fe40007ffe0ff */
[----:B------:R-:W-:Y:S01]  /*1d00*/  LEA.HI.X R17, R10, c[0x0][0x1fc], R17, 0x1, P0 ;  /* 0x00007f000a117a11 */ /* 0x000fe200000f0c11 */
[----:B------:R-:W2:Y:S01]  /*1d10*/  SHFL.IDX PT, R13, R21, 0x1, 0x181f ;  /* 0x00381f00150d7f89 */ /* 0x000ea200000e0000 */
[----:B------:R-:W-:Y:S02]  /*1d20*/  ISETP.GT.AND P0, PT, R20, 0x20, PT ;  /* 0x000000201400780c */ /* 0x000fe40003f04270 */
[C---:B------:R-:W-:Y:S01]  /*1d30*/  IADD3 R195, R204.reuse, 0x800, RZ ;  /* 0x00000800ccc37810 */ /* 0x040fe20007ffe0ff */
[----:B------:R-:W3:Y:S01]  /*1d40*/  SHFL.IDX PT, R36, R18, RZ, 0x181f ;  /* 0x00181fff12247589 */ /* 0x000ee200000e0000 */
[----:B------:R-:W-:-:S02]  /*1d50*/  IADD3 R194, R204, 0x1000, RZ ;  /* 0x00001000ccc27810 */ /* 0x000fc40007ffe0ff */
[C---:B------:R-:W-:Y:S01]  /*1d60*/  IADD3 R193, R204.reuse, 0x1800, RZ ;  /* 0x00001800ccc17810 */ /* 0x040fe20007ffe0ff */
[----:B------:R-:W4:Y:S01]  /*1d70*/  SHFL.IDX PT, R10, R17, RZ, 0x181f ;  /* 0x00181fff110a7589 */ /* 0x000f2200000e0000 */
[C---:B------:R-:W-:Y:S02]  /*1d80*/  IADD3 R191, R204.reuse, 0x2000, RZ ;  /* 0x00002000ccbf7810 */ /* 0x040fe40007ffe0ff */
[C---:B------:R-:W-:Y:S01]  /*1d90*/  IADD3 R190, R204.reuse, 0x2800, RZ ;  /* 0x00002800ccbe7810 */ /* 0x040fe20007ffe0ff */
[----:B------:R5:W3:Y:S01]  /*1da0*/  SHFL.IDX PT, R56, R18, 0x1, 0x181f ;  /* 0x00381f0012387f89 */ /* 0x000ae200000e0000 */
[C---:B------:R-:W-:Y:S02]  /*1db0*/  IADD3 R189, R204.reuse, 0x3000, RZ ;  /* 0x00003000ccbd7810 */ /* 0x040fe40007ffe0ff */
[C---:B------:R-:W-:Y:S01]  /*1dc0*/  IADD3 R188, R204.reuse, 0x3800, RZ ;  /* 0x00003800ccbc7810 */ /* 0x040fe20007ffe0ff */
[----:B------:R-:W3:Y:S01]  /*1dd0*/  SHFL.IDX PT, R9, R17, 0x1, 0x181f ;  /* 0x00381f0011097f89 */ /* 0x000ee200000e0000 */
[----:B------:R-:W-:-:S02]  /*1de0*/  IADD3 R187, R204, 0x4000, RZ ;  /* 0x00004000ccbb7810 */ /* 0x000fc40007ffe0ff */
[C---:B------:R-:W-:Y:S01]  /*1df0*/  IADD3 R186, R204.reuse, 0x4800, RZ ;  /* 0x00004800ccba7810 */ /* 0x040fe20007ffe0ff */
[--C-:B-1----:R-:W-:Y:S01]  /*1e00*/  @P1 IMAD.WIDE R24, R135, 0x2, R14.reuse ;  /* 0x0000000287181825 */ /* 0x102fe200078e020e */
[C---:B------:R-:W-:Y:S02]  /*1e10*/  IADD3 R185, R204.reuse, 0x5000, RZ ;  /* 0x00005000ccb97810 */ /* 0x040fe40007ffe0ff */
[----:B------:R-:W-:Y:S01]  /*1e20*/  IADD3 R184, R204, 0x5800, RZ ;  /* 0x00005800ccb87810 */ /* 0x000fe20007ffe0ff */
[C-C-:B------:R-:W-:Y:S01]  /*1e30*/  @P1 IMAD.WIDE R22, R134.reuse, 0x2, R14.reuse ;  /* 0x0000000286161825 */ /* 0x140fe200078e020e */
[----:B------:R1:W-:Y:S03]  /*1e40*/  @P1 LDGSTS.E.BYPASS.LTC128B.128 [R207+0x6100], [R24.64], !P6 ;  /* 0x0610000018cf1fae */ /* 0x0003e6000f101d4e */
[----:B------:R-:W-:Y:S01]  /*1e50*/  @P1 IMAD.WIDE R28, R133, 0x2, R14 ;  /* 0x00000002851c1825 */ /* 0x000fe200078e020e */
[----:B------:R1:W-:Y:S03]  /*1e60*/  @P1 LDGSTS.E.BYPASS.LTC128B.128 [R207+0x8100], [R22.64], !P5 ;  /* 0x0810000016cf1fae */ /* 0x0003e6000e901d4e */
[--C-:B--2---:R-:W-:Y:S01]  /*1e70*/  @P0 IMAD.WIDE R26, R135, 0x2, R12.reuse ;  /* 0x00000002871a0825 */ /* 0x104fe200078e020c */
[----:B------:R2:W-:Y:S03]  /*1e80*/  @P1 LDGSTS.E.BYPASS.LTC128B.128 [R207+0xa100], [R28.64], !P4 ;  /* 0x0a1000001ccf1fae */ /* 0x0005e6000e101d4e */
[C-C-:B------:R-:W-:Y:S01]  /*1e90*/  @P0 IMAD.WIDE R30, R134.reuse, 0x2, R12.reuse ;  /* 0x00000002861e0825 */ /* 0x140fe200078e020c */
[----:B------:R2:W-:Y:S03]  /*1ea0*/  @P0 LDGSTS.E.BYPASS.LTC128B.128 [R207+0x7100], [R26.64], !P6 ;  /* 0x071000001acf0fae */ /* 0x0005e6000f101d4e */
[----:B------:R-:W-:Y:S01]  /*1eb0*/  @P0 IMAD.WIDE R12, R133, 0x2, R12 ;  /* 0x00000002850c0825 */ /* 0x000fe200078e020c */
[----:B------:R2:W-:Y:S03]  /*1ec0*/  @P0 LDGSTS.E.BYPASS.LTC128B.128 [R207+0x9100], [R30.64], !P5 ;  /* 0x091000001ecf0fae */ /* 0x0005e6000e901d4e */
[----:B-----5:R-:W-:Y:S01]  /*1ed0*/  IMAD.WIDE R18, R135, 0x2, RZ ;  /* 0x0000000287127825 */ /* 0x020fe200078e02ff */
[----:B------:R5:W-:Y:S03]  /*1ee0*/  @P0 LDGSTS.E.BYPASS.LTC128B.128 [R207+0xb100], [R12.64], !P4 ;  /* 0x0b1000000ccf0fae */ /* 0x000be6000e101d4e */
[----:B------:R-:W-:Y:S01]  /*1ef0*/  IMAD.WIDE R14, R134, 0x2, RZ ;  /* 0x00000002860e7825 */ /* 0x000fe200078e02ff */
[----:B------:R-:W0:Y:S01]  /*1f00*/  LDGDEPBAR ;  /* 0x00000000000079af */ /* 0x000e220000000000 */
[----:B---3--:R-:W-:-:S03]  /*1f10*/  IADD3 R40, P0, R36, R18, RZ ;  /* 0x0000001224287210 */ /* 0x008fc60007f1e0ff */
[----:B------:R-:W-:Y:S02]  /*1f20*/  IADD3 R38, P2, R36, R14, RZ ;  /* 0x0000000e24267210 */ /* 0x000fe40007f5e0ff */
[----:B----4-:R-:W-:Y:S01]  /*1f30*/  IMAD.X R41, R10, 0x1, R19, P0 ;  /* 0x000000010a297824 */ /* 0x010fe200000e0613 */
[-C--:B------:R-:W-:Y:S02]  /*1f40*/  IADD3 R58, P0, R14, R56.reuse, RZ ;  /* 0x000000380e3a7210 */ /* 0x080fe40007f1e0ff */
[----:B-1----:R-:W-:Y:S01]  /*1f50*/  IADD3 R22, P1, R18, R56, RZ ;  /* 0x0000003812167210 */ /* 0x002fe20007f3e0ff */
[----:B------:R-:W-:Y:S01]  /*1f60*/  IMAD.X R39, R10, 0x1, R15, P2 ;  /* 0x000000010a277824 */ /* 0x000fe200010e060f */
[----:B------:R-:W-:Y:S01]  /*1f70*/  ISETP.GE.AND P2, PT, R8, c[0x0][0x1d4], PT ;  /* 0x0000750008007a0c */ /* 0x000fe20003f46270 */
[--C-:B------:R-:W-:Y:S02]  /*1f80*/  IMAD.X R59, R15, 0x1, R9.reuse, P0 ;  /* 0x000000010f3b7824 */ /* 0x100fe400000e0609 */
[----:B------:R-:W-:-:S02]  /*1f90*/  IMAD.X R23, R19, 0x1, R9, P1 ;  /* 0x0000000113177824 */ /* 0x000fc400008e0609 */
[----:B-----5:R-:W-:Y:S01]  /*1fa0*/  IMAD.WIDE R12, R133, 0x2, RZ ;  /* 0x00000002850c7825 */ /* 0x020fe200078e02ff */
[----:B------:R-:W-:-:S04]  /*1fb0*/  DEPBAR.LE SB0, 0x1 ;  /* 0x000080400000791a */ /* 0x000fc80000000000 */
[----:B------:R-:W-:-:S04]  /*1fc0*/  DEPBAR.LE SB0, 0x0 ;  /* 0x000080000000791a */ /* 0x000fc80000000000 */
[----:B------:R-:W-:Y:S01]  /*1fd0*/  BAR.SYNC.DEFER_BLOCKING 0x0 ;  /* 0x0000000000007b1d */ /* 0x000fe20000010000 */
[----:B------:R-:W-:Y:S02]  /*1fe0*/  IADD3 R56, P0, R12, R56, RZ ;  /* 0x000000380c387210 */ /* 0x000fe40007f1e0ff */
[----:B------:R-:W-:Y:S02]  /*1ff0*/  IADD3 R36, P1, R36, R12, RZ ;  /* 0x0000000c24247210 */ /* 0x000fe40007f3e0ff */
[----:B------:R-:W-:Y:S02]  /*2000*/  IADD3.X R57, R13, R9, RZ, P0, !PT ;  /* 0x000000090d397210 */ /* 0x000fe400007fe4ff */
[----:B------:R-:W-:Y:S01]  /*2010*/  ISETP.LT.OR P0, PT, R20, 0x1, P3 ;  /* 0x000000011400780c */ /* 0x000fe20001f01670 */
[----:B------:R-:W-:Y:S01]  /*2020*/  IMAD.X R37, R10, 0x1, R13, P1 ;  /* 0x000000010a257824 */ /* 0x000fe200008e060d */
[C---:B------:R-:W-:Y:S01]  /*2030*/  ISETP.LT.OR P3, PT, R20.reuse, 0x21, P3 ;  /* 0x000000211400780c */ /* 0x040fe20001f61670 */
[----:B--2---:R-:W-:Y:S04]  /*2040*/  LDSM.16.M88.4 R24, [R206+0xc100] ;  /* 0x00c10000ce18783b */ /* 0x004fe80000000200 */
[----:B------:R-:W-:Y:S04]  /*2050*/  LDSM.16.M88.4 R52, [R202+0xc100] ;  /* 0x00c10000ca34783b */ /* 0x000fe80000000200 */
[----:B------:R-:W-:Y:S04]  /*2060*/  LDSM.16.M88.4 R28, [R205+0x6100] ;  /* 0x00610000cd1c783b */ /* 0x000fe80000000200 */
[----:B------:R-:W1:Y:S04]  /*2070*/  LDSM.16.M88.4 R44, [R205+0x6900] ;  /* 0x00690000cd2c783b */ /* 0x000e680000000200 */
[----:B------:R-:W-:Y:S04]  /*2080*/  LDSM.16.M88.4 R72, [R205+0x7100] ;  /* 0x00710000cd48783b */ /* 0x000fe80000000200 */
[----:B------:R-:W-:Y:S04]  /*2090*/  LDSM.16.M88.4 R32, [R205+0x7900] ;  /* 0x00790000cd20783b */ /* 0x000fe80000000200 */
[----:B------:R-:W2:Y:S04]  /*20a0*/  LDSM.16.M88.4 R12, [R204] ;  /* 0x00000000cc0c783b */ /* 0x000ea80000000200 */
[----:B------:R-:W3:Y:S04]  /*20b0*/  LDSM.16.M88.4 R8, [R204+0x800] ;  /* 0x00080000cc08783b */ /* 0x000ee80000000200 */
[----:B------:R-:W-:Y:S04]  /*20c0*/  LDSM.16.M88.4 R80, [R204+0x1000] ;  /* 0x00100000cc50783b */ /* 0x000fe80000000200 */
[----:B------:R-:W-:Y:S04]  /*20d0*/  LDSM.16.M88.4 R76, [R204+0x1800] ;  /* 0x00180000cc4c783b */ /* 0x000fe80000000200 */
[----:B------:R-:W-:Y:S01]  /*20e0*/  @!PT LDS RZ, [RZ] ;  /* 0x00000000fffff984 */ /* 0x000fe20000000800 */
[----:B------:R-:W-:Y:S01]  /*20f0*/  @!PT LDS RZ, [RZ] ;  /* 0x00000000fffff984 */ /* 0x000fe20000000800 */
[----:B------:R-:W-:Y:S01]  /*2100*/  @!PT LDS RZ, [RZ] ;  /* 0x00000000fffff984 */ /* 0x000fe20000000800 */
[----:B------:R4:W-:Y:S01]  /*2110*/  LDGSTS.E.BYPASS.LTC128B.128 [R207+0x100], [R40.64], !P0 ;  /* 0x0010000028cf7fae */ /* 0x0009e2000c101d4e */
[----:B------:R-:W-:-:S02]  /*2120*/  ISETP.LT.OR P0, PT, R20, 0x1, P2 ;  /* 0x000000011400780c */ /* 0x000fc40001701670 */
[----:B------:R-:W-:Y:S01]  /*2130*/  ISETP.LT.OR P2, PT, R20, 0x21, P2 ;  /* 0x000000211400780c */ /* 0x000fe20001741670 */
[----:B-1----:R-:W-:Y:S10]  /*2140*/  HMMA.16816.F32.BF16 R48, R24, R44, RZ ;  /* 0x0000002c1830723c */ /* 0x002ff400000418ff */
[----:B------:R1:W-:Y:S01]  /*2150*/  LDGSTS.E.BYPASS.LTC128B.128 [R207+0x2100], [R38.64], !P0 ;  /* 0x0210000026cf7fae */ /* 0x0003e2000c101d4e */
[----:B------:R-:W-:-:S04]  /*2160*/  ISETP.GE.AND P0, PT, R16, c[0x0][0x1d4], PT ;  /* 0x0000750010007a0c */ /* 0x000fc80003f06270 */
[C---:B------:R-:W-:Y:S01]  /*2170*/  ISETP.LT.OR P1, PT, R20.reuse, 0x1, P0 ;  /* 0x000000011400780c */ /* 0x040fe20000721670 */
[C---:B------:R-:W-:Y:S08]  /*2180*/  HMMA.16816.F32.BF16 R16, R24.reuse, R28, RZ ;  /* 0x0000001c1810723c */ /* 0x040ff000000418ff */
[----:B------:R-:W-:Y:S04]  /*2190*/  HMMA.16816.F32.BF16 R28, R24, R30, RZ ;  /* 0x0000001e181c723c */ /* 0x000fe800000418ff */
[----:B------:R1:W-:Y:S01]  /*21a0*/  LDGSTS.E.BYPASS.LTC128B.128 [R207+0x4100], [R36.64], !P1 ;  /* 0x0410000024cf7fae */ /* 0x0003e2000c901d4e */
[----:B------:R-:W-:-:S02]  /*21b0*/  ISETP.LT.OR P1, PT, R20, 0x21, P0 ;  /* 0x000000211400780c */ /* 0x000fc40000721670 */
[----:B------:R-:W-:Y:S01]  /*21c0*/  LOP3.LUT P0, RZ, R2, 0x4, RZ, 0xc0, !PT ;  /* 0x0000000402ff7812 */ /* 0x000fe2000780c0ff */
[----:B------:R-:W-:Y:S01]  /*21d0*/  IMAD.MOV.U32 R2, RZ, RZ, 0x40 ;  /* 0x00000040ff027424 */ /* 0x000fe200078e00ff */
[----:B------:R5:W-:Y:S01]  /*21e0*/  LDGSTS.E.BYPASS.LTC128B.128 [R207+0x1100], [R22.64], !P3 ;  /* 0x0110000016cf7fae */ /* 0x000be2000d901d4e */
[----:B------:R-:W-:Y:S01]  /*21f0*/  HMMA.16816.F32.BF16 R44, R24, R46, RZ ;  /* 0x0000002e182c723c */ /* 0x000fe200000418ff */
[----:B------:R-:W-:Y:S02]  /*2200*/  ISETP.GT.AND P3, PT, R211, 0x3f, PT ;  /* 0x0000003fd300780c */ /* 0x000fe40003f64270 */
[----:B------:R-:W-:Y:S01]  /*2210*/  SEL R2, R2, 0xffffffc0, !P0 ;  /* 0xffffffc002027807 */ /* 0x000fe20004000000 */
[----:B------:R3:W-:Y:S01]  /*2220*/  LDGSTS.E.BYPASS.LTC128B.128 [R207+0x3100], [R58.64], !P2 ;  /* 0x031000003acf7fae */ /* 0x0007e2000d101d4e */
[----:B------:R-:W-:-:S03]  /*2230*/  ISETP.GE.AND P2, PT, R7, 0x41, PT ;  /* 0x000000410700780c */ /* 0x000fc60003f46270 */
[----:B------:R-:W-:Y:S01]  /*2240*/  IMAD.IADD R200, R205, 0x1, R2 ;  /* 0x00000001cdc87824 */ /* 0x000fe200078e0202 */
[----:B------:R3:W-:Y:S01]  /*2250*/  LDGSTS.E.BYPASS.LTC128B.128 [R207+0x5100], [R56.64], !P1 ;  /* 0x0510000038cf7fae */ /* 0x0007e2000c901d4e */
[----:B--2---:R-:W-:Y:S01]  /*2260*/  HMMA.16816.F32.BF16 R16, R52, R12, R16 ;  /* 0x0000000c3410723c */ /* 0x004fe20000041810 */
[----:B------:R-:W-:Y:S01]  /*2270*/  IMAD.IADD R192, R2, 0x1, R204 ;  /* 0x0000000102c07824 */ /* 0x000fe200078e02cc */
[----:B------:R-:W-:Y:S01]  /*2280*/  SHF.R.S32.HI R2, RZ, 0x1f, R133 ;  /* 0x0000001fff027819 */ /* 0x000fe20000011485 */
[----:B------:R-:W-:Y:S04]  /*2290*/  LDSM.16.M88.4 R64, [R201+0xc100] ;  /* 0x00c10000c940783b */ /* 0x000fe80000000200 */
[----:B------:R-:W-:Y:S01]  /*22a0*/  LDSM.16.M88.4 R60, [R200+0x7100] ;  /* 0x00710000c83c783b */ /* 0x000fe20000000200 */
[C---:B----4-:R-:W-:Y:S03]  /*22b0*/  HMMA.16816.F32.BF16 R40, R24.reuse, R72, RZ ;  /* 0x000000481828723c */ /* 0x050fe600000418ff */
[----:B-1----:R-:W1:Y:S04]  /*22c0*/  LDSM.16.M88.4 R36, [R200+0x6100] ;  /* 0x00610000c824783b */ /* 0x002e680000000200 */
[----:B------:R-:W-:Y:S01]  /*22d0*/  LDSM.16.M88.4 R84, [R192+0x1000] ;  /* 0x00100000c054783b */ /* 0x000fe20000000200 */
[C---:B------:R-:W-:Y:S03]  /*22e0*/  HMMA.16816.F32.BF16 R72, R24.reuse, R74, RZ ;  /* 0x0000004a1848723c */ /* 0x040fe600000418ff */
[----:B-----5:R-:W2:Y:S04]  /*22f0*/  LDSM.16.M88.4 R20, [R200+0x6900] ;  /* 0x00690000c814783b */ /* 0x020ea80000000200 */
[----:B------:R-:W-:Y:S01]  /*2300*/  LDSM.16.M88.4 R88, [R204+0x4000] ;  /* 0x00400000cc58783b */ /* 0x000fe20000000200 */
[C---:B------:R-:W-:Y:S03]  /*2310*/  HMMA.16816.F32.BF16 R68, R24.reuse, R32, RZ ;  /* 0x000000201844723c */ /* 0x040fe600000418ff */
[----:B---3--:R-:W-:Y:S04]  /*2320*/  LDSM.16.M88.4 R56, [R199+0xc100] ;  /* 0x00c10000c738783b */ /* 0x008fe80000000200 */
[----:B------:R-:W0:Y:S01]  /*2330*/  LDGDEPBAR ;  /* 0x00000000000079af */ /* 0x000e220000000000 */
[----:B------:R-:W-:Y:S03]  /*2340*/  HMMA.16816.F32.BF16 R24, R24, R34, RZ ;  /* 0x000000221818723c */ /* 0x000fe600000418ff */
[----:B------:R-:W-:Y:S05]  /*2350*/  LDSM.16.M88.4 R32, [R200+0x7900] ;  /* 0x00790000c820783b */ /* 0x000fea0000000200 */
[C---:B------:R-:W-:Y:S01]  /*2360*/  HMMA.16816.F32.BF16 R28, R52.reuse, R14, R28 ;  /* 0x0000000e341c723c */ /* 0x040fe2000004181c */
[----:B------:R-:W3:Y:S07]  /*2370*/  LDSM.16.M88.4 R12, [R192] ;  /* 0x00000000c00c783b */ /* 0x000eee0000000200 */
[C---:B------:R-:W-:Y:S08]  /*2380*/  HMMA.16816.F32.BF16 R48, R52.reuse, R8, R48 ;  /* 0x000000083430723c */ /* 0x040ff00000041830 */
[----:B------:R-:W-:Y:S01]  /*2390*/  HMMA.16816.F32.BF16 R44, R52, R10, R44 ;  /* 0x0000000a342c723c */ /* 0x000fe2000004182c */
[----:B------:R-:W4:Y:S07]  /*23a0*/  LDSM.16.M88.4 R8, [R192+0x800] ;  /* 0x00080000c008783b */ /* 0x000f2e0000000200 */
[----:B-1----:R-:W-:Y:S08]  /*23b0*/  HMMA.16816.F32.BF16 R16, R64, R36, R16 ;  /* 0x000000244010723c */ /* 0x002ff00000041810 */
[C---:B------:R-:W-:Y:S08]  /*23c0*/  HMMA.16816.F32.BF16 R40, R52.reuse, R80, R40 ;  /* 0x000000503428723c */ /* 0x040ff00000041828 */
[C---:B------:R-:W-:Y:S01]  /*23d0*/  HMMA.16816.F32.BF16 R72, R52.reuse, R82, R72 ;  /* 0x000000523448723c */ /* 0x040fe20000041848 */
[----:B------:R-:W-:Y:S07]  /*23e0*/  LDSM.16.M88.4 R80, [R192+0x1800] ;  /* 0x00180000c050783b */ /* 0x000fee0000000200 */
[C---:B------:R-:W-:Y:S08]  /*23f0*/  HMMA.16816.F32.BF16 R68, R52.reuse, R76, R68 ;  /* 0x0000004c3444723c */ /* 0x040ff00000041844 */
[----:B------:R-:W-:Y:S01]  /*2400*/  HMMA.16816.F32.BF16 R24, R52, R78, R24 ;  /* 0x0000004e3418723c */ /* 0x000fe20000041818 */
[----:B------:R-:W-:Y:S04]  /*2410*/  LDSM.16.M88.4 R52, [R205+0x8100] ;  /* 0x00810000cd34783b */ /* 0x000fe80000000200 */
[----:B------:R-:W-:Y:S03]  /*2420*/  LDSM.16.M88.4 R76, [R205+0x9100] ;  /* 0x00910000cd4c783b */ /* 0x000fe60000000200 */
[C---:B------:R-:W-:Y:S01]  /*2430*/  HMMA.16816.F32.BF16 R28, R64.reuse, R38, R28 ;  /* 0x00000026401c723c */ /* 0x040fe2000004181c */
[----:B------:R-:W1:Y:S07]  /*2440*/  LDSM.16.M88.4 R36, [R206+0x10100] ;  /* 0x01010000ce24783b */ /* 0x000e6e0000000200 */
[C---:B--2---:R-:W-:Y:S08]  /*2450*/  HMMA.16816.F32.BF16 R48, R64.reuse, R20, R48 ;  /* 0x000000144030723c */ /* 0x044ff00000041830 */
[----:B------:R-:W-:Y:S01]  /*2460*/  HMMA.16816.F32.BF16 R44, R64, R22, R44 ;  /* 0x00000016402c723c */ /* 0x000fe2000004182c */
[----:B------:R-:W2:Y:S07]  /*2470*/  LDSM.16.M88.4 R20, [R205+0x8900] ;  /* 0x00890000cd14783b */ /* 0x000eae0000000200 */
[----:B---3--:R-:W-:Y:S08]  /*2480*/  HMMA.16816.F32.BF16 R16, R56, R12, R16 ;  /* 0x0000000c3810723c */ /* 0x008ff00000041810 */
        /* <DEDUP_REMOVED lines=8> */
[----:B------:R-:W3:Y:S07]  /*2510*/  LDSM.16.M88.4 R12, [R202+0x10100] ;  /* 0x01010000ca0c783b */ /* 0x000eee0000000200 */
[C---:B----4-:R-:W-:Y:S08]  /*2520*/  HMMA.16816.F32.BF16 R48, R56.reuse, R8, R48 ;  /* 0x000000083830723c */ /* 0x050ff00000041830 */
        /* <DEDUP_REMOVED lines=11> */
[----:B------:R-:W-:Y:S07]  /*25e0*/  LDSM.16.M88.4 R52, [R200+0x8100] ;  /* 0x00810000c834783b */ /* 0x000fee0000000200 */
[C---:B--2---:R-:W-:Y:S08]  /*25f0*/  HMMA.16816.F32.BF16 R48, R36.reuse, R20, R48 ;  /* 0x000000142430723c */ /* 0x044ff00000041830 */
[----:B------:R-:W-:Y:S01]  /*2600*/  HMMA.16816.F32.BF16 R44, R36, R22, R44 ;  /* 0x00000016242c723c */ /* 0x000fe2000004182c */
[----:B------:R-:W1:Y:S07]  /*2610*/  LDSM.16.M88.4 R20, [R201+0x10100] ;  /* 0x01010000c914783b */ /* 0x000e6e0000000200 */
        /* <DEDUP_REMOVED lines=9> */
[----:B------:R-:W2:Y:S07]  /*26b0*/  LDSM.16.M88.4 R32, [R192+0x2000] ;  /* 0x00200000c020783b */ /* 0x000eae0000000200 */
[C---:B----4-:R-:W-:Y:S08]  /*26c0*/  HMMA.16816.F32.BF16 R48, R12.reuse, R8, R48 ;  /* 0x000000080c30723c */ /* 0x050ff00000041830 */
[----:B------:R-:W-:Y:S01]  /*26d0*/  HMMA.16816.F32.BF16 R44, R12, R10, R44 ;  /* 0x0000000a0c2c723c */ /* 0x000fe2000004182c */
[----:B------:R-:W3:Y:S07]  /*26e0*/  LDSM.16.M88.4 R8, [R200+0x9100] ;  /* 0x00910000c808783b */ /* 0x000eee0000000200 */
[----:B-1----:R-:W-:Y:S08]  /*26f0*/  HMMA.16816.F32.BF16 R16, R20, R52, R16 ;  /* 0x000000341410723c */ /* 0x002ff00000041810 */
[C---:B------:R-:W-:Y:S08]  /*2700*/  HMMA.16816.F32.BF16 R40, R12.reuse, R24, R40 ;  /* 0x000000180c28723c */ /* 0x040ff00000041828 */
[C---:B------:R-:W-:Y:S01]  /*2710*/  HMMA.16816.F32.BF16 R72, R12.reuse, R26, R72 ;  /* 0x0000001a0c48723c */ /* 0x040fe20000041848 */
[----:B------:R-:W-:Y:S07]  /*2720*/  LDSM.16.M88.4 R24, [R200+0x9900] ;  /* 0x00990000c818783b */ /* 0x000fee0000000200 */
[C---:B------:R-:W-:Y:S08]  /*2730*/  HMMA.16816.F32.BF16 R68, R12.reuse, R56, R68 ;  /* 0x000000380c44723c */ /* 0x040ff00000041844 */
[----:B------:R-:W-:Y:S01]  /*2740*/  HMMA.16816.F32.BF16 R64, R12, R58, R64 ;  /* 0x0000003a0c40723c */ /* 0x000fe20000041840 */
[----:B------:R-:W1:Y:S04]  /*2750*/  LDSM.16.M88.4 R12, [R205+0xa100] ;  /* 0x00a10000cd0c783b */ /* 0x000e680000000200 */
[----:B------:R-:W-:Y:S03]  /*2760*/  LDSM.16.M88.4 R56, [R205+0xa900] ;  /* 0x00a90000cd38783b */ /* 0x000fe60000000200 */
[----:B--2---:R-:W-:Y:S08]  /*2770*/  HMMA.16816.F32.BF16 R16, R80, R32, R16 ;  /* 0x000000205010723c */ /* 0x004ff00000041810 */
[C---:B------:R-:W-:Y:S01]  /*2780*/  HMMA.16816.F32.BF16 R28, R20.reuse, R54, R28 ;  /* 0x00000036141c723c */ /* 0x040fe2000004181c */
[----:B------:R-:W-:Y:S07]  /*2790*/  LDSM.16.M88.4 R52, [R205+0xb100] ;  /* 0x00b10000cd34783b */ /* 0x000fee0000000200 */
[C---:B------:R-:W-:Y:S08]  /*27a0*/  HMMA.16816.F32.BF16 R48, R20.reuse, R36, R48 ;  /* 0x000000241430723c */ /* 0x040ff00000041830 */
[C---:B------:R-:W-:Y:S01]  /*27b0*/  HMMA.16816.F32.BF16 R44, R20.reuse, R38, R44 ;  /* 0x00000026142c723c */ /* 0x040fe2000004182c */
[----:B------:R-:W2:Y:S07]  /*27c0*/  LDSM.16.M88.4 R36, [R202+0x14100] ;  /* 0x01410000ca24783b */ /* 0x000eae0000000200 */
[C---:B---3--:R-:W-:Y:S08]  /*27d0*/  HMMA.16816.F32.BF16 R40, R20.reuse, R8, R40 ;  /* 0x000000081428723c */ /* 0x048ff00000041828 */
[----:B------:R-:W-:Y:S01]  /*27e0*/  HMMA.16816.F32.BF16 R72, R20, R10, R72 ;  /* 0x0000000a1448723c */ /* 0x000fe20000041848 */
[----:B------:R-:W3:Y:S07]  /*27f0*/  LDSM.16.M88.4 R8, [R192+0x2800] ;  /* 0x00280000c008783b */ /* 0x000eee0000000200 */
[----:B-1----:R-:W-:Y:S08]  /*2800*/  HMMA.16816.F32.BF16 R16, R60, R12, R16 ;  /* 0x0000000c3c10723c */ /* 0x002ff00000041810 */
[----:B------:R-:W-:Y:S08]  /*2810*/  HMMA.16816.F32.BF16 R68, R20, R24, R68 ;  /* 0x000000181444723c */ /* 0x000ff00000041844 */
[----:B------:R-:W-:Y:S01]  /*2820*/  HMMA.16816.F32.BF16 R28, R80, R34, R28 ;  /* 0x00000022501c723c */ /* 0x000fe2000004181c */
[----:B------:R-:W-:Y:S07]  /*2830*/  LDSM.16.M88.4 R32, [R204+0x4800] ;  /* 0x00480000cc20783b */ /* 0x000fee0000000200 */
[----:B------:R-:W-:Y:S01]  /*2840*/  HMMA.16816.F32.BF16 R64, R20, R26, R64 ;  /* 0x0000001a1440723c */ /* 0x000fe20000041840 */
[----:B------:R-:W-:Y:S04]  /*2850*/  LDSM.16.M88.4 R24, [R201+0x14100] ;  /* 0x01410000c918783b */ /* 0x000fe80000000200 */
[----:B------:R-:W1:Y:S03]  /*2860*/  LDSM.16.M88.4 R20, [R200+0xa100] ;  /* 0x00a10000c814783b */ /* 0x000e660000000200 */
[----:B--2---:R-:W-:Y:S08]  /*2870*/  HMMA.16816.F32.BF16 R16, R36, R88, R16 ;  /* 0x000000582410723c */ /* 0x004ff00000041810 */
[C---:B---3--:R-:W-:Y:S08]  /*2880*/  HMMA.16816.F32.BF16 R48, R80.reuse, R8, R48 ;  /* 0x000000085030723c */ /* 0x048ff00000041830 */
[----:B------:R-:W-:Y:S01]  /*2890*/  HMMA.16816.F32.BF16 R44, R80, R10, R44 ;  /* 0x0000000a502c723c */ /* 0x000fe2000004182c */
[----:B------:R-:W-:Y:S07]  /*28a0*/  LDSM.16.M88.4 R8, [R192+0x4000] ;  /* 0x00400000c008783b */ /* 0x000fee0000000200 */
[----:B------:R-:W-:Y:S01]  /*28b0*/  HMMA.16816.F32.BF16 R28, R60, R14, R28 ;  /* 0x0000000e3c1c723c */ /* 0x000fe2000004181c */
[----:B------:R-:W2:Y:S07]  /*28c0*/  LDSM.16.M88.4 R12, [R199+0x14100] ;  /* 0x01410000c70c783b */ /* 0x000eae0000000200 */
[----:B------:R-:W-:Y:S08]  /*28d0*/  HMMA.16816.F32.BF16 R40, R80, R84, R40 ;  /* 0x000000545028723c */ /* 0x000ff00000041828 */
[----:B-1----:R-:W-:Y:S08]  /*28e0*/  HMMA.16816.F32.BF16 R16, R24, R20, R16 ;  /* 0x000000141810723c */ /* 0x002ff00000041810 */
[C---:B------:R-:W-:Y:S08]  /*28f0*/  HMMA.16816.F32.BF16 R48, R60.reuse, R56, R48 ;  /* 0x000000383c30723c */ /* 0x040ff00000041830 */
[----:B------:R-:W-:Y:S01]  /*2900*/  HMMA.16816.F32.BF16 R44, R60, R58, R44 ;  /* 0x0000003a3c2c723c */ /* 0x000fe2000004182c */
[----:B------:R-:W1:Y:S07]  /*2910*/  LDSM.16.M88.4 R56, [R204+0x5000] ;  /* 0x00500000cc38783b */ /* 0x000e6e0000000200 */
[----:B------:R-:W-:Y:S01]  /*2920*/  HMMA.16816.F32.BF16 R28, R36, R90, R28 ;  /* 0x0000005a241c723c */ /* 0x000fe2000004181c */
[----:B------:R-:W3:Y:S07]  /*2930*/  LDSM.16.M88.4 R88, [R200+0xa900] ;  /* 0x00a90000c858783b */ /* 0x000eee0000000200 */
[----:B--2---:R-:W-:Y:S08]  /*2940*/  HMMA.16816.F32.BF16 R16, R12, R8, R16 ;  /* 0x000000080c10723c */ /* 0x004ff00000041810 */
[----:B------:R-:W-:Y:S08]  /*2950*/  HMMA.16816.F32.BF16 R40, R60, R52, R40 ;  /* 0x000000343c28723c */ /* 0x000ff00000041828 */
[----:B------:R-:W-:Y:S08]  /*2960*/  HMMA.16816.F32.BF16 R72, R80, R86, R72 ;  /* 0x000000565048723c */ /* 0x000ff00000041848 */
[----:B------:R-:W-:Y:S01]  /*2970*/  HMMA.16816.F32.BF16 R48, R36, R32, R48 ;  /* 0x000000202430723c */ /* 0x000fe20000041830 */
[----:B------:R-:W-:-:S07]  /*2980*/  FMUL.FTZ R16, R16, c[0x0][0x320] ;  /* 0x0000c80010107a20 */ /* 0x000fce0000410000 */
[----:B------:R-:W-:Y:S01]  /*2990*/  HMMA.16816.F32.BF16 R44, R36, R34, R44 ;  /* 0x00000022242c723c */ /* 0x000fe2000004182c */
[----:B------:R-:W2:Y:S07]  /*29a0*/  LDSM.16.M88.4 R32, [R205+0xb900] ;  /* 0x00b90000cd20783b */ /* 0x000eae0000000200 */
[----:B------:R-:W-:Y:S01]  /*29b0*/  HMMA.16816.F32.BF16 R28, R24, R22, R28 ;  /* 0x00000016181c723c */ /* 0x000fe2000004181c */
[----:B------:R-:W4:Y:S07]  /*29c0*/  LDSM.16.M88.4 R20, [R192+0x4800] ;  /* 0x00480000c014783b */ /* 0x000f2e0000000200 */
[C---:B------:R-:W-:Y:S01]  /*29d0*/  HMMA.16816.F32.BF16 R68, R80.reuse, R76, R68 ;  /* 0x0000004c5044723c */ /* 0x040fe20000041844 */
[----:B------:R5:W2:Y:S06]  /*29e0*/  MUFU.TANH R76, R16 ;  /* 0x00000010004c7308 */ /* 0x000aac0000002400 */
[----:B------:R-:W-:Y:S01]  /*29f0*/  FMUL.FTZ R77, R19, c[0x0][0x320] ;  /* 0x0000c800134d7a20 */ /* 0x000fe20000410000 */
[----:B------:R-:W-:Y:S05]  /*2a00*/  HMMA.16816.F32.BF16 R64, R80, R78, R64 ;  /* 0x0000004e5040723c */ /* 0x000fea0000041840 */
[----:B------:R-:W2:Y:S03]  /*2a10*/  MUFU.TANH R77, R77 ;  /* 0x0000004d004d7308 */ /* 0x000ea60000002400 */
[----:B-1----:R-:W-:Y:S07]  /*2a20*/  HMMA.16816.F32.BF16 R40, R36, R56, R40 ;  /* 0x000000382428723c */ /* 0x002fee0000041828 */
[----:B------:R-:W-:Y:S01]  /*2a30*/  FMUL.FTZ R56, R17, c[0x0][0x320] ;  /* 0x0000c80011387a20 */ /* 0x000fe20000410000 */
[----:B------:R-:W-:Y:S01]  /*2a40*/  HMMA.16816.F32.BF16 R72, R60, R54, R72 ;  /* 0x000000363c48723c */ /* 0x000fe20000041848 */
[----:B------:R-:W-:Y:S01]  /*2a50*/  FMUL.FTZ R57, R18, c[0x0][0x320] ;  /* 0x0000c80012397a20 */ /* 0x000fe20000410000 */
[----:B------:R-:W-:Y:S03]  /*2a60*/  LDSM.16.M88.4 R52, [R192+0x5000] ;  /* 0x00500000c034783b */ /* 0x000fe60000000200 */
[----:B------:R-:W1:Y:S01]  /*2a70*/  MUFU.TANH R56, R56 ;  /* 0x0000003800387308 */ /* 0x000e620000002400 */
[----:B-----5:R-:W5:Y:S02]  /*2a80*/  LDSM.16.M88.4 R16, [R204+0x5800] ;  /* 0x00580000cc10783b */ /* 0x020f640000000200 */
[C---:B---3--:R-:W-:Y:S05]  /*2a90*/  HMMA.16816.F32.BF16 R48, R24.reuse, R88, R48 ;  /* 0x000000581830723c */ /* 0x048fea0000041830 */
[----:B------:R-:W3:Y:S03]  /*2aa0*/  MUFU.TANH R57, R57 ;  /* 0x0000003900397308 */ /* 0x000ee60000002400 */
[----:B------:R-:W-:Y:S08]  /*2ab0*/  HMMA.16816.F32.BF16 R44, R24, R90, R44 ;  /* 0x0000005a182c723c */ /* 0x000ff0000004182c */
[----:B------:R-:W-:Y:S01]  /*2ac0*/  HMMA.16816.F32.BF16 R28, R12, R10, R28 ;  /* 0x0000000a0c1c723c */ /* 0x000fe2000004181c */
[----:B------:R-:W1:Y:S07]  /*2ad0*/  LDSM.16.M88.4 R8, [R200+0xb100] ;  /* 0x00b10000c808783b */ /* 0x000e6e0000000200 */
[C---:B--2---:R-:W-:Y:S08]  /*2ae0*/  HMMA.16816.F32.BF16 R68, R60.reuse, R32, R68 ;  /* 0x000000203c44723c */ /* 0x044ff00000041844 */
[----:B------:R-:W-:Y:S08]  /*2af0*/  HMMA.16816.F32.BF16 R64, R60, R34, R64 ;  /* 0x000000223c40723c */ /* 0x000ff00000041840 */
[----:B----4-:R-:W-:Y:S01]  /*2b00*/  HMMA.16816.F32.BF16 R48, R12, R20, R48 ;  /* 0x000000140c30723c */ /* 0x010fe20000041830 */
[----:B------:R-:W-:-:S02]  /*2b10*/  FMUL.FTZ R28, R28, c[0x0][0x320] ;  /* 0x0000c8001c1c7a20 */ /* 0x000fc40000410000 */
[----:B------:R-:W-:Y:S02]  /*2b20*/  FMUL.FTZ R29, R29, c[0x0][0x320] ;  /* 0x0000c8001d1d7a20 */ /* 0x000fe40000410000 */
[----:B------:R-:W-:Y:S02]  /*2b30*/  FMUL.FTZ R30, R30, c[0x0][0x320] ;  /* 0x0000c8001e1e7a20 */ /* 0x000fe40000410000 */
[----:B------:R-:W-:Y:S01]  /*2b40*/  FMUL.FTZ R31, R31, c[0x0][0x320] ;  /* 0x0000c8001f1f7a20 */ /* 0x000fe20000410000 */
[----:B------:R-:W-:Y:S01]  /*2b50*/  HMMA.16816.F32.BF16 R72, R36, R58, R72 ;  /* 0x0000003a2448723c */ /* 0x000fe20000041848 */
[----:B------:R-:W2:Y:S07]  /*2b60*/  MUFU.TANH R28, R28 ;  /* 0x0000001c001c7308 */ /* 0x000eae0000002400 */
[----:B------:R-:W-:Y:S01]  /*2b70*/  HMMA.16816.F32.BF16 R44, R12, R22, R44 ;  /* 0x000000160c2c723c */ /* 0x000fe2000004182c */
[----:B------:R-:W4:Y:S01]  /*2b80*/  LDSM.16.M88.4 R20, [R200+0xb900] ;  /* 0x00b90000c814783b */ /* 0x000f220000000200 */
[----:B------:R-:W1:Y:S06]  /*2b90*/  MUFU.TANH R29, R29 ;  /* 0x0000001d001d7308 */ /* 0x000e6c0000002400 */
[----:B-----5:R-:W-:Y:S01]  /*2ba0*/  HMMA.16816.F32.BF16 R68, R36, R16, R68 ;  /* 0x000000102444723c */ /* 0x020fe20000041844 */
[----:B------:R-:W-:Y:S01]  /*2bb0*/  FMUL.FTZ R32, R48, c[0x0][0x320] ;  /* 0x0000c80030207a20 */ /* 0x000fe20000410000 */
[----:B------:R-:W2:Y:S01]  /*2bc0*/  MUFU.TANH R30, R30 ;  /* 0x0000001e001e7308 */ /* 0x000ea20000002400 */
[----:B------:R-:W-:-:S04]  /*2bd0*/  FMUL.FTZ R33, R49, c[0x0][0x320] ;  /* 0x0000c80031217a20 */ /* 0x000fc80000410000 */
[----:B------:R-:W-:Y:S01]  /*2be0*/  FMUL.FTZ R16, R50, c[0x0][0x320] ;  /* 0x0000c80032107a20 */ /* 0x000fe20000410000 */
[----:B------:R-:W-:Y:S01]  /*2bf0*/  HMMA.16816.F32.BF16 R64, R36, R18, R64 ;  /* 0x000000122440723c */ /* 0x000fe20000041840 */
[----:B------:R-:W-:Y:S01]  /*2c00*/  FMUL.FTZ R17, R51, c[0x0][0x320] ;  /* 0x0000c80033117a20 */ /* 0x000fe20000410000 */
[----:B------:R-:W2:Y:S06]  /*2c10*/  MUFU.TANH R31, R31 ;  /* 0x0000001f001f7308 */ /* 0x000eac0000002400 */
[----:B-1----:R-:W-:Y:S01]  /*2c20*/  HMMA.16816.F32.BF16 R40, R24, R8, R40 ;  /* 0x000000081828723c */ /* 0x002fe20000041828 */
[----:B------:R-:W-:Y:S01]  /*2c30*/  FMUL.FTZ R35, R44, c[0x0][0x320] ;  /* 0x0000c8002c237a20 */ /* 0x000fe20000410000 */
[----:B------:R-:W1:Y:S01]  /*2c40*/  MUFU.TANH R32, R32 ;  /* 0x0000002000207308 */ /* 0x000e620000002400 */
[----:B------:R-:W-:-:S02]  /*2c50*/  FMUL.FTZ R34, R45, c[0x0][0x320] ;  /* 0x0000c8002d227a20 */ /* 0x000fc40000410000 */
[----:B------:R-:W-:Y:S02]  /*2c60*/  FMUL.FTZ R18, R46, c[0x0][0x320] ;  /* 0x0000c8002e127a20 */ /* 0x000fe40000410000 */
[----:B------:R-:W-:Y:S01]  /*2c70*/  FMUL.FTZ R19, R47, c[0x0][0x320] ;  /* 0x0000c8002f137a20 */ /* 0x000fe20000410000 */
[----:B------:R-:W-:Y:S01]  /*2c80*/  HMMA.16816.F32.BF16 R72, R24, R10, R72 ;  /* 0x0000000a1848723c */ /* 0x000fe20000041848 */
[----:B------:R-:W5:Y:S01]  /*2c90*/  LDSM.16.M88.4 R8, [R192+0x5800] ;  /* 0x00580000c008783b */ /* 0x000f620000000200 */
[----:B------:R-:W1:Y:S01]  /*2ca0*/  MUFU.TANH R33, R33 ;  /* 0x0000002100217308 */ /* 0x000e620000002400 */
[----:B------:R-:W-:-:S05]  /*2cb0*/  DEPBAR.LE SB0, 0x0 ;  /* 0x000080000000791a */ /* 0x000fca0000000000 */
[C---:B----4-:R-:W-:Y:S02]  /*2cc0*/  HMMA.16816.F32.BF16 R68, R24.reuse, R20, R68 ;  /* 0x000000141844723c */ /* 0x050fe40000041844 */
[----:B------:R-:W4:Y:S06]  /*2cd0*/  MUFU.TANH R16, R16 ;  /* 0x0000001000107308 */ /* 0x000f2c0000002400 */
[----:B------:R-:W-:Y:S02]  /*2ce0*/  HMMA.16816.F32.BF16 R64, R24, R22, R64 ;  /* 0x000000161840723c */ /* 0x000fe40000041840 */
[----:B------:R-:W1:Y:S06]  /*2cf0*/  MUFU.TANH R17, R17 ;  /* 0x0000001100117308 */ /* 0x000e6c0000002400 */
[C---:B------:R-:W-:Y:S02]  /*2d00*/  HMMA.16816.F32.BF16 R40, R12.reuse, R52, R40 ;  /* 0x000000340c28723c */ /* 0x040fe40000041828 */
[----:B------:R-:W1:Y:S06]  /*2d10*/  MUFU.TANH R35, R35 ;  /* 0x0000002300237308 */ /* 0x000e6c0000002400 */
[C---:B------:R-:W-:Y:S02]  /*2d20*/  HMMA.16816.F32.BF16 R72, R12.reuse, R54, R72 ;  /* 0x000000360c48723c */ /* 0x040fe40000041848 */
        /* <DEDUP_REMOVED lines=10> */
[----:B------:R1:W1:Y:S01]  /*2dd0*/  MUFU.TANH R171, R40 ;  /* 0x0000002800ab7308 */ /* 0x0002620000002400 */
[----:B------:R-:W-:Y:S02]  /*2de0*/  FMUL.FTZ R73, R73, c[0x0][0x320] ;  /* 0x0000c80049497a20 */ /* 0x000fe40000410000 */
[----:B------:R-:W-:Y:S02]  /*2df0*/  FMUL.FTZ R74, R74, c[0x0][0x320] ;  /* 0x0000c8004a4a7a20 */ /* 0x000fe40000410000 */
[----:B------:R-:W-:-:S02]  /*2e00*/  FMUL.FTZ R75, R75, c[0x0][0x320] ;  /* 0x0000c8004b4b7a20 */ /* 0x000fc40000410000 */
[----:B------:R-:W-:Y:S01]  /*2e10*/  FMUL.FTZ R68, R68, c[0x0][0x320] ;  /* 0x0000c80044447a20 */ /* 0x000fe20000410000 */
[----:B------:R1:W1:Y:S01]  /*2e20*/  MUFU.TANH R165, R41 ;  /* 0x0000002900a57308 */ /* 0x0002620000002400 */
[----:B------:R-:W-:Y:S02]  /*2e30*/  FMUL.FTZ R69, R69, c[0x0][0x320] ;  /* 0x0000c80045457a20 */ /* 0x000fe40000410000 */
[----:B------:R-:W-:Y:S02]  /*2e40*/  FMUL.FTZ R70, R70, c[0x0][0x320] ;  /* 0x0000c80046467a20 */ /* 0x000fe40000410000 */
[----:B------:R-:W-:Y:S02]  /*2e50*/  FMUL.FTZ R71, R71, c[0x0][0x320] ;  /* 0x0000c80047477a20 */ /* 0x000fe40000410000 */
[----:B------:R-:W-:Y:S01]  /*2e60*/  FMUL.FTZ R64, R64, c[0x0][0x320] ;  /* 0x0000c80040407a20 */ /* 0x000fe20000410000 */
[----:B------:R1:W1:Y:S01]  /*2e70*/  MUFU.TANH R168, R42 ;  /* 0x0000002a00a87308 */ /* 0x0002620000002400 */
[----:B------:R-:W-:-:S02]  /*2e80*/  FMUL.FTZ R65, R65, c[0x0][0x320] ;  /* 0x0000c80041417a20 */ /* 0x000fc40000410000 */
[----:B------:R-:W-:Y:S02]  /*2e90*/  FMUL.FTZ R66, R66, c[0x0][0x320] ;  /* 0x0000c80042427a20 */ /* 0x000fe40000410000 */
[----:B------:R-:W-:-:S03]  /*2ea0*/  FMUL.FTZ R67, R67, c[0x0][0x320] ;  /* 0x0000c80043437a20 */ /* 0x000fc60000410000 */
        /* <DEDUP_REMOVED lines=14> */
[----:B------:R-:W-:Y:S05]  /*2f90*/  @!P2 BRA `(.L_x_31) ;  /* 0x000004300000a947 */ /* 0x000fea0003800000 */
[----:B--234-:R-:W-:Y:S01]  /*2fa0*/  ISETP.NE.AND P0, PT, R208, 0x1, PT ;  /* 0x00000001d000780c */ /* 0x01cfe20003f05270 */
[----:B------:R-:W-:-:S02]  /*2fb0*/  IMAD R210, R144, 0x40, R212 ;  /* 0x0000004090d27824 */ /* 0x000fc400078e02d4 */
[----:B------:R-:W-:-:S03]  /*2fc0*/  IMAD.MOV.U32 R209, RZ, RZ, RZ ;  /* 0x000000ffffd17224 */ /* 0x000fc600078e00ff */
[----:B------:R-:W-:-:S05]  /*2fd0*/  IADD3 R210, R210, -0x80, R211 ;  /* 0xffffff80d2d27810 */ /* 0x000fca0007ffe0d3 */
[----:B------:R-:W-:Y:S02]  /*2fe0*/  IMAD.MOV.U32 R7, RZ, RZ, R210 ;  /* 0x000000ffff077224 */ /* 0x000fe400078e00d2 */
[----:B------:R-:W-:-:S05]  /*2ff0*/  @P0 IMAD.HI.U32 R8, R210, c[0x0][0x2bc], RZ ;  /* 0x0000af00d2080a27 */ /* 0x000fca00078e00ff */
[----:B------:R-:W-:-:S04]  /*3000*/  @P0 SHF.R.U32.HI R7, RZ, c[0x0][0x2c0], R8 ;  /* 0x0000b000ff070a19 */ /* 0x000fc80000011608 */
[----:B------:R-:W-:-:S04]  /*3010*/  @!P3 IADD3 R10, P0, R7, UR10, RZ ;  /* 0x0000000a070abc10 */ /* 0x000fc8000ff1e0ff */
[----:B------:R-:W-:Y:S02]  /*3020*/  @!P3 LEA.HI.X.SX32 R9, R7, UR7, 0x1, P0 ;  /* 0x000000070709bc11 */ /* 0x000fe400080f0eff */
[----:B------:R-:W-:-:S04]  /*3030*/  @!P3 LEA R8, P0, R10, c[0x0][0x2a0], 0x2 ;  /* 0x0000a8000a08ba11 */ /* 0x000fc800078010ff */
[----:B------:R-:W-:-:S05]  /*3040*/  @!P3 LEA.HI.X R9, R10, c[0x0][0x2a4], R9, 0x2, P0 ;  /* 0x0000a9000a09ba11 */ /* 0x000fca00000f1409 */
[----:B------:R-:W2:Y:S01]  /*3050*/  @!P3 LDG.E R209, [R8.64] ;  /* 0x0000000e08d1b981 */ /* 0x000ea2000c1e1900 */
[----:B------:R-:W-:Y:S01]  /*3060*/  IMAD.MOV R7, RZ, RZ, -R7 ;  /* 0x000000ffff077224 */ /* 0x000fe200078e0a07 */
[----:B------:R-:W-:Y:S02]  /*3070*/  SEL R24, RZ, 0x10, P4 ;  /* 0x00000010ff187807 */ /* 0x000fe40002000000 */
[----:B------:R-:W-:Y:S01]  /*3080*/  SHF.L.U64.HI R14, R135, 0x1, R146 ;  /* 0x00000001870e7819 */ /* 0x000fe20000010292 */
[----:B------:R-:W-:Y:S01]  /*3090*/  IMAD R210, R7, c[0x0][0x2b8], R210 ;  /* 0x0000ae0007d27a24 */ /* 0x000fe200078e02d2 */
[----:B------:R-:W-:Y:S02]  /*30a0*/  IADD3 R22, -R24, 0x10, RZ ;  /* 0x0000001018167810 */ /* 0x000fe40007ffe1ff */
[----:B------:R-:W-:Y:S01]  /*30b0*/  SHF.L.U64.HI R11, R134, 0x1, R145 ;  /* 0x00000001860b7819 */ /* 0x000fe20000010291 */
[----:B------:R-:W-:Y:S01]  /*30c0*/  IMAD.WIDE.U32 R12, R210, c[0x0][0x1e0], RZ ;  /* 0x00007800d20c7a25 */ /* 0x000fe200078e00ff */
[----:B------:R-:W-:-:S02]  /*30d0*/  SHF.R.S32.HI R7, RZ, 0x1f, R210 ;  /* 0x0000001fff077819 */ /* 0x000fc400000114d2 */
[----:B------:R-:W-:-:S03]  /*30e0*/  LOP3.LUT R22, R22, 0xf, RZ, 0xc0, !PT ;  /* 0x0000000f16167812 */ /* 0x000fc600078ec0ff */
[----:B------:R-:W-:-:S04]  /*30f0*/  IMAD R7, R7, c[0x0][0x1e0], RZ ;  /* 0x0000780007077a24 */ /* 0x000fc800078e02ff */
[----:B------:R-:W-:-:S04]  /*3100*/  IMAD R7, R210, c[0x0][0x1e4], R7 ;  /* 0x00007900d2077a24 */ /* 0x000fc800078e0207 */
[----:B------:R-:W-:Y:S01]  /*3110*/  IMAD.IADD R13, R13, 0x1, R7 ;  /* 0x000000010d0d7824 */ /* 0x000fe200078e0207 */
[----:B--2---:R-:W-:-:S03]  /*3120*/  SHF.R.S32.HI R10, RZ, 0x1f, R209 ;  /* 0x0000001fff0a7819 */ /* 0x004fc600000114d1 */
[----:B------:R-:W-:Y:S01]  /*3130*/  IMAD.WIDE.U32 R8, R209, c[0x0][0x1f0], R12 ;  /* 0x00007c00d1087a25 */ /* 0x000fe200078e000c */
[----:B------:R-:W-:-:S03]  /*3140*/  SEL R12, RZ, 0x10, P6 ;  /* 0x00000010ff0c7807 */ /* 0x000fc60003000000 */
[----:B------:R-:W-:Y:S01]  /*3150*/  IMAD R10, R10, c[0x0][0x1f0], RZ ;  /* 0x00007c000a0a7a24 */ /* 0x000fe200078e02ff */
[----:B------:R-:W-:Y:S01]  /*3160*/  IADD3 R15, P0, R8, UR12, RZ ;  /* 0x0000000c080f7c10 */ /* 0x000fe2000ff1e0ff */
[----:B------:R-:W-:Y:S01]  /*3170*/  IMAD.SHL.U32 R13, R135, 0x2, RZ ;  /* 0x00000002870d7824 */ /* 0x000fe200078e00ff */
[----:B------:R-:W-:Y:S01]  /*3180*/  IADD3 R36, -R12, 0x10, RZ ;  /* 0x000000100c247810 */ /* 0x000fe20007ffe1ff */
[----:B------:R-:W-:Y:S02]  /*3190*/  IMAD R7, R209, c[0x0][0x1f4], R10 ;  /* 0x00007d00d1077a24 */ /* 0x000fe400078e020a */
[----:B------:R-:W-:Y:S01]  /*31a0*/  IMAD.SHL.U32 R10, R134, 0x2, RZ ;  /* 0x00000002860a7824 */ /* 0x000fe200078e00ff */
[----:B------:R-:W-:Y:S02]  /*31b0*/  LOP3.LUT R36, R36, 0xf, RZ, 0xc0, !PT ;  /* 0x0000000f24247812 */ /* 0x000fe400078ec0ff */
[----:B------:R-:W-:Y:S01]  /*31c0*/  IADD3.X R8, R9, UR8, R7, P0, !PT ;  /* 0x0000000809087c10 */ /* 0x000fe200087fe407 */
[----:B------:R-:W-:Y:S01]  /*31d0*/  IMAD.SHL.U32 R7, R133, 0x2, RZ ;  /* 0x0000000285077824 */ /* 0x000fe200078e00ff */
[----:B------:R-:W-:-:S02]  /*31e0*/  LEA R20, P0, R15, c[0x0][0x1c8], 0x1 ;  /* 0x000072000f147a11 */ /* 0x000fc400078008ff */
[----:B------:R-:W-:Y:S02]  /*31f0*/  SEL R9, RZ, 0x10, P5 ;  /* 0x00000010ff097807 */ /* 0x000fe40002800000 */
[----:B------:R-:W-:Y:S01]  /*3200*/  LEA.HI.X R15, R15, c[0x0][0x1cc], R8, 0x1, P0 ;  /* 0x000073000f0f7a11 */ /* 0x000fe200000f0c08 */
[----:B------:R-:W2:Y:S01]  /*3210*/  SHFL.IDX PT, R21, R20, 0x1, 0x181f ;  /* 0x00381f0014157f89 */ /* 0x000ea200000e0000 */
[----:B------:R-:W-:Y:S02]  /*3220*/  IADD3 R26, -R9, 0x10, RZ ;  /* 0x00000010091a7810 */ /* 0x000fe40007ffe1ff */
[----:B------:R-:W-:Y:S01]  /*3230*/  SHF.L.U64.HI R8, R133, 0x1, R2 ;  /* 0x0000000185087819 */ /* 0x000fe20000010202 */
[----:B------:R-:W3:Y:S01]  /*3240*/  SHFL.IDX PT, R23, R15, 0x1, 0x181f ;  /* 0x00381f000f177f89 */ /* 0x000ee200000e0000 */
[----:B------:R-:W-:-:S03]  /*3250*/  LOP3.LUT R26, R26, 0xf, RZ, 0xc0, !PT ;  /* 0x0000000f1a1a7812 */ /* 0x000fc600078ec0ff */
[----:B------:R-:W4:Y:S04]  /*3260*/  SHFL.IDX PT, R20, R20, RZ, 0x181f ;  /* 0x00181fff14147589 */ /* 0x000f2800000e0000 */
[----:B------:R-:W5:Y:S01]  /*3270*/  SHFL.IDX PT, R15, R15, RZ, 0x181f ;  /* 0x00181fff0f0f7589 */ /* 0x000f6200000e0000 */
[----:B--2---:R-:W-:-:S04]  /*3280*/  IADD3 R36, P1, P0, R36, R21, R13 ;  /* 0x0000001524247210 */ /* 0x004fc8000783e00d */
[----:B---3--:R-:W-:Y:S02]  /*3290*/  IADD3.X R37, RZ, R23, R14, P1, P0 ;  /* 0x00000017ff257210 */ /* 0x008fe40000fe040e */
[----:B------:R-:W-:-:S04]  /*32a0*/  IADD3 R26, P1, P0, R26, R21, R10 ;  /* 0x000000151a1a7210 */ /* 0x000fc8000783e00a */
[----:B------:R-:W-:Y:S02]  /*32b0*/  IADD3.X R27, RZ, R23, R11, P1, P0 ;  /* 0x00000017ff1b7210 */ /* 0x000fe40000fe040b */
[----:B------:R-:W-:-:S04]  /*32c0*/  IADD3 R22, P1, P0, R22, R21, R7 ;  /* 0x0000001516167210 */ /* 0x000fc8000783e007 */
[----:B------:R-:W-:Y:S02]  /*32d0*/  IADD3.X R23, RZ, R23, R8, P1, P0 ;  /* 0x00000017ff177210 */ /* 0x000fe40000fe0408 */
[----:B----4-:R-:W-:-:S05]  /*32e0*/  IADD3 R38, P0, R20, R13, RZ ;  /* 0x0000000d14267210 */ /* 0x010fca0007f1e0ff */
[----:B-----5:R-:W-:Y:S01]  /*32f0*/  IMAD.X R39, R15, 0x1, R14, P0 ;  /* 0x000000010f277824 */ /* 0x020fe200000e060e */
[----:B------:R-:W-:-:S04]  /*3300*/  IADD3 R10, P0, R20, R10, RZ ;  /* 0x0000000a140a7210 */ /* 0x000fc80007f1e0ff */
[----:B------:R2:W-:Y:S01]  /*3310*/  LDGSTS.E.BYPASS.LTC128B.128 [R207+0x6100], [R38.64], !P6 ;  /* 0x0610000026cf7fae */ /* 0x0005e2000f101d4e */
[----:B------:R-:W-:Y:S01]  /*3320*/  IMAD.X R11, R15, 0x1, R11, P0 ;  /* 0x000000010f0b7824 */ /* 0x000fe200000e060b */
[----:B-1----:R-:W-:-:S04]  /*3330*/  IADD3 R40, P0, R20, R7, RZ ;  /* 0x0000000714287210 */ /* 0x002fc80007f1e0ff */
[----:B------:R2:W-:Y:S01]  /*3340*/  LDGSTS.E.BYPASS.LTC128B.128 [R207+0x8100], [R10.64], !P5 ;  /* 0x081000000acf7fae */ /* 0x0005e2000e901d4e */
[----:B------:R-:W-:Y:S01]  /*3350*/  IMAD.X R41, R15, 0x1, R8, P0 ;  /* 0x000000010f297824 */ /* 0x000fe200000e0608 */
[----:B------:R-:W-:-:S04]  /*3360*/  ISETP.NE.U32.AND P0, PT, R12, RZ, PT ;  /* 0x000000ff0c00720c */ /* 0x000fc80003f05070 */
[----:B------:R2:W-:Y:S09]  /*3370*/  LDGSTS.E.BYPASS.LTC128B.128 [R207+0xa100], [R40.64], !P4 ;  /* 0x0a10000028cf7fae */ /* 0x0005f2000e101d4e */
[----:B------:R2:W-:Y:S01]  /*3380*/  LDGSTS.E.BYPASS.LTC128B.128.ZFILL [R207+0x7100], [R36.64], P0 ;  /* 0x0710000024cf7fae */ /* 0x0005e20008141d4e */
[----:B------:R-:W-:-:S13]  /*3390*/  ISETP.NE.U32.AND P0, PT, R9, RZ, PT ;  /* 0x000000ff0900720c */ /* 0x000fda0003f05070 */
[----:B------:R2:W-:Y:S01]  /*33a0*/  LDGSTS.E.BYPASS.LTC128B.128.ZFILL [R207+0x9100], [R26.64], P0 ;  /* 0x091000001acf7fae */ /* 0x0005e20008141d4e */
[----:B------:R-:W-:-:S13]  /*33b0*/  ISETP.NE.U32.AND P0, PT, R24, RZ, PT ;  /* 0x000000ff1800720c */ /* 0x000fda0003f05070 */
[----:B------:R2:W-:Y:S02]  /*33c0*/  LDGSTS.E.BYPASS.LTC128B.128.ZFILL [R207+0xb100], [R22.64], P0 ;  /* 0x0b10000016cf7fae */ /* 0x0005e40008141d4e */
.L_x_31:
[----:B--234-:R-:W-:Y:S01]  /*33d0*/  LOP3.LUT R7, R6, 0xffffffe0, RZ, 0xc0, !PT ;  /* 0xffffffe006077812 */ /* 0x01cfe200078ec0ff */
[----:B------:R-:W-:Y:S01]  /*33e0*/  IMAD.SHL.U32 R203, R203, 0x2, RZ ;  /* 0x00000002cbcb7824 */ /* 0x000fe200078e00ff */
[----:B------:R-:W0:Y:S03]  /*33f0*/  LDGDEPBAR ;  /* 0x00000000000079af */ /* 0x000e260000000000 */
[----:B------:R-:W-:Y:S01]  /*3400*/  IMAD.IADD R7, R4, 0x1, -R7 ;  /* 0x0000000104077824 */ /* 0x000fe200078e0a07 */
[----:B-1----:R-:W-:Y:S01]  /*3410*/  LDSM.16.MT88.4 R40, [R203+0x2100] ;  /* 0x00210000cb28783b */ /* 0x002fe20000004200 */
[C-C-:B------:R-:W-:Y:S02]  /*3420*/  IMAD R197, R5.reuse, 0x2, R203.reuse ;  /* 0x0000000205c57824 */ /* 0x140fe400078e02cb */
[----:B------:R-:W-:Y:S01]  /*3430*/  IMAD R198, R0, 0x2, R203 ;  /* 0x0000000200c67824 */ /* 0x000fe200078e02cb */
[----:B------:R-:W-:Y:S01]  /*3440*/  SHF.R.S32.HI R4, RZ, 0x1f, R7 ;  /* 0x0000001fff047819 */ /* 0x000fe20000011407 */
[----:B------:R-:W-:Y:S02]  /*3450*/  LDSM.16.MT88.4 R124, [R203+0x100] ;  /* 0x00010000cb7c783b */ /* 0x000fe40000004200 */
[----:B------:R-:W-:Y:S01]  /*3460*/  IMAD R196, R5, 0x2, R198 ;  /* 0x0000000205c47824 */ /* 0x000fe200078e02c6 */
[----:B------:R-:W-:Y:S01]  /*3470*/  LEA.HI R4, R4, R7, RZ, 0x2 ;  /* 0x0000000704047211 */ /* 0x000fe200078f10ff */
[----:B------:R-:W-:Y:S03]  /*3480*/  LDSM.16.MT88.4 R116, [R198+0x100] ;  /* 0x00010000c674783b */ /* 0x000fe60000004200 */
[----:B------:R-:W-:Y:S01]  /*3490*/  LOP3.LUT R4, R4, 0x7ffffffc, RZ, 0xc0, !PT ;  /* 0x7ffffffc04047812 */ /* 0x000fe200078ec0ff */
[----:B------:R-:W-:Y:S04]  /*34a0*/  LDSM.16.MT88.4 R108, [R197+0x100] ;  /* 0x00010000c56c783b */ /* 0x000fe80000004200 */
[----:B------:R-:W-:Y:S01]  /*34b0*/  IMAD.IADD R4, R7, 0x1, -R4 ;  /* 0x0000000107047824 */ /* 0x000fe200078e0a04 */
[----:B------:R-:W-:Y:S03]  /*34c0*/  LDSM.16.MT88.4 R100, [R196+0x100] ;  /* 0x00010000c464783b */ /* 0x000fe60000004200 */
[----:B------:R-:W-:Y:S01]  /*34d0*/  IMAD R3, R4, -0x2, R3 ;  /* 0xfffffffe04037824 */ /* 0x000fe200078e0203 */
[----:B------:R-:W-:Y:S04]  /*34e0*/  LDSM.16.MT88.4 R48, [R198+0x2100] ;  /* 0x00210000c630783b */ /* 0x000fe80000004200 */
[----:B------:R-:W-:Y:S01]  /*34f0*/  ISETP.GT.AND P0, PT, R3, RZ, PT ;  /* 0x000000ff0300720c */ /* 0x000fe20003f04270 */
[----:B------:R-:W-:Y:S03]  /*3500*/  LDSM.16.MT88.4 R64, [R196+0x2100] ;  /* 0x00210000c440783b */ /* 0x000fe60000004200 */
[----:B------:R-:W-:Y:S01]  /*3510*/  FSEL R57, R57, -INF , P0 ;  /* 0xff80000039397808 */ /* 0x000fe20000000000 */
[----:B------:R-:W-:Y:S01]  /*3520*/  LDSM.16.MT88.4 R72, [R203+0x4100] ;  /* 0x00410000cb48783b */ /* 0x000fe20000004200 */
[----:B------:R-:W-:-:S02]  /*3530*/  FSEL R76, R76, -INF , P0 ;  /* 0xff8000004c4c7808 */ /* 0x000fc40000000000 */
[----:B------:R-:W-:Y:S01]  /*3540*/  ISETP.GT.AND P0, PT, R3, 0x1, PT ;  /* 0x000000010300780c */ /* 0x000fe20003f04270 */
[----:B------:R-:W-:Y:S03]  /*3550*/  LDSM.16.MT88.4 R80, [R198+0x4100] ;  /* 0x00410000c650783b */ /* 0x000fe60000004200 */
[----:B------:R-:W-:Y:S01]  /*3560*/  FSEL R6, R77, -INF , P0 ;  /* 0xff8000004d067808 */ /* 0x000fe20000000000 */
[----:B------:R-:W-:Y:S01]  /*3570*/  LDSM.16.MT88.4 R88, [R197+0x4100] ;  /* 0x00410000c558783b */ /* 0x000fe20000004200 */
[----:B------:R-:W-:Y:S02]  /*3580*/  FSEL R15, R56, -INF , P0 ;  /* 0xff800000380f7808 */ /* 0x000fe40000000000 */
[----:B------:R-:W-:Y:S01]  /*3590*/  ISETP.GT.AND P0, PT, R3, 0x8, PT ;  /* 0x000000080300780c */ /* 0x000fe20003f04270 */
[----:B------:R-:W-:Y:S03]  /*35a0*/  LDSM.16.MT88.4 R136, [R198+0x900] ;  /* 0x00090000c688783b */ /* 0x000fe60000004200 */
[----:B------:R-:W-:Y:S01]  /*35b0*/  FSEL R30, R30, -INF , P0 ;  /* 0xff8000001e1e7808 */ /* 0x000fe20000000000 */
[----:B------:R-:W-:Y:S01]  /*35c0*/  LDSM.16.MT88.4 R24, [R198+0x2900] ;  /* 0x00290000c618783b */ /* 0x000fe20000004200 */
[----:B------:R-:W-:-:S02]  /*35d0*/  FSEL R21, R28, -INF , P0 ;  /* 0xff8000001c157808 */ /* 0x000fc40000000000 */
[----:B------:R-:W-:-:S04]  /*35e0*/  ISETP.GT.AND P0, PT, R3, 0x9, PT ;  /* 0x000000090300780c */ /* 0x000fc80003f04270 */
[----:B------:R-:W-:Y:S02]  /*35f0*/  FSEL R4, R31, -INF , P0 ;  /* 0xff8000001f047808 */ /* 0x000fe40000000000 */
[----:B------:R-:W-:Y:S02]  /*3600*/  FSEL R29, R29, -INF , P0 ;  /* 0xff8000001d1d7808 */ /* 0x000fe40000000000 */
[----:B------:R-:W-:-:S04]  /*3610*/  ISETP.GT.AND P0, PT, R3, 0x10, PT ;  /* 0x000000100300780c */ /* 0x000fc80003f04270 */
[----:B------:R-:W-:Y:S02]  /*3620*/  FSEL R14, R16, -INF , P0 ;  /* 0xff800000100e7808 */ /* 0x000fe40000000000 */
[----:B------:R-:W-:Y:S02]  /*3630*/  FSEL R13, R32, -INF , P0 ;  /* 0xff800000200d7808 */ /* 0x000fe40000000000 */
[----:B------:R-:W-:Y:S02]  /*3640*/  ISETP.GT.AND P0, PT, R3, 0x11, PT ;  /* 0x000000110300780c */ /* 0x000fe40003f04270 */
[----:B------:R-:W-:Y:S02]  /*3650*/  FMNMX.FTZ R16, R76, R15, !PT ;  /* 0x0000000f4c107209 */ /* 0x000fe40007810000 */
[----:B------:R-:W-:Y:S02]  /*3660*/  FSEL R12, R17, -INF , P0 ;  /* 0xff800000110c7808 */ /* 0x000fe40000000000 */
[----:B------:R-:W-:-:S02]  /*3670*/  FSEL R11, R33, -INF , P0 ;  /* 0xff800000210b7808 */ /* 0x000fc40000000000 */
[----:B------:R-:W-:Y:S02]  /*3680*/  ISETP.GT.AND P0, PT, R3, 0x18, PT ;  /* 0x000000180300780c */ /* 0x000fe40003f04270 */
[----:B------:R-:W-:Y:S02]  /*3690*/  FMNMX.FTZ R16, R21, R16, !PT ;  /* 0x0000001015107209 */ /* 0x000fe40007810000 */
[----:B------:R-:W-:Y:S02]  /*36a0*/  FSEL R10, R18, -INF , P0 ;  /* 0xff800000120a7808 */ /* 0x000fe40000000000 */
[----:B------:R-:W-:Y:S02]  /*36b0*/  FSEL R9, R35, -INF , P0 ;  /* 0xff80000023097808 */ /* 0x000fe40000000000 */
[----:B------:R-:W-:Y:S02]  /*36c0*/  ISETP.GT.AND P0, PT, R3, 0x19, PT ;  /* 0x000000190300780c */ /* 0x000fe40003f04270 */
[----:B------:R-:W-:-:S02]  /*36d0*/  FMNMX.FTZ R17, R57, R6, !PT ;  /* 0x0000000639117209 */ /* 0x000fc40007810000 */
[----:B------:R-:W-:Y:S02]  /*36e0*/  FSEL R8, R19, -INF , P0 ;  /* 0xff80000013087808 */ /* 0x000fe40000000000 */
[----:B------:R-:W-:Y:S02]  /*36f0*/  FSEL R7, R34, -INF , P0 ;  /* 0xff80000022077808 */ /* 0x000fe40000000000 */
[----:B------:R-:W-:Y:S01]  /*3700*/  ISETP.GT.AND P0, PT, R3, 0x20, PT ;  /* 0x000000200300780c */ /* 0x000fe20003f04270 */
[----:B------:R-:W-:Y:S01]  /*3710*/  LDSM.16.MT88.4 R32, [R197+0x900] ;  /* 0x00090000c520783b */ /* 0x000fe20000004200 */
        /* <DEDUP_REMOVED lines=9> */
[----:B------:R-:W-:Y:S02]  /*37b0*/  FMNMX.FTZ R17, R4, R17, !PT ;  /* 0x0000001104117209 */ /* 0x000fe40007810000 */
[----:B------:R-:W-:Y:S02]  /*37c0*/  FSEL R170, R170, -INF , P0 ;  /* 0xff800000aaaa7808 */ /* 0x000fe40000000000 */
[----:B------:R-:W-:Y:S02]  /*37d0*/  FSEL R163, R163, -INF , P0 ;  /* 0xff800000a3a37808 */ /* 0x000fe40000000000 */
[----:B------:R-:W-:Y:S02]  /*37e0*/  ISETP.GT.AND P0, PT, R3, 0x29, PT ;  /* 0x000000290300780c */ /* 0x000fe40003f04270 */
[----:B------:R-:W-:Y:S02]  /*37f0*/  FMNMX.FTZ R16, R11, R16, !PT ;  /* 0x000000100b107209 */ /* 0x000fe40007810000 */
[----:B------:R-:W-:-:S02]  /*3800*/  FMNMX.FTZ R17, R14, R17, !PT ;  /* 0x000000110e117209 */ /* 0x000fc40007810000 */
[----:B------:R-:W-:Y:S02]  /*3810*/  FSEL R176, R176, -INF , P0 ;  /* 0xff800000b0b07808 */ /* 0x000fe40000000000 */
[----:B------:R-:W-:Y:S02]  /*3820*/  FMNMX.FTZ R16, R9, R16, !PT ;  /* 0x0000001009107209 */ /* 0x000fe40007810000 */
[----:B------:R-:W-:Y:S02]  /*3830*/  FSEL R169, R169, -INF , P0 ;  /* 0xff800000a9a97808 */ /* 0x000fe40000000000 */
[----:B------:R-:W-:Y:S02]  /*3840*/  ISETP.GT.AND P0, PT, R3, 0x30, PT ;  /* 0x000000300300780c */ /* 0x000fe40003f04270 */
[----:B------:R-:W-:Y:S02]  /*3850*/  FMNMX.FTZ R17, R12, R17, !PT ;  /* 0x000000110c117209 */ /* 0x000fe40007810000 */
[----:B------:R-:W-:-:S02]  /*3860*/  FMNMX.FTZ R16, R7, R16, !PT ;  /* 0x0000001007107209 */ /* 0x000fc40007810000 */
[----:B------:R-:W-:Y:S02]  /*3870*/  FSEL R172, R172, -INF , P0 ;  /* 0xff800000acac7808 */ /* 0x000fe40000000000 */
[----:B------:R-:W-:Y:S02]  /*3880*/  FSEL R175, R175, -INF , P0 ;  /* 0xff800000afaf7808 */ /* 0x000fe40000000000 */
[----:B------:R-:W-:Y:S02]  /*3890*/  FMNMX.FTZ R17, R10, R17, !PT ;  /* 0x000000110a117209 */ /* 0x000fe40007810000 */
[----:B------:R-:W-:Y:S02]  /*38a0*/  ISETP.GT.AND P0, PT, R3, 0x31, PT ;  /* 0x000000310300780c */ /* 0x000fe40003f04270 */
[----:B------:R-:W-:Y:S02]  /*38b0*/  FMNMX.FTZ R16, R171, R16, !PT ;  /* 0x00000010ab107209 */ /* 0x000fe40007810000 */
[----:B------:R-:W-:-:S02]  /*38c0*/  FMNMX.FTZ R17, R8, R17, !PT ;  /* 0x0000001108117209 */ /* 0x000fc40007810000 */
[----:B------:R-:W-:Y:S02]  /*38d0*/  FSEL R142, R142, -INF , P0 ;  /* 0xff8000008e8e7808 */ /* 0x000fe40000000000 */
[----:B------:R-:W-:Y:S02]  /*38e0*/  FSEL R173, R173, -INF , P0 ;  /* 0xff800000adad7808 */ /* 0x000fe40000000000 */
[----:B------:R-:W-:Y:S02]  /*38f0*/  ISETP.GT.AND P0, PT, R3, 0x38, PT ;  /* 0x000000380300780c */ /* 0x000fe40003f04270 */
[----:B------:R-:W-:Y:S02]  /*3900*/  FMNMX.FTZ R16, R165, R16, !PT ;  /* 0x00000010a5107209 */ /* 0x000fe40007810000 */
[----:B------:R-:W-:Y:S02]  /*3910*/  FMNMX.FTZ R17, R168, R17, !PT ;  /* 0x00000011a8117209 */ /* 0x000fe40007810000 */
[----:B------:R-:W-:-:S02]  /*3920*/  FSEL R140, R140, -INF , P0 ;  /* 0xff8000008c8c7808 */ /* 0x000fc40000000000 */
[----:B------:R-:W-:Y:S02]  /*3930*/  FSEL R143, R143, -INF , P0 ;  /* 0xff8000008f8f7808 */ /* 0x000fe40000000000 */
[----:B------:R-:W-:Y:S02]  /*3940*/  FMNMX.FTZ R16, R163, R16, !PT ;  /* 0x00000010a3107209 */ /* 0x000fe40007810000 */
[----:B------:R-:W-:Y:S02]  /*3950*/  ISETP.GT.AND P0, PT, R3, 0x39, PT ;  /* 0x000000390300780c */ /* 0x000fe40003f04270 */
[----:B------:R-:W-:Y:S02]  /*3960*/  FMNMX.FTZ R3, R178, R17, !PT ;  /* 0x00000011b2037209 */ /* 0x000fe40007810000 */
[----:B------:R-:W-:Y:S02]  /*3970*/  FMNMX.FTZ R16, R169, R16, !PT ;  /* 0x00000010a9107209 */ /* 0x000fe40007810000 */
[----:B------:R-:W-:-:S02]  /*3980*/  FMNMX.FTZ R3, R170, R3, !PT ;  /* 0x00000003aa037209 */ /* 0x000fc40007810000 */
[----:B------:R-:W-:Y:S02]  /*3990*/  FMNMX.FTZ R16, R175, R16, !PT ;  /* 0x00000010af107209 */ /* 0x000fe40007810000 */
[----:B------:R-:W-:Y:S02]  /*39a0*/  FMNMX.FTZ R3, R176, R3, !PT ;  /* 0x00000003b0037209 */ /* 0x000fe40007810000 */
[----:B------:R-:W-:Y:S02]  /*39b0*/  FMNMX.FTZ R16, R173, R16, !PT ;  /* 0x00000010ad107209 */ /* 0x000fe40007810000 */
[----:B------:R-:W-:Y:S02]  /*39c0*/  FMNMX.FTZ R3, R172, R3, !PT ;  /* 0x00000003ac037209 */ /* 0x000fe40007810000 */
[----:B------:R-:W-:Y:S02]  /*39d0*/  FSEL R141, R141, -INF , P0 ;  /* 0xff8000008d8d7808 */ /* 0x000fe40000000000 */
[----:B------:R-:W-:-:S02]  /*39e0*/  FMNMX.FTZ R16, R143, R16, !PT ;  /* 0x000000108f107209 */ /* 0x000fc40007810000 */
[----:B------:R-:W-:Y:S02]  /*39f0*/  FMNMX.FTZ R3, R142, R3, !PT ;  /* 0x000000038e037209 */ /* 0x000fe40007810000 */
        /* <DEDUP_REMOVED lines=15> */
[----:B------:R-:W-:Y:S01]  /*3af0*/  LDSM.16.MT88.4 R16, [R197+0x2900] ;  /* 0x00290000c510783b */ /* 0x000fe20000004200 */
[C---:B------:R-:W-:Y:S01]  /*3b00*/  FSETP.NEU.FTZ.AND P0, PT, R3.reuse, -INF , PT ;  /* 0xff8000000300780b */ /* 0x040fe20003f1d000 */
[----:B------:R-:W-:Y:S02]  /*3b10*/  FMUL.FTZ R167, R3, c[0x0][0x2d0] ;  /* 0x0000b40003a77a20 */ /* 0x000fe40000410000 */
[--C-:B------:R-:W-:Y:S02]  /*3b20*/  FFMA.FTZ R158, R76, c[0x0][0x2d0], -R174.reuse ;  /* 0x0000b4004c9e7a23 */ /* 0x100fe400000108ae */
[--C-:B------:R-:W-:Y:S01]  /*3b30*/  FFMA.FTZ R157, R15, c[0x0][0x2d0], -R174.reuse ;  /* 0x0000b4000f9d7a23 */ /* 0x100fe200000108ae */
[----:B------:R-:W-:Y:S01]  /*3b40*/  FSEL R167, R167, RZ, P0 ;  /* 0x000000ffa7a77208 */ /* 0x000fe20000000000 */
[--C-:B------:R-:W-:Y:S02]  /*3b50*/  FFMA.FTZ R155, R21, c[0x0][0x2d0], -R174.reuse ;  /* 0x0000b400159b7a23 */ /* 0x100fe400000108ae */
[----:B------:R-:W-:Y:S01]  /*3b60*/  FFMA.FTZ R152, R29, c[0x0][0x2d0], -R174 ;  /* 0x0000b4001d987a23 */ /* 0x000fe200000108ae */
[----:B------:R-:W-:Y:S01]  /*3b70*/  MUFU.EX2 R158, R158 ;  /* 0x0000009e009e7308 */ /* 0x000fe20000000800 */
[--C-:B------:R-:W-:Y:S01]  /*3b80*/  FFMA.FTZ R159, R57, c[0x0][0x2d0], -R167.reuse ;  /* 0x0000b400399f7a23 */ /* 0x100fe200000108a7 */
[----:B------:R-:W-:Y:S01]  /*3b90*/  LDSM.16.MT88.4 R20, [R203+0x900] ;  /* 0x00090000cb14783b */ /* 0x000fe20000004200 */
[----:B------:R-:W-:-:S02]  /*3ba0*/  FFMA.FTZ R160, R6, c[0x0][0x2d0], -R167 ;  /* 0x0000b40006a07a23 */ /* 0x000fc400000108a7 */
[--C-:B------:R-:W-:Y:S01]  /*3bb0*/  FFMA.FTZ R161, R30, c[0x0][0x2d0], -R167.reuse ;  /* 0x0000b4001ea17a23 */ /* 0x100fe200000108a7 */
[----:B------:R-:W1:Y:S01]  /*3bc0*/  LDSM.16.MT88.4 R56, [R197+0x2100] ;  /* 0x00210000c538783b */ /* 0x000e620000004200 */
[--C-:B------:R-:W-:Y:S01]  /*3bd0*/  FFMA.FTZ R154, R4, c[0x0][0x2d0], -R167.reuse ;  /* 0x0000b400049a7a23 */ /* 0x100fe200000108a7 */
[----:B------:R-:W2:Y:S01]  /*3be0*/  MUFU.EX2 R157, R157 ;  /* 0x0000009d009d7308 */ /* 0x000ea20000000800 */
[--C-:B------:R-:W-:Y:S01]  /*3bf0*/  FFMA.FTZ R147, R7, c[0x0][0x2d0], -R174.reuse ;  /* 0x0000b40007937a23 */ /* 0x100fe200000108ae */
[----:B------:R-:W-:Y:S01]  /*3c00*/  LDSM.16.MT88.4 R28, [R196+0x900] ;  /* 0x00090000c41c783b */ /* 0x000fe20000004200 */
[--C-:B------:R-:W-:Y:S02]  /*3c10*/  FFMA.FTZ R151, R11, c[0x0][0x2d0], -R174.reuse ;  /* 0x0000b4000b977a23 */ /* 0x100fe400000108ae */
[----:B------:R-:W-:Y:S01]  /*3c20*/  FFMA.FTZ R150, R9, c[0x0][0x2d0], -R174 ;  /* 0x0000b40009967a23 */ /* 0x000fe200000108ae */
[----:B------:R-:W3:Y:S01]  /*3c30*/  LDSM.16.MT88.4 R4, [R196+0x4100] ;  /* 0x00410000c404783b */ /* 0x000ee20000004200 */
[--C-:B------:R-:W-:Y:S01]  /*3c40*/  FFMA.FTZ R149, R10, c[0x0][0x2d0], -R167.reuse ;  /* 0x0000b4000a957a23 */ /* 0x100fe200000108a7 */
[----:B------:R-:W-:Y:S01]  /*3c50*/  MUFU.EX2 R155, R155 ;  /* 0x0000009b009b7308 */ /* 0x000fe20000000800 */
[----:B------:R-:W-:-:S02]  /*3c60*/  FFMA.FTZ R0, R8, c[0x0][0x2d0], -R167 ;  /* 0x0000b40008007a23 */ /* 0x000fc400000108a7 */
[----:B------:R-:W4:Y:S01]  /*3c70*/  LDSM.16.MT88.4 R8, [R203+0x2900] ;  /* 0x00290000cb08783b */ /* 0x000f220000004200 */
[--C-:B------:R-:W-:Y:S02]  /*3c80*/  FFMA.FTZ R156, R13, c[0x0][0x2d0], -R174.reuse ;  /* 0x0000b4000d9c7a23 */ /* 0x100fe400000108ae */
[--C-:B------:R-:W-:Y:S02]  /*3c90*/  FFMA.FTZ R153, R14, c[0x0][0x2d0], -R167.reuse ;  /* 0x0000b4000e997a23 */ /* 0x100fe400000108a7 */
[----:B------:R-:W5:Y:S01]  /*3ca0*/  MUFU.EX2 R152, R152 ;  /* 0x0000009800987308 */ /* 0x000f620000000800 */
[----:B--2---:R-:W-:Y:S01]  /*3cb0*/  F2FP.BF16.PACK_AB R96, R157, R158 ;  /* 0x0000009e9d60723e */ /* 0x004fe200000010ff */
[----:B------:R-:W-:Y:S02]  /*3cc0*/  FFMA.FTZ R148, R12, c[0x0][0x2d0], -R167 ;  /* 0x0000b4000c947a23 */ /* 0x000fe400000108a7 */
[----:B------:R-:W2:Y:S01]  /*3cd0*/  LDSM.16.MT88.4 R12, [R196+0x2900] ;  /* 0x00290000c40c783b */ /* 0x000ea20000004200 */
[----:B------:R-:W-:-:S02]  /*3ce0*/  FFMA.FTZ R162, R171, c[0x0][0x2d0], -R174 ;  /* 0x0000b400aba27a23 */ /* 0x000fc400000108ae */
[--C-:B------:R-:W-:Y:S01]  /*3cf0*/  FFMA.FTZ R164, R169, c[0x0][0x2d0], -R174.reuse ;  /* 0x0000b400a9a47a23 */ /* 0x100fe200000108ae */
[----:B------:R-:W-:Y:S01]  /*3d00*/  MUFU.EX2 R159, R159 ;  /* 0x0000009f009f7308 */ /* 0x000fe20000000800 */
[--C-:B------:R-:W-:Y:S02]  /*3d10*/  FFMA.FTZ R165, R165, c[0x0][0x2d0], -R174.reuse ;  /* 0x0000b400a5a57a23 */ /* 0x100fe400000108ae */
[----:B------:R-:W-:Y:S02]  /*3d20*/  FFMA.FTZ R163, R163, c[0x0][0x2d0], -R174 ;  /* 0x0000b400a3a37a23 */ /* 0x000fe400000108ae */
[--C-:B------:R-:W-:Y:S02]  /*3d30*/  FFMA.FTZ R168, R168, c[0x0][0x2d0], -R167.reuse ;  /* 0x0000b400a8a87a23 */ /* 0x100fe400000108a7 */
[--C-:B------:R-:W-:Y:S01]  /*3d40*/  FFMA.FTZ R169, R178, c[0x0][0x2d0], -R167.reuse ;  /* 0x0000b400b2a97a23 */ /* 0x100fe200000108a7 */
[----:B------:R-:W1:Y:S01]  /*3d50*/  MUFU.EX2 R160, R160 ;  /* 0x000000a000a07308 */ /* 0x000e620000000800 */
[----:B-----5:R-:W-:Y:S01]  /*3d60*/  F2FP.BF16.PACK_AB R98, R152, R155 ;  /* 0x0000009b9862723e */ /* 0x020fe200000010ff */
[----:B------:R-:W-:-:S02]  /*3d70*/  FFMA.FTZ R170, R170, c[0x0][0x2d0], -R167 ;  /* 0x0000b400aaaa7a23 */ /* 0x000fc400000108a7 */
[--C-:B------:R-:W-:Y:S02]  /*3d80*/  FFMA.FTZ R171, R176, c[0x0][0x2d0], -R167.reuse ;  /* 0x0000b400b0ab7a23 */ /* 0x100fe400000108a7 */
[--C-:B------:R-:W-:Y:S02]  /*3d90*/  FFMA.FTZ R176, R173, c[0x0][0x2d0], -R174.reuse ;  /* 0x0000b400adb07a23 */ /* 0x100fe400000108ae */
[----:B------:R-:W-:Y:S01]  /*3da0*/  MUFU.EX2 R161, R161 ;  /* 0x000000a100a17308 */ /* 0x000fe20000000800 */
[--C-:B------:R-:W-:Y:S02]  /*3db0*/  FFMA.FTZ R175, R175, c[0x0][0x2d0], -R174.reuse ;  /* 0x0000b400afaf7a23 */ /* 0x100fe400000108ae */
[--C-:B------:R-:W-:Y:S02]  /*3dc0*/  FFMA.FTZ R173, R143, c[0x0][0x2d0], -R174.reuse ;  /* 0x0000b4008fad7a23 */ /* 0x100fe400000108ae */
[----:B------:R-:W-:Y:S02]  /*3dd0*/  FFMA.FTZ R174, R141, c[0x0][0x2d0], -R174 ;  /* 0x0000b4008dae7a23 */ /* 0x000fe400000108ae */
[--C-:B------:R-:W-:Y:S01]  /*3de0*/  FFMA.FTZ R172, R172, c[0x0][0x2d0], -R167.reuse ;  /* 0x0000b400acac7a23 */ /* 0x100fe200000108a7 */
[----:B------:R-:W5:Y:S01]  /*3df0*/  MUFU.EX2 R154, R154 ;  /* 0x0000009a009a7308 */ /* 0x000f620000000800 */
[----:B-1----:R-:W-:Y:S01]  /*3e00*/  F2FP.BF16.PACK_AB R97, R160, R159 ;  /* 0x0000009fa061723e */ /* 0x002fe200000010ff */
[----:B------:R-:W-:-:S02]  /*3e10*/  FFMA.FTZ R177, R142, c[0x0][0x2d0], -R167 ;  /* 0x0000b4008eb17a23 */ /* 0x000fc400000108a7 */
[--C-:B------:R-:W-:Y:S02]  /*3e20*/  FFMA.FTZ R178, R140, c[0x0][0x2d0], -R167.reuse ;  /* 0x0000b4008cb27a23 */ /* 0x100fe400000108a7 */
[----:B------:R-:W-:Y:S01]  /*3e30*/  FFMA.FTZ R223, R166, c[0x0][0x2d0], -R167 ;  /* 0x0000b400a6df7a23 */ /* 0x000fe200000108a7 */
[----:B------:R-:W-:Y:S01]  /*3e40*/  LDSM.16.MT88.4 R140, [R198+0x1900] ;  /* 0x00190000c68c783b */ /* 0x000fe20000004200 */
[----:B------:R-:W-:Y:S01]  /*3e50*/  MUFU.EX2 R156, R156 ;  /* 0x0000009c009c7308 */ /* 0x000fe20000000800 */
[----:B------:R-:W-:Y:S02]  /*3e60*/  FADD.FTZ R158, R158, R157 ;  /* 0x0000009d9e9e7221 */ /* 0x000fe40000010000 */
[----:B------:R-:W-:Y:S02]  /*3e70*/  FADD.FTZ R160, R159, R160 ;  /* 0x000000a09fa07221 */ /* 0x000fe40000010000 */
[----:B------:R-:W-:Y:S01]  /*3e80*/  FADD.FTZ R155, R155, R158 ;  /* 0x0000009e9b9b7221 */ /* 0x000fe20000010000 */
[----:B-----5:R-:W-:-:S02]  /*3e90*/  F2FP.BF16.PACK_AB R99, R154, R161 ;  /* 0x000000a19a63723e */ /* 0x020fc400000010ff */
[----:B------:R-:W1:Y:S01]  /*3ea0*/  MUFU.EX2 R151, R151 ;  /* 0x0000009700977308 */ /* 0x000e620000000800 */
[----:B------:R-:W-:Y:S02]  /*3eb0*/  FADD.FTZ R161, R161, R160 ;  /* 0x000000a0a1a17221 */ /* 0x000fe40000010000 */
[----:B------:R-:W-:Y:S02]  /*3ec0*/  FADD.FTZ R155, R152, R155 ;  /* 0x0000009b989b7221 */ /* 0x000fe40000010000 */
        /* <DEDUP_REMOVED lines=45> */
[C---:B---3--:R-:W-:Y:S07]  /*41a0*/  HMMA.16816.F32.BF16 R92, R96.reuse, R4, RZ ;  /* 0x00000004605c723c */ /* 0x048fee00000418ff */
        /* <DEDUP_REMOVED lines=12> */
[----:B----4-:R-:W-:Y:S01]  /*4270*/  HMMA.16816.F32.BF16 R36, R4, R8, R36 ;  /* 0x000000080424723c */ /* 0x010fe20000041824 */
[----:B------:R-:W-:-:S07]  /*4280*/  FADD.FTZ R149, R0, R149 ;  /* 0x0000009500957221 */ /* 0x000fce0000010000 */
[C---:B------:R-:W-:Y:S01]  /*4290*/  HMMA.16816.F32.BF16 R40, R4.reuse, R10, R40 ;  /* 0x0000000a0428723c */ /* 0x040fe20000041828 */
[----:B------:R-:W1:Y:S07]  /*42a0*/  LDSM.16.MT88.4 R8, [R198+0x4900] ;  /* 0x00490000c608783b */ /* 0x000e6e0000004200 */
[C---:B------:R-:W-:Y:S08]  /*42b0*/  HMMA.16816.F32.BF16 R52, R4.reuse, R16, R52 ;  /* 0x000000100434723c */ /* 0x040ff00000041834 */
[C---:B------:R-:W-:Y:S01]  /*42c0*/  HMMA.16816.F32.BF16 R56, R4.reuse, R18, R56 ;  /* 0x000000120438723c */ /* 0x040fe20000041838 */
[----:B------:R-:W3:Y:S07]  /*42d0*/  LDSM.16.MT88.4 R16, [R197+0x4900] ;  /* 0x00490000c510783b */ /* 0x000eee0000004200 */
[C---:B------:R-:W-:Y:S08]  /*42e0*/  HMMA.16816.F32.BF16 R128, R4.reuse, R20, R128 ;  /* 0x000000140480723c */ /* 0x040ff00000041880 */
        /* <DEDUP_REMOVED lines=116> */
[----:B------:R-:W-:Y:S07]  /*4a30*/  @!P2 BRA `(.L_x_32) ;  /* 0x00002dc00000a947 */ /* 0x000fee0003800000 */
[C---:B------:R-:W-:Y:S01]  /*4a40*/  SHF.L.U64.HI R219, R135.reuse, 0x1, R146 ;  /* 0x0000000187db7819 */ /* 0x040fe20000010292 */
[----:B------:R-:W-:Y:S01]  /*4a50*/  IMAD.SHL.U32 R218, R135, 0x2, RZ ;  /* 0x0000000287da7824 */ /* 0x000fe200078e00ff */
[----:B------:R-:W-:Y:S01]  /*4a60*/  IADD3 R221, R144, -0x2, RZ ;  /* 0xfffffffe90dd7810 */ /* 0x000fe20007ffe0ff */
[C---:B------:R-:W-:Y:S01]  /*4a70*/  IMAD.SHL.U32 R216, R134.reuse, 0x2, RZ ;  /* 0x0000000286d87824 */ /* 0x040fe200078e00ff */
[----:B------:R-:W-:Y:S01]  /*4a80*/  SHF.L.U64.HI R217, R134, 0x1, R145 ;  /* 0x0000000186d97819 */ /* 0x000fe20000010291 */
[----:B------:R-:W-:Y:S01]  /*4a90*/  IMAD.MOV.U32 R0, RZ, RZ, R3 ;  /* 0x000000ffff007224 */ /* 0x000fe200078e0003 */
[----:B------:R-:W-:-:S02]  /*4aa0*/  SHF.L.U64.HI R215, R133, 0x1, R2 ;  /* 0x0000000185d77819 */ /* 0x000fc40000010202 */
[----:B------:R-:W-:Y:S02]  /*4ab0*/  SHF.L.U32 R214, R133, 0x1, RZ ;  /* 0x0000000185d67819 */ /* 0x000fe400000006ff */
[----:B------:R-:W-:Y:S01]  /*4ac0*/  MOV R135, R132 ;  /* 0x0000008400877202 */ /* 0x000fe20000000f00 */
[----:B------:R-:W-:Y:S05]  /*4ad0*/  BRA `(.L_x_33) ;  /* 0x0000032000007947 */ /* 0x000fea0003800000 */
.L_x_35:
[----:B------:R-:W-:Y:S01]  /*4ae0*/  ISETP.NE.AND P2, PT, R208, 0x1, PT ;  /* 0x00000001d000780c */ /* 0x000fe20003f45270 */
[----:B------:R-:W-:Y:S02]  /*4af0*/  IMAD R210, R221, 0x40, R212 ;  /* 0x00000040ddd27824 */ /* 0x000fe400078e02d4 */
[----:B------:R-:W-:Y:S03]  /*4b00*/  IMAD.MOV.U32 R209, RZ, RZ, RZ ;  /* 0x000000ffffd17224 */ /* 0x000fe600078e00ff */
[----:B------:R-:W-:Y:S05]  /*4b10*/  IADD3 R210, R210, -0x40, R211 ;  /* 0xffffffc0d2d27810 */ /* 0x000fea0007ffe0d3 */
[----:B------:R-:W-:Y:S02]  /*4b20*/  IMAD.MOV.U32 R2, RZ, RZ, R210 ;  /* 0x000000ffff027224 */ /* 0x000fe400078e00d2 */
[----:B------:R-:W-:Y:S05]  /*4b30*/  @P2 IMAD.HI.U32 R3, R210, c[0x0][0x2bc], RZ ;  /* 0x0000af00d2032a27 */ /* 0x000fea00078e00ff */
[----:B------:R-:W-:Y:S04]  /*4b40*/  @P2 SHF.R.U32.HI R2, RZ, c[0x0][0x2c0], R3 ;  /* 0x0000b000ff022a19 */ /* 0x000fe80000011603 */
[C---:B------:R-:W-:Y:S04]  /*4b50*/  @!P3 IADD3 R6, P0, R2.reuse, UR10, RZ ;  /* 0x0000000a0206bc10 */ /* 0x040fe8000ff1e0ff */
[----:B------:R-:W-:Y:S02]  /*4b60*/  @!P3 LEA.HI.X.SX32 R3, R2, UR7, 0x1, P0 ;  /* 0x000000070203bc11 */ /* 0x000fe400080f0eff */
[C---:B------:R-:W-:Y:S04]  /*4b70*/  @!P3 LEA R4, P0, R6.reuse, c[0x0][0x2a0], 0x2 ;  /* 0x0000a8000604ba11 */ /* 0x040fe800078010ff */
[----:B------:R-:W-:Y:S01]  /*4b80*/  @!P3 LEA.HI.X R5, R6, c[0x0][0x2a4], R3, 0x2, P0 ;  /* 0x0000a9000605ba11 */ /* 0x000fe200000f1403 */
[----:B------:R-:W-:Y:S04]  /*4b90*/  IMAD.MOV R3, RZ, RZ, -R2 ;  /* 0x000000ffff037224 */ /* 0x000fe800078e0a02 */
[----:B------:R1:W2:Y:S01]  /*4ba0*/  @!P3 LDG.E R209, [R4.64] ;  /* 0x0000000e04d1b981 */ /* 0x0002a2000c1e1900 */
[----:B------:R-:W-:Y:S05]  /*4bb0*/  IMAD R210, R3, c[0x0][0x2b8], R210 ;  /* 0x0000ae0003d27a24 */ /* 0x000fea00078e02d2 */
[----:B------:R-:W-:Y:S05]  /*4bc0*/  SHF.R.S32.HI R3, RZ, 0x1f, R210 ;  /* 0x0000001fff037819 */ /* 0x000fea00000114d2 */
[----:B------:R-:W-:Y:S04]  /*4bd0*/  IMAD R3, R3, c[0x0][0x1e0], RZ ;  /* 0x0000780003037a24 */ /* 0x000fe800078e02ff */
[C---:B------:R-:W-:Y:S02]  /*4be0*/  IMAD R3, R210.reuse, c[0x0][0x1e4], R3 ;  /* 0x00007900d2037a24 */ /* 0x040fe400078e0203 */
[----:B-1----:R-:W-:Y:S04]  /*4bf0*/  IMAD.WIDE.U32 R4, R210, c[0x0][0x1e0], RZ ;  /* 0x00007800d2047a25 */ /* 0x002fe800078e00ff */
[----:B------:R-:W-:Y:S01]  /*4c00*/  IMAD.IADD R5, R5, 0x1, R3 ;  /* 0x0000000105057824 */ /* 0x000fe200078e0203 */
[----:B--2---:R-:W-:Y:S03]  /*4c10*/  SHF.R.S32.HI R2, RZ, 0x1f, R209 ;  /* 0x0000001fff027819 */ /* 0x004fe600000114d1 */
[C---:B------:R-:W-:Y:S04]  /*4c20*/  IMAD.WIDE.U32 R4, R209.reuse, c[0x0][0x1f0], R4 ;  /* 0x00007c00d1047a25 */ /* 0x040fe800078e0004 */
[----:B------:R-:W-:Y:S01]  /*4c30*/  IMAD R2, R2, c[0x0][0x1f0], RZ ;  /* 0x00007c0002027a24 */ /* 0x000fe200078e02ff */
[----:B------:R-:W-:Y:S03]  /*4c40*/  IADD3 R3, P0, R4, UR12, RZ ;  /* 0x0000000c04037c10 */ /* 0x000fe6000ff1e0ff */
[----:B------:R-:W-:Y:S05]  /*4c50*/  IMAD R2, R209, c[0x0][0x1f4], R2 ;  /* 0x00007d00d1027a24 */ /* 0x000fea00078e0202 */
[----:B------:R-:W-:Y:S02]  /*4c60*/  IADD3.X R2, R5, UR8, R2, P0, !PT ;  /* 0x0000000805027c10 */ /* 0x000fe400087fe402 */
[C---:B------:R-:W-:Y:S04]  /*4c70*/  LEA R15, P0, R3.reuse, c[0x0][0x1c8], 0x1 ;  /* 0x00007200030f7a11 */ /* 0x040fe800078008ff */
[----:B------:R-:W-:Y:S01]  /*4c80*/  LEA.HI.X R14, R3, c[0x0][0x1cc], R2, 0x1, P0 ;  /* 0x00007300030e7a11 */ /* 0x000fe200000f0c02 */
[----:B------:R-:W1:Y:S04]  /*4c90*/  SHFL.IDX PT, R5, R15, RZ, 0x181f ;  /* 0x00181fff0f057589 */ /* 0x000e6800000e0000 */
[----:B------:R-:W2:Y:S04]  /*4ca0*/  SHFL.IDX PT, R4, R14, RZ, 0x181f ;  /* 0x00181fff0e047589 */ /* 0x000ea800000e0000 */
[----:B------:R-:W3:Y:S04]  /*4cb0*/  SHFL.IDX PT, R3, R15, 0x1, 0x181f ;  /* 0x00381f000f037f89 */ /* 0x000ee800000e0000 */
[----:B------:R-:W4:Y:S01]  /*4cc0*/  SHFL.IDX PT, R2, R14, 0x1, 0x181f ;  /* 0x00381f000e027f89 */ /* 0x000f2200000e0000 */
[C---:B-1----:R-:W-:Y:S02]  /*4cd0*/  IADD3 R8, P0, R5.reuse, R218, RZ ;  /* 0x000000da05087210 */ /* 0x042fe40007f1e0ff */
[C---:B------:R-:W-:Y:S03]  /*4ce0*/  IADD3 R6, P1, R5.reuse, R216, RZ ;  /* 0x000000d805067210 */ /* 0x040fe60007f3e0ff */
[C---:B--2---:R-:W-:Y:S01]  /*4cf0*/  IMAD.X R9, R4.reuse, 0x1, R219, P0 ;  /* 0x0000000104097824 */ /* 0x044fe200000e06db */
[----:B------:R-:W-:Y:S01]  /*4d00*/  IADD3 R12, P0, R5, R214, RZ ;  /* 0x000000d6050c7210 */ /* 0x000fe20007f1e0ff */
[C---:B------:R-:W-:Y:S01]  /*4d10*/  IMAD.X R7, R4.reuse, 0x1, R217, P1 ;  /* 0x0000000104077824 */ /* 0x040fe200008e06d9 */
[C---:B---3--:R-:W-:Y:S02]  /*4d20*/  IADD3 R10, P2, R3.reuse, R218, RZ ;  /* 0x000000da030a7210 */ /* 0x048fe40007f5e0ff */
[----:B------:R1:W-:Y:S01]  /*4d30*/  LDGSTS.E.BYPASS.LTC128B.128 [R207+0x6100], [R8.64], !P6 ;  /* 0x0610000008cf7fae */ /* 0x0003e2000f101d4e */
[----:B------:R-:W-:Y:S01]  /*4d40*/  IMAD.X R13, R4, 0x1, R215, P0 ;  /* 0x00000001040d7824 */ /* 0x000fe200000e06d7 */
[C---:B------:R-:W-:Y:S01]  /*4d50*/  IADD3 R4, P1, R3.reuse, R216, RZ ;  /* 0x000000d803047210 */ /* 0x040fe20007f3e0ff */
[C---:B----4-:R-:W-:Y:S01]  /*4d60*/  IMAD.X R11, R2.reuse, 0x1, R219, P2 ;  /* 0x00000001020b7824 */ /* 0x050fe200010e06db */
[----:B------:R1:W-:Y:S01]  /*4d70*/  LDGSTS.E.BYPASS.LTC128B.128 [R207+0x8100], [R6.64], !P5 ;  /* 0x0810000006cf7fae */ /* 0x0003e2000e901d4e */
[----:B------:R-:W-:Y:S02]  /*4d80*/  IADD3 R14, P0, R3, R214, RZ ;  /* 0x000000d6030e7210 */ /* 0x000fe40007f1e0ff */
[C---:B------:R-:W-:Y:S01]  /*4d90*/  IMAD.X R5, R2.reuse, 0x1, R217, P1 ;  /* 0x0000000102057824 */ /* 0x040fe200008e06d9 */
[----:B------:R1:W-:Y:S02]  /*4da0*/  LDGSTS.E.BYPASS.LTC128B.128 [R207+0xa100], [R12.64], !P4 ;  /* 0x0a1000000ccf7fae */ /* 0x0003e4000e101d4e */
[----:B------:R-:W-:Y:S02]  /*4db0*/  IMAD.X R15, R2, 0x1, R215, P0 ;  /* 0x00000001020f7824 */ /* 0x000fe400000e06d7 */
[----:B------:R1:W-:Y:S04]  /*4dc0*/  LDGSTS.E.BYPASS.LTC128B.128 [R207+0x7100], [R10.64], !P6 ;  /* 0x071000000acf7fae */ /* 0x0003e8000f101d4e */
[----:B------:R1:W-:Y:S04]  /*4dd0*/  LDGSTS.E.BYPASS.LTC128B.128 [R207+0x9100], [R4.64], !P5 ;  /* 0x0910000004cf7fae */ /* 0x0003e8000e901d4e */
[----:B------:R1:W-:Y:S01]  /*4de0*/  LDGSTS.E.BYPASS.LTC128B.128 [R207+0xb100], [R14.64], !P4 ;  /* 0x0b1000000ecf7fae */ /* 0x0003e2000e101d4e */
[----:B------:R-:W-:-:S05]  /*4df0*/  BRA `(.L_x_34) ;  /* 0x0000109000007947 */ /* 0x000fca0003800000 */
.L_x_33:
[----:B------:R-:W-:Y:S04]  /*4e00*/  DEPBAR.LE SB0, 0x0 ;  /* 0x000080000000791a */ /* 0x000fe80000000000 */
[----:B------:R-:W-:Y:S01]  /*4e10*/  BAR.SYNC.DEFER_BLOCKING 0x0 ;  /* 0x0000000000007b1d */ /* 0x000fe20000010000 */
[----:B------:R-:W-:Y:S01]  /*4e20*/  SHF.R.S32.HI R133, RZ, 0x1f, R210 ;  /* 0x0000001fff857819 */ /* 0x000fe200000114d2 */
[C---:B------:R-:W-:Y:S01]  /*4e30*/  IMAD.WIDE.U32 R226, R210.reuse, c[0x0][0x208], RZ ;  /* 0x00008200d2e27a25 */ /* 0x040fe200078e00ff */
[----:B------:R-:W-:Y:S03]  /*4e40*/  SHF.R.S32.HI R3, RZ, 0x1f, R209 ;  /* 0x0000001fff037819 */ /* 0x000fe600000114d1 */
[----:B------:R-:W-:Y:S02]  /*4e50*/  IMAD R133, R133, c[0x0][0x208], RZ ;  /* 0x0000820085857a24 */ /* 0x000fe400078e02ff */
[----:B------:R-:W-:Y:S02]  /*4e60*/  IMAD R3, R3, c[0x0][0x218], RZ ;  /* 0x0000860003037a24 */ /* 0x000fe400078e02ff */
[----:B------:R-:W-:Y:S02]  /*4e70*/  IMAD R133, R210, c[0x0][0x20c], R133 ;  /* 0x00008300d2857a24 */ /* 0x000fe400078e0285 */
[----:B------:R-:W-:Y:S03]  /*4e80*/  IMAD R3, R209, c[0x0][0x21c], R3 ;  /* 0x00008700d1037a24 */ /* 0x000fe600078e0203 */
[----:B------:R-:W-:Y:S05]  /*4e90*/  IADD3 R227, R227, R133, RZ ;  /* 0x00000085e3e37210 */ /* 0x000fea0007ffe0ff */
[----:B------:R-:W-:Y:S01]  /*4ea0*/  IMAD.WIDE.U32 R226, R209, c[0x0][0x218], R226 ;  /* 0x00008600d1e27a25 */ /* 0x000fe200078e00e2 */
[----:B------:R-:W-:Y:S04]  /*4eb0*/  LDSM.16.M88.4 R136, [R206+0xc100] ;  /* 0x00c10000ce88783b */ /* 0x000fe80000000200 */
[----:B------:R-:W-:Y:S04]  /*4ec0*/  IADD3 R2, P0, R226, UR18, RZ ;  /* 0x00000012e2027c10 */ /* 0x000fe8000ff1e0ff */
[----:B------:R-:W-:Y:S01]  /*4ed0*/  IADD3.X R3, R227, UR5, R3, P0, !PT ;  /* 0x00000005e3037c10 */ /* 0x000fe200087fe403 */
[----:B------:R-:W1:Y:S01]  /*4ee0*/  LDSM.16.M88.4 R140, [R205+0x6100] ;  /* 0x00610000cd8c783b */ /* 0x000e620000000200 */
[C---:B------:R-:W-:Y:S04]  /*4ef0*/  LEA R133, P0, R2.reuse, c[0x0][0x1f8], 0x1 ;  /* 0x00007e0002857a11 */ /* 0x040fe800078008ff */
[----:B------:R-:W-:Y:S02]  /*4f00*/  LEA.HI.X R132, R2, c[0x0][0x1fc], R3, 0x1, P0 ;  /* 0x00007f0002847a11 */ /* 0x000fe400000f0c03 */
[----:B------:R-:W2:Y:S07]  /*4f10*/  LDSM.16.M88.4 R144, [R205+0x6900] ;  /* 0x00690000cd90783b */ /* 0x000eae0000000200 */
[----:B------:R-:W3:Y:S07]  /*4f20*/  LDSM.16.M88.4 R148, [R205+0x7100] ;  /* 0x00710000cd94783b */ /* 0x000eee0000000200 */
[----:B------:R-:W-:Y:S07]  /*4f30*/  LDSM.16.M88.4 R152, [R205+0x7900] ;  /* 0x00790000cd98783b */ /* 0x000fee0000000200 */
[----:B------:R-:W-:Y:S07]  /*4f40*/  LDSM.16.M88.4 R156, [R202+0xc100] ;  /* 0x00c10000ca9c783b */ /* 0x000fee0000000200 */
[----:B------:R-:W-:Y:S01]  /*4f50*/  LDSM.16.M88.4 R160, [R204] ;  /* 0x00000000cca0783b */ /* 0x000fe20000000200 */
[C---:B-1----:R-:W-:Y:S06]  /*4f60*/  HMMA.16816.F32.BF16 R4, R136.reuse, R140, RZ ;  /* 0x0000008c8804723c */ /* 0x042fec00000418ff */
[----:B------:R-:W-:Y:S02]  /*4f70*/  LDSM.16.M88.4 R164, [R195] ;  /* 0x00000000c3a4783b */ /* 0x000fe40000000200 */
[C---:B------:R-:W-:Y:S05]  /*4f80*/  HMMA.16816.F32.BF16 R8, R136.reuse, R142, RZ ;  /* 0x0000008e8808723c */ /* 0x040fea00000418ff */
[----:B------:R-:W1:Y:S03]  /*4f90*/  SHFL.IDX PT, R229, R133, RZ, 0x181f ;  /* 0x00181fff85e57589 */ /* 0x000e6600000e0000 */
[C---:B--2---:R-:W-:Y:S04]  /*4fa0*/  HMMA.16816.F32.BF16 R12, R136.reuse, R144, RZ ;  /* 0x00000090880c723c */ /* 0x044fe800000418ff */
[----:B------:R-:W2:Y:S04]  /*4fb0*/  SHFL.IDX PT, R2, R132, RZ, 0x181f ;  /* 0x00181fff84027589 */ /* 0x000ea800000e0000 */
[C---:B------:R-:W-:Y:S03]  /*4fc0*/  HMMA.16816.F32.BF16 R16, R136.reuse, R146, RZ ;  /* 0x000000928810723c */ /* 0x040fe600000418ff */
[----:B------:R-:W-:Y:S05]  /*4fd0*/  LDSM.16.M88.4 R168, [R194] ;  /* 0x00000000c2a8783b */ /* 0x000fea0000000200 */
[C---:B---3--:R-:W-:Y:S02]  /*4fe0*/  HMMA.16816.F32.BF16 R20, R136.reuse, R148, RZ ;  /* 0x000000948814723c */ /* 0x048fe400000418ff */
[----:B------:R-:W3:Y:S02]  /*4ff0*/  SHFL.IDX PT, R3, R133, 0x1, 0x181f ;  /* 0x00381f0085037f89 */ /* 0x000ee400000e0000 */
[C---:B-1----:R-:W-:Y:S02]  /*5000*/  IADD3 R232, P0, R229.reuse, R218, RZ ;  /* 0x000000dae5e87210 */ /* 0x042fe40007f1e0ff */
[C---:B------:R-:W-:Y:S02]  /*5010*/  IADD3 R230, P1, R229.reuse, R216, RZ ;  /* 0x000000d8e5e67210 */ /* 0x040fe40007f3e0ff */
[C---:B------:R-:W-:Y:S01]  /*5020*/  HMMA.16816.F32.BF16 R24, R136.reuse, R150, RZ ;  /* 0x000000968818723c */ /* 0x040fe200000418ff */
[----:B------:R-:W1:Y:S03]  /*5030*/  SHFL.IDX PT, R134, R132, 0x1, 0x181f ;  /* 0x00381f0084867f89 */ /* 0x000e6600000e0000 */
[C---:B--2---:R-:W-:Y:S02]  /*5040*/  IADD3.X R233, R2.reuse, R219, RZ, P0, !PT ;  /* 0x000000db02e97210 */ /* 0x044fe400007fe4ff */
[C---:B------:R-:W-:Y:S02]  /*5050*/  IADD3.X R231, R2.reuse, R217, RZ, P1, !PT ;  /* 0x000000d902e77210 */ /* 0x040fe40000ffe4ff */
[C---:B------:R-:W-:Y:S01]  /*5060*/  HMMA.16816.F32.BF16 R28, R136.reuse, R152, RZ ;  /* 0x00000098881c723c */ /* 0x040fe200000418ff */
[----:B------:R-:W2:Y:S03]  /*5070*/  LDSM.16.M88.4 R172, [R193] ;  /* 0x00000000c1ac783b */ /* 0x000ea60000000200 */
[----:B------:R-:W-:Y:S04]  /*5080*/  IADD3 R228, P0, R229, R214, RZ ;  /* 0x000000d6e5e47210 */ /* 0x000fe80007f1e0ff */
[----:B------:R-:W-:Y:S01]  /*5090*/  HMMA.16816.F32.BF16 R32, R136, R154, RZ ;  /* 0x0000009a8820723c */ /* 0x000fe200000418ff */
[----:B------:R-:W-:Y:S01]  /*50a0*/  @!PT LDS RZ, [RZ] ;  /* 0x00000000fffff984 */ /* 0x000fe20000000800 */
[----:B------:R-:W-:Y:S01]  /*50b0*/  @!PT LDS RZ, [RZ] ;  /* 0x00000000fffff984 */ /* 0x000fe20000000800 */
[----:B------:R-:W-:Y:S01]  /*50c0*/  @!PT LDS RZ, [RZ] ;  /* 0x00000000fffff984 */ /* 0x000fe20000000800 */
[----:B------:R4:W-:Y:S03]  /*50d0*/  LDGSTS.E.BYPASS.LTC128B.128 [R213], [R232.64], !P6 ;  /* 0x00000000e8d57fae */ /* 0x0009e6000f101d4e */
[----:B------:R-:W-:Y:S02]  /*50e0*/  IADD3.X R229, R2, R215, RZ, P0, !PT ;  /* 0x000000d702e57210 */ /* 0x000fe400007fe4ff */
[C---:B---3--:R-:W-:Y:S02]  /*50f0*/  IADD3 R226, P2, R3.reuse, R218, RZ ;  /* 0x000000da03e27210 */ /* 0x048fe40007f5e0ff */
[C---:B------:R-:W-:Y:S01]  /*5100*/  HMMA.16816.F32.BF16 R4, R156.reuse, R160, R4 ;  /* 0x000000a09c04723c */ /* 0x040fe20000041804 */
[----:B------:R3:W-:Y:S04]  /*5110*/  LDGSTS.E.BYPASS.LTC128B.128 [R213+0x2000], [R230.64], !P5 ;  /* 0x02000000e6d57fae */ /* 0x0007e8000e901d4e */
[C---:B-1----:R-:W-:Y:S02]  /*5120*/  IADD3.X R227, R134.reuse, R219, RZ, P2, !PT ;  /* 0x000000db86e37210 */ /* 0x042fe400017fe4ff */
[C---:B------:R-:W-:Y:S01]  /*5130*/  IADD3 R132, P1, R3.reuse, R216, RZ ;  /* 0x000000d803847210 */ /* 0x040fe20007f3e0ff */
[C---:B------:R-:W-:Y:S01]  /*5140*/  HMMA.16816.F32.BF16 R8, R156.reuse, R162, R8 ;  /* 0x000000a29c08723c */ /* 0x040fe20000041808 */
[----:B------:R1:W-:Y:S03]  /*5150*/  LDGSTS.E.BYPASS.LTC128B.128 [R213+0x4000], [R228.64], !P4 ;  /* 0x04000000e4d57fae */ /* 0x0003e6000e101d4e */
[C---:B------:R-:W-:Y:S02]  /*5160*/  IADD3.X R133, R134.reuse, R217, RZ, P1, !PT ;  /* 0x000000d986857210 */ /* 0x040fe40000ffe4ff */
[----:B------:R-:W-:Y:S02]  /*5170*/  IADD3 R2, P0, R3, R214, RZ ;  /* 0x000000d603027210 */ /* 0x000fe40007f1e0ff */
[C---:B------:R-:W-:Y:S01]  /*5180*/  HMMA.16816.F32.BF16 R12, R156.reuse, R164, R12 ;  /* 0x000000a49c0c723c */ /* 0x040fe2000004180c */
[----:B------:R5:W-:Y:S03]  /*5190*/  LDGSTS.E.BYPASS.LTC128B.128 [R213+0x1000], [R226.64], !P6 ;  /* 0x01000000e2d57fae */ /* 0x000be6000f101d4e */
[----:B------:R-:W-:Y:S02]  /*51a0*/  IADD3.X R3, R134, R215, RZ, P0, !PT ;  /* 0x000000d786037210 */ /* 0x000fe400007fe4ff */
[----:B------:R-:W-:Y:S02]  /*51b0*/  ISETP.GE.AND P0, PT, R221, 0x1, PT ;  /* 0x00000001dd00780c */ /* 0x000fe40003f06270 */
[C---:B------:R-:W-:Y:S01]  /*51c0*/  HMMA.16816.F32.BF16 R16, R156.reuse, R166, R16 ;  /* 0x000000a69c10723c */ /* 0x040fe20000041810 */
[----:B------:R1:W-:Y:S07]  /*51d0*/  LDGSTS.E.BYPASS.LTC128B.128 [R213+0x3000], [R132.64], !P5 ;  /* 0x0300000084d57fae */ /* 0x0003ee000e901d4e */
[C---:B------:R-:W-:Y:S01]  /*51e0*/  HMMA.16816.F32.BF16 R20, R156.reuse, R168, R20 ;  /* 0x000000a89c14723c */ /* 0x040fe20000041814 */
[----:B------:R1:W-:Y:S07]  /*51f0*/  LDGSTS.E.BYPASS.LTC128B.128 [R213+0x5000], [R2.64], !P4 ;  /* 0x0500000002d57fae */ /* 0x0003ee000e101d4e */
[C---:B------:R-:W-:Y:S01]  /*5200*/  HMMA.16816.F32.BF16 R24, R156.reuse, R170, R24 ;  /* 0x000000aa9c18723c */ /* 0x040fe20000041818 */
[----:B------:R-:W-:Y:S07]  /*5210*/  LDSM.16.M88.4 R176, [R201+0xc100] ;  /* 0x00c10000c9b0783b */ /* 0x000fee0000000200 */
[C---:B--2---:R-:W-:Y:S01]  /*5220*/  HMMA.16816.F32.BF16 R28, R156.reuse, R172, R28 ;  /* 0x000000ac9c1c723c */ /* 0x044fe2000004181c */
[----:B------:R-:W2:Y:S07]  /*5230*/  LDSM.16.M88.4 R180, [R200+0x6100] ;  /* 0x00610000c8b4783b */ /* 0x000eae0000000200 */
[----:B------:R-:W-:Y:S01]  /*5240*/  HMMA.16816.F32.BF16 R32, R156, R174, R32 ;  /* 0x000000ae9c20723c */ /* 0x000fe20000041820 */
[----:B------:R-:W1:Y:S07]  /*5250*/  LDSM.16.M88.4 R136, [R200+0x6900] ;  /* 0x00690000c888783b */ /* 0x000e6e0000000200 */
[----:B------:R-:W1:Y:S07]  /*5260*/  LDSM.16.M88.4 R140, [R200+0x7100] ;  /* 0x00710000c88c783b */ /* 0x000e6e0000000200 */
[----:B------:R-:W0:Y:S07]  /*5270*/  LDGDEPBAR ;  /* 0x00000000000079af */ /* 0x000e2e0000000000 */
[----:B------:R-:W3:Y:S07]  /*5280*/  LDSM.16.M88.4 R144, [R200+0x7900] ;  /* 0x00790000c890783b */ /* 0x000eee0000000200 */
[----:B------:R-:W-:Y:S01]  /*5290*/  LDSM.16.M88.4 R148, [R199+0xc100] ;  /* 0x00c10000c794783b */ /* 0x000fe20000000200 */
[C---:B--2---:R-:W-:Y:S06]  /*52a0*/  HMMA.16816.F32.BF16 R4, R176.reuse, R180, R4 ;  /* 0x000000b4b004723c */ /* 0x044fec0000041804 */
[----:B------:R-:W2:Y:S02]  /*52b0*/  LDSM.16.M88.4 R152, [R192] ;  /* 0x00000000c098783b */ /* 0x000ea40000000200 */
[C---:B------:R-:W-:Y:S05]  /*52c0*/  HMMA.16816.F32.BF16 R8, R176.reuse, R182, R8 ;  /* 0x000000b6b008723c */ /* 0x040fea0000041808 */
[----:B------:R-:W2:Y:S03]  /*52d0*/  LDSM.16.M88.4 R156, [R192+0x800] ;  /* 0x00080000c09c783b */ /* 0x000ea60000000200 */
        /* <DEDUP_REMOVED lines=8> */
[C---:B---3--:R-:W-:Y:S01]  /*5360*/  HMMA.16816.F32.BF16 R28, R176.reuse, R144, R28 ;  /* 0x00000090b01c723c */ /* 0x048fe2000004181c */
[----:B------:R-:W3:Y:S07]  /*5370*/  LDSM.16.M88.4 R136, [R205+0x8900] ;  /* 0x00890000cd88783b */ /* 0x000eee0000000200 */
[----:B------:R-:W-:Y:S01]  /*5380*/  HMMA.16816.F32.BF16 R32, R176, R146, R32 ;  /* 0x00000092b020723c */ /* 0x000fe20000041820 */
[----:B------:R-:W3:Y:S07]  /*5390*/  LDSM.16.M88.4 R140, [R205+0x9100] ;  /* 0x00910000cd8c783b */ /* 0x000eee0000000200 */
[C---:B--2---:R-:W-:Y:S01]  /*53a0*/  HMMA.16816.F32.BF16 R4, R148.reuse, R152, R4 ;  /* 0x000000989404723c */ /* 0x044fe20000041804 */
[----:B------:R-:W2:Y:S07]  /*53b0*/  LDSM.16.M88.4 R144, [R205+0x9900] ;  /* 0x00990000cd90783b */ /* 0x000eae0000000200 */
[C---:B------:R-:W-:Y:S01]  /*53c0*/  HMMA.16816.F32.BF16 R8, R148.reuse, R154, R8 ;  /* 0x0000009a9408723c */ /* 0x040fe20000041808 */
[----:B------:R-:W-:Y:S07]  /*53d0*/  LDSM.16.M88.4 R176, [R202+0x10100] ;  /* 0x01010000cab0783b */ /* 0x000fee0000000200 */
[C---:B------:R-:W-:Y:S01]  /*53e0*/  HMMA.16816.F32.BF16 R12, R148.reuse, R156, R12 ;  /* 0x0000009c940c723c */ /* 0x040fe2000004180c */
[----:B------:R-:W2:Y:S07]  /*53f0*/  LDSM.16.M88.4 R180, [R191] ;  /* 0x00000000bfb4783b */ /* 0x000eae0000000200 */
        /* <DEDUP_REMOVED lines=13> */
[C---:B---3--:R-:W-:Y:S08]  /*54d0*/  HMMA.16816.F32.BF16 R12, R168.reuse, R136, R12 ;  /* 0x00000088a80c723c */ /* 0x048ff0000004180c */
[C---:B------:R-:W-:Y:S01]  /*54e0*/  HMMA.16816.F32.BF16 R16, R168.reuse, R138, R16 ;  /* 0x0000008aa810723c */ /* 0x040fe20000041810 */
[----:B------:R-:W3:Y:S07]  /*54f0*/  LDSM.16.M88.4 R136, [R200+0x8900] ;  /* 0x00890000c888783b */ /* 0x000eee0000000200 */
[C---:B------:R-:W-:Y:S08]  /*5500*/  HMMA.16816.F32.BF16 R20, R168.reuse, R140, R20 ;  /* 0x0000008ca814723c */ /* 0x040ff00000041814 */
[C---:B------:R-:W-:Y:S01]  /*5510*/  HMMA.16816.F32.BF16 R24, R168.reuse, R142, R24 ;  /* 0x0000008ea818723c */ /* 0x040fe20000041818 */
[----:B------:R-:W3:Y:S07]  /*5520*/  LDSM.16.M88.4 R140, [R200+0x9100] ;  /* 0x00910000c88c783b */ /* 0x000eee0000000200 */
[C---:B--2---:R-:W-:Y:S08]  /*5530*/  HMMA.16816.F32.BF16 R28, R168.reuse, R144, R28 ;  /* 0x00000090a81c723c */ /* 0x044ff0000004181c */
[----:B------:R-:W-:Y:S01]  /*5540*/  HMMA.16816.F32.BF16 R32, R168, R146, R32 ;  /* 0x00000092a820723c */ /* 0x000fe20000041820 */
[----:B------:R-:W2:Y:S07]  /*5550*/  LDSM.16.M88.4 R144, [R200+0x9900] ;  /* 0x00990000c890783b */ /* 0x000eae0000000200 */
[C---:B------:R-:W-:Y:S01]  /*5560*/  HMMA.16816.F32.BF16 R4, R176.reuse, R180, R4 ;  /* 0x000000b4b004723c */ /* 0x040fe20000041804 */
[----:B------:R-:W2:Y:S07]  /*5570*/  LDSM.16.M88.4 R168, [R199+0x10100] ;  /* 0x01010000c7a8783b */ /* 0x000eae0000000200 */
        /* <DEDUP_REMOVED lines=41> */
[C---:B---3--:R-:W-:Y:S08]  /*5810*/  HMMA.16816.F32.BF16 R12, R176.reuse, R136, R12 ;  /* 0x00000088b00c723c */ /* 0x048ff0000004180c */
[C---:B------:R-:W-:Y:S01]  /*5820*/  HMMA.16816.F32.BF16 R16, R176.reuse, R138, R16 ;  /* 0x0000008ab010723c */ /* 0x040fe20000041810 */
[----:B------:R-:W3:Y:S07]  /*5830*/  LDSM.16.M88.4 R136, [R200+0xa900] ;  /* 0x00a90000c888783b */ /* 0x000eee0000000200 */
[C---:B------:R-:W-:Y:S08]  /*5840*/  HMMA.16816.F32.BF16 R20, R176.reuse, R140, R20 ;  /* 0x0000008cb014723c */ /* 0x040ff00000041814 */
[C---:B------:R-:W-:Y:S01]  /*5850*/  HMMA.16816.F32.BF16 R24, R176.reuse, R142, R24 ;  /* 0x0000008eb018723c */ /* 0x040fe20000041818 */
[----:B------:R-:W1:Y:S07]  /*5860*/  LDSM.16.M88.4 R140, [R200+0xb100] ;  /* 0x00b10000c88c783b */ /* 0x000e6e0000000200 */
[C---:B--2---:R-:W-:Y:S08]  /*5870*/  HMMA.16816.F32.BF16 R28, R176.reuse, R144, R28 ;  /* 0x00000090b01c723c */ /* 0x044ff0000004181c */
[----:B------:R-:W-:Y:S01]  /*5880*/  HMMA.16816.F32.BF16 R32, R176, R146, R32 ;  /* 0x00000092b020723c */ /* 0x000fe20000041820 */
[----:B------:R-:W2:Y:S07]  /*5890*/  LDSM.16.M88.4 R144, [R200+0xb900] ;  /* 0x00b90000c890783b */ /* 0x000eae0000000200 */
[----:B------:R-:W2:Y:S01]  /*58a0*/  LDSM.16.M88.4 R176, [R199+0x14100] ;  /* 0x01410000c7b0783b */ /* 0x000ea20000000200 */
[C---:B------:R-:W-:Y:S08]  /*58b0*/  HMMA.16816.F32.BF16 R4, R160.reuse, R164, R4 ;  /* 0x000000a4a004723c */ /* 0x040ff00000041804 */
        /* <DEDUP_REMOVED lines=9> */
[C---:B---3--:R-:W-:Y:S08]  /*5950*/  HMMA.16816.F32.BF16 R12, R168.reuse, R136, R12 ;  /* 0x00000088a80c723c */ /* 0x048ff0000004180c */
[C---:B------:R-:W-:Y:S01]  /*5960*/  HMMA.16816.F32.BF16 R16, R168.reuse, R138, R16 ;  /* 0x0000008aa810723c */ /* 0x040fe20000041810 */
[----:B------:R-:W1:Y:S07]  /*5970*/  LDSM.16.M88.4 R136, [R192+0x4800] ;  /* 0x00480000c088783b */ /* 0x000e6e0000000200 */
[C---:B------:R-:W-:Y:S08]  /*5980*/  HMMA.16816.F32.BF16 R20, R168.reuse, R140, R20 ;  /* 0x0000008ca814723c */ /* 0x040ff00000041814 */
[C---:B------:R-:W-:Y:S01]  /*5990*/  HMMA.16816.F32.BF16 R24, R168.reuse, R142, R24 ;  /* 0x0000008ea818723c */ /* 0x040fe20000041818 */
[----:B------:R-:W3:Y:S07]  /*59a0*/  LDSM.16.M88.4 R140, [R192+0x5000] ;  /* 0x00500000c08c783b */ /* 0x000eee0000000200 */
[C---:B--2---:R-:W-:Y:S08]  /*59b0*/  HMMA.16816.F32.BF16 R28, R168.reuse, R144, R28 ;  /* 0x00000090a81c723c */ /* 0x044ff0000004181c */
        /* <DEDUP_REMOVED lines=8> */
[C---:B---3--:R-:W-:Y:S04]  /*5a40*/  HMMA.16816.F32.BF16 R20, R176.reuse, R140, R20 ;  /* 0x0000008cb014723c */ /* 0x048fe80000041814 */
[----:B------:R-:W2:Y:S01]  /*5a50*/  MUFU.TANH R246, R246 ;  /* 0x000000f600f67308 */ /* 0x000ea20000002400 */
[----:B------:R-:W-:Y:S01]  /*5a60*/  BAR.SYNC.DEFER_BLOCKING 0x0 ;  /* 0x0000000000007b1d */ /* 0x000fe20000010000 */
[----:B------:R-:W-:Y:S02]  /*5a70*/  FMUL.FTZ R244, R5, c[0x0][0x320] ;  /* 0x0000c80005f47a20 */ /* 0x000fe40000410000 */
[C---:B------:R-:W-:Y:S04]  /*5a80*/  HMMA.16816.F32.BF16 R24, R176.reuse, R142, R24 ;  /* 0x0000008eb018723c */ /* 0x040fe80000041818 */
[----:B------:R-:W-:Y:S02]  /*5a90*/  FMUL.FTZ R249, R6, c[0x0][0x320] ;  /* 0x0000c80006f97a20 */ /* 0x000fe40000410000 */
[----:B------:R-:W3:Y:S01]  /*5aa0*/  MUFU.TANH R244, R244 ;  /* 0x000000f400f47308 */ /* 0x000ee20000002400 */
[----:B------:R-:W-:Y:S02]  /*5ab0*/  FMUL.FTZ R247, R7, c[0x0][0x320] ;  /* 0x0000c80007f77a20 */ /* 0x000fe40000410000 */
[----:B------:R-:W-:Y:S03]  /*5ac0*/  FMUL.FTZ R248, R8, c[0x0][0x320] ;  /* 0x0000c80008f87a20 */ /* 0x000fe60000410000 */
[----:B------:R-:W-:Y:S02]  /*5ad0*/  FMUL.FTZ R252, R9, c[0x0][0x320] ;  /* 0x0000c80009fc7a20 */ /* 0x000fe40000410000 */
[----:B------:R-:W-:Y:S02]  /*5ae0*/  FMUL.FTZ R250, R10, c[0x0][0x320] ;  /* 0x0000c8000afa7a20 */ /* 0x000fe40000410000 */
[----:B------:R-:W2:Y:S01]  /*5af0*/  MUFU.TANH R249, R249 ;  /* 0x000000f900f97308 */ /* 0x000ea20000002400 */
[----:B------:R-:W-:Y:S02]  /*5b00*/  FMUL.FTZ R251, R11, c[0x0][0x320] ;  /* 0x0000c8000bfb7a20 */ /* 0x000fe40000410000 */
[----:B------:R-:W-:Y:S02]  /*5b10*/  FMUL.FTZ R242, R12, c[0x0][0x320] ;  /* 0x0000c8000cf27a20 */ /* 0x000fe40000410000 */
[----:B------:R-:W-:Y:S02]  /*5b20*/  FMUL.FTZ R240, R13, c[0x0][0x320] ;  /* 0x0000c8000df07a20 */ /* 0x000fe40000410000 */
[----:B------:R-:W-:Y:S01]  /*5b30*/  FMUL.FTZ R245, R14, c[0x0][0x320] ;  /* 0x0000c8000ef57a20 */ /* 0x000fe20000410000 */
[C---:B-1----:R-:W-:Y:S02]  /*5b40*/  HMMA.16816.F32.BF16 R28, R176.reuse, R136, R28 ;  /* 0x00000088b01c723c */ /* 0x042fe4000004181c */
[----:B------:R-:W1:Y:S01]  /*5b50*/  MUFU.TANH R247, R247 ;  /* 0x000000f700f77308 */ /* 0x000e620000002400 */
[----:B------:R-:W-:Y:S02]  /*5b60*/  FMUL.FTZ R243, R15, c[0x0][0x320] ;  /* 0x0000c8000ff37a20 */ /* 0x000fe40000410000 */
[----:B------:R-:W-:Y:S02]  /*5b70*/  FMUL.FTZ R238, R16, c[0x0][0x320] ;  /* 0x0000c80010ee7a20 */ /* 0x000fe40000410000 */
[----:B------:R-:W-:Y:S01]  /*5b80*/  FMUL.FTZ R236, R17, c[0x0][0x320] ;  /* 0x0000c80011ec7a20 */ /* 0x000fe20000410000 */
[----:B------:R-:W-:Y:S04]  /*5b90*/  HMMA.16816.F32.BF16 R32, R176, R138, R32 ;  /* 0x0000008ab020723c */ /* 0x000fe80000041820 */
[----:B------:R-:W1:Y:S01]  /*5ba0*/  MUFU.TANH R248, R248 ;  /* 0x000000f800f87308 */ /* 0x000e620000002400 */
[----:B------:R-:W-:Y:S02]  /*5bb0*/  FMUL.FTZ R241, R18, c[0x0][0x320] ;  /* 0x0000c80012f17a20 */ /* 0x000fe40000410000 */
[----:B------:R-:W-:Y:S02]  /*5bc0*/  FMUL.FTZ R239, R19, c[0x0][0x320] ;  /* 0x0000c80013ef7a20 */ /* 0x000fe40000410000 */
[----:B------:R-:W-:Y:S03]  /*5bd0*/  FMUL.FTZ R234, R20, c[0x0][0x320] ;  /* 0x0000c80014ea7a20 */ /* 0x000fe60000410000 */
[----:B----4-:R-:W-:Y:S02]  /*5be0*/  FMUL.FTZ R232, R21, c[0x0][0x320] ;  /* 0x0000c80015e87a20 */ /* 0x010fe40000410000 */
[----:B------:R-:W4:Y:S01]  /*5bf0*/  MUFU.TANH R252, R252 ;  /* 0x000000fc00fc7308 */ /* 0x000f220000002400 */
[----:B------:R-:W-:Y:S02]  /*5c00*/  FMUL.FTZ R237, R22, c[0x0][0x320] ;  /* 0x0000c80016ed7a20 */ /* 0x000fe40000410000 */
[----:B------:R-:W-:Y:S02]  /*5c10*/  FMUL.FTZ R235, R23, c[0x0][0x320] ;  /* 0x0000c80017eb7a20 */ /* 0x000fe40000410000 */
[----:B------:R-:W-:Y:S02]  /*5c20*/  FMUL.FTZ R230, R24, c[0x0][0x320] ;  /* 0x0000c80018e67a20 */ /* 0x000fe40000410000 */
[----:B------:R-:W-:Y:S02]  /*5c30*/  FMUL.FTZ R228, R25, c[0x0][0x320] ;  /* 0x0000c80019e47a20 */ /* 0x000fe40000410000 */
[----:B------:R-:W-:Y:S01]  /*5c40*/  FMUL.FTZ R233, R26, c[0x0][0x320] ;  /* 0x0000c8001ae97a20 */ /* 0x000fe20000410000 */
[----:B------:R-:W1:Y:S01]  /*5c50*/  MUFU.TANH R250, R250 ;  /* 0x000000fa00fa7308 */ /* 0x000e620000002400 */
[----:B------:R-:W-:Y:S02]  /*5c60*/  FMUL.FTZ R231, R27, c[0x0][0x320] ;  /* 0x0000c8001be77a20 */ /* 0x000fe40000410000 */
[----:B------:R-:W-:Y:S02]  /*5c70*/  FMUL.FTZ R224, R28, c[0x0][0x320] ;  /* 0x0000c8001ce07a20 */ /* 0x000fe40000410000 */
[----:B-----5:R-:W-:Y:S02]  /*5c80*/  FMUL.FTZ R226, R29, c[0x0][0x320] ;  /* 0x0000c8001de27a20 */ /* 0x020fe40000410000 */
[----:B------:R-:W-:Y:S02]  /*5c90*/  FMUL.FTZ R229, R30, c[0x0][0x320] ;  /* 0x0000c8001ee57a20 */ /* 0x000fe40000410000 */
[----:B------:R-:W-:Y:S01]  /*5ca0*/  FMUL.FTZ R227, R31, c[0x0][0x320] ;  /* 0x0000c8001fe37a20 */ /* 0x000fe20000410000 */
[----:B------:R-:W1:Y:S01]  /*5cb0*/  MUFU.TANH R251, R251 ;  /* 0x000000fb00fb7308 */ /* 0x000e620000002400 */
[----:B------:R-:W-:Y:S02]  /*5cc0*/  FMUL.FTZ R222, R32, c[0x0][0x320] ;  /* 0x0000c80020de7a20 */ /* 0x000fe40000410000 */
[----:B------:R-:W-:Y:S02]  /*5cd0*/  FMUL.FTZ R220, R33, c[0x0][0x320] ;  /* 0x0000c80021dc7a20 */ /* 0x000fe40000410000 */
[----:B------:R-:W-:Y:S02]  /*5ce0*/  FMUL.FTZ R134, R34, c[0x0][0x320] ;  /* 0x0000c80022867a20 */ /* 0x000fe40000410000 */
[----:B------:R-:W-:Y:S03]  /*5cf0*/  FMUL.FTZ R35, R35, c[0x0][0x320] ;  /* 0x0000c80023237a20 */ /* 0x000fe60000410000 */
        /* <DEDUP_REMOVED lines=25> */
.L_x_34:
[----:B------:R-:W-:Y:S01]  /*5e90*/  FMNMX.FTZ R2, R249, R0, !PT ;  /* 0x00000000f9027209 */ /* 0x000fe20007810000 */
[----:B-1----:R-:W-:Y:S01]  /*5ea0*/  LDSM.16.MT88.4 R12, [R203+0x100] ;  /* 0x00010000cb0c783b */ /* 0x002fe20000004200 */
        /* <DEDUP_REMOVED lines=38> */
[----:B------:R-:W-:Y:S01]  /*6110*/  ISETP.GT.AND P0, PT, R221, RZ, PT ;  /* 0x000000ffdd00720c */ /* 0x000fe20003f04270 */
[----:B------:R-:W-:Y:S08]  /*6120*/  SHFL.BFLY PT, R2, R7, 0x2, 0x1f ;  /* 0x0c401f0007027f89 */ /* 0x000ff000000e0000 */
[----:B------:R-:W1:Y:S08]  /*6130*/  SHFL.BFLY PT, R6, R5, 0x2, 0x1f ;  /* 0x0c401f0005067f89 */ /* 0x000e7000000e0000 */
[----:B------:R-:W-:Y:S08]  /*6140*/  LDSM.16.MT88.4 R160, [R196+0x3900] ;  /* 0x00390000c4a0783b */ /* 0x000ff00000004200 */
[----:B------:R-:W-:Y:S08]  /*6150*/  LDSM.16.MT88.4 R164, [R203+0x5900] ;  /* 0x00590000cba4783b */ /* 0x000ff00000004200 */
        /* <DEDUP_REMOVED lines=25> */
[--C-:B------:R-:W-:Y:S01]  /*62f0*/  FFMA.FTZ R177, R240, c[0x0][0x2d0], -R145.reuse ;  /* 0x0000b400f0b17a23 */ /* 0x100fe20000010891 */
        /* <DEDUP_REMOVED lines=105> */
[----:B------:R-:W1:Y:S01]  /*6990*/  MUFU.EX2 R239, R239 ;  /* 0x000000ef00ef7308 */ /* 0x000e620000000800 */
        /* <DEDUP_REMOVED lines=12> */
[----:B------:R-:W3:Y:S01]  /*6a60*/  MUFU.EX2 R235, R235 ;  /* 0x000000eb00eb7308 */ /* 0x000ee20000000800 */
        /* <DEDUP_REMOVED lines=10> */
[----:B------:R-:W5:Y:S01]  /*6b10*/  MUFU.EX2 R237, R237 ;  /* 0x000000ed00ed7308 */ /* 0x000f620000000800 */
        /* <DEDUP_REMOVED lines=12> */
[----:B------:R-:W2:Y:S03]  /*6be0*/  LDSM.16.MT88.4 R100, [R198+0x4100] ;  /* 0x00410000c664783b */ /* 0x000ea60000004200 */
        /* <DEDUP_REMOVED lines=18> */
[C---:B--2---:R-:W-:Y:S04]  /*6d10*/  HMMA.16816.F32.BF16 R76, R128.reuse, R100, R76 ;  /* 0x00000064804c723c */ /* 0x044fe8000004184c */
[C---:B------:R-:W-:Y:S02]  /*6d20*/  FMUL.FTZ R96, R2.reuse, R96 ;  /* 0x0000006002607220 */ /* 0x040fe40000410000 */
[----:B------:R-:W-:Y:S01]  /*6d30*/  FMUL.FTZ R97, R2, R97 ;  /* 0x0000006102617220 */ /* 0x000fe20000410000 */
[----:B------:R-:W-:Y:S01]  /*6d40*/  F2FP.BF16.PACK_AB R100, R177, R176 ;  /* 0x000000b0b164723e */ /* 0x000fe200000010ff */
[C---:B------:R-:W-:Y:S04]  /*6d50*/  HMMA.16816.F32.BF16 R80, R128.reuse, R102, R80 ;  /* 0x000000668050723c */ /* 0x040fe80000041850 */
[C---:B------:R-:W-:Y:S01]  /*6d60*/  FMUL.FTZ R98, R0.reuse, R98 ;  /* 0x0000006200627220 */ /* 0x040fe20000410000 */
[----:B------:R-:W-:Y:S01]  /*6d70*/  F2FP.BF16.PACK_AB R101, R179, R178 ;  /* 0x000000b2b365723e */ /* 0x000fe200000010ff */
[----:B------:R-:W-:Y:S01]  /*6d80*/  FMUL.FTZ R99, R0, R99 ;  /* 0x0000006300637220 */ /* 0x000fe20000410000 */
[----:B----4-:R-:W-:Y:S01]  /*6d90*/  F2FP.BF16.PACK_AB R102, R181, R180 ;  /* 0x000000b4b566723e */ /* 0x010fe200000010ff */
[C---:B---3--:R-:W-:Y:S04]  /*6da0*/  HMMA.16816.F32.BF16 R84, R128.reuse, R108, R84 ;  /* 0x0000006c8054723c */ /* 0x048fe80000041854 */
        /* <DEDUP_REMOVED lines=13> */
[----:B------:R-:W-:Y:S01]  /*6e80*/  FFMA.FTZ R145, R220, c[0x0][0x2d0], -R145 ;  /* 0x0000b400dc917a23 */ /* 0x000fe20000010891 */
[----:B------:R-:W-:Y:S01]  /*6e90*/  HMMA.16816.F32.BF16 R96, R128, R106, R96 ;  /* 0x0000006a8060723c */ /* 0x000fe20000041860 */
[----:B------:R-:W3:Y:S03]  /*6ea0*/  LDSM.16.MT88.4 R104, [R196+0x2900] ;  /* 0x00290000c468783b */ /* 0x000ee60000004200 */
[--C-:B------:R-:W-:Y:S02]  /*6eb0*/  FFMA.FTZ R134, R134, c[0x0][0x2d0], -R144.reuse ;  /* 0x0000b40086867a23 */ /* 0x100fe40000010890 */
[----:B------:R-:W-:Y:S01]  /*6ec0*/  FFMA.FTZ R144, R133, c[0x0][0x2d0], -R144 ;  /* 0x0000b40085907a23 */ /* 0x000fe20000010890 */
[----:B------:R-:W-:Y:S01]  /*6ed0*/  MUFU.EX2 R229, R145 ;  /* 0x0000009100e57308 */ /* 0x000fe20000000800 */
[C---:B------:R-:W-:Y:S01]  /*6ee0*/  HMMA.16816.F32.BF16 R4, R100.reuse, R112, R4 ;  /* 0x000000706404723c */ /* 0x040fe20000041804 */
[----:B------:R-:W-:Y:S04]  /*6ef0*/  LDSM.16.MT88.4 R128, [R198+0x3100] ;  /* 0x00310000c680783b */ /* 0x000fe80000004200 */
[----:B------:R-:W-:Y:S02]  /*6f00*/  FFMA.FTZ R175, R2, R225, R175 ;  /* 0x000000e102af7223 */ /* 0x000fe400000100af */
[----:B------:R-:W-:Y:S01]  /*6f10*/  FFMA.FTZ R171, R0, R223, R171 ;  /* 0x000000df00ab7223 */ /* 0x000fe200000100ab */
[C---:B------:R-:W-:Y:S01]  /*6f20*/  HMMA.16816.F32.BF16 R8, R100.reuse, R114, R8 ;  /* 0x000000726408723c */ /* 0x040fe20000041808 */
[----:B------:R-:W-:Y:S01]  /*6f30*/  LDSM.16.MT88.4 R112, [R198+0x4900] ;  /* 0x00490000c670783b */ /* 0x000fe20000004200 */
[----:B------:R4:W-:Y:S02]  /*6f40*/  MUFU.EX2 R133, R144 ;  /* 0x0000009000857308 */ /* 0x0009e40000000800 */
[----:B------:R-:W-:Y:S01]  /*6f50*/  IADD3 R0, R221, -0x1, RZ ;  /* 0xffffffffdd007810 */ /* 0x000fe20007ffe0ff */
[----:B------:R-:W-:Y:S02]  /*6f60*/  FADD.FTZ R174, R174, R175 ;  /* 0x000000afaeae7221 */ /* 0x000fe40000010000 */
[----:B------:R-:W-:Y:S01]  /*6f70*/  FADD.FTZ R170, R170, R171 ;  /* 0x000000abaaaa7221 */ /* 0x000fe20000010000 */
[C---:B------:R-:W-:Y:S04]  /*6f80*/  HMMA.16816.F32.BF16 R12, R100.reuse, R116, R12 ;  /* 0x00000074640c723c */ /* 0x040fe8000004180c */
[----:B------:R-:W-:Y:S01]  /*6f90*/  MUFU.EX2 R224, R224 ;  /* 0x000000e000e07308 */ /* 0x000fe20000000800 */
[----:B------:R-:W-:Y:S01]  /*6fa0*/  FADD.FTZ R173, R173, R174 ;  /* 0x000000aeadad7221 */ /* 0x000fe20000010000 */
[----:B------:R-:W-:Y:S02]  /*6fb0*/  MOV R221, R0 ;  /* 0x0000000000dd7202 */ /* 0x000fe40000000f00 */
[C---:B------:R-:W-:Y:S01]  /*6fc0*/  HMMA.16816.F32.BF16 R16, R100.reuse, R118, R16 ;  /* 0x000000766410723c */ /* 0x040fe20000041810 */
[----:B------:R-:W-:Y:S03]  /*6fd0*/  LDSM.16.MT88.4 R116, [R197+0x4900] ;  /* 0x00490000c574783b */ /* 0x000fe60000004200 */
[----:B------:R-:W-:Y:S01]  /*6fe0*/  FADD.FTZ R173, R172, R173 ;  /* 0x000000adacad7221 */ /* 0x000fe20000010000 */
[----:B------:R-:W-:Y:S01]  /*6ff0*/  MOV R0, R3 ;  /* 0x0000000300007202 */ /* 0x000fe20000000f00 */
[----:B------:R-:W1:Y:S02]  /*7000*/  MUFU.EX2 R233, R233 ;  /* 0x000000e900e97308 */ /* 0x000e640000000800 */
[C---:B--2---:R-:W-:Y:S01]  /*7010*/  HMMA.16816.F32.BF16 R20, R100.reuse, R108, R20 ;  /* 0x0000006c6414723c */ /* 0x044fe20000041814 */
[----:B----4-:R-:W-:Y:S03]  /*7020*/  LDSM.16.MT88.4 R144, [R196+0x1900] ;  /* 0x00190000c490783b */ /* 0x010fe60000004200 */
[----:B------:R-:W-:Y:S04]  /*7030*/  FADD.FTZ R176, R176, R173 ;  /* 0x000000adb0b07221 */ /* 0x000fe80000010000 */
[C---:B------:R-:W-:Y:S01]  /*7040*/  HMMA.16816.F32.BF16 R24, R100.reuse, R110, R24 ;  /* 0x0000006e6418723c */ /* 0x040fe20000041818 */
[----:B------:R-:W-:Y:S01]  /*7050*/  MUFU.EX2 R226, R226 ;  /* 0x000000e200e27308 */ /* 0x000fe20000000800 */
[----:B------:R-:W2:Y:S02]  /*7060*/  LDSM.16.MT88.4 R108, [R203+0x4900] ;  /* 0x00490000cb6c783b */ /* 0x000ea40000004200 */
[----:B------:R-:W-:Y:S04]  /*7070*/  FADD.FTZ R177, R177, R176 ;  /* 0x000000b0b1b17221 */ /* 0x000fe80000010000 */
[C---:B------:R-:W-:Y:S03]  /*7080*/  HMMA.16816.F32.BF16 R28, R100.reuse, R120, R28 ;  /* 0x00000078641c723c */ /* 0x040fe6000004181c */
[----:B------:R-:W4:Y:S01]  /*7090*/  MUFU.EX2 R227, R227 ;  /* 0x000000e300e37308 */ /* 0x000f220000000800 */
[----:B------:R-:W-:Y:S04]  /*70a0*/  FADD.FTZ R180, R180, R177 ;  /* 0x000000b1b4b47221 */ /* 0x000fe80000010000 */
[C---:B------:R-:W-:Y:S01]  /*70b0*/  HMMA.16816.F32.BF16 R32, R100.reuse, R122, R32 ;  /* 0x0000007a6420723c */ /* 0x040fe20000041820 */
[----:B------:R-:W-:Y:S03]  /*70c0*/  LDSM.16.MT88.4 R120, [R198+0x1100] ;  /* 0x00110000c678783b */ /* 0x000fe60000004200 */
[----:B------:R-:W-:Y:S01]  /*70d0*/  FADD.FTZ R181, R181, R180 ;  /* 0x000000b4b5b57221 */ /* 0x000fe20000010000 */
[----:B------:R-:W1:Y:S03]  /*70e0*/  MUFU.EX2 R222, R222 ;  /* 0x000000de00de7308 */ /* 0x000e660000000800 */
[C---:B------:R-:W-:Y:S07]  /*70f0*/  HMMA.16816.F32.BF16 R36, R100.reuse, R124, R36 ;  /* 0x0000007c6424723c */ /* 0x040fee0000041824 */
[----:B------:R-:W1:Y:S01]  /*7100*/  MUFU.EX2 R134, R134 ;  /* 0x0000008600867308 */ /* 0x000e620000000800 */
        /* <DEDUP_REMOVED lines=16> */
[----:B------:R-:W1:Y:S07]  /*7210*/  LDSM.16.MT88.4 R112, [R197+0x1100] ;  /* 0x00110000c570783b */ /* 0x000e6e0000004200 */
[C---:B------:R-:W-:Y:S08]  /*7220*/  HMMA.16816.F32.BF16 R84, R100.reuse, R116, R84 ;  /* 0x000000746454723c */ /* 0x040ff00000041854 */
[C---:B------:R-:W-:Y:S01]  /*7230*/  HMMA.16816.F32.BF16 R88, R100.reuse, R118, R88 ;  /* 0x000000766458723c */ /* 0x040fe20000041858 */
[----:B------:R-:W4:Y:S07]  /*7240*/  LDSM.16.MT88.4 R116, [R203+0x3100] ;  /* 0x00310000cb74783b */ /* 0x000f2e0000004200 */
[C---:B---3--:R-:W-:Y:S08]  /*7250*/  HMMA.16816.F32.BF16 R92, R100.reuse, R104, R92 ;  /* 0x00000068645c723c */ /* 0x048ff0000004185c */
[----:B------:R-:W-:Y:S01]  /*7260*/  HMMA.16816.F32.BF16 R96, R100, R106, R96 ;  /* 0x0000006a6460723c */ /* 0x000fe20000041860 */
[----:B------:R-:W3:Y:S06]  /*7270*/  LDSM.16.MT88.4 R104, [R196+0x3100] ;  /* 0x00310000c468783b */ /* 0x000eec0000004200 */
[----:B------:R-:W-:Y:S01]  /*7280*/  F2FP.BF16.PACK_AB R100, R239, R234 ;  /* 0x000000eaef64723e */ /* 0x000fe200000010ff */
[----:B------:R-:W-:Y:S01]  /*7290*/  FADD.FTZ R234, R234, R181 ;  /* 0x000000b5eaea7221 */ /* 0x000fe20000010000 */
[----:B------:R-:W-:Y:S03]  /*72a0*/  F2FP.BF16.PACK_AB R101, R235, R232 ;  /* 0x000000e8eb65723e */ /* 0x000fe600000010ff */
[----:B-----5:R-:W-:Y:S01]  /*72b0*/  F2FP.BF16.PACK_AB R102, R237, R230 ;  /* 0x000000e6ed66723e */ /* 0x020fe200000010ff */
[----:B------:R-:W-:Y:S01]  /*72c0*/  FADD.FTZ R239, R239, R234 ;  /* 0x000000eaefef7221 */ /* 0x000fe20000010000 */
[----:B-1----:R-:W-:Y:S03]  /*72d0*/  F2FP.BF16.PACK_AB R103, R231, R228 ;  /* 0x000000e4e767723e */ /* 0x002fe600000010ff */
[----:B------:R-:W-:Y:S04]  /*72e0*/  FADD.FTZ R230, R230, R239 ;  /* 0x000000efe6e67221 */ /* 0x000fe80000010000 */
[C---:B--2---:R-:W-:Y:S03]  /*72f0*/  HMMA.16816.F32.BF16 R4, R100.reuse, R108, R4 ;  /* 0x0000006c6404723c */ /* 0x044fe60000041804 */
[----:B------:R-:W-:Y:S05]  /*7300*/  FADD.FTZ R237, R237, R230 ;  /* 0x000000e6eded7221 */ /* 0x000fea0000010000 */
[C---:B------:R-:W-:Y:S01]  /*7310*/  HMMA.16816.F32.BF16 R8, R100.reuse, R110, R8 ;  /* 0x0000006e6408723c */ /* 0x040fe20000041808 */
[----:B------:R-:W1:Y:S07]  /*7320*/  LDSM.16.MT88.4 R108, [R203+0x5100] ;  /* 0x00510000cb6c783b */ /* 0x000e6e0000004200 */
[C---:B------:R-:W-:Y:S08]  /*7330*/  HMMA.16816.F32.BF16 R12, R100.reuse, R120, R12 ;  /* 0x00000078640c723c */ /* 0x040ff0000004180c */
[C---:B------:R-:W-:Y:S08]  /*7340*/  HMMA.16816.F32.BF16 R16, R100.reuse, R122, R16 ;  /* 0x0000007a6410723c */ /* 0x040ff00000041810 */
[C---:B------:R-:W-:Y:S08]  /*7350*/  HMMA.16816.F32.BF16 R20, R100.reuse, R112, R20 ;  /* 0x000000706414723c */ /* 0x040ff00000041814 */
[C---:B------:R-:W-:Y:S01]  /*7360*/  HMMA.16816.F32.BF16 R24, R100.reuse, R114, R24 ;  /* 0x000000726418723c */ /* 0x040fe20000041818 */
[----:B------:R-:W2:Y:S07]  /*7370*/  LDSM.16.MT88.4 R112, [R198+0x5100] ;  /* 0x00510000c670783b */ /* 0x000eae0000004200 */
[C---:B------:R-:W-:Y:S08]  /*7380*/  HMMA.16816.F32.BF16 R28, R100.reuse, R124, R28 ;  /* 0x0000007c641c723c */ /* 0x040ff0000004181c */
[C---:B------:R-:W-:Y:S01]  /*7390*/  HMMA.16816.F32.BF16 R32, R100.reuse, R126, R32 ;  /* 0x0000007e6420723c */ /* 0x040fe20000041820 */
[----:B------:R-:W-:Y:S07]  /*73a0*/  LDSM.16.MT88.4 R124, [R203+0x1900] ;  /* 0x00190000cb7c783b */ /* 0x000fee0000004200 */
[C---:B----4-:R-:W-:Y:S08]  /*73b0*/  HMMA.16816.F32.BF16 R36, R100.reuse, R116, R36 ;  /* 0x000000746424723c */ /* 0x050ff00000041824 */
[C---:B------:R-:W-:Y:S01]  /*73c0*/  HMMA.16816.F32.BF16 R40, R100.reuse, R118, R40 ;  /* 0x000000766428723c */ /* 0x040fe20000041828 */
[----:B------:R-:W4:Y:S07]  /*73d0*/  LDSM.16.MT88.4 R116, [R197+0x5100] ;  /* 0x00510000c574783b */ /* 0x000f2e0000004200 */
[C---:B------:R-:W-:Y:S08]  /*73e0*/  HMMA.16816.F32.BF16 R44, R100.reuse, R128, R44 ;  /* 0x00000080642c723c */ /* 0x040ff0000004182c */
[C---:B------:R-:W-:Y:S08]  /*73f0*/  HMMA.16816.F32.BF16 R48, R100.reuse, R130, R48 ;  /* 0x000000826430723c */ /* 0x040ff00000041830 */
[C---:B------:R-:W-:Y:S07]  /*7400*/  HMMA.16816.F32.BF16 R52, R100.reuse, R136, R52 ;  /* 0x000000886434723c */ /* 0x040fee0000041834 */
[----:B------:R-:W-:Y:S01]  /*7410*/  F2FP.BF16.PACK_AB R136, R233, R224 ;  /* 0x000000e0e988723e */ /* 0x000fe200000010ff */
[C---:B------:R-:W-:Y:S04]  /*7420*/  HMMA.16816.F32.BF16 R56, R100.reuse, R138, R56 ;  /* 0x0000008a6438723c */ /* 0x040fe80000041838 */
[----:B------:R-:W-:Y:S01]  /*7430*/  F2FP.BF16.PACK_AB R137, R227, R226 ;  /* 0x000000e2e389723e */ /* 0x000fe200000010ff */
[----:B------:R-:W-:Y:S02]  /*7440*/  FADD.FTZ R224, R224, R237 ;  /* 0x000000ede0e07221 */ /* 0x000fe40000010000 */
[----:B------:R-:W-:Y:S01]  /*7450*/  F2FP.BF16.PACK_AB R138, R229, R222 ;  /* 0x000000dee58a723e */ /* 0x000fe200000010ff */
[C---:B---3--:R-:W-:Y:S04]  /*7460*/  HMMA.16816.F32.BF16 R60, R100.reuse, R104, R60 ;  /* 0x00000068643c723c */ /* 0x048fe8000004183c */
[----:B------:R-:W-:Y:S01]  /*7470*/  F2FP.BF16.PACK_AB R139, R133, R134 ;  /* 0x00000086858b723e */ /* 0x000fe200000010ff */
[----:B------:R-:W-:Y:S03]  /*7480*/  FADD.FTZ R233, R233, R224 ;  /* 0x000000e0e9e97221 */ /* 0x000fe60000010000 */
[C---:B------:R-:W-:Y:S01]  /*7490*/  HMMA.16816.F32.BF16 R64, R100.reuse, R106, R64 ;  /* 0x0000006a6440723c */ /* 0x040fe20000041840 */
[----:B------:R-:W3:Y:S03]  /*74a0*/  LDSM.16.MT88.4 R104, [R196+0x5100] ;  /* 0x00510000c468783b */ /* 0x000ee60000004200 */
[----:B------:R-:W-:Y:S04]  /*74b0*/  FADD.FTZ R222, R222, R233 ;  /* 0x000000e9dede7221 */ /* 0x000fe80000010000 */
[C---:B-1----:R-:W-:Y:S04]  /*74c0*/  HMMA.16816.F32.BF16 R68, R100.reuse, R108, R68 ;  /* 0x0000006c6444723c */ /* 0x042fe80000041844 */
[----:B------:R-:W-:Y:S04]  /*74d0*/  FADD.FTZ R225, R229, R222 ;  /* 0x000000dee5e17221 */ /* 0x000fe80000010000 */
[C---:B------:R-:W-:Y:S01]  /*74e0*/  HMMA.16816.F32.BF16 R72, R100.reuse, R110, R72 ;  /* 0x0000006e6448723c */ /* 0x040fe20000041848 */
[----:B------:R-:W1:Y:S07]  /*74f0*/  LDSM.16.MT88.4 R108, [R198+0x1900] ;  /* 0x00190000c66c783b */ /* 0x000e6e0000004200 */
[C---:B--2---:R-:W-:Y:S08]  /*7500*/  HMMA.16816.F32.BF16 R76, R100.reuse, R112, R76 ;  /* 0x00000070644c723c */ /* 0x044ff0000004184c */
[C---:B------:R-:W-:Y:S08]  /*7510*/  HMMA.16816.F32.BF16 R80, R100.reuse, R114, R80 ;  /* 0x000000726450723c */ /* 0x040ff00000041850 */
[C---:B----4-:R-:W-:Y:S08]  /*7520*/  HMMA.16816.F32.BF16 R84, R100.reuse, R116, R84 ;  /* 0x000000746454723c */ /* 0x050ff00000041854 */
[C---:B------:R-:W-:Y:S08]  /*7530*/  HMMA.16816.F32.BF16 R88, R100.reuse, R118, R88 ;  /* 0x000000766458723c */ /* 0x040ff00000041858 */
[C---:B---3--:R-:W-:Y:S08]  /*7540*/  HMMA.16816.F32.BF16 R92, R100.reuse, R104, R92 ;  /* 0x00000068645c723c */ /* 0x048ff0000004185c */
[----:B------:R-:W-:Y:S08]  /*7550*/  HMMA.16816.F32.BF16 R96, R100, R106, R96 ;  /* 0x0000006a6460723c */ /* 0x000ff00000041860 */
[C---:B------:R-:W-:Y:S01]  /*7560*/  HMMA.16816.F32.BF16 R128, R136.reuse, R124, R4 ;  /* 0x0000007c8880723c */ /* 0x040fe20000041804 */
[----:B------:R-:W2:Y:S07]  /*7570*/  LDSM.16.MT88.4 R4, [R198+0x5900] ;  /* 0x00590000c604783b */ /* 0x000eae0000004200 */
[C---:B------:R-:W-:Y:S01]  /*7580*/  HMMA.16816.F32.BF16 R124, R136.reuse, R126, R8 ;  /* 0x0000007e887c723c */ /* 0x040fe20000041808 */
[----:B------:R-:W3:Y:S07]  /*7590*/  LDSM.16.MT88.4 R8, [R197+0x5900] ;  /* 0x00590000c508783b */ /* 0x000eee0000004200 */
[C---:B-1----:R-:W-:Y:S01]  /*75a0*/  HMMA.16816.F32.BF16 R120, R136.reuse, R108, R12 ;  /* 0x0000006c8878723c */ /* 0x042fe2000004180c */
[----:B------:R-:W1:Y:S07]  /*75b0*/  LDSM.16.MT88.4 R12, [R196+0x5900] ;  /* 0x00590000c40c783b */ /* 0x000e6e0000004200 */
[C---:B------:R-:W-:Y:S08]  /*75c0*/  HMMA.16816.F32.BF16 R116, R136.reuse, R110, R16 ;  /* 0x0000006e8874723c */ /* 0x040ff00000041810 */
        /* <DEDUP_REMOVED lines=14> */
[C---:B--2---:R-:W-:Y:S07]  /*76b0*/  HMMA.16816.F32.BF16 R76, R136.reuse, R4, R76 ;  /* 0x00000004884c723c */ /* 0x044fee000004184c */
[----:B------:R-:W-:Y:S01]  /*76c0*/  FADD.FTZ R5, R169, R170 ;  /* 0x000000aaa9057221 */ /* 0x000fe20000010000 */
[C---:B------:R-:W-:Y:S04]  /*76d0*/  HMMA.16816.F32.BF16 R80, R136.reuse, R6, R80 ;  /* 0x000000068850723c */ /* 0x040fe80000041850 */
[----:B------:R-:W-:Y:S04]  /*76e0*/  FADD.FTZ R5, R168, R5 ;  /* 0x00000005a8057221 */ /* 0x000fe80000010000 */
[C---:B---3--:R-:W-:Y:S04]  /*76f0*/  HMMA.16816.F32.BF16 R84, R136.reuse, R8, R84 ;  /* 0x000000088854723c */ /* 0x048fe80000041854 */
[----:B------:R-:W-:Y:S04]  /*7700*/  FADD.FTZ R178, R178, R5 ;  /* 0x00000005b2b27221 */ /* 0x000fe80000010000 */
[C---:B------:R-:W-:Y:S04]  /*7710*/  HMMA.16816.F32.BF16 R88, R136.reuse, R10, R88 ;  /* 0x0000000a8858723c */ /* 0x040fe80000041858 */
[----:B------:R-:W-:Y:S04]  /*7720*/  FADD.FTZ R179, R179, R178 ;  /* 0x000000b2b3b37221 */ /* 0x000fe80000010000 */
[----:B------:R-:W-:Y:S01]  /*7730*/  FADD.FTZ R182, R182, R179 ;  /* 0x000000b3b6b67221 */ /* 0x000fe20000010000 */
[C---:B-1----:R-:W-:Y:S03]  /*7740*/  HMMA.16816.F32.BF16 R92, R136.reuse, R12, R92 ;  /* 0x0000000c885c723c */ /* 0x042fe6000004185c */
[----:B------:R-:W-:Y:S04]  /*7750*/  FADD.FTZ R183, R183, R182 ;  /* 0x000000b6b7b77221 */ /* 0x000fe80000010000 */
[----:B------:R-:W-:Y:S01]  /*7760*/  FADD.FTZ R232, R232, R183 ;  /* 0x000000b7e8e87221 */ /* 0x000fe20000010000 */
[----:B------:R-:W-:Y:S04]  /*7770*/  HMMA.16816.F32.BF16 R96, R136, R14, R96 ;  /* 0x0000000e8860723c */ /* 0x000fe80000041860 */
[----:B------:R-:W-:Y:S04]  /*7780*/  FADD.FTZ R235, R235, R232 ;  /* 0x000000e8ebeb7221 */ /* 0x000fe80000010000 */
[----:B------:R-:W-:Y:S04]  /*7790*/  FADD.FTZ R228, R228, R235 ;  /* 0x000000ebe4e47221 */ /* 0x000fe80000010000 */
[----:B------:R-:W-:Y:S04]  /*77a0*/  FADD.FTZ R231, R231, R228 ;  /* 0x000000e4e7e77221 */ /* 0x000fe80000010000 */
[----:B------:R-:W-:Y:S04]  /*77b0*/  FADD.FTZ R226, R226, R231 ;  /* 0x000000e7e2e27221 */ /* 0x000fe80000010000 */
[----:B------:R-:W-:Y:S04]  /*77c0*/  FADD.FTZ R227, R227, R226 ;  /* 0x000000e2e3e37221 */ /* 0x000fe80000010000 */
[----:B------:R-:W-:Y:S04]  /*77d0*/  FADD.FTZ R134, R134, R227 ;  /* 0x000000e386867221 */ /* 0x000fe80000010000 */
[----:B------:R-:W-:Y:S01]  /*77e0*/  FADD.FTZ R223, R133, R134 ;  /* 0x0000008685df7221 */ /* 0x000fe20000010000 */
[----:B------:R-:W-:-:S05]  /*77f0*/  @P0 BRA `(.L_x_33) ;  /* 0xffffd60000000947 */ /* 0x000fca000383ffff */
.L_x_32:
[----:B------:R-:W1:Y:S01]  /*7800*/  SHFL.BFLY PT, R6, R225, 0x2, 0x1f ;  /* 0x0c401f00e1067f89 */ /* 0x000e6200000e0000 */
[----:B------:R-:W-:-:S02]  /*7810*/  MOV R4, RZ ;  /* 0x000000ff00047202 */ /* 0x000fc40000000f00 */
[----:B------:R-:W-:Y:S01]  /*7820*/  MOV R2, RZ ;  /* 0x000000ff00027202 */ /* 0x000fe20000000f00 */
[----:B------:R-:W2:Y:S01]  /*7830*/  SHFL.BFLY PT, R0, R223, 0x2, 0x1f ;  /* 0x0c401f00df007f89 */ /* 0x000ea200000e0000 */
[----:B------:R-:W-:Y:S02]  /*7840*/  MOV R8, 0xff800000 ;  /* 0xff80000000087802 */ /* 0x000fe40000000f00 */
[----:B------:R-:W-:Y:S01]  /*7850*/  PLOP3.LUT P2, PT, PT, PT, PT, 0x8, 0x0 ;  /* 0x000000000000781c */ /* 0x000fe20003f4e170 */
[----:B-1----:R-:W-:Y:S02]  /*7860*/  FADD.FTZ R6, R6, R225 ;  /* 0x000000e106067221 */ /* 0x002fe40000010000 */
[----:B--2---:R-:W-:-:S03]  /*7870*/  FADD.FTZ R7, R0, R223 ;  /* 0x000000df00077221 */ /* 0x004fc60000010000 */
[----:B------:R-:W1:Y:S04]  /*7880*/  SHFL.BFLY PT, R5, R6, 0x1, 0x1f ;  /* 0x0c201f0006057f89 */ /* 0x000e6800000e0000 */
[----:B------:R-:W2:Y:S01]  /*7890*/  SHFL.BFLY PT, R0, R7, 0x1, 0x1f ;  /* 0x0c201f0007007f89 */ /* 0x000ea200000e0000 */
[----:B-1----:R-:W-:Y:S01]  /*78a0*/  FADD.FTZ R5, R6, R5 ;  /* 0x0000000506057221 */ /* 0x002fe20000010000 */
[----:B------:R-:W-:Y:S01]  /*78b0*/  MOV R6, 0xff800000 ;  /* 0xff80000000067802 */ /* 0x000fe20000000f00 */
[----:B--2---:R-:W-:-:S03]  /*78c0*/  FADD.FTZ R0, R0, R7 ;  /* 0x0000000700007221 */ /* 0x004fc60000010000 */
[----:B------:R-:W-:Y:S02]  /*78d0*/  FSETP.NE.FTZ.AND P1, PT, R5, RZ, PT ;  /* 0x000000ff0500720b */ /* 0x000fe40003f35000 */
[----:B------:R-:W-:-:S11]  /*78e0*/  FSETP.NE.FTZ.AND P0, PT, R0, RZ, PT ;  /* 0x000000ff0000720b */ /* 0x000fd60003f15000 */
[----:B------:R-:W1:Y:S01]  /*78f0*/  @P1 MUFU.RCP R4, R5 ;  /* 0x0000000500041308 */ /* 0x000e620000001000 */
[----:B------:R-:W-:-:S05]  /*7900*/  @P1 MOV R7, 0x3f317218 ;  /* 0x3f31721800071802 */ /* 0x000fca0000000f00 */
[----:B------:R-:W-:Y:S02]  /*7910*/  @P1 FMUL.FTZ R7, R7, c[0x0][0x2d0] ;  /* 0x0000b40007071a20 */ /* 0x000fe40000410000 */
[----:B------:R-:W-:Y:S08]  /*7920*/  @P0 MUFU.RCP R2, R0 ;  /* 0x0000000000020308 */ /* 0x000ff00000001000 */
[----:B------:R-:W2:Y:S01]  /*7930*/  @P1 MUFU.LG2 R5, R5 ;  /* 0x0000000500051308 */ /* 0x000ea20000000c00 */
[----:B-1----:R-:W-:-:S02]  /*7940*/  FMUL.FTZ R128, R4, R128 ;  /* 0x0000008004807220 */ /* 0x002fc40000410000 */
[C---:B------:R-:W-:Y:S02]  /*7950*/  FMUL.FTZ R129, R4.reuse, R129 ;  /* 0x0000008104817220 */ /* 0x040fe40000410000 */
[C---:B------:R-:W-:Y:S02]  /*7960*/  FMUL.FTZ R124, R4.reuse, R124 ;  /* 0x0000007c047c7220 */ /* 0x040fe40000410000 */
[C---:B------:R-:W-:Y:S01]  /*7970*/  FMUL.FTZ R125, R4.reuse, R125 ;  /* 0x0000007d047d7220 */ /* 0x040fe20000410000 */
[----:B------:R-:W1:Y:S01]  /*7980*/  @P0 MUFU.LG2 R0, R0 ;  /* 0x0000000000000308 */ /* 0x000e620000000c00 */
[C---:B------:R-:W-:Y:S02]  /*7990*/  FMUL.FTZ R120, R4.reuse, R120 ;  /* 0x0000007804787220 */ /* 0x040fe40000410000 */
[C---:B------:R-:W-:Y:S02]  /*79a0*/  FMUL.FTZ R121, R4.reuse, R121 ;  /* 0x0000007904797220 */ /* 0x040fe40000410000 */
[----:B------:R-:W-:-:S02]  /*79b0*/  FMUL.FTZ R116, R4, R116 ;  /* 0x0000007404747220 */ /* 0x000fc40000410000 */
[C---:B------:R-:W-:Y:S02]  /*79c0*/  FMUL.FTZ R117, R4.reuse, R117 ;  /* 0x0000007504757220 */ /* 0x040fe40000410000 */
[C---:B------:R-:W-:Y:S02]  /*79d0*/  FMUL.FTZ R112, R4.reuse, R112 ;  /* 0x0000007004707220 */ /* 0x040fe40000410000 */
[C---:B------:R-:W-:Y:S02]  /*79e0*/  FMUL.FTZ R113, R4.reuse, R113 ;  /* 0x0000007104717220 */ /* 0x040fe40000410000 */
        /* <DEDUP_REMOVED lines=37> */
[----:B------:R-:W-:Y:S01]  /*7c40*/  FMUL.FTZ R97, R4, R97 ;  /* 0x0000006104617220 */ /* 0x000fe20000410000 */
[----:B------:R-:W-:Y:S01]  /*7c50*/  @P0 MOV R4, 0x3f317218 ;  /* 0x3f31721800040802 */ /* 0x000fe20000000f00 */
[----:B--2---:R-:W-:-:S02]  /*7c60*/  @P1 FMUL.FTZ R5, R5, 0.69314718246459960938 ;  /* 0x3f31721805051820 */ /* 0x004fc40000410000 */
[----:B-1----:R-:W-:Y:S02]  /*7c70*/  @P0 FMUL.FTZ R0, R0, 0.69314718246459960938 ;  /* 0x3f31721800000820 */ /* 0x002fe40000410000 */
[----:B------:R-:W-:Y:S02]  /*7c80*/  @P0 FMUL.FTZ R4, R4, c[0x0][0x2d0] ;  /* 0x0000b40004040a20 */ /* 0x000fe40000410000 */
        /* <DEDUP_REMOVED lines=47> */
[----:B------:R-:W-:Y:S02]  /*7f80*/  FMUL.FTZ R99, R2, R99 ;  /* 0x0000006302637220 */ /* 0x000fe40000410000 */
[----:B------:R-:W-:Y:S02]  /*7f90*/  @P1 FFMA.FTZ R6, R7, R132, R5 ;  /* 0x0000008407061223 */ /* 0x000fe40000010005 */
[----:B------:R-:W-:Y:S02]  /*7fa0*/  @P0 FFMA.FTZ R8, R4, R3, R0 ;  /* 0x0000000304080223 */ /* 0x000fe40000010000 */
.L_x_24:
[----:B------:R-:W-:Y:S01]  /*7fb0*/  USHF.R.S32.HI UR8, URZ, 0x1f, UR9 ;  /* 0x0000001f3f087899 */ /* 0x000fe20008011409 */
[----:B------:R-:W-:Y:S05]  /*7fc0*/  @P2 BRA `(.L_x_36) ;  /* 0x000017e000002947 */ /* 0x000fea0003800000 */
[----:B------:R-:W2:Y:S01]  /*7fd0*/  S2R R0, SR_TID.X ;  /* 0x0000000000007919 */ /* 0x000ea20000002100 */
[----:B------:R-:W-:Y:S01]  /*7fe0*/  F2FP.BF16.PACK_AB R128, R129, R128 ;  /* 0x000000808180723e */ /* 0x000fe200000010ff */
[----:B------:R-:W-:Y:S01]  /*7ff0*/  ULDC.64 UR4, c[0x0][0x500] ;  /* 0x0001400000047ab9 */ /* 0x000fe20000000a00 */
[----:B------:R-:W-:Y:S01]  /*8000*/  F2FP.BF16.PACK_AB R130, R131, R130 ;  /* 0x000000828382723e */ /* 0x000fe200000010ff */
[----:B------:R-:W-:Y:S01]  /*8010*/  UISETP.NE.U32.AND UP1, UPT, URZ, UR4, UPT ;  /* 0x000000043f00728c */ /* 0x000fe2000bf25070 */
[----:B------:R-:W-:Y:S01]  /*8020*/  F2FP.BF16.PACK_AB R124, R125, R124 ;  /* 0x0000007c7d7c723e */ /* 0x000fe200000010ff */
[----:B------:R-:W-:Y:S01]  /*8030*/  UMOV UR6, 0x4 ;  /* 0x0000000400067882 */ /* 0x000fe20000000000 */
[----:B------:R-:W-:Y:S01]  /*8040*/  F2FP.BF16.PACK_AB R126, R127, R126 ;  /* 0x0000007e7f7e723e */ /* 0x000fe200000010ff */
[----:B------:R-:W-:Y:S01]  /*8050*/  UISETP.NE.AND.EX UP1, UPT, URZ, UR5, UPT, UP1 ;  /* 0x000000053f00728c */ /* 0x000fe2000bf25310 */
[----:B------:R-:W-:-:S02]  /*8060*/  F2FP.BF16.PACK_AB R120, R121, R120 ;  /* 0x000000787978723e */ /* 0x000fc400000010ff */
[----:B------:R-:W-:Y:S01]  /*8070*/  F2FP.BF16.PACK_AB R122, R123, R122 ;  /* 0x0000007a7b7a723e */ /* 0x000fe200000010ff */
[----:B------:R-:W-:Y:S01]  /*8080*/  ULDC.64 UR4, c[0x0][0x500] ;  /* 0x0001400000047ab9 */ /* 0x000fe20000000a00 */
[----:B------:R-:W-:Y:S01]  /*8090*/  F2FP.BF16.PACK_AB R116, R117, R116 ;  /* 0x000000747574723e */ /* 0x000fe200000010ff */
[----:B------:R-:W-:Y:S01]  /*80a0*/  UIMAD.WIDE UR4, UR16, UR6, UR4 ;  /* 0x00000006100472a5 */ /* 0x000fe2000f8e0204 */
[----:B------:R-:W-:Y:S02]  /*80b0*/  F2FP.BF16.PACK_AB R118, R119, R118 ;  /* 0x000000767776723e */ /* 0x000fe400000010ff */
[----:B------:R-:W-:Y:S02]  /*80c0*/  F2FP.BF16.PACK_AB R112, R113, R112 ;  /* 0x000000707170723e */ /* 0x000fe400000010ff */
[----:B------:R-:W-:Y:S02]  /*80d0*/  F2FP.BF16.PACK_AB R114, R115, R114 ;  /* 0x000000727372723e */ /* 0x000fe400000010ff */
[----:B------:R-:W-:-:S02]  /*80e0*/  F2FP.BF16.PACK_AB R108, R109, R108 ;  /* 0x0000006c6d6c723e */ /* 0x000fc400000010ff */
[----:B------:R-:W-:Y:S02]  /*80f0*/  F2FP.BF16.PACK_AB R110, R111, R110 ;  /* 0x0000006e6f6e723e */ /* 0x000fe400000010ff */
[----:B--2---:R-:W-:Y:S02]  /*8100*/  SHF.R.S32.HI R3, RZ, 0x1f, R0 ;  /* 0x0000001fff037819 */ /* 0x004fe40000011400 */
[----:B------:R-:W-:Y:S02]  /*8110*/  F2FP.BF16.PACK_AB R104, R105, R104 ;  /* 0x000000686968723e */ /* 0x000fe400000010ff */
[----:B-1----:R-:W-:Y:S02]  /*8120*/  LEA.HI R2, R3, R0, RZ, 0x2 ;  /* 0x0000000003027211 */ /* 0x002fe400078f10ff */
[----:B------:R-:W-:Y:S02]  /*8130*/  F2FP.BF16.PACK_AB R106, R107, R106 ;  /* 0x0000006a6b6a723e */ /* 0x000fe400000010ff */
[----:B------:R-:W-:-:S02]  /*8140*/  SHF.R.S32.HI R5, RZ, 0x2, R2 ;  /* 0x00000002ff057819 */ /* 0x000fc40000011402 */
[----:B------:R-:W-:Y:S02]  /*8150*/  SHF.R.S32.HI R4, RZ, 0x1f, R2 ;  /* 0x0000001fff047819 */ /* 0x000fe40000011402 */
[----:B------:R-:W-:Y:S02]  /*8160*/  LOP3.LUT R7, R2, 0xfffffffc, RZ, 0xc0, !PT ;  /* 0xfffffffc02077812 */ /* 0x000fe400078ec0ff */
[----:B------:R-:W-:Y:S02]  /*8170*/  LEA.HI R4, R4, R5, RZ, 0x3 ;  /* 0x0000000504047211 */ /* 0x000fe400078f18ff */
[----:B------:R-:W-:Y:S01]  /*8180*/  F2FP.BF16.PACK_AB R100, R101, R100 ;  /* 0x000000646564723e */ /* 0x000fe200000010ff */
[----:B------:R-:W-:Y:S01]  /*8190*/  IMAD.IADD R7, R0, 0x1, -R7 ;  /* 0x0000000100077824 */ /* 0x000fe200078e0a07 */
[----:B------:R-:W-:Y:S02]  /*81a0*/  LOP3.LUT R4, R4, 0xfffffff8, RZ, 0xc0, !PT ;  /* 0xfffffff804047812 */ /* 0x000fe400078ec0ff */
[----:B------:R-:W-:-:S02]  /*81b0*/  F2FP.BF16.PACK_AB R102, R103, R102 ;  /* 0x000000666766723e */ /* 0x000fc400000010ff */
[----:B------:R-:W-:Y:S01]  /*81c0*/  F2FP.BF16.PACK_AB R36, R37, R36 ;  /* 0x000000242524723e */ /* 0x000fe200000010ff */
[----:B------:R-:W-:Y:S01]  /*81d0*/  IMAD.IADD R5, R5, 0x1, -R4 ;  /* 0x0000000105057824 */ /* 0x000fe200078e0a04 */
[----:B------:R-:W-:Y:S02]  /*81e0*/  LEA.HI R4, R3, R0, RZ, 0x5 ;  /* 0x0000000003047211 */ /* 0x000fe400078f28ff */
[----:B------:R-:W-:Y:S01]  /*81f0*/  F2FP.BF16.PACK_AB R38, R39, R38 ;  /* 0x000000262726723e */ /* 0x000fe200000010ff */
[C---:B------:R-:W-:Y:S01]  /*8200*/  IMAD.SHL.U32 R9, R5.reuse, 0x40, RZ ;  /* 0x0000004005097824 */ /* 0x040fe200078e00ff */
[----:B------:R-:W-:Y:S02]  /*8210*/  SHF.R.S32.HI R2, RZ, 0x5, R4 ;  /* 0x00000005ff027819 */ /* 0x000fe40000011404 */
[----:B------:R-:W-:Y:S02]  /*8220*/  LOP3.LUT R11, R5, 0x1, RZ, 0xc0, !PT ;  /* 0x00000001050b7812 */ /* 0x000fe400078ec0ff */
[----:B------:R-:W-:Y:S01]  /*8230*/  LOP3.LUT R9, R9, 0x1c0, RZ, 0xc0, !PT ;  /* 0x000001c009097812 */ /* 0x000fe200078ec0ff */
[----:B------:R-:W-:Y:S01]  /*8240*/  IMAD R10, R2, 0x200, R7 ;  /* 0x00000200020a7824 */ /* 0x000fe200078e0207 */
[----:B------:R-:W-:-:S02]  /*8250*/  ISETP.NE.U32.AND P0, PT, R11, 0x1, PT ;  /* 0x000000010b00780c */ /* 0x000fc40003f05070 */
[----:B------:R-:W-:Y:S02]  /*8260*/  LEA.HI R9, R9, R9, RZ, 0x1d ;  /* 0x0000000909097211 */ /* 0x000fe400078fe8ff */
[----:B------:R-:W-:Y:S01]  /*8270*/  R2P PR, R5, 0x6 ;  /* 0x0000000605007804 */ /* 0x000fe20000000000 */
[----:B------:R-:W-:Y:S01]  /*8280*/  IMAD.MOV.U32 R5, RZ, RZ, 0x20 ;  /* 0x00000020ff057424 */ /* 0x000fe200078e00ff */
[----:B------:R-:W-:Y:S01]  /*8290*/  F2FP.BF16.PACK_AB R40, R41, R40 ;  /* 0x000000282928723e */ /* 0x000fe200000010ff */
[----:B------:R-:W-:Y:S01]  /*82a0*/  IMAD.U32 R9, R10, 0x2, R9 ;  /* 0x000000020a097824 */ /* 0x000fe200078e0009 */
[----:B------:R-:W-:Y:S02]  /*82b0*/  F2FP.BF16.PACK_AB R42, R43, R42 ;  /* 0x0000002a2b2a723e */ /* 0x000fe400000010ff */
[----:B------:R-:W-:Y:S01]  /*82c0*/  F2FP.BF16.PACK_AB R44, R45, R44 ;  /* 0x0000002c2d2c723e */ /* 0x000fe200000010ff */
[----:B------:R-:W-:Y:S01]  /*82d0*/  IMAD.SHL.U32 R9, R9, 0x2, RZ ;  /* 0x0000000209097824 */ /* 0x000fe200078e00ff */
[----:B------:R-:W-:Y:S01]  /*82e0*/  BAR.SYNC.DEFER_BLOCKING 0x1, 0x100 ;  /* 0x0044000000007b1d */ /* 0x000fe20000010000 */
[----:B------:R-:W-:-:S02]  /*82f0*/  F2FP.BF16.PACK_AB R46, R47, R46 ;  /* 0x0000002e2f2e723e */ /* 0x000fc400000010ff */
[----:B------:R-:W-:Y:S02]  /*8300*/  F2FP.BF16.PACK_AB R48, R49, R48 ;  /* 0x000000303130723e */ /* 0x000fe400000010ff */
[C---:B------:R-:W-:Y:S02]  /*8310*/  IADD3 R10, R9.reuse, 0x80, RZ ;  /* 0x00000080090a7810 */ /* 0x040fe40007ffe0ff */
[----:B------:R-:W-:Y:S02]  /*8320*/  IADD3 R11, R9, 0x70, RZ ;  /* 0x00000070090b7810 */ /* 0x000fe40007ffe0ff */
[----:B------:R-:W-:Y:S02]  /*8330*/  @P0 IADD3 R11, R10, 0x10, RZ ;  /* 0x000000100a0b0810 */ /* 0x000fe40007ffe0ff */
[----:B------:R-:W-:Y:S01]  /*8340*/  SEL R10, R5, 0xffffffe0, !P1 ;  /* 0xffffffe0050a7807 */ /* 0x000fe20004800000 */
[----:B------:R-:W-:Y:S01]  /*8350*/  IMAD.MOV.U32 R5, RZ, RZ, 0x40 ;  /* 0x00000040ff057424 */ /* 0x000fe200078e00ff */
[----:B------:R-:W-:-:S02]  /*8360*/  F2FP.BF16.PACK_AB R50, R51, R50 ;  /* 0x000000323332723e */ /* 0x000fc400000010ff */
[----:B------:R-:W-:Y:S01]  /*8370*/  F2FP.BF16.PACK_AB R52, R53, R52 ;  /* 0x000000343534723e */ /* 0x000fe200000010ff */
[----:B------:R-:W-:Y:S01]  /*8380*/  IMAD.IADD R13, R9, 0x1, R10 ;  /* 0x00000001090d7824 */ /* 0x000fe200078e020a */
[----:B------:R-:W-:Y:S01]  /*8390*/  SEL R12, R5, 0xffffffc0, !P2 ;  /* 0xffffffc0050c7807 */ /* 0x000fe20005000000 */
[--C-:B------:R-:W-:Y:S01]  /*83a0*/  IMAD.IADD R5, R10, 0x1, R11.reuse ;  /* 0x000000010a057824 */ /* 0x100fe200078e020b */
[----:B------:R-:W-:Y:S01]  /*83b0*/  F2FP.BF16.PACK_AB R54, R55, R54 ;  /* 0x000000363736723e */ /* 0x000fe200000010ff */
[----:B------:R-:W-:Y:S01]  /*83c0*/  IMAD.U32 R10, RZ, RZ, UR4 ;  /* 0x00000004ff0a7e24 */ /* 0x000fe2000f8e00ff */
[----:B------:R-:W-:Y:S01]  /*83d0*/  F2FP.BF16.PACK_AB R56, R57, R56 ;  /* 0x000000383938723e */ /* 0x000fe200000010ff */
[--C-:B------:R-:W-:Y:S01]  /*83e0*/  IMAD.IADD R15, R9, 0x1, R12.reuse ;  /* 0x00000001090f7824 */ /* 0x100fe200078e020c */
[----:B------:R-:W-:Y:S01]  /*83f0*/  F2FP.BF16.PACK_AB R58, R59, R58 ;  /* 0x0000003a3b3a723e */ /* 0x000fe200000010ff */
[----:B------:R-:W-:Y:S01]  /*8400*/  STS [R9+0x80], R128 ;  /* 0x0000808009007388 */ /* 0x000fe20000000800 */
[C---:B------:R-:W-:Y:S01]  /*8410*/  IMAD.IADD R17, R12.reuse, 0x1, R11 ;  /* 0x000000010c117824 */ /* 0x040fe200078e020b */
[----:B------:R-:W-:Y:S01]  /*8420*/  F2FP.BF16.PACK_AB R60, R61, R60 ;  /* 0x0000003c3d3c723e */ /* 0x000fe200000010ff */
[----:B------:R-:W-:Y:S01]  /*8430*/  IMAD.IADD R19, R12, 0x1, R13 ;  /* 0x000000010c137824 */ /* 0x000fe200078e020d */
[----:B------:R-:W-:Y:S01]  /*8440*/  STS [R9+0x480], R130 ;  /* 0x0004808209007388 */ /* 0x000fe20000000800 */
[----:B------:R-:W-:Y:S01]  /*8450*/  IMAD.IADD R21, R5, 0x1, R12 ;  /* 0x0000000105157824 */ /* 0x000fe200078e020c */
[----:B------:R-:W-:-:S02]  /*8460*/  F2FP.BF16.PACK_AB R62, R63, R62 ;  /* 0x0000003e3f3e723e */ /* 0x000fc400000010ff */
[----:B------:R-:W-:Y:S01]  /*8470*/  STS [R11], R124 ;  /* 0x0000007c0b007388 */ /* 0x000fe20000000800 */
[----:B------:R-:W-:Y:S02]  /*8480*/  F2FP.BF16.PACK_AB R64, R65, R64 ;  /* 0x000000404140723e */ /* 0x000fe400000010ff */
[----:B------:R-:W-:Y:S01]  /*8490*/  F2FP.BF16.PACK_AB R66, R67, R66 ;  /* 0x000000424342723e */ /* 0x000fe200000010ff */
[----:B------:R-:W-:Y:S01]  /*84a0*/  STS [R11+0x400], R126 ;  /* 0x0004007e0b007388 */ /* 0x000fe20000000800 */
[----:B------:R-:W-:Y:S02]  /*84b0*/  F2FP.BF16.PACK_AB R68, R69, R68 ;  /* 0x000000444544723e */ /* 0x000fe400000010ff */
[----:B------:R-:W-:Y:S01]  /*84c0*/  F2FP.BF16.PACK_AB R70, R71, R70 ;  /* 0x000000464746723e */ /* 0x000fe200000010ff */
[----:B------:R-:W-:Y:S01]  /*84d0*/  STS [R13+0x80], R120 ;  /* 0x000080780d007388 */ /* 0x000fe20000000800 */
[----:B------:R-:W-:Y:S02]  /*84e0*/  F2FP.BF16.PACK_AB R72, R73, R72 ;  /* 0x000000484948723e */ /* 0x000fe400000010ff */
[----:B------:R-:W-:Y:S01]  /*84f0*/  F2FP.BF16.PACK_AB R74, R75, R74 ;  /* 0x0000004a4b4a723e */ /* 0x000fe200000010ff */
[----:B------:R-:W-:Y:S01]  /*8500*/  STS [R13+0x480], R122 ;  /* 0x0004807a0d007388 */ /* 0x000fe20000000800 */
[----:B------:R-:W-:-:S02]  /*8510*/  F2FP.BF16.PACK_AB R76, R77, R76 ;  /* 0x0000004c4d4c723e */ /* 0x000fc400000010ff */
[----:B------:R-:W-:Y:S01]  /*8520*/  F2FP.BF16.PACK_AB R78, R79, R78 ;  /* 0x0000004e4f4e723e */ /* 0x000fe200000010ff */
[----:B------:R-:W-:Y:S01]  /*8530*/  STS [R5], R116 ;  /* 0x0000007405007388 */ /* 0x000fe20000000800 */
        /* <DEDUP_REMOVED lines=8> */
[----:B------:R-:W-:Y:S01]  /*85c0*/  STS [R15+0x480], R114 ;  /* 0x000480720f007388 */ /* 0x000fe20000000800 */
[----:B------:R-:W-:Y:S02]  /*85d0*/  F2FP.BF16.PACK_AB R92, R93, R92 ;  /* 0x0000005c5d5c723e */ /* 0x000fe400000010ff */
[----:B------:R-:W-:Y:S01]  /*85e0*/  F2FP.BF16.PACK_AB R94, R95, R94 ;  /* 0x0000005e5f5e723e */ /* 0x000fe200000010ff */
[----:B------:R-:W-:Y:S01]  /*85f0*/  STS [R17], R108 ;  /* 0x0000006c11007388 */ /* 0x000fe20000000800 */
[----:B------:R-:W-:Y:S02]  /*8600*/  F2FP.BF16.PACK_AB R96, R97, R96 ;  /* 0x000000606160723e */ /* 0x000fe400000010ff */
[----:B------:R-:W-:Y:S01]  /*8610*/  F2FP.BF16.PACK_AB R98, R99, R98 ;  /* 0x000000626362723e */ /* 0x000fe200000010ff */
[----:B------:R-:W-:Y:S01]  /*8620*/  STS [R17+0x400], R110 ;  /* 0x0004006e11007388 */ /* 0x000fe20000000800 */
[----:B------:R-:W-:-:S03]  /*8630*/  PLOP3.LUT P0, PT, PT, PT, UP1, 0x80, 0x0 ;  /* 0x000000000000781c */ /* 0x000fc60003f0f018 */
[----:B------:R-:W-:Y:S04]  /*8640*/  STS [R19+0x80], R104 ;  /* 0x0000806813007388 */ /* 0x000fe80000000800 */
[----:B------:R-:W-:Y:S04]  /*8650*/  STS [R19+0x480], R106 ;  /* 0x0004806a13007388 */ /* 0x000fe80000000800 */
[----:B------:R-:W-:Y:S04]  /*8660*/  STS [R21], R100 ;  /* 0x0000006415007388 */ /* 0x000fe80000000800 */
        /* <DEDUP_REMOVED lines=24> */
[----:B------:R2:W-:Y:S04]  /*87f0*/  STS [R5+0x8400], R82 ;  /* 0x0084005205007388 */ /* 0x0005e80000000800 */
[----:B------:R3:W-:Y:S04]  /*8800*/  STS [R15+0x8080], R84 ;  /* 0x008080540f007388 */ /* 0x0007e80000000800 */
[----:B------:R3:W-:Y:S01]  /*8810*/  STS [R15+0x8480], R86 ;  /* 0x008480560f007388 */ /* 0x0007e20000000800 */
[----:B-1----:R-:W-:Y:S01]  /*8820*/  IMAD.U32 R11, RZ, RZ, UR5 ;  /* 0x00000005ff0b7e24 */ /* 0x002fe2000f8e00ff */
[----:B------:R-:W-:-:S02]  /*8830*/  ULDC.64 UR4, c[0x0][0x508] ;  /* 0x0001420000047ab9 */ /* 0x000fc40000000a00 */
[----:B------:R3:W-:Y:S04]  /*8840*/  STS [R17+0x8000], R88 ;  /* 0x0080005811007388 */ /* 0x0007e80000000800 */
[----:B------:R3:W-:Y:S04]  /*8850*/  STS [R17+0x8400], R90 ;  /* 0x0084005a11007388 */ /* 0x0007e80000000800 */
[----:B------:R3:W-:Y:S04]  /*8860*/  STS [R19+0x8080], R92 ;  /* 0x0080805c13007388 */ /* 0x0007e80000000800 */
[----:B------:R3:W-:Y:S04]  /*8870*/  STS [R19+0x8480], R94 ;  /* 0x0084805e13007388 */ /* 0x0007e80000000800 */
[----:B------:R3:W-:Y:S04]  /*8880*/  STS [R21+0x8000], R96 ;  /* 0x0080006015007388 */ /* 0x0007e80000000800 */
[----:B------:R3:W-:Y:S04]  /*8890*/  STS [R21+0x8400], R98 ;  /* 0x0084006215007388 */ /* 0x0007e80000000800 */
[----:B------:R-:W-:Y:S01]  /*88a0*/  BAR.SYNC.DEFER_BLOCKING 0x1, 0x100 ;  /* 0x0044000000007b1d */ /* 0x000fe20000010000 */
[----:B------:R-:W-:-:S04]  /*88b0*/  UISETP.NE.U32.AND UP0, UPT, URZ, UR4, UPT ;  /* 0x000000043f00728c */ /* 0x000fc8000bf05070 */
[----:B------:R-:W-:Y:S01]  /*88c0*/  UISETP.NE.AND.EX UP0, UPT, URZ, UR5, UPT, UP0 ;  /* 0x000000053f00728c */ /* 0x000fe2000bf05300 */
[----:B------:R-:W4:Y:S02]  /*88d0*/  @P0 LDG.E R9, [R10.64] ;  /* 0x0000000e0a090981 */ /* 0x000f24000c1e1900 */
[----:B------:R-:W-:-:S03]  /*88e0*/  ULDC.64 UR4, c[0x0][0x508] ;  /* 0x0001420000047ab9 */ /* 0x000fc60000000a00 */
[----:B------:R-:W-:-:S05]  /*88f0*/  PLOP3.LUT P1, PT, PT, PT, UP0, 0x80, 0x0 ;  /* 0x000000000000781c */ /* 0x000fca0003f2f008 */
[----:B------:R-:W-:Y:S01]  /*8900*/  @UP0 UIMAD.WIDE UR4, UR16, UR6, UR4 ;  /* 0x00000006100402a5 */ /* 0x000fe2000f8e0204 */
[----:B--2---:R-:W-:-:S05]  /*8910*/  IMAD.MOV.U32 R5, RZ, RZ, c[0x0][0x388] ;  /* 0x0000e200ff057624 */ /* 0x004fca00078e00ff */
[----:B------:R-:W-:Y:S02]  /*8920*/  IMAD.U32 R12, RZ, RZ, UR4 ;  /* 0x00000004ff0c7e24 */ /* 0x000fe4000f8e00ff */
[----:B------:R-:W-:-:S05]  /*8930*/  IMAD.U32 R13, RZ, RZ, UR5 ;  /* 0x00000005ff0d7e24 */ /* 0x000fca000f8e00ff */
[----:B------:R3:W5:Y:S01]  /*8940*/  @P1 LDG.E R5, [R12.64] ;  /* 0x0000000e0c051981 */ /* 0x000762000c1e1900 */
[----:B------:R-:W-:Y:S02]  /*8950*/  UMOV UR18, URZ ;  /* 0x0000003f00127c82 */ /* 0x000fe40008000000 */
[----:B------:R-:W-:Y:S01]  /*8960*/  UMOV UR19, URZ ;  /* 0x0000003f00137c82 */ /* 0x000fe20008000000 */
[----:B----4-:R-:W1:Y:S02]  /*8970*/  @P0 R2UR UR5, R9 ;  /* 0x00000000090503c2 */ /* 0x010e6400000e0000 */
[----:B-1----:R-:W-:Y:S02]  /*8980*/  @UP1 USHF.R.S32.HI UR4, URZ, 0x1f, UR5 ;  /* 0x0000001f3f041899 */ /* 0x002fe40008011405 */
[----:B------:R-:W-:-:S05]  /*8990*/  @UP1 UMOV UR18, UR5 ;  /* 0x0000000500121c82 */ /* 0x000fca0008000000 */
[----:B------:R-:W-:Y:S01]  /*89a0*/  @UP1 UMOV UR19, UR4 ;  /* 0x0000000400131c82 */ /* 0x000fe20008000000 */
[----:B------:R-:W-:Y:S05]  /*89b0*/  @P1 BRA `(.L_x_37) ;  /* 0x0000004000001947 */ /* 0x000fea0003800000 */
[----:B---3--:R-:W-:Y:S05]  /*89c0*/  @!P0 BRA `(.L_x_37) ;  /* 0x0000003000008947 */ /* 0x008fea0003800000 */
[----:B-----5:R-:W2:Y:S04]  /*89d0*/  LDG.E R5, [R10.64] ;  /* 0x0000000e0a057981 */ /* 0x020ea8000c1e1900 */
[----:B------:R-:W2:Y:S02]  /*89e0*/  LDG.E R12, [R10.64+0x4] ;  /* 0x0000040e0a0c7981 */ /* 0x000ea4000c1e1900 */
[----:B--2---:R-:W-:Y:S02]  /*89f0*/  IADD3 R5, -R5, R12, RZ ;  /* 0x0000000c05057210 */ /* 0x004fe40007ffe1ff */
.L_x_37:
[----:B---3--:R-:W-:Y:S01]  /*8a00*/  SHF.R.S32.HI R11, RZ, 0x1f, R2 ;  /* 0x0000001fff0b7819 */ /* 0x008fe20000011402 */
[----:B------:R-:W1:Y:S01]  /*8a10*/  S2R R55, SR_CTAID.X ;  /* 0x0000000000377919 */ /* 0x000e620000002500 */
[----:B------:R-:W-:Y:S01]  /*8a20*/  LOP3.LUT R13, R4, 0xffffffe0, RZ, 0xc0, !PT ;  /* 0xffffffe0040d7812 */ /* 0x000fe200078ec0ff */
[----:B------:R-:W-:Y:S01]  /*8a30*/  IMAD.MOV.U32 R9, RZ, RZ, c[0x0][0x4e8] ;  /* 0x00013a00ff097624 */ /* 0x000fe200078e00ff */
[----:B------:R-:W-:Y:S01]  /*8a40*/  LEA.HI R11, R11, R2, RZ, 0x3 ;  /* 0x000000020b0b7211 */ /* 0x000fe200078f18ff */
[----:B------:R-:W-:Y:S01]  /*8a50*/  ULDC.64 UR6, c[0x0][0x490] ;  /* 0x0001240000067ab9 */ /* 0x000fe20000000a00 */
[----:B------:R-:W-:Y:S01]  /*8a60*/  BSSY B0, `(.L_x_38) ;  /* 0x000008c000007945 */ /* 0x000fe20003800000 */
[----:B------:R-:W-:Y:S01]  /*8a70*/  IMAD.IADD R4, R0, 0x1, -R13 ;  /* 0x0000000100047824 */ /* 0x000fe200078e0a0d */
[----:B------:R-:W-:Y:S01]  /*8a80*/  LOP3.LUT R11, R11, 0xffffff8, RZ, 0xc0, !PT ;  /* 0x0ffffff80b0b7812 */ /* 0x000fe200078ec0ff */
[----:B------:R-:W-:Y:S01]  /*8a90*/  USHF.R.S32.HI UR13, URZ, 0x1f, UR16 ;  /* 0x0000001f3f0d7899 */ /* 0x000fe20008011410 */
[----:B------:R-:W-:Y:S01]  /*8aa0*/  ISETP.NE.AND P1, PT, R9, 0x1, PT ;  /* 0x000000010900780c */ /* 0x000fe20003f25270 */
[----:B------:R-:W-:Y:S01]  /*8ab0*/  ULDC.64 UR4, c[0x0][0x3a0] ;  /* 0x0000e80000047ab9 */ /* 0x000fe20000000a00 */
[----:B------:R-:W-:Y:S01]  /*8ac0*/  SHF.R.S32.HI R13, RZ, 0x1f, R4 ;  /* 0x0000001fff0d7819 */ /* 0x000fe20000011404 */
[----:B------:R-:W-:Y:S01]  /*8ad0*/  IMAD.IADD R11, R2, 0x1, -R11 ;  /* 0x00000001020b7824 */ /* 0x000fe200078e0a0b */
[----:B------:R-:W-:Y:S01]  /*8ae0*/  LEA.HI R9, R7, R7, RZ, 0x1 ;  /* 0x0000000707097211 */ /* 0x000fe200078f08ff */
[----:B------:R-:W-:Y:S01]  /*8af0*/  UIMAD UR12, UR8, UR6, URZ ;  /* 0x00000006080c72a4 */ /* 0x000fe2000f8e023f */
[----:B------:R-:W-:Y:S01]  /*8b00*/  LEA.HI R2, R13, R4, RZ, 0x2 ;  /* 0x000000040d027211 */ /* 0x000fe200078f10ff */
[----:B------:R-:W-:Y:S01]  /*8b10*/  UMOV UR10, UR18 ;  /* 0x00000012000a7c82 */ /* 0x000fe20008000000 */
[----:B------:R-:W-:Y:S01]  /*8b20*/  LOP3.LUT R10, R9, 0x1ffffffe, RZ, 0xc0, !PT ;  /* 0x1ffffffe090a7812 */ /* 0x000fe200078ec0ff */
[----:B------:R-:W-:Y:S01]  /*8b30*/  UMOV UR11, UR19 ;  /* 0x00000013000b7c82 */ /* 0x000fe20008000000 */
[----:B------:R-:W-:Y:S01]  /*8b40*/  SHF.R.S32.HI R2, RZ, 0x2, R2 ;  /* 0x00000002ff027819 */ /* 0x000fe20000011402 */
[----:B------:R-:W-:Y:S01]  /*8b50*/  UIMAD UR17, UR19, UR4, URZ ;  /* 0x00000004131172a4 */ /* 0x000fe2000f8e023f */
[----:B------:R-:W-:Y:S01]  /*8b60*/  LOP3.LUT P2, RZ, R4, 0x3, RZ, 0xc0, !PT ;  /* 0x0000000304ff7812 */ /* 0x000fe2000784c0ff */
[----:B------:R-:W-:Y:S01]  /*8b70*/  IMAD.IADD R7, R7, 0x1, -R10 ;  /* 0x0000000107077824 */ /* 0x000fe200078e0a0a */
[----:B------:R-:W-:Y:S01]  /*8b80*/  USEL UR13, UR13, URZ, !UP1 ;  /* 0x0000003f0d0d7287 */ /* 0x000fe2000c800000 */
[----:B------:R-:W-:Y:S01]  /*8b90*/  IMAD R2, R11, 0x10, R2 ;  /* 0x000000100b027824 */ /* 0x000fe200078e0202 */
[CC--:B------:R-:W-:Y:S01]  /*8ba0*/  LEA.HI R4, R3.reuse, R0.reuse, RZ, 0x3 ;  /* 0x0000000003047211 */ /* 0x0c0fe200078f18ff */
[----:B------:R-:W-:Y:S01]  /*8bb0*/  UIMAD.WIDE.U32 UR10, UR9, UR6, UR10 ;  /* 0x00000006090a72a5 */ /* 0x000fe2000f8e000a */
[----:B------:R-:W-:Y:S01]  /*8bc0*/  LEA.HI R3, R3, R0, RZ, 0x6 ;  /* 0x0000000003037211 */ /* 0x000fe200078f30ff */
[--C-:B------:R-:W-:Y:S01]  /*8bd0*/  IMAD R10, R7, 0x8, R2.reuse ;  /* 0x00000008070a7824 */ /* 0x100fe200078e0202 */
[----:B------:R-:W-:Y:S01]  /*8be0*/  UIMAD UR12, UR9, UR7, UR12 ;  /* 0x00000007090c72a4 */ /* 0x000fe2000f8e020c */
[----:B-1----:R-:W-:Y:S01]  /*8bf0*/  IMAD R19, R55, 0x80, R2 ;  /* 0x0000008037137824 */ /* 0x002fe200078e0202 */
[----:B------:R-:W-:Y:S01]  /*8c00*/  UIMAD.WIDE.U32 UR20, UR18, UR4, URZ ;  /* 0x00000004121472a5 */ /* 0x000fe2000f8e003f */
[----:B-----5:R-:W-:Y:S01]  /*8c10*/  IMAD R2, R5, c[0x0][0x4e8], RZ ;  /* 0x00013a0005027a24 */ /* 0x020fe200078e02ff */
[----:B------:R-:W-:Y:S01]  /*8c20*/  LEA R9, R55, R10, 0x7 ;  /* 0x0000000a37097211 */ /* 0x000fe200078e38ff */
[----:B------:R-:W-:Y:S01]  /*8c30*/  ULDC.64 UR6, c[0x0][0x498] ;  /* 0x0001260000067ab9 */ /* 0x000fe20000000a00 */
[----:B------:R-:W-:Y:S01]  /*8c40*/  IADD3 R5, R19, 0x8, RZ ;  /* 0x0000000813057810 */ /* 0x000fe20007ffe0ff */
[----:B------:R-:W-:-:S02]  /*8c50*/  UIMAD UR17, UR18, UR5, UR17 ;  /* 0x00000005121172a4 */ /* 0x000fc4000f8e0211 */
[----:B------:R-:W-:Y:S01]  /*8c60*/  @P1 IMAD.HI.U32 R7, R9, c[0x0][0x4ec], RZ ;  /* 0x00013b0009071a27 */ /* 0x000fe200078e00ff */
[----:B------:R-:W-:Y:S02]  /*8c70*/  USEL UR16, UR16, URZ, !UP1 ;  /* 0x0000003f10107287 */ /* 0x000fe4000c800000 */
[----:B------:R-:W-:Y:S01]  /*8c80*/  UIMAD UR18, UR13, UR6, URZ ;  /* 0x000000060d1272a4 */ /* 0x000fe2000f8e023f */
[----:B------:R-:W-:Y:S01]  /*8c90*/  IMAD.MOV.U32 R14, RZ, RZ, R9 ;  /* 0x000000ffff0e7224 */ /* 0x000fe200078e0009 */
[----:B------:R-:W-:Y:S01]  /*8ca0*/  @P1 SHF.R.U32.HI R14, RZ, c[0x0][0x4f0], R7 ;  /* 0x00013c00ff0e1a19 */ /* 0x000fe20000011607 */
[----:B------:R-:W-:Y:S01]  /*8cb0*/  UIADD3 UR11, UR11, UR12, URZ ;  /* 0x0000000c0b0b7290 */ /* 0x000fe2000fffe03f */
[----:B------:R-:W-:Y:S01]  /*8cc0*/  LOP3.LUT R7, R4, 0xfffffff8, RZ, 0xc0, !PT ;  /* 0xfffffff804077812 */ /* 0x000fe200078ec0ff */
[----:B------:R-:W-:Y:S01]  /*8cd0*/  UIMAD UR7, UR16, UR7, UR18 ;  /* 0x00000007100772a4 */ /* 0x000fe2000f8e0212 */
[----:B------:R-:W-:Y:S01]  /*8ce0*/  SHF.R.S32.HI R4, RZ, 0x3, R4 ;  /* 0x00000003ff047819 */ /* 0x000fe20000011404 */
[--C-:B------:R-:W-:Y:S01]  /*8cf0*/  IMAD.MOV R10, RZ, RZ, -R14.reuse ;  /* 0x000000ffff0a7224 */ /* 0x100fe200078e0a0e */
[----:B------:R-:W-:Y:S01]  /*8d00*/  UIMAD.WIDE.U32 UR10, UR16, UR6, UR10 ;  /* 0x00000006100a72a5 */ /* 0x000fe2000f8e000a */
[----:B------:R-:W-:Y:S01]  /*8d10*/  IMAD.IADD R7, R0, 0x1, -R7 ;  /* 0x0000000100077824 */ /* 0x000fe200078e0a07 */
[----:B------:R-:W-:Y:S01]  /*8d20*/  ULDC.64 UR4, c[0x0][0x3e8] ;  /* 0x0000fa0000047ab9 */ /* 0x000fe20000000a00 */
[----:B------:R-:W-:Y:S01]  /*8d30*/  IMAD R0, R10, c[0x0][0x4e8], R9 ;  /* 0x00013a000a007a24 */ /* 0x000fe200078e0209 */
[----:B------:R-:W-:Y:S01]  /*8d40*/  SHF.R.S32.HI R10, RZ, 0x1f, R14 ;  /* 0x0000001fff0a7819 */ /* 0x000fe2000001140e */
[----:B------:R-:W-:Y:S01]  /*8d50*/  IMAD.U32 R9, RZ, RZ, UR7 ;  /* 0x00000007ff097e24 */ /* 0x000fe2000f8e00ff */
[----:B------:R-:W-:Y:S01]  /*8d60*/  IADD3 R14, P0, R14, UR10, RZ ;  /* 0x0000000a0e0e7c10 */ /* 0x000fe2000ff1e0ff */
[----:B------:R-:W-:Y:S01]  /*8d70*/  IMAD.SHL.U32 R17, R4, 0x40, RZ ;  /* 0x0000004004117824 */ /* 0x000fe200078e00ff */
[----:B------:R-:W-:Y:S01]  /*8d80*/  SHF.R.S32.HI R13, RZ, 0x1f, R0 ;  /* 0x0000001fff0d7819 */ /* 0x000fe20000011400 */
[----:B------:R-:W-:Y:S01]  /*8d90*/  UIMAD UR8, UR8, UR4, URZ ;  /* 0x00000004080872a4 */ /* 0x000fe2000f8e023f */
[----:B------:R-:W-:Y:S01]  /*8da0*/  IADD3.X R15, R10, UR11, R9, P0, !PT ;  /* 0x0000000b0a0f7c10 */ /* 0x000fe200087fe409 */
[----:B------:R-:W-:Y:S01]  /*8db0*/  UIADD3 UR21, UR21, UR17, URZ ;  /* 0x0000001115157290 */ /* 0x000fe2000fffe03f */
[----:B------:R-:W-:Y:S01]  /*8dc0*/  LEA R12, R7, R4, 0x5 ;  /* 0x00000004070c7211 */ /* 0x000fe200078e28ff */
[----:B------:R-:W-:Y:S01]  /*8dd0*/  IMAD R13, R13, c[0x0][0x488], RZ ;  /* 0x000122000d0d7a24 */ /* 0x000fe200078e02ff */
[----:B------:R-:W-:Y:S01]  /*8de0*/  LOP3.LUT R17, R17, 0x1c0, RZ, 0xc0, !PT ;  /* 0x000001c011117812 */ /* 0x000fe200078ec0ff */
[----:B------:R-:W-:Y:S01]  /*8df0*/  IMAD.WIDE.U32 R14, R0, c[0x0][0x488], R14 ;  /* 0x00012200000e7a25 */ /* 0x000fe200078e000e */
[----:B------:R-:W-:-:S02]  /*8e00*/  UIMAD UR5, UR9, UR5, UR8 ;  /* 0x00000005090572a4 */ /* 0x000fc4000f8e0208 */
[----:B------:R-:W-:Y:S01]  /*8e10*/  UIMAD.WIDE.U32 UR20, UR9, UR4, UR20 ;  /* 0x00000004091472a5 */ /* 0x000fe2000f8e0014 */
[----:B------:R-:W-:Y:S01]  /*8e20*/  IMAD R13, R0, c[0x0][0x48c], R13 ;  /* 0x00012300000d7a24 */ /* 0x000fe200078e020d */
[C---:B------:R-:W-:Y:S01]  /*8e30*/  LEA R18, P0, R14.reuse, c[0x0][0x450], 0x2 ;  /* 0x000114000e127a11 */ /* 0x040fe200078010ff */
[----:B------:R-:W-:Y:S01]  /*8e40*/  IMAD.SHL.U32 R0, R7, 0x8, RZ ;  /* 0x0000000807007824 */ /* 0x000fe200078e00ff */
[----:B------:R-:W-:Y:S01]  /*8e50*/  ULDC.64 UR6, c[0x0][0x3f0] ;  /* 0x0000fc0000067ab9 */ /* 0x000fe20000000a00 */
[----:B------:R-:W-:Y:S01]  /*8e60*/  IMAD.IADD R13, R15, 0x1, R13 ;  /* 0x000000010f0d7824 */ /* 0x000fe200078e020d */
[----:B------:R-:W-:Y:S01]  /*8e70*/  UIMAD UR13, UR13, UR6, URZ ;  /* 0x000000060d0d72a4 */ /* 0x000fe2000f8e023f */
[----:B------:R-:W-:Y:S01]  /*8e80*/  IMAD R12, R55, 0x80, R12 ;  /* 0x00000080370c7824 */ /* 0x000fe200078e020c */
[----:B------:R-:W-:Y:S01]  /*8e90*/  LOP3.LUT R10, R17, 0x38, R0, 0xf8, !PT ;  /* 0x00000038110a7812 */ /* 0x000fe200078ef800 */
[----:B------:R-:W-:Y:S01]  /*8ea0*/  UIADD3 UR21, UR21, UR5, URZ ;  /* 0x0000000515157290 */ /* 0x000fe2000fffe03f */
[----:B------:R-:W-:Y:S01]  /*8eb0*/  LEA.HI.X R13, R14, c[0x0][0x454], R13, 0x2, P0 ;  /* 0x000115000e0d7a11 */ /* 0x000fe200000f140d */
[----:B------:R-:W-:Y:S01]  /*8ec0*/  @P1 IMAD.HI.U32 R11, R12, c[0x0][0x4ec], RZ ;  /* 0x00013b000c0b1a27 */ /* 0x000fe200078e00ff */
[----:B------:R-:W-:Y:S01]  /*8ed0*/  SHF.R.U32.HI R7, RZ, 0x3, R17 ;  /* 0x00000003ff077819 */ /* 0x000fe20000011611 */
[----:B------:R-:W-:Y:S01]  /*8ee0*/  UIMAD UR7, UR16, UR7, UR13 ;  /* 0x00000007100772a4 */ /* 0x000fe2000f8e020d */
[----:B------:R-:W-:Y:S01]  /*8ef0*/  SHFL.IDX PT, R48, R18, RZ, 0x1c1f ;  /* 0x001c1fff12307589 */ /* 0x000fe200000e0000 */
[--C-:B------:R-:W-:Y:S01]  /*8f00*/  IMAD.MOV.U32 R9, RZ, RZ, R12.reuse ;  /* 0x000000ffff097224 */ /* 0x100fe200078e000c */
[----:B------:R-:W-:Y:S01]  /*8f10*/  UIMAD.WIDE.U32 UR16, UR16, UR6, UR20 ;  /* 0x00000006101072a5 */ /* 0x000fe2000f8e0014 */
[----:B------:R-:W-:Y:S01]  /*8f20*/  @P1 SHF.R.U32.HI R9, RZ, c[0x0][0x4f0], R11 ;  /* 0x00013c00ff091a19 */ /* 0x000fe2000001160b */
[----:B------:R-:W1:Y:S01]  /*8f30*/  SHFL.IDX PT, R49, R13, RZ, 0x1c1f ;  /* 0x001c1fff0d317589 */ /* 0x000e6200000e0000 */
[----:B------:R-:W-:Y:S01]  /*8f40*/  LOP3.LUT R7, R10, R7, RZ, 0x3c, !PT ;  /* 0x000000070a077212 */ /* 0x000fe200078e3cff */
[----:B------:R-:W-:Y:S01]  /*8f50*/  UIADD3 UR7, UR17, UR7, URZ ;  /* 0x0000000711077290 */ /* 0x000fe2000fffe03f */
[--C-:B------:R-:W-:Y:S01]  /*8f60*/  SHF.R.S32.HI R14, RZ, 0x1f, R9.reuse ;  /* 0x0000001fff0e7819 */ /* 0x100fe20000011409 */
[----:B------:R-:W-:Y:S01]  /*8f70*/  SHFL.IDX PT, R10, R18, 0x1, 0x1c1f ;  /* 0x003c1f00120a7f89 */ /* 0x000fe200000e0000 */
[----:B------:R-:W-:Y:S01]  /*8f80*/  IMAD.MOV R15, RZ, RZ, -R9 ;  /* 0x000000ffff0f7224 */ /* 0x000fe200078e0a09 */
[----:B------:R-:W-:Y:S01]  /*8f90*/  MOV R16, UR16 ;  /* 0x0000001000107c02 */ /* 0x000fe20008000f00 */
[----:B------:R-:W-:Y:S01]  /*8fa0*/  IMAD.U32 R17, RZ, RZ, UR17 ;  /* 0x00000011ff117e24 */ /* 0x000fe2000f8e00ff */
[----:B------:R-:W2:Y:S01]  /*8fb0*/  SHFL.IDX PT, R11, R13, 0x1, 0x1c1f ;  /* 0x003c1f000d0b7f89 */ /* 0x000ea200000e0000 */
[----:B------:R-:W-:Y:S01]  /*8fc0*/  IMAD.U32 R17, RZ, RZ, UR7 ;  /* 0x00000007ff117e24 */ /* 0x000fe2000f8e00ff */
[-C--:B------:R-:W-:Y:S01]  /*8fd0*/  ISETP.GE.OR P1, PT, R19, R2.reuse, P2 ;  /* 0x000000021300720c */ /* 0x080fe20001726670 */
[----:B------:R-:W-:Y:S01]  /*8fe0*/  IMAD R15, R15, c[0x0][0x4e8], R12 ;  /* 0x00013a000f0f7a24 */ /* 0x000fe200078e020c */
[----:B------:R-:W-:Y:S01]  /*8ff0*/  ISETP.GE.OR P0, PT, R5, R2, P2 ;  /* 0x000000020500720c */ /* 0x000fe20001706670 */
[----:B------:R-:W-:-:S02]  /*9000*/  IMAD R14, R14, c[0x0][0x3e0], RZ ;  /* 0x0000f8000e0e7a24 */ /* 0x000fc400078e02ff */
[----:B------:R-:W-:Y:S02]  /*9010*/  IMAD.SHL.U32 R12, R3, 0x8, RZ ;  /* 0x00000008030c7824 */ /* 0x000fe400078e00ff */
[C---:B------:R-:W-:Y:S02]  /*9020*/  IMAD R14, R9.reuse, c[0x0][0x3e4], R14 ;  /* 0x0000f900090e7a24 */ /* 0x040fe400078e020e */
[----:B------:R-:W-:Y:S01]  /*9030*/  IMAD.WIDE.U32 R16, R9, c[0x0][0x3e0], R16 ;  /* 0x0000f80009107a25 */ /* 0x000fe200078e0010 */
[----:B------:R-:W-:Y:S02]  /*9040*/  SHF.R.S32.HI R9, RZ, 0x1f, R15 ;  /* 0x0000001fff097819 */ /* 0x000fe4000001140f */
[----:B------:R-:W-:Y:S01]  /*9050*/  LOP3.LUT R7, R7, 0x7ffffe00, R12, 0xf8, !PT ;  /* 0x7ffffe0007077812 */ /* 0x000fe200078ef80c */
[----:B------:R-:W-:Y:S01]  /*9060*/  IMAD R55, R55, 0x80, R4 ;  /* 0x0000008037377824 */ /* 0x000fe200078e0204 */
[----:B------:R-:W-:Y:S01]  /*9070*/  IADD3 R17, R17, R14, RZ ;  /* 0x0000000e11117210 */ /* 0x000fe20007ffe0ff */
[----:B------:R-:W-:Y:S01]  /*9080*/  IMAD R14, R9, c[0x0][0x3d8], RZ ;  /* 0x0000f600090e7a24 */ /* 0x000fe200078e02ff */
[----:B-1----:R1:W-:Y:S01]  /*9090*/  @!P1 ST.E [R48.64], R6 ;  /* 0x0000000630009985 */ /* 0x0023e2000c10190e */
[----:B------:R-:W-:-:S02]  /*90a0*/  IMAD.SHL.U32 R58, R7, 0x2, RZ ;  /* 0x00000002073a7824 */ /* 0x000fc400078e00ff */
[C---:B------:R-:W-:Y:S02]  /*90b0*/  IMAD R3, R15.reuse, c[0x0][0x3dc], R14 ;  /* 0x0000f7000f037a24 */ /* 0x040fe400078e020e */
[----:B------:R-:W-:Y:S01]  /*90c0*/  IMAD.WIDE.U32 R56, R15, c[0x0][0x3d8], R16 ;  /* 0x0000f6000f387a25 */ /* 0x000fe200078e0010 */
[----:B--2---:R1:W-:Y:S03]  /*90d0*/  @!P0 ST.E [R10.64], R8 ;  /* 0x000000080a008985 */ /* 0x0043e6000c10190e */
[----:B------:R-:W-:Y:S01]  /*90e0*/  IMAD.IADD R3, R57, 0x1, R3 ;  /* 0x0000000139037824 */ /* 0x000fe200078e0203 */
[----:B------:R1:W2:Y:S01]  /*90f0*/  LDS.128 R44, [R58+0x1080] ;  /* 0x001080003a2c7984 */ /* 0x0002a20000000c00 */
[----:B------:R-:W-:-:S03]  /*9100*/  LEA R57, P0, R56, c[0x0][0x380], 0x1 ;  /* 0x0000e00038397a11 */ /* 0x000fc600078008ff */
[----:B------:R1:W3:Y:S01]  /*9110*/  LDS.128 R40, [R58+0x2080] ;  /* 0x002080003a287984 */ /* 0x0002e20000000c00 */
[----:B------:R-:W-:Y:S02]  /*9120*/  LEA.HI.X R56, R56, c[0x0][0x384], R3, 0x1, P0 ;  /* 0x0000e10038387a11 */ /* 0x000fe400000f0c03 */
[----:B------:R-:W-:Y:S01]  /*9130*/  ISETP.GE.AND P0, PT, R55, R2, PT ;  /* 0x000000023700720c */ /* 0x000fe20003f06270 */
[----:B------:R1:W4:Y:S04]  /*9140*/  LDS.128 R36, [R58+0x3080] ;  /* 0x003080003a247984 */ /* 0x0003280000000c00 */
[----:B------:R1:W1:Y:S04]  /*9150*/  LDS.128 R32, [R58+0x5080] ;  /* 0x005080003a207984 */ /* 0x0002680000000c00 */
[----:B------:R1:W1:Y:S04]  /*9160*/  LDS.128 R28, [R58+0x6080] ;  /* 0x006080003a1c7984 */ /* 0x0002680000000c00 */
[----:B------:R1:W1:Y:S04]  /*9170*/  LDS.128 R24, [R58+0x7080] ;  /* 0x007080003a187984 */ /* 0x0002680000000c00 */
[----:B------:R1:W1:Y:S04]  /*9180*/  LDS.128 R20, [R58+0x9080] ;  /* 0x009080003a147984 */ /* 0x0002680000000c00 */
[----:B------:R1:W1:Y:S04]  /*9190*/  LDS.128 R16, [R58+0xa080] ;  /* 0x00a080003a107984 */ /* 0x0002680000000c00 */
[----:B------:R1:W1:Y:S04]  /*91a0*/  LDS.128 R12, [R58+0xb080] ;  /* 0x00b080003a0c7984 */ /* 0x0002680000000c00 */
[----:B------:R1:W1:Y:S04]  /*91b0*/  SHFL.IDX PT, R60, R57, RZ, 0x181f ;  /* 0x00181fff393c7589 */ /* 0x00026800000e0000 */
[----:B------:R1:W1:Y:S01]  /*91c0*/  SHFL.IDX PT, R61, R56, RZ, 0x181f ;  /* 0x00181fff383d7589 */ /* 0x00026200000e0000 */
[----:B------:R-:W-:Y:S05]  /*91d0*/  @P0 BRA `(.L_x_39) ;  /* 0x0000014000000947 */ /* 0x000fea0003800000 */
[----:B-12---:R-:W1:Y:S01]  /*91e0*/  LDS.128 R48, [R58+0x80] ;  /* 0x000080003a307984 */ /* 0x006e620000000c00 */
[----:B------:R-:W-:-:S02]  /*91f0*/  IADD3 R54, R0, 0x40, RZ ;  /* 0x0000004000367810 */ /* 0x000fc40007ffe0ff */
[----:B------:R-:W-:Y:S01]  /*9200*/  IADD3 R52, R0, 0x80, RZ ;  /* 0x0000008000347810 */ /* 0x000fe20007ffe0ff */
[----:B------:R-:W2:Y:S01]  /*9210*/  LDS.128 R8, [R58+0x4080] ;  /* 0x004080003a087984 */ /* 0x000ea20000000c00 */
[----:B------:R-:W-:Y:S02]  /*9220*/  ISETP.GE.AND P1, PT, R54, c[0x0][0x3c8], PT ;  /* 0x0000f20036007a0c */ /* 0x000fe40003f26270 */
[----:B------:R-:W-:Y:S01]  /*9230*/  ISETP.GE.AND P0, PT, R52, c[0x0][0x3c8], PT ;  /* 0x0000f20034007a0c */ /* 0x000fe20003f06270 */
[----:B------:R5:W4:Y:S01]  /*9240*/  LDS.128 R4, [R58+0x8080] ;  /* 0x008080003a047984 */ /* 0x000b220000000c00 */
[----:B------:R-:W-:-:S09]  /*9250*/  ISETP.GE.AND P2, PT, R0, c[0x0][0x3c8], PT ;  /* 0x0000f20000007a0c */ /* 0x000fd20003f46270 */
[----:B------:R-:W-:Y:S02]  /*9260*/  @!P1 SHF.R.S32.HI R53, RZ, 0x1f, R54 ;  /* 0x0000001fff359819 */ /* 0x000fe40000011436 */
[----:B------:R-:W-:Y:S02]  /*9270*/  @!P0 SHF.R.S32.HI R3, RZ, 0x1f, R52 ;  /* 0x0000001fff038819 */ /* 0x000fe40000011434 */
[----:B------:R-:W-:Y:S02]  /*9280*/  @!P1 LEA.HI R53, R53, R54, RZ, 0x3 ;  /* 0x0000003635359211 */ /* 0x000fe400078f18ff */
[----:B------:R-:W-:Y:S02]  /*9290*/  @!P0 LEA.HI R3, R3, R52, RZ, 0x3 ;  /* 0x0000003403038211 */ /* 0x000fe400078f18ff */
[----:B------:R-:W-:Y:S02]  /*92a0*/  @!P1 LOP3.LUT R53, R53, 0xfffffff8, RZ, 0xc0, !PT ;  /* 0xfffffff835359812 */ /* 0x000fe400078ec0ff */
[----:B------:R-:W-:Y:S01]  /*92b0*/  @!P0 LOP3.LUT R3, R3, 0xfffffff8, RZ, 0xc0, !PT ;  /* 0xfffffff803038812 */ /* 0x000fe200078ec0ff */
[----:B-----5:R-:W-:-:S04]  /*92c0*/  @!P2 IMAD.WIDE R58, R0, 0x2, R60 ;  /* 0x00000002003aa825 */ /* 0x020fc800078e023c */
[----:B------:R-:W-:-:S04]  /*92d0*/  @!P1 IMAD.WIDE R52, R53, 0x2, R60 ;  /* 0x0000000235349825 */ /* 0x000fc800078e023c */
[----:B------:R-:W-:Y:S01]  /*92e0*/  @!P0 IMAD.WIDE R60, R3, 0x2, R60 ;  /* 0x00000002033c8825 */ /* 0x000fe200078e023c */
[----:B-1----:R1:W-:Y:S04]  /*92f0*/  @!P2 ST.E.128 [R58.64], R48 ;  /* 0x000000303a00a985 */ /* 0x0023e8000c101d0e */
[----:B--2---:R1:W-:Y:S04]  /*9300*/  @!P1 ST.E.128 [R52.64], R8 ;  /* 0x0000000834009985 */ /* 0x0043e8000c101d0e */
[----:B----4-:R1:W-:Y:S02]  /*9310*/  @!P0 ST.E.128 [R60.64], R4 ;  /* 0x000000043c008985 */ /* 0x0103e4000c101d0e */
.L_x_39:
[----:B--2---:R-:W-:Y:S05]  /*9320*/  BSYNC B0 ;  /* 0x0000000000007941 */ /* 0x004fea0003800000 */
.L_x_38:
[----:B------:R-:W-:Y:S01]  /*9330*/  IADD3 R3, R55, 0x20, RZ ;  /* 0x0000002037037810 */ /* 0x000fe20007ffe0ff */
[----:B-1----:R1:W2:Y:S01]  /*9340*/  SHFL.IDX PT, R9, R56, 0x1, 0x181f ;  /* 0x00381f0038097f89 */ /* 0x0022a200000e0000 */
[----:B------:R-:W-:Y:S02]  /*9350*/  BSSY B0, `(.L_x_40) ;  /* 0x0000015000007945 */ /* 0x000fe40003800000 */
[----:B------:R-:W-:Y:S01]  /*9360*/  ISETP.GE.AND P0, PT, R3, R2, PT ;  /* 0x000000020300720c */ /* 0x000fe20003f06270 */
[----:B------:R1:W4:-:S12]  /*9370*/  SHFL.IDX PT, R8, R57, 0x1, 0x181f ;  /* 0x00381f0039087f89 */ /* 0x00031800000e0000 */
[----:B------:R-:W-:Y:S05]  /*9380*/  @P0 BRA `(.L_x_41) ;  /* 0x0000011000000947 */ /* 0x000fea0003800000 */
[C---:B------:R-:W-:Y:S02]  /*9390*/  IADD3 R6, R0.reuse, 0x40, RZ ;  /* 0x0000004000067810 */ /* 0x040fe40007ffe0ff */
[----:B------:R-:W-:Y:S02]  /*93a0*/  IADD3 R4, R0, 0x80, RZ ;  /* 0x0000008000047810 */ /* 0x000fe40007ffe0ff */
[----:B------:R-:W-:Y:S02]  /*93b0*/  ISETP.GE.AND P1, PT, R6, c[0x0][0x3c8], PT ;  /* 0x0000f20006007a0c */ /* 0x000fe40003f26270 */
[----:B------:R-:W-:Y:S02]  /*93c0*/  ISETP.GE.AND P0, PT, R4, c[0x0][0x3c8], PT ;  /* 0x0000f20004007a0c */ /* 0x000fe40003f06270 */
[----:B------:R-:W-:-:S09]  /*93d0*/  ISETP.GE.AND P2, PT, R0, c[0x0][0x3c8], PT ;  /* 0x0000f20000007a0c */ /* 0x000fd20003f46270 */
[----:B------:R-:W-:Y:S02]  /*93e0*/  @!P1 SHF.R.S32.HI R5, RZ, 0x1f, R6 ;  /* 0x0000001fff059819 */ /* 0x000fe40000011406 */
[----:B------:R-:W-:Y:S02]  /*93f0*/  @!P0 SHF.R.S32.HI R3, RZ, 0x1f, R4 ;  /* 0x0000001fff038819 */ /* 0x000fe40000011404 */
[----:B------:R-:W-:Y:S01]  /*9400*/  @!P1 LEA.HI R5, R5, R6, RZ, 0x3 ;  /* 0x0000000605059211 */ /* 0x000fe200078f18ff */
[--C-:B--2-4-:R-:W-:Y:S01]  /*9410*/  @!P2 IMAD.WIDE R6, R0, 0x2, R8.reuse ;  /* 0x000000020006a825 */ /* 0x114fe200078e0208 */
[----:B------:R-:W-:Y:S02]  /*9420*/  @!P0 LEA.HI R3, R3, R4, RZ, 0x3 ;  /* 0x0000000403038211 */ /* 0x000fe400078f18ff */
[----:B------:R-:W-:Y:S02]  /*9430*/  @!P1 LOP3.LUT R5, R5, 0xfffffff8, RZ, 0xc0, !PT ;  /* 0xfffffff805059812 */ /* 0x000fe400078ec0ff */
[----:B------:R-:W-:Y:S01]  /*9440*/  @!P0 LOP3.LUT R3, R3, 0xfffffff8, RZ, 0xc0, !PT ;  /* 0xfffffff803038812 */ /* 0x000fe200078ec0ff */
[----:B------:R2:W-:Y:S02]  /*9450*/  @!P2 ST.E.128 [R6.64], R44 ;  /* 0x0000002c0600a985 */ /* 0x0005e4000c101d0e */
[----:B------:R-:W-:-:S04]  /*9460*/  @!P1 IMAD.WIDE R4, R5, 0x2, R8 ;  /* 0x0000000205049825 */ /* 0x000fc800078e0208 */
[----:B------:R-:W-:Y:S01]  /*9470*/  @!P0 IMAD.WIDE R8, R3, 0x2, R8 ;  /* 0x0000000203088825 */ /* 0x000fe200078e0208 */
[----:B------:R2:W-:Y:S04]  /*9480*/  @!P1 ST.E.128 [R4.64], R32 ;  /* 0x0000002004009985 */ /* 0x0005e8000c101d0e */
[----:B------:R2:W-:Y:S02]  /*9490*/  @!P0 ST.E.128 [R8.64], R20 ;  /* 0x0000001408008985 */ /* 0x0005e4000c101d0e */
.L_x_41:
[----:B------:R-:W-:Y:S05]  /*94a0*/  BSYNC B0 ;  /* 0x0000000000007941 */ /* 0x000fea0003800000 */
.L_x_40:
[----:B------:R-:W-:Y:S01]  /*94b0*/  IADD3 R3, R55, 0x40, RZ ;  /* 0x0000004037037810 */ /* 0x000fe20007ffe0ff */
[----:B--2---:R2:W1:Y:S01]  /*94c0*/  SHFL.IDX PT, R9, R56, 0x2, 0x181f ;  /* 0x00581f0038097f89 */ /* 0x00446200000e0000 */
[----:B------:R-:W-:Y:S02]  /*94d0*/  BSSY B0, `(.L_x_42) ;  /* 0x0000015000007945 */ /* 0x000fe40003800000 */
[----:B------:R-:W-:Y:S01]  /*94e0*/  ISETP.GE.AND P0, PT, R3, R2, PT ;  /* 0x000000020300720c */ /* 0x000fe20003f06270 */
[----:B----4-:R2:W4:-:S12]  /*94f0*/  SHFL.IDX PT, R8, R57, 0x2, 0x181f ;  /* 0x00581f0039087f89 */ /* 0x01051800000e0000 */
        /* <DEDUP_REMOVED lines=9> */
[--C-:B-1--4-:R-:W-:Y:S01]  /*9590*/  @!P2 IMAD.WIDE R6, R0, 0x2, R8.reuse ;  /* 0x000000020006a825 */ /* 0x112fe200078e0208 */
[----:B------:R-:W-:Y:S02]  /*95a0*/  @!P0 LEA.HI R3, R3, R4, RZ, 0x3 ;  /* 0x0000000403038211 */ /* 0x000fe400078f18ff */
[----:B------:R-:W-:Y:S02]  /*95b0*/  @!P1 LOP3.LUT R5, R5, 0xfffffff8, RZ, 0xc0, !PT ;  /* 0xfffffff805059812 */ /* 0x000fe400078ec0ff */
[----:B------:R-:W-:Y:S01]  /*95c0*/  @!P0 LOP3.LUT R3, R3, 0xfffffff8, RZ, 0xc0, !PT ;  /* 0xfffffff803038812 */ /* 0x000fe200078ec0ff */
[----:B---3--:R1:W-:Y:S02]  /*95d0*/  @!P2 ST.E.128 [R6.64], R40 ;  /* 0x000000280600a985 */ /* 0x0083e4000c101d0e */
[----:B------:R-:W-:-:S04]  /*95e0*/  @!P1 IMAD.WIDE R4, R5, 0x2, R8 ;  /* 0x0000000205049825 */ /* 0x000fc800078e0208 */
[----:B------:R-:W-:Y:S01]  /*95f0*/  @!P0 IMAD.WIDE R8, R3, 0x2, R8 ;  /* 0x0000000203088825 */ /* 0x000fe200078e0208 */
[----:B------:R1:W-:Y:S04]  /*9600*/  @!P1 ST.E.128 [R4.64], R28 ;  /* 0x0000001c04009985 */ /* 0x0003e8000c101d0e */
[----:B------:R1:W-:Y:S02]  /*9610*/  @!P0 ST.E.128 [R8.64], R16 ;  /* 0x0000001008008985 */ /* 0x0003e4000c101d0e */
.L_x_43:
[----:B------:R-:W-:Y:S05]  /*9620*/  BSYNC B0 ;  /* 0x0000000000007941 */ /* 0x000fea0003800000 */
.L_x_42:
[----:B------:R-:W-:Y:S01]  /*9630*/  IADD3 R55, R55, 0x60, RZ ;  /* 0x0000006037377810 */ /* 0x000fe20007ffe0ff */
[----:B-1----:R1:W2:Y:S03]  /*9640*/  SHFL.IDX PT, R5, R56, 0x3, 0x181f ;  /* 0x00781f0038057f89 */ /* 0x0022a600000e0000 */
[----:B------:R-:W-:Y:S01]  /*9650*/  ISETP.GE.AND P0, PT, R55, R2, PT ;  /* 0x000000023700720c */ /* 0x000fe20003f06270 */
[----:B------:R1:W4:-:S12]  /*9660*/  SHFL.IDX PT, R4, R57, 0x3, 0x181f ;  /* 0x00781f0039047f89 */ /* 0x00031800000e0000 */
[----:B------:R-:W-:Y:S05]  /*9670*/  @P0 EXIT ;  /* 0x000000000000094d */ /* 0x000fea0003800000 */
[C---:B------:R-:W-:Y:S02]  /*9680*/  IADD3 R3, R0.reuse, 0x40, RZ ;  /* 0x0000004000037810 */ /* 0x040fe40007ffe0ff */
[C---:B------:R-:W-:Y:S02]  /*9690*/  ISETP.GE.AND P1, PT, R0.reuse, c[0x0][0x3c8], PT ;  /* 0x0000f20000007a0c */ /* 0x040fe40003f26270 */
[----:B------:R-:W-:Y:S02]  /*96a0*/  ISETP.GE.AND P0, PT, R3, c[0x0][0x3c8], PT ;  /* 0x0000f20003007a0c */ /* 0x000fe40003f06270 */
[----:B------:R-:W-:-:S09]  /*96b0*/  IADD3 R9, R0, 0x80, RZ ;  /* 0x0000008000097810 */ /* 0x000fd20007ffe0ff */
[----:B--2-4-:R-:W-:Y:S02]  /*96c0*/  @!P1 IMAD.WIDE R6, R0, 0x2, R4 ;  /* 0x0000000200069825 */ /* 0x014fe400078e0204 */
[----:B------:R-:W-:-:S03]  /*96d0*/  @!P0 SHF.R.S32.HI R2, RZ, 0x1f, R3 ;  /* 0x0000001fff028819 */ /* 0x000fc60000011403 */
[----:B------:R2:W-:Y:S01]  /*96e0*/  @!P1 ST.E.128 [R6.64], R36 ;  /* 0x0000002406009985 */ /* 0x0005e2000c101d0e */
[----:B------:R-:W-:-:S04]  /*96f0*/  @!P0 LEA.HI R2, R2, R3, RZ, 0x3 ;  /* 0x0000000302028211 */ /* 0x000fc800078f18ff */
[----:B------:R-:W-:-:S05]  /*9700*/  @!P0 LOP3.LUT R2, R2, 0xfffffff8, RZ, 0xc0, !PT ;  /* 0xfffffff802028812 */ /* 0x000fca00078ec0ff */
[----:B------:R-:W-:-:S05]  /*9710*/  @!P0 IMAD.WIDE R2, R2, 0x2, R4 ;  /* 0x0000000202028825 */ /* 0x000fca00078e0204 */
[----:B------:R2:W-:Y:S01]  /*9720*/  @!P0 ST.E.128 [R2.64], R24 ;  /* 0x0000001802008985 */ /* 0x0005e2000c101d0e */
[----:B------:R-:W-:-:S13]  /*9730*/  ISETP.GE.AND P0, PT, R9, c[0x0][0x3c8], PT ;  /* 0x0000f20009007a0c */ /* 0x000fda0003f06270 */
[----:B------:R-:W-:Y:S05]  /*9740*/  @P0 EXIT ;  /* 0x000000000000094d */ /* 0x000fea0003800000 */
[----:B------:R-:W-:-:S04]  /*9750*/  SHF.R.S32.HI R0, RZ, 0x1f, R9 ;  /* 0x0000001fff007819 */ /* 0x000fc80000011409 */
[----:B------:R-:W-:-:S04]  /*9760*/  LEA.HI R0, R0, R9, RZ, 0x3 ;  /* 0x0000000900007211 */ /* 0x000fc800078f18ff */
[----:B--2---:R-:W-:-:S05]  /*9770*/  LOP3.LUT R3, R0, 0xfffffff8, RZ, 0xc0, !PT ;  /* 0xfffffff800037812 */ /* 0x004fca00078ec0ff */
[----:B------:R-:W-:-:S05]  /*9780*/  IMAD.WIDE R4, R3, 0x2, R4 ;  /* 0x0000000203047825 */ /* 0x000fca00078e0204 */
[----:B------:R-:W-:Y:S01]  /*9790*/  ST.E.128 [R4.64], R12 ;  /* 0x0000000c04007985 */ /* 0x000fe2000c101d0e */
[----:B------:R-:W-:Y:S05]  /*97a0*/  EXIT ;  /* 0x000000000000794d */ /* 0x000fea0003800000 */
.L_x_36:
[----:B------:R-:W-:Y:S02]  /*97b0*/  ULDC.64 UR4, c[0x0][0x500] ;  /* 0x0001400000047ab9 */ /* 0x000fe40000000a00 */
[----:B------:R-:W-:Y:S02]  /*97c0*/  UISETP.NE.U32.AND UP1, UPT, URZ, UR4, UPT ;  /* 0x000000043f00728c */ /* 0x000fe4000bf25070 */
[----:B------:R-:W-:Y:S02]  /*97d0*/  UMOV UR6, 0x4 ;  /* 0x0000000400067882 */ /* 0x000fe40000000000 */
[----:B------:R-:W-:-:S03]  /*97e0*/  UISETP.NE.AND.EX UP1, UPT, URZ, UR5, UPT, UP1 ;  /* 0x000000053f00728c */ /* 0x000fc6000bf25310 */
[----:B------:R-:W-:Y:S02]  /*97f0*/  ULDC.64 UR4, c[0x0][0x500] ;  /* 0x0001400000047ab9 */ /* 0x000fe40000000a00 */
[----:B------:R-:W-:Y:S01]  /*9800*/  UIMAD.WIDE UR4, UR16, UR6, UR4 ;  /* 0x00000006100472a5 */ /* 0x000fe2000f8e0204 */
[----:B------:R-:W-:-:S05]  /*9810*/  PLOP3.LUT P0, PT, PT, PT, UP1, 0x80, 0x0 ;  /* 0x000000000000781c */ /* 0x000fca0003f0f018 */
[----:B------:R-:W-:Y:S01]  /*9820*/  IMAD.U32 R6, RZ, RZ, UR4 ;  /* 0x00000004ff067e24 */ /* 0x000fe2000f8e00ff */
[----:B------:R-:W-:Y:S01]  /*9830*/  MOV R7, UR5 ;  /* 0x0000000500077c02 */ /* 0x000fe20008000f00 */
[----:B------:R-:W-:-:S06]  /*9840*/  ULDC.64 UR4, c[0x0][0x508] ;  /* 0x0001420000047ab9 */ /* 0x000fcc0000000a00 */
[----:B------:R-:W2:Y:S01]  /*9850*/  @P0 LDG.E R0, [R6.64] ;  /* 0x0000000e06000981 */ /* 0x000ea2000c1e1900 */
[----:B------:R-:W-:Y:S01]  /*9860*/  UISETP.NE.U32.AND UP0, UPT, URZ, UR4, UPT ;  /* 0x000000043f00728c */ /* 0x000fe2000bf05070 */
[----:B------:R-:W-:-:S03]  /*9870*/  IMAD.MOV.U32 R4, RZ, RZ, c[0x0][0x388] ;  /* 0x0000e200ff047624 */ /* 0x000fc600078e00ff */
[----:B------:R-:W-:-:S03]  /*9880*/  UISETP.NE.AND.EX UP0, UPT, URZ, UR5, UPT, UP0 ;  /* 0x000000053f00728c */ /* 0x000fc6000bf05300 */
[----:B------:R-:W-:-:S03]  /*9890*/  ULDC.64 UR4, c[0x0][0x508] ;  /* 0x0001420000047ab9 */ /* 0x000fc60000000a00 */
[----:B------:R-:W-:-:S05]  /*98a0*/  PLOP3.LUT P1, PT, PT, PT, UP0, 0x80, 0x0 ;  /* 0x000000000000781c */ /* 0x000fca0003f2f008 */
[----:B------:R-:W-:-:S06]  /*98b0*/  @UP0 UIMAD.WIDE UR4, UR16, UR6, UR4 ;  /* 0x00000006100402a5 */ /* 0x000fcc000f8e0204 */
[----:B-1----:R-:W-:Y:S01]  /*98c0*/  MOV R2, UR4 ;  /* 0x0000000400027c02 */ /* 0x002fe20008000f00 */
[----:B------:R-:W-:-:S05]  /*98d0*/  IMAD.U32 R3, RZ, RZ, UR5 ;  /* 0x00000005ff037e24 */ /* 0x000fca000f8e00ff */
[----:B------:R1:W5:Y:S01]  /*98e0*/  @P1 LDG.E R4, [R2.64] ;  /* 0x0000000e02041981 */ /* 0x000362000c1e1900 */
[----:B------:R-:W-:Y:S02]  /*98f0*/  UMOV UR10, URZ ;  /* 0x0000003f000a7c82 */ /* 0x000fe40008000000 */
[----:B------:R-:W-:Y:S01]  /*9900*/  UMOV UR11, URZ ;  /* 0x0000003f000b7c82 */ /* 0x000fe20008000000 */
[----:B--2---:R-:W2:Y:S02]  /*9910*/  @P0 R2UR UR5, R0 ;  /* 0x00000000000503c2 */ /* 0x004ea400000e0000 */
[----:B--2---:R-:W-:Y:S02]  /*9920*/  @UP1 USHF.R.S32.HI UR4, URZ, 0x1f, UR5 ;  /* 0x0000001f3f041899 */ /* 0x004fe40008011405 */
[----:B------:R-:W-:-:S05]  /*9930*/  @UP1 UMOV UR10, UR5 ;  /* 0x00000005000a1c82 */ /* 0x000fca0008000000 */
[----:B------:R-:W-:Y:S01]  /*9940*/  @UP1 UMOV UR11, UR4 ;  /* 0x00000004000b1c82 */ /* 0x000fe20008000000 */
[----:B------:R-:W-:Y:S05]  /*9950*/  @P1 BRA `(.L_x_44) ;  /* 0x0000004000001947 */ /* 0x000fea0003800000 */
[----:B-1----:R-:W-:Y:S05]  /*9960*/  @!P0 BRA `(.L_x_44) ;  /* 0x0000003000008947 */ /* 0x002fea0003800000 */
[----:B-----5:R-:W2:Y:S04]  /*9970*/  LDG.E R4, [R6.64] ;  /* 0x0000000e06047981 */ /* 0x020ea8000c1e1900 */
[----:B------:R-:W2:Y:S02]  /*9980*/  LDG.E R3, [R6.64+0x4] ;  /* 0x0000040e06037981 */ /* 0x000ea4000c1e1900 */
[----:B--2---:R-:W-:Y:S02]  /*9990*/  IADD3 R4, -R4, R3, RZ ;  /* 0x0000000304047210 */ /* 0x004fe40007ffe1ff */
.L_x_44:
[----:B-1----:R-:W1:Y:S01]  /*99a0*/  S2R R7, SR_TID.X ;  /* 0x0000000000077919 */ /* 0x002e620000002100 */
[----:B------:R-:W-:Y:S01]  /*99b0*/  USHF.R.S32.HI UR6, URZ, 0x1f, UR16 ;  /* 0x0000001f3f067899 */ /* 0x000fe20008011410 */
[----:B------:R-:W-:Y:S01]  /*99c0*/  BSSY B0, `(.L_x_45) ;  /* 0x0000029000007945 */ /* 0x000fe20003800000 */
[----:B------:R-:W-:-:S02]  /*99d0*/  USEL UR16, UR16, URZ, !UP1 ;  /* 0x0000003f10107287 */ /* 0x000fc4000c800000 */
[----:B------:R-:W-:Y:S01]  /*99e0*/  USEL UR6, UR6, URZ, !UP1 ;  /* 0x0000003f06067287 */ /* 0x000fe2000c800000 */
[----:B-1----:R-:W-:-:S13]  /*99f0*/  ISETP.GE.AND P0, PT, R7, 0x80, PT ;  /* 0x000000800700780c */ /* 0x002fda0003f06270 */
[----:B------:R-:W-:Y:S05]  /*9a00*/  @P0 BRA `(.L_x_46) ;  /* 0x0000024000000947 */ /* 0x000fea0003800000 */
[----:B------:R-:W1:Y:S01]  /*9a10*/  S2R R0, SR_CTAID.X ;  /* 0x0000000000007919 */ /* 0x000e620000002500 */
[----:B-----5:R-:W-:Y:S01]  /*9a20*/  IMAD R3, R4, c[0x0][0x4e8], RZ ;  /* 0x00013a0004037a24 */ /* 0x020fe200078e02ff */
[----:B-1----:R-:W-:-:S04]  /*9a30*/  LEA R0, R0, R7, 0x7 ;  /* 0x0000000700007211 */ /* 0x002fc800078e38ff */
[----:B------:R-:W-:-:S13]  /*9a40*/  ISETP.GE.AND P0, PT, R0, R3, PT ;  /* 0x000000030000720c */ /* 0x000fda0003f06270 */
[----:B------:R-:W-:Y:S05]  /*9a50*/  @P0 BRA `(.L_x_46) ;  /* 0x000001f000000947 */ /* 0x000fea0003800000 */
[----:B------:R-:W-:Y:S01]  /*9a60*/  IMAD.MOV.U32 R2, RZ, RZ, c[0x0][0x4e8] ;  /* 0x00013a00ff027624 */ /* 0x000fe200078e00ff */
[----:B------:R-:W-:Y:S01]  /*9a70*/  ULDC.64 UR4, c[0x0][0x490] ;  /* 0x0001240000047ab9 */ /* 0x000fe20000000a00 */
[----:B------:R-:W-:Y:S01]  /*9a80*/  IMAD.MOV.U32 R8, RZ, RZ, R0 ;  /* 0x000000ffff087224 */ /* 0x000fe200078e0000 */
[----:B------:R-:W-:Y:S02]  /*9a90*/  UIMAD UR7, UR8, UR4, URZ ;  /* 0x00000004080772a4 */ /* 0x000fe4000f8e023f */
[----:B------:R-:W-:Y:S01]  /*9aa0*/  ISETP.NE.AND P0, PT, R2, 0x1, PT ;  /* 0x000000010200780c */ /* 0x000fe20003f05270 */
[----:B------:R-:W-:Y:S02]  /*9ab0*/  UMOV UR12, UR10 ;  /* 0x0000000a000c7c82 */ /* 0x000fe40008000000 */
[----:B------:R-:W-:Y:S02]  /*9ac0*/  UMOV UR13, UR11 ;  /* 0x0000000b000d7c82 */ /* 0x000fe40008000000 */
[----:B------:R-:W-:-:S02]  /*9ad0*/  UIMAD.WIDE.U32 UR12, UR9, UR4, UR12 ;  /* 0x00000004090c72a5 */ /* 0x000fc4000f8e000c */
[----:B------:R-:W-:-:S03]  /*9ae0*/  UIMAD UR7, UR9, UR5, UR7 ;  /* 0x00000005090772a4 */ /* 0x000fc6000f8e0207 */
[----:B------:R-:W-:Y:S02]  /*9af0*/  ULDC.64 UR4, c[0x0][0x498] ;  /* 0x0001260000047ab9 */ /* 0x000fe40000000a00 */
[----:B------:R-:W-:Y:S01]  /*9b00*/  UIADD3 UR13, UR7, UR13, URZ ;  /* 0x0000000d070d7290 */ /* 0x000fe2000fffe03f */
[----:B------:R-:W-:Y:S01]  /*9b10*/  @P0 IMAD.HI.U32 R2, R0, c[0x0][0x4ec], RZ ;  /* 0x00013b0000020a27 */ /* 0x000fe200078e00ff */
[----:B------:R-:W-:Y:S02]  /*9b20*/  UIMAD UR7, UR6, UR4, URZ ;  /* 0x00000004060772a4 */ /* 0x000fe4000f8e023f */
[----:B------:R-:W-:Y:S02]  /*9b30*/  UIMAD.WIDE.U32 UR12, UR16, UR4, UR12 ;  /* 0x00000004100c72a5 */ /* 0x000fe4000f8e000c */
[----:B------:R-:W-:Y:S01]  /*9b40*/  @P0 SHF.R.U32.HI R8, RZ, c[0x0][0x4f0], R2 ;  /* 0x00013c00ff080a19 */ /* 0x000fe20000011602 */
[----:B------:R-:W-:-:S03]  /*9b50*/  UIMAD UR5, UR16, UR5, UR7 ;  /* 0x00000005100572a4 */ /* 0x000fc6000f8e0207 */
[C---:B------:R-:W-:Y:S02]  /*9b60*/  IADD3 R5, -R8.reuse, RZ, RZ ;  /* 0x000000ff08057210 */ /* 0x040fe40007ffe1ff */
[----:B------:R-:W-:Y:S02]  /*9b70*/  SHF.R.S32.HI R3, RZ, 0x1f, R8 ;  /* 0x0000001fff037819 */ /* 0x000fe40000011408 */
[----:B------:R-:W-:Y:S01]  /*9b80*/  IADD3 R8, P0, R8, UR12, RZ ;  /* 0x0000000c08087c10 */ /* 0x000fe2000ff1e0ff */
[----:B------:R-:W-:Y:S02]  /*9b90*/  IMAD R5, R5, c[0x0][0x4e8], R0 ;  /* 0x00013a0005057a24 */ /* 0x000fe400078e0200 */
[----:B------:R-:W-:-:S03]  /*9ba0*/  IMAD.U32 R0, RZ, RZ, UR5 ;  /* 0x00000005ff007e24 */ /* 0x000fc6000f8e00ff */
[----:B------:R-:W-:Y:S02]  /*9bb0*/  SHF.R.S32.HI R2, RZ, 0x1f, R5 ;  /* 0x0000001fff027819 */ /* 0x000fe40000011405 */
[----:B------:R-:W-:-:S03]  /*9bc0*/  IADD3.X R9, R3, UR13, R0, P0, !PT ;  /* 0x0000000d03097c10 */ /* 0x000fc600087fe400 */
[----:B------:R-:W-:Y:S02]  /*9bd0*/  IMAD R0, R2, c[0x0][0x488], RZ ;  /* 0x0001220002007a24 */ /* 0x000fe400078e02ff */
[----:B------:R-:W-:-:S04]  /*9be0*/  IMAD.WIDE.U32 R8, R5, c[0x0][0x488], R8 ;  /* 0x0001220005087a25 */ /* 0x000fc800078e0008 */
[----:B------:R-:W-:Y:S01]  /*9bf0*/  IMAD R0, R5, c[0x0][0x48c], R0 ;  /* 0x0001230005007a24 */ /* 0x000fe200078e0200 */
[----:B------:R-:W-:Y:S01]  /*9c00*/  LEA R2, P0, R8, c[0x0][0x450], 0x2 ;  /* 0x0001140008027a11 */ /* 0x000fe200078010ff */
[----:B------:R-:W-:-:S03]  /*9c10*/  IMAD.MOV.U32 R5, RZ, RZ, -0x800000 ;  /* 0xff800000ff057424 */ /* 0x000fc600078e00ff */
[----:B------:R-:W-:-:S04]  /*9c20*/  IADD3 R3, R9, R0, RZ ;  /* 0x0000000009037210 */ /* 0x000fc80007ffe0ff */
[----:B------:R-:W-:-:S05]  /*9c30*/  LEA.HI.X R3, R8, c[0x0][0x454], R3, 0x2, P0 ;  /* 0x0001150008037a11 */ /* 0x000fca00000f1403 */
[----:B------:R1:W-:Y:S02]  /*9c40*/  STG.E [R2.64], R5 ;  /* 0x0000000502007986 */ /* 0x0003e4000c10190e */
.L_x_46:
[----:B------:R-:W-:Y:S05]  /*9c50*/  BSYNC B0 ;  /* 0x0000000000007941 */ /* 0x000fea0003800000 */
.L_x_45:
[----:B-1----:R-:W1:Y:S01]  /*9c60*/  S2R R3, SR_CTAID.X ;  /* 0x0000000000037919 */ /* 0x002e620000002500 */
[----:B------:R-:W-:Y:S01]  /*9c70*/  SHF.R.S32.HI R0, RZ, 0x1f, R7 ;  /* 0x0000001fff007819 */ /* 0x000fe20000011407 */
[----:B------:R-:W-:Y:S01]  /*9c80*/  ULDC.64 UR4, c[0x0][0x3a0] ;  /* 0x0000e80000047ab9 */ /* 0x000fe20000000a00 */
[----:B------:R-:W-:Y:S01]  /*9c90*/  IMAD.MOV.U32 R2, RZ, RZ, c[0x0][0x4e8] ;  /* 0x00013a00ff027624 */ /* 0x000fe200078e00ff */
[----:B------:R-:W-:Y:S01]  /*9ca0*/  UIMAD UR7, UR11, UR4, URZ ;  /* 0x000000040b0772a4 */ /* 0x000fe2000f8e023f */
[----:B------:R-:W-:Y:S01]  /*9cb0*/  LEA.HI R0, R0, R7, RZ, 0x3 ;  /* 0x0000000700007211 */ /* 0x000fe200078f18ff */
[----:B------:R-:W-:Y:S01]  /*9cc0*/  UIMAD.WIDE.U32 UR12, UR10, UR4, URZ ;  /* 0x000000040a0c72a5 */ /* 0x000fe2000f8e003f */
[----:B-----5:R-:W-:Y:S01]  /*9cd0*/  IMAD R4, R4, c[0x0][0x4e8], RZ ;  /* 0x00013a0004047a24 */ /* 0x020fe200078e02ff */
[----:B------:R-:W-:Y:S01]  /*9ce0*/  ISETP.NE.AND P0, PT, R2, 0x1, PT ;  /* 0x000000010200780c */ /* 0x000fe20003f05270 */
[----:B------:R-:W-:Y:S01]  /*9cf0*/  UIMAD UR7, UR10, UR5, UR7 ;  /* 0x000000050a0772a4 */ /* 0x000fe2000f8e0207 */
[----:B------:R-:W-:Y:S01]  /*9d00*/  LOP3.LUT R6, R0, 0xfffffff8, RZ, 0xc0, !PT ;  /* 0xfffffff800067812 */ /* 0x000fe200078ec0ff */
[----:B------:R-:W-:Y:S01]  /*9d10*/  BSSY B0, `(.L_x_47) ;  /* 0x000003b000007945 */ /* 0x000fe20003800000 */
[----:B------:R-:W-:Y:S01]  /*9d20*/  SHF.R.S32.HI R0, RZ, 0x3, R0 ;  /* 0x00000003ff007819 */ /* 0x000fe20000011400 */
[----:B------:R-:W-:-:S02]  /*9d30*/  ULDC.64 UR4, c[0x0][0x3e8] ;  /* 0x0000fa0000047ab9 */ /* 0x000fc40000000a00 */
[----:B------:R-:W-:Y:S01]  /*9d40*/  IMAD.IADD R7, R7, 0x1, -R6 ;  /* 0x0000000107077824 */ /* 0x000fe200078e0a06 */
[----:B------:R-:W-:Y:S02]  /*9d50*/  UIADD3 UR13, UR13, UR7, URZ ;  /* 0x000000070d0d7290 */ /* 0x000fe4000fffe03f */
[----:B------:R-:W-:Y:S02]  /*9d60*/  UIMAD UR7, UR8, UR4, URZ ;  /* 0x00000004080772a4 */ /* 0x000fe4000f8e023f */
[C---:B------:R-:W-:Y:S01]  /*9d70*/  LEA R2, R7.reuse, R0, 0x5 ;  /* 0x0000000007027211 */ /* 0x040fe200078e28ff */
[----:B------:R-:W-:Y:S01]  /*9d80*/  UIMAD.WIDE.U32 UR12, UR9, UR4, UR12 ;  /* 0x00000004090c72a5 */ /* 0x000fe2000f8e000c */
[----:B------:R-:W-:Y:S01]  /*9d90*/  SHF.L.U32 R7, R7, 0x3, RZ ;  /* 0x0000000307077819 */ /* 0x000fe200000006ff */
[----:B------:R-:W-:Y:S02]  /*9da0*/  UIMAD UR7, UR9, UR5, UR7 ;  /* 0x00000005090772a4 */ /* 0x000fe4000f8e0207 */
[C---:B-1----:R-:W-:Y:S01]  /*9db0*/  IMAD R2, R3.reuse, 0x80, R2 ;  /* 0x0000008003027824 */ /* 0x042fe200078e0202 */
[----:B------:R-:W-:Y:S01]  /*9dc0*/  ULDC.64 UR4, c[0x0][0x3f0] ;  /* 0x0000fc0000047ab9 */ /* 0x000fe20000000a00 */
[----:B------:R-:W-:Y:S01]  /*9dd0*/  IMAD R3, R3, 0x80, R0 ;  /* 0x0000008003037824 */ /* 0x000fe200078e0200 */
[----:B------:R-:W-:Y:S01]  /*9de0*/  UIMAD UR6, UR6, UR4, URZ ;  /* 0x00000004060672a4 */ /* 0x000fe2000f8e023f */
[----:B------:R-:W-:Y:S01]  /*9df0*/  @P0 IMAD.HI.U32 R5, R2, c[0x0][0x4ec], RZ ;  /* 0x00013b0002050a27 */ /* 0x000fe200078e00ff */
[----:B------:R-:W-:Y:S01]  /*9e00*/  UIADD3 UR13, UR7, UR13, URZ ;  /* 0x0000000d070d7290 */ /* 0x000fe2000fffe03f */
[----:B------:R-:W-:Y:S01]  /*9e10*/  MOV R8, R2 ;  /* 0x0000000200087202 */ /* 0x000fe20000000f00 */
[----:B------:R-:W-:-:S02]  /*9e20*/  UIMAD UR5, UR16, UR5, UR6 ;  /* 0x00000005100572a4 */ /* 0x000fc4000f8e0206 */
[----:B------:R-:W-:Y:S01]  /*9e30*/  @P0 SHF.R.U32.HI R8, RZ, c[0x0][0x4f0], R5 ;  /* 0x00013c00ff080a19 */ /* 0x000fe20000011605 */
[----:B------:R-:W-:-:S03]  /*9e40*/  UIMAD.WIDE.U32 UR12, UR16, UR4, UR12 ;  /* 0x00000004100c72a5 */ /* 0x000fc6000f8e000c */
[--C-:B------:R-:W-:Y:S01]  /*9e50*/  SHF.R.S32.HI R5, RZ, 0x1f, R8.reuse ;  /* 0x0000001fff057819 */ /* 0x100fe20000011408 */
[----:B------:R-:W-:Y:S01]  /*9e60*/  UIADD3 UR5, UR13, UR5, URZ ;  /* 0x000000050d057290 */ /* 0x000fe2000fffe03f */
[----:B------:R-:W-:Y:S01]  /*9e70*/  IMAD.MOV R9, RZ, RZ, -R8 ;  /* 0x000000ffff097224 */ /* 0x000fe200078e0a08 */
[----:B------:R-:W-:Y:S01]  /*9e80*/  MOV R10, UR12 ;  /* 0x0000000c000a7c02 */ /* 0x000fe20008000f00 */
[----:B------:R-:W-:Y:S02]  /*9e90*/  IMAD.U32 R11, RZ, RZ, UR13 ;  /* 0x0000000dff0b7e24 */ /* 0x000fe4000f8e00ff */
[----:B------:R-:W-:Y:S01]  /*9ea0*/  IMAD R6, R9, c[0x0][0x4e8], R2 ;  /* 0x00013a0009067a24 */ /* 0x000fe200078e0202 */
[----:B------:R-:W-:Y:S01]  /*9eb0*/  MOV R11, UR5 ;  /* 0x00000005000b7c02 */ /* 0x000fe20008000f00 */
[----:B------:R-:W-:-:S04]  /*9ec0*/  IMAD R5, R5, c[0x0][0x3e0], RZ ;  /* 0x0000f80005057a24 */ /* 0x000fc800078e02ff */
[C---:B------:R-:W-:Y:S01]  /*9ed0*/  IMAD R2, R8.reuse, c[0x0][0x3e4], R5 ;  /* 0x0000f90008027a24 */ /* 0x040fe200078e0205 */
[----:B------:R-:W-:Y:S01]  /*9ee0*/  SHF.R.S32.HI R5, RZ, 0x1f, R6 ;  /* 0x0000001fff057819 */ /* 0x000fe20000011406 */
[----:B------:R-:W-:-:S04]  /*9ef0*/  IMAD.WIDE.U32 R8, R8, c[0x0][0x3e0], R10 ;  /* 0x0000f80008087a25 */ /* 0x000fc800078e000a */
[----:B------:R-:W-:Y:S02]  /*9f00*/  IMAD R5, R5, c[0x0][0x3d8], RZ ;  /* 0x0000f60005057a24 */ /* 0x000fe400078e02ff */
[----:B------:R-:W-:Y:S02]  /*9f10*/  IMAD.IADD R9, R9, 0x1, R2 ;  /* 0x0000000109097824 */ /* 0x000fe400078e0202 */
[C---:B------:R-:W-:Y:S02]  /*9f20*/  IMAD R5, R6.reuse, c[0x0][0x3dc], R5 ;  /* 0x0000f70006057a24 */ /* 0x040fe400078e0205 */
[----:B------:R-:W-:Y:S01]  /*9f30*/  IMAD.WIDE.U32 R8, R6, c[0x0][0x3d8], R8 ;  /* 0x0000f60006087a25 */ /* 0x000fe200078e0008 */
[----:B------:R-:W-:-:S04]  /*9f40*/  IADD3 R6, R7, 0x40, RZ ;  /* 0x0000004007067810 */ /* 0x000fc80007ffe0ff */
[----:B------:R-:W-:Y:S02]  /*9f50*/  IADD3 R5, R9, R5, RZ ;  /* 0x0000000509057210 */ /* 0x000fe40007ffe0ff */
[----:B------:R-:W-:-:S04]  /*9f60*/  LEA R9, P0, R8, c[0x0][0x380], 0x1 ;  /* 0x0000e00008097a11 */ /* 0x000fc800078008ff */
[----:B------:R-:W-:Y:S01]  /*9f70*/  LEA.HI.X R8, R8, c[0x0][0x384], R5, 0x1, P0 ;  /* 0x0000e10008087a11 */ /* 0x000fe200000f0c05 */
[----:B------:R1:W2:Y:S01]  /*9f80*/  SHFL.IDX PT, R10, R9, RZ, 0x181f ;  /* 0x00181fff090a7589 */ /* 0x0002a200000e0000 */
[----:B------:R-:W-:Y:S02]  /*9f90*/  ISETP.GE.AND P0, PT, R3, R4, PT ;  /* 0x000000040300720c */ /* 0x000fe40003f06270 */
[----:B------:R-:W-:Y:S01]  /*9fa0*/  IADD3 R5, R7, 0x80, RZ ;  /* 0x0000008007057810 */ /* 0x000fe20007ffe0ff */
[----:B------:R1:W3:Y:S10]  /*9fb0*/  SHFL.IDX PT, R11, R8, RZ, 0x181f ;  /* 0x00181fff080b7589 */ /* 0x0002f400000e0000 */
[----:B------:R-:W-:Y:S05]  /*9fc0*/  @P0 BRA `(.L_x_48) ;  /* 0x000000f000000947 */ /* 0x000fea0003800000 */
[----:B------:R-:W-:Y:S02]  /*9fd0*/  ISETP.GE.AND P1, PT, R6, c[0x0][0x3c8], PT ;  /* 0x0000f20006007a0c */ /* 0x000fe40003f26270 */
[----:B------:R-:W-:-:S02]  /*9fe0*/  ISETP.GE.AND P0, PT, R5, c[0x0][0x3c8], PT ;  /* 0x0000f20005007a0c */ /* 0x000fc40003f06270 */
[----:B------:R-:W-:-:S09]  /*9ff0*/  ISETP.GE.AND P2, PT, R7, c[0x0][0x3c8], PT ;  /* 0x0000f20007007a0c */ /* 0x000fd20003f46270 */
[----:B------:R-:W-:Y:S02]  /*a000*/  @!P1 SHF.R.S32.HI R13, RZ, 0x1f, R6 ;  /* 0x0000001fff0d9819 */ /* 0x000fe40000011406 */
[----:B------:R-:W-:Y:S02]  /*a010*/  @!P0 SHF.R.S32.HI R0, RZ, 0x1f, R5 ;  /* 0x0000001fff008819 */ /* 0x000fe40000011405 */
[----:B------:R-:W-:Y:S01]  /*a020*/  @!P1 LEA.HI R2, R13, R6, RZ, 0x3 ;  /* 0x000000060d029211 */ /* 0x000fe200078f18ff */
[--C-:B--23--:R-:W-:Y:S01]  /*a030*/  @!P2 IMAD.WIDE R12, R7, 0x2, R10.reuse ;  /* 0x00000002070ca825 */ /* 0x10cfe200078e020a */
[----:B------:R-:W-:Y:S02]  /*a040*/  @!P0 LEA.HI R0, R0, R5, RZ, 0x3 ;  /* 0x0000000500008211 */ /* 0x000fe400078f18ff */
[----:B------:R-:W-:Y:S02]  /*a050*/  @!P1 LOP3.LUT R2, R2, 0xfffffff8, RZ, 0xc0, !PT ;  /* 0xfffffff802029812 */ /* 0x000fe400078ec0ff */
[----:B------:R-:W-:Y:S01]  /*a060*/  @!P0 LOP3.LUT R0, R0, 0xfffffff8, RZ, 0xc0, !PT ;  /* 0xfffffff800008812 */ /* 0x000fe200078ec0ff */
[----:B------:R2:W-:Y:S02]  /*a070*/  @!P2 ST.E.128 [R12.64], RZ ;  /* 0x000000ff0c00a985 */ /* 0x0005e4000c101d0e */
[----:B------:R-:W-:-:S04]  /*a080*/  @!P1 IMAD.WIDE R14, R2, 0x2, R10 ;  /* 0x00000002020e9825 */ /* 0x000fc800078e020a */
[----:B------:R-:W-:Y:S01]  /*a090*/  @!P0 IMAD.WIDE R10, R0, 0x2, R10 ;  /* 0x00000002000a8825 */ /* 0x000fe200078e020a */
[----:B------:R2:W-:Y:S04]  /*a0a0*/  @!P1 ST.E.128 [R14.64], RZ ;  /* 0x000000ff0e009985 */ /* 0x0005e8000c101d0e */
[----:B------:R2:W-:Y:S02]  /*a0b0*/  @!P0 ST.E.128 [R10.64], RZ ;  /* 0x000000ff0a008985 */ /* 0x0005e4000c101d0e */
.L_x_48:
[----:B------:R-:W-:Y:S05]  /*a0c0*/  BSYNC B0 ;  /* 0x0000000000007941 */ /* 0x000fea0003800000 */
.L_x_47:
[----:B--2---:R-:W-:Y:S01]  /*a0d0*/  IADD3 R13, R3, 0x20, RZ ;  /* 0x00000020030d7810 */ /* 0x004fe20007ffe0ff */
[----:B---3--:R2:W3:Y:S01]  /*a0e0*/  SHFL.IDX PT, R11, R8, 0x1, 0x181f ;  /* 0x00381f00080b7f89 */ /* 0x0084e200000e0000 */
        /* <DEDUP_REMOVED lines=9> */
[----:B------:R-:W-:Y:S01]  /*a180*/  @!P1 LEA.HI R2, R13, R6, RZ, 0x3 ;  /* 0x000000060d029211 */ /* 0x000fe200078f18ff */
[--C-:B---34-:R-:W-:Y:S01]  /*a190*/  @!P2 IMAD.WIDE R12, R7, 0x2, R10.reuse ;  /* 0x00000002070ca825 */ /* 0x118fe200078e020a */
        /* <DEDUP_REMOVED lines=8> */
.L_x_50:
[----:B------:R-:W-:Y:S05]  /*a220*/  BSYNC B0 ;  /* 0x0000000000007941 */ /* 0x000fea0003800000 */
.L_x_49:
        /* <DEDUP_REMOVED lines=21> */
.L_x_52:
[----:B------:R-:W-:Y:S05]  /*a380*/  BSYNC B0 ;  /* 0x0000000000007941 */ /* 0x000fea0003800000 */
.L_x_51:
[----:B------:R-:W-:Y:S01]  /*a390*/  IADD3 R3, R3, 0x60, RZ ;  /* 0x0000006003037810 */ /* 0x000fe20007ffe0ff */
[----:B-1----:R1:W2:Y:S03]  /*a3a0*/  SHFL.IDX PT, R11, R8, 0x3, 0x181f ;  /* 0x00781f00080b7f89 */ /* 0x0022a600000e0000 */
[----:B------:R-:W-:Y:S01]  /*a3b0*/  ISETP.GE.AND P0, PT, R3, R4, PT ;  /* 0x000000040300720c */ /* 0x000fe20003f06270 */
[----:B----4-:R1:W4:-:S12]  /*a3c0*/  SHFL.IDX PT, R10, R9, 0x3, 0x181f ;  /* 0x00781f00090a7f89 */ /* 0x01031800000e0000 */
[----:B------:R-:W-:Y:S05]  /*a3d0*/  @P0 EXIT ;  /* 0x000000000000094d */ /* 0x000fea0003800000 */
[----:B------:R-:W-:Y:S02]  /*a3e0*/  ISETP.GE.AND P0, PT, R6, c[0x0][0x3c8], PT ;  /* 0x0000f20006007a0c */ /* 0x000fe40003f06270 */
[----:B------:R-:W-:-:S11]  /*a3f0*/  ISETP.GE.AND P1, PT, R7, c[0x0][0x3c8], PT ;  /* 0x0000f20007007a0c */ /* 0x000fd60003f26270 */
[----:B------:R-:W-:-:S04]  /*a400*/  @!P0 SHF.R.S32.HI R3, RZ, 0x1f, R6 ;  /* 0x0000001fff038819 */ /* 0x000fc80000011406 */
[----:B------:R-:W-:Y:S01]  /*a410*/  @!P0 LEA.HI R3, R3, R6, RZ, 0x3 ;  /* 0x0000000603038211 */ /* 0x000fe200078f18ff */
[----:B--2-4-:R-:W-:-:S03]  /*a420*/  @!P1 IMAD.WIDE R6, R7, 0x2, R10 ;  /* 0x0000000207069825 */ /* 0x014fc600078e020a */
[----:B------:R-:W-:Y:S02]  /*a430*/  @!P0 LOP3.LUT R3, R3, 0xfffffff8, RZ, 0xc0, !PT ;  /* 0xfffffff803038812 */ /* 0x000fe400078ec0ff */
[----:B------:R2:W-:Y:S03]  /*a440*/  @!P1 ST.E.128 [R6.64], RZ ;  /* 0x000000ff06009985 */ /* 0x0005e6000c101d0e */
[----:B------:R-:W-:-:S05]  /*a450*/  @!P0 IMAD.WIDE R2, R3, 0x2, R10 ;  /* 0x0000000203028825 */ /* 0x000fca00078e020a */
[----:B------:R2:W-:Y:S01]  /*a460*/  @!P0 ST.E.128 [R2.64], RZ ;  /* 0x000000ff02008985 */ /* 0x0005e2000c101d0e */
[----:B------:R-:W-:-:S13]  /*a470*/  ISETP.GE.AND P0, PT, R5, c[0x0][0x3c8], PT ;  /* 0x0000f20005007a0c */ /* 0x000fda0003f06270 */
[----:B------:R-:W-:Y:S05]  /*a480*/  @P0 EXIT ;  /* 0x000000000000094d */ /* 0x000fea0003800000 */
[----:B------:R-:W-:-:S04]  /*a490*/  SHF.R.S32.HI R0, RZ, 0x1f, R5 ;  /* 0x0000001fff007819 */ /* 0x000fc80000011405 */
[----:B------:R-:W-:-:S04]  /*a4a0*/  LEA.HI R0, R0, R5, RZ, 0x3 ;  /* 0x0000000500007211 */ /* 0x000fc800078f18ff */
[----:B--2---:R-:W-:-:S05]  /*a4b0*/  LOP3.LUT R3, R0, 0xfffffff8, RZ, 0xc0, !PT ;  /* 0xfffffff800037812 */ /* 0x004fca00078ec0ff */
[----:B------:R-:W-:-:S05]  /*a4c0*/  IMAD.WIDE R10, R3, 0x2, R10 ;  /* 0x00000002030a7825 */ /* 0x000fca00078e020a */
[----:B------:R-:W-:Y:S01]  /*a4d0*/  ST.E.128 [R10.64], RZ ;  /* 0x000000ff0a007985 */ /* 0x000fe2000c101d0e */
[----:B------:R-:W-:Y:S05]  /*a4e0*/  EXIT ;  /* 0x000000000000794d */ /* 0x000fea0003800000 */
.L_x_53:
        /* <DEDUP_REMOVED lines=9> */
.L_x_1698:


//--------------------- .text._ZN7cutlass13device_kernelIN5flash19enable_sm80_to_sm89INS1_16FlashAttnFwdSm80INS1_25CollectiveMainloopFwdSm80ILi8ELi1ELb0EN4cute5tupleIJNS5_1CILi128EEENS7_ILi64EEENS7_ILi192EEEEEELi192ENS_10bfloat16_tEfNS_4arch4Sm80ELb0ELb0ELb1ELb1ELb1ELb1ELb1ELb0EEENS1_21CollectiveEpilogueFwdINS6_IJS8_SA_S9_EEENS6_IJNS7_ILi1EEESI_SI_EEESC_SE_Li256ELb1ELb1ELb0ELb0EEENS1_19SingleTileSchedulerILb1ELb0ELb1ELi128EEEEEEEEEvNT_6ParamsE --------------------------
	.section	.text._ZN7cutlass13device_kernelIN5flash19enable_sm80_to_sm89INS1_16FlashAttnFwdSm80INS1_25CollectiveMainloopFwdSm80ILi8ELi1ELb0EN4cute5tupleIJNS5_1CILi128EEENS7_ILi64EEENS7_ILi192EEEEEELi192ENS_10bfloat16_tEfNS_4arch4Sm80ELb0ELb0ELb1ELb1ELb1ELb1ELb1ELb0EEENS1_21CollectiveEpilogueFwdINS6_IJS8_SA_S9_EEENS6_IJNS7_ILi1EEESI_SI_EEESC_SE_Li256ELb1ELb1ELb0ELb0EEENS1_19SingleTileSchedulerILb1ELb0ELb1ELi128EEEEEEEEEvNT_6ParamsE,"ax",@progbits
	.sectioninfo	@"SHI_REGISTERS=255"
	.align	128
.text._ZN7cutlass13device_kernelIN5flash19enable_sm80_to_sm89INS1_16FlashAttnFwdSm80INS1_25CollectiveMainloopFwdSm80ILi8ELi1ELb0EN4cute5tupleIJNS5_1CILi128EEENS7_ILi64EEENS7_ILi192EEEEEELi192ENS_10bfloat16_tEfNS_4arch4Sm80ELb0ELb0ELb1ELb1ELb1ELb1ELb1ELb0EEENS1_21CollectiveEpilogueFwdINS6_IJS8_SA_S9_EEENS6_IJNS7_ILi1EEESI_SI_EEESC_SE_Li256ELb1ELb1ELb0ELb0EEENS1_19SingleTileSchedulerILb1ELb0ELb1ELi128EEEEEEEEEvNT_6ParamsE:
        .type           _ZN7cutlass13device_kernelIN5flash19enable_sm80_to_sm89INS1_16FlashAttnFwdSm80INS1_25CollectiveMainloopFwdSm80ILi8ELi1ELb0EN4cute5tupleIJNS5_1CILi128EEENS7_ILi64EEENS7_ILi192EEEEEELi192ENS_10bfloat16_tEfNS_4arch4Sm80ELb0ELb0ELb1ELb1ELb1ELb1ELb1ELb0EEENS1_21CollectiveEpilogueFwdINS6_IJS8_SA_S9_EEENS6_IJNS7_ILi1EEESI_SI_EEESC_SE_Li256ELb1ELb1ELb0ELb0EEENS1_19SingleTileSchedulerILb1ELb0ELb1ELi128EEEEEEEEEvNT_6ParamsE,@function
        .size           _ZN7cutlass13device_kernelIN5flash19enable_sm80_to_sm89INS1_16FlashAttnFwdSm80INS1_25CollectiveMainloopFwdSm80ILi8ELi1ELb0EN4cute5tupleIJNS5_1CILi128EEENS7_ILi64EEENS7_ILi192EEEEEELi192ENS_10bfloat16_tEfNS_4arch4Sm80ELb0ELb0ELb1ELb1ELb1ELb1ELb1ELb0EEENS1_21CollectiveEpilogueFwdINS6_IJS8_SA_S9_EEENS6_IJNS7_ILi1EEESI_SI_EEESC_SE_Li256ELb1ELb1ELb0ELb0EEENS1_19SingleTileSchedulerILb1ELb0ELb1ELi128EEEEEEEEEvNT_6ParamsE,(.L_x_1699 - _ZN7cutlass13device_kernelIN5flash19enable_sm80_to_sm89INS1_16FlashAttnFwdSm80INS1_25CollectiveMainloopFwdSm80ILi8ELi1ELb0EN4cute5tupleIJNS5_1CILi128EEENS7_ILi64EEENS7_ILi192EEEEEELi192ENS_10bfloat16_tEfNS_4arch4Sm80ELb0ELb0ELb1ELb1ELb1ELb1ELb1ELb0EEENS1_21CollectiveEpilogueFwdINS6_IJS8_SA_S9_EEENS6_IJNS7_ILi1EEESI_SI_EEESC_SE_Li256ELb1ELb1ELb0ELb0EEENS1_19SingleTileSchedulerILb1ELb0ELb1ELi128EEEEEEEEEvNT_6ParamsE)
        .other          _ZN7cutlass13device_kernelIN5flash19enable_sm80_to_sm89INS1_16FlashAttnFwdSm80INS1_25CollectiveMainloopFwdSm80ILi8ELi1ELb0EN4cute5tupleIJNS5_1CILi128EEENS7_ILi64EEENS7_ILi192EEEEEELi192ENS_10bfloat16_tEfNS_4arch4Sm80ELb0ELb0ELb1ELb1ELb1ELb1ELb1ELb0EEENS1_21CollectiveEpilogueFwdINS6_IJS8_SA_S9_EEENS6_IJNS7_ILi1EEESI_SI_EEESC_SE_Li256ELb1ELb1ELb0ELb0EEENS1_19SingleTileSchedulerILb1ELb0ELb1ELi128EEEEEEEEEvNT_6ParamsE,@"STO_CUDA_ENTRY STV_DEFAULT"
_ZN7cutlass13device_kernelIN5flash19enable_sm80_to_sm89INS1_16FlashAttnFwdSm80INS1_25CollectiveMainloopFwdSm80ILi8ELi1ELb0EN4cute5tupleIJNS5_1CILi128EEENS7_ILi64EEENS7_ILi192EEEEEELi192ENS_10bfloat16_tEfNS_4arch4Sm80ELb0ELb0ELb1ELb1ELb1ELb1ELb1ELb0EEENS1_21CollectiveEpilogueFwdINS6_IJS8_SA_S9_EEENS6_IJNS7_ILi1EEESI_SI_EEESC_SE_Li256ELb1ELb1ELb0ELb0EEENS1_19SingleTileSchedulerILb1ELb0ELb1ELi128EEEEEEEEEvNT_6ParamsE:
[----:B------:R-:W-:Y:S02]  /*0000*/  MOV R1, c[0x0][0x28] ;  /* 0x00000a0000017a02 */ /* 0x000fe40000000f00 */
[----:B------:R-:W1:Y:S01]  /*0010*/  S2R R84, SR_TID.X ;  /* 0x0000000000547919 */ /* 0x000e620000002100 */
[----:B------:R-:W-:Y:S01]  /*0020*/  MOV R4, 0x4 ;  /* 0x0000000400047802 */ /* 0x000fe20000000f00 */
[----:B------:R-:W-:Y:S02]  /*0030*/  ULDC.64 UR6, c[0x0][0x118] ;  /* 0x0000460000067ab9 */ /* 0x000fe40000000a00 */
[----:B------:R-:W2:Y:S04]  /*0040*/  S2R R209, SR_CTAID.Z ;  /* 0x0000000000d17919 */ /* 0x000ea80000002700 */
[----:B------:R-:W3:Y:S01]  /*0050*/  S2R R86, SR_CTAID.X ;  /* 0x0000000000567919 */ /* 0x000ee20000002500 */
[----:B-1----:R-:W-:Y:S01]  /*0060*/  SHF.R.U32.HI R0, RZ, 0x5, R84 ;  /* 0x00000005ff007819 */ /* 0x002fe20000011654 */
[----:B--2---:R-:W-:-:S05]  /*0070*/  IMAD.WIDE R2, R209, R4, c[0x0][0x568] ;  /* 0x00015a00d1027625 */ /* 0x004fca00078e0204 */
[----:B------:R-:W1:Y:S02]  /*0080*/  SHFL.IDX PT, R0, R0, RZ, 0x1f ;  /* 0x00001fff00007589 */ /* 0x000e6400000e0000 */
[----:B-1----:R-:W-:-:S13]  /*0090*/  ISETP.NE.AND P0, PT, R0, RZ, PT ;  /* 0x000000ff0000720c */ /* 0x002fda0003f05270 */
[----:B------:R-:W-:Y:S05]  /*00a0*/  @!P0 BRA `(.L_x_54) ;  /* 0x0000013000008947 */ /* 0x000fea0003800000 */
[----:B---3--:R-:W-:-:S04]  /*00b0*/  ISETP.NE.U32.AND P0, PT, RZ, c[0x0][0x568], PT ;  /* 0x00015a00ff007a0c */ /* 0x008fc80003f05070 */
[----:B------:R-:W-:-:S13]  /*00c0*/  ISETP.NE.AND.EX P0, PT, RZ, c[0x0][0x56c], PT, P0 ;  /* 0x00015b00ff007a0c */ /* 0x000fda0003f05300 */
[----:B------:R-:W-:Y:S05]  /*00d0*/  @!P0 BRA `(.L_x_55) ;  /* 0x0000002000008947 */ /* 0x000fea0003800000 */
[----:B------:R1:W5:Y:S01]  /*00e0*/  LDG.E R3, [R2.64] ;  /* 0x0000000602037981 */ /* 0x000362000c1e1900 */
[----:B------:R-:W-:Y:S05]  /*00f0*/  BRA `(.L_x_56) ;  /* 0x0000009000007947 */ /* 0x000fea0003800000 */
.L_x_55:
[----:B------:R-:W-:-:S04]  /*0100*/  ISETP.NE.U32.AND P0, PT, RZ, c[0x0][0x560], PT ;  /* 0x00015800ff007a0c */ /* 0x000fc80003f05070 */
[----:B------:R-:W-:-:S13]  /*0110*/  ISETP.NE.AND.EX P0, PT, RZ, c[0x0][0x564], PT, P0 ;  /* 0x00015900ff007a0c */ /* 0x000fda0003f05300 */
[----:B------:R-:W-:Y:S05]  /*0120*/  @!P0 BRA `(.L_x_57) ;  /* 0x0000005000008947 */ /* 0x000fea0003800000 */
[----:B------:R-:W-:-:S05]  /*0130*/  IMAD.WIDE R6, R209, R4, c[0x0][0x560] ;  /* 0x00015800d1067625 */ /* 0x000fca00078e0204 */
[----:B------:R-:W2:Y:S04]  /*0140*/  LDG.E R3, [R6.64] ;  /* 0x0000000606037981 */ /* 0x000ea8000c1e1900 */
[----:B------:R-:W2:Y:S02]  /*0150*/  LDG.E R0, [R6.64+0x4] ;  /* 0x0000040606007981 */ /* 0x000ea4000c1e1900 */
[----:B--2---:R-:W-:Y:S01]  /*0160*/  IADD3 R3, -R3, R0, RZ ;  /* 0x0000000003037210 */ /* 0x004fe20007ffe1ff */
[----:B------:R-:W-:Y:S05]  /*0170*/  BRA `(.L_x_56) ;  /* 0x0000001000007947 */ /* 0x000fea0003800000 */
.L_x_57:
[----:B------:R-:W-:-:S05]  /*0180*/  MOV R3, c[0x0][0x54c] ;  /* 0x0001530000037a02 */ /* 0x000fca0000000f00 */
.L_x_56:
[----:B-----5:R-:W-:Y:S01]  /*0190*/  IMAD R3, R3, c[0x0][0x548], RZ ;  /* 0x0001520003037a24 */ /* 0x020fe200078e02ff */
[----:B------:R-:W-:-:S04]  /*01a0*/  SHF.L.U32 R0, R86, 0x7, RZ ;  /* 0x0000000756007819 */ /* 0x000fc800000006ff */
[----:B------:R-:W-:-:S04]  /*01b0*/  ISETP.GE.AND P0, PT, R0, R3, PT ;  /* 0x000000030000720c */ /* 0x000fc80003f06270 */
[----:B------:R-:W-:Y:S01]  /*01c0*/  SEL R209, R209, 0xffffffff, !P0 ;  /* 0xffffffffd1d17807 */ /* 0x000fe20004000000 */
[----:B------:R-:W-:Y:S05]  /*01d0*/  BRA `(.L_x_58) ;  /* 0x0000012000007947 */ /* 0x000fea0003800000 */
.L_x_54:
[----:B---3--:R-:W-:-:S04]  /*01e0*/  ISETP.NE.U32.AND P0, PT, RZ, c[0x0][0x568], PT ;  /* 0x00015a00ff007a0c */ /* 0x008fc80003f05070 */
[----:B------:R-:W-:-:S13]  /*01f0*/  ISETP.NE.AND.EX P0, PT, RZ, c[0x0][0x56c], PT, P0 ;  /* 0x00015b00ff007a0c */ /* 0x000fda0003f05300 */
[----:B------:R-:W-:Y:S05]  /*0200*/  @!P0 BRA `(.L_x_59) ;  /* 0x0000002000008947 */ /* 0x000fea0003800000 */
[----:B------:R1:W5:Y:S01]  /*0210*/  LDG.E R3, [R2.64] ;  /* 0x0000000602037981 */ /* 0x000362000c1e1900 */
[----:B------:R-:W-:Y:S05]  /*0220*/  BRA `(.L_x_60) ;  /* 0x0000009000007947 */ /* 0x000fea0003800000 */
.L_x_59:
        /* <DEDUP_REMOVED lines=8> */
.L_x_61:
[----:B------:R-:W-:-:S05]  /*02b0*/  MOV R3, c[0x0][0x54c] ;  /* 0x0001530000037a02 */ /* 0x000fca0000000f00 */
.L_x_60:
[----:B-----5:R-:W-:Y:S01]  /*02c0*/  IMAD R3, R3, c[0x0][0x548], RZ ;  /* 0x0001520003037a24 */ /* 0x020fe200078e02ff */
[----:B------:R-:W-:-:S04]  /*02d0*/  SHF.L.U32 R0, R86, 0x7, RZ ;  /* 0x0000000756007819 */ /* 0x000fc800000006ff */
[----:B------:R-:W-:-:S04]  /*02e0*/  ISETP.GE.AND P0, PT, R0, R3, PT ;  /* 0x000000030000720c */ /* 0x000fc80003f06270 */
[----:B------:R-:W-:-:S04]  /*02f0*/  SEL R209, R209, 0xffffffff, !P0 ;  /* 0xffffffffd1d17807 */ /* 0x000fc80004000000 */
.L_x_58:
[----:B------:R-:W-:-:S13]  /*0300*/  ISETP.GE.AND P0, PT, R209, RZ, PT ;  /* 0x000000ffd100720c */ /* 0x000fda0003f06270 */
[----:B------:R-:W-:Y:S05]  /*0310*/  @!P0 EXIT ;  /* 0x000000000000894d */ /* 0x000fea0003800000 */
[----:B------:R-:W-:Y:S01]  /*0320*/  ISETP.NE.U32.AND P0, PT, RZ, c[0x0][0x370], PT ;  /* 0x0000dc00ff007a0c */ /* 0x000fe20003f05070 */
[----:B------:R-:W-:Y:S01]  /*0330*/  IMAD.MOV.U32 R89, RZ, RZ, c[0x0][0x168] ;  /* 0x00005a00ff597624 */ /* 0x000fe200078e00ff */
[----:B------:R-:W-:Y:S01]  /*0340*/  ISETP.NE.U32.AND P1, PT, RZ, c[0x0][0x360], PT ;  /* 0x0000d800ff007a0c */ /* 0x000fe20003f25070 */
[----:B------:R-:W-:Y:S01]  /*0350*/  IMAD.MOV.U32 R153, RZ, RZ, RZ ;  /* 0x000000ffff997224 */ /* 0x000fe200078e00ff */
[----:B------:R-:W-:Y:S01]  /*0360*/  ISETP.NE.AND.EX P2, PT, RZ, c[0x0][0x374], PT, P0 ;  /* 0x0000dd00ff007a0c */ /* 0x000fe20003f45300 */
[----:B------:R-:W-:Y:S01]  /*0370*/  IMAD.MOV.U32 R175, RZ, RZ, RZ ;  /* 0x000000ffffaf7224 */ /* 0x000fe200078e00ff */
[----:B------:R-:W-:Y:S01]  /*0380*/  ISETP.NE.AND.EX P0, PT, RZ, c[0x0][0x364], PT, P1 ;  /* 0x0000d900ff007a0c */ /* 0x000fe20003f05310 */
[CC--:B------:R-:W-:Y:S01]  /*0390*/  IMAD.WIDE R10, R209.reuse, R4.reuse, c[0x0][0x348] ;  /* 0x0000d200d10a7625 */ /* 0x0c0fe200078e0204 */
[----:B------:R-:W-:Y:S02]  /*03a0*/  ISETP.NE.U32.AND P1, PT, RZ, c[0x0][0x348], PT ;  /* 0x0000d200ff007a0c */ /* 0x000fe40003f25070 */
[----:B------:R-:W-:Y:S01]  /*03b0*/  ISETP.NE.U32.AND P3, PT, RZ, c[0x0][0x350], PT ;  /* 0x0000d400ff007a0c */ /* 0x000fe20003f65070 */
[----:B------:R-:W-:Y:S01]  /*03c0*/  IMAD.WIDE R8, R209, R4, c[0x0][0x350] ;  /* 0x0000d400d1087625 */ /* 0x000fe200078e0204 */
[----:B------:R-:W-:-:S02]  /*03d0*/  ISETP.NE.U32.AND P4, PT, RZ, c[0x0][0x358], PT ;  /* 0x0000d600ff007a0c */ /* 0x000fc40003f85070 */
[----:B------:R-:W-:Y:S01]  /*03e0*/  ISETP.NE.AND.EX P1, PT, RZ, c[0x0][0x34c], PT, P1 ;  /* 0x0000d300ff007a0c */ /* 0x000fe20003f25310 */
[CC--:B------:R-:W-:Y:S01]  /*03f0*/  IMAD.WIDE R6, R209.reuse, R4.reuse, c[0x0][0x358] ;  /* 0x0000d600d1067625 */ /* 0x0c0fe200078e0204 */
[----:B------:R-:W-:Y:S02]  /*0400*/  ISETP.NE.AND.EX P3, PT, RZ, c[0x0][0x354], PT, P3 ;  /* 0x0000d500ff007a0c */ /* 0x000fe40003f65330 */
[----:B------:R-:W-:Y:S01]  /*0410*/  ISETP.NE.AND.EX P4, PT, RZ, c[0x0][0x35c], PT, P4 ;  /* 0x0000d700ff007a0c */ /* 0x000fe20003f85340 */
[CC--:B------:R-:W-:Y:S01]  /*0420*/  @P0 IMAD.WIDE R12, R209.reuse, R4.reuse, c[0x0][0x360] ;  /* 0x0000d800d10c0625 */ /* 0x0c0fe200078e0204 */
[----:B------:R-:W-:Y:S01]  /*0430*/  MOV R97, RZ ;  /* 0x000000ff00617202 */ /* 0x000fe20000000f00 */
[----:B------:R-:W2:Y:S01]  /*0440*/  S2R R207, SR_CTAID.Y ;  /* 0x0000000000cf7919 */ /* 0x000ea20000002600 */
[----:B------:R-:W-:Y:S01]  /*0450*/  ULDC UR5, c[0x0][0x2ac] ;  /* 0x0000ab0000057ab9 */ /* 0x000fe20000000800 */
[----:B------:R-:W-:Y:S02]  /*0460*/  IMAD.MOV.U32 R208, RZ, RZ, RZ ;  /* 0x000000ffffd07224 */ /* 0x000fe400078e00ff */
[----:B------:R3:W5:Y:S01]  /*0470*/  @P0 LDG.E R89, [R12.64] ;  /* 0x000000060c590981 */ /* 0x000762000c1e1900 */
[----:B------:R-:W-:Y:S01]  /*0480*/  ULDC UR4, c[0x0][0x1d0] ;  /* 0x0000740000047ab9 */ /* 0x000fe20000000800 */
[----:B-1----:R-:W-:-:S02]  /*0490*/  @P2 IMAD.WIDE R2, R209, R4, c[0x0][0x370] ;  /* 0x0000dc00d1022625 */ /* 0x002fc400078e0204 */
[----:B------:R3:W5:Y:S04]  /*04a0*/  @P1 LDG.E R153, [R10.64] ;  /* 0x000000060a991981 */ /* 0x000768000c1e1900 */
[----:B------:R3:W5:Y:S04]  /*04b0*/  @P3 LDG.E R97, [R8.64] ;  /* 0x0000000608613981 */ /* 0x000768000c1e1900 */
[----:B------:R3:W5:Y:S01]  /*04c0*/  @P4 LDG.E R175, [R6.64] ;  /* 0x0000000606af4981 */ /* 0x000762000c1e1900 */
[----:B------:R-:W-:-:S03]  /*04d0*/  UIMAD UR4, UR5, UR4, URZ ;  /* 0x00000004050472a4 */ /* 0x000fc6000f8e023f */
[----:B------:R1:W5:Y:S01]  /*04e0*/  @P2 LDG.E R208, [R2.64] ;  /* 0x0000000602d02981 */ /* 0x000362000c1e1900 */
[----:B------:R-:W-:Y:S01]  /*04f0*/  IMAD.MOV.U32 R154, RZ, RZ, c[0x0][0x228] ;  /* 0x00008a00ff9a7624 */ /* 0x000fe200078e00ff */
[----:B--2---:R-:W-:Y:S02]  /*0500*/  SHF.R.S32.HI R88, RZ, 0x1f, R207 ;  /* 0x0000001fff587819 */ /* 0x004fe400000114cf */
[----:B-1----:R-:W-:Y:S01]  /*0510*/  MOV R2, UR4 ;  /* 0x0000000400027c02 */ /* 0x002fe20008000f00 */
[----:B------:R-:W-:Y:S05]  /*0520*/  @P0 BRA `(.L_x_62) ;  /* 0x0000004000000947 */ /* 0x000fea0003800000 */
[----:B---3--:R-:W-:Y:S05]  /*0530*/  @!P1 BRA `(.L_x_62) ;  /* 0x0000003000009947 */ /* 0x008fea0003800000 */
[----:B-----5:R-:W2:Y:S04]  /*0540*/  LDG.E R89, [R10.64] ;  /* 0x000000060a597981 */ /* 0x020ea8000c1e1900 */
[----:B------:R-:W2:Y:S02]  /*0550*/  LDG.E R0, [R10.64+0x4] ;  /* 0x000004060a007981 */ /* 0x000ea4000c1e1900 */
[----:B--2---:R-:W-:-:S02]  /*0560*/  IADD3 R89, -R89, R0, RZ ;  /* 0x0000000059597210 */ /* 0x004fc40007ffe1ff */
.L_x_62:
[----:B---3--:R-:W-:-:S04]  /*0570*/  ISETP.NE.U32.AND P0, PT, RZ, c[0x0][0x368], PT ;  /* 0x0000da00ff007a0c */ /* 0x008fc80003f05070 */
[----:B------:R-:W-:-:S13]  /*0580*/  ISETP.NE.AND.EX P0, PT, RZ, c[0x0][0x36c], PT, P0 ;  /* 0x0000db00ff007a0c */ /* 0x000fda0003f05300 */
[----:B------:R-:W-:Y:S05]  /*0590*/  @!P0 BRA `(.L_x_63) ;  /* 0x0000003000008947 */ /* 0x000fea0003800000 */
[----:B------:R-:W-:-:S06]  /*05a0*/  IMAD.WIDE R2, R209, R4, c[0x0][0x368] ;  /* 0x0000da00d1027625 */ /* 0x000fcc00078e0204 */
[----:B------:R1:W5:Y:S01]  /*05b0*/  LDG.E R2, [R2.64] ;  /* 0x0000000602027981 */ /* 0x000362000c1e1900 */
[----:B------:R-:W-:Y:S05]  /*05c0*/  BRA `(.L_x_64) ;  /* 0x0000004000007947 */ /* 0x000fea0003800000 */
.L_x_63:
[----:B------:R-:W-:Y:S05]  /*05d0*/  @!P3 BRA `(.L_x_64) ;  /* 0x000000300000b947 */ /* 0x000fea0003800000 */
[----:B------:R-:W2:Y:S04]  /*05e0*/  LDG.E R2, [R8.64] ;  /* 0x0000000608027981 */ /* 0x000ea8000c1e1900 */
[----:B------:R-:W2:Y:S02]  /*05f0*/  LDG.E R3, [R8.64+0x4] ;  /* 0x0000040608037981 */ /* 0x000ea4000c1e1900 */
[----:B--2---:R-:W-:Y:S02]  /*0600*/  IADD3 R2, -R2, R3, RZ ;  /* 0x0000000302027210 */ /* 0x004fe40007ffe1ff */
.L_x_64:
[----:B------:R-:W2:Y:S04]  /*0610*/  @P4 LDG.E R0, [R6.64] ;  /* 0x0000000606004981 */ /* 0x000ea8000c1e1900 */
[----:B------:R-:W2:Y:S01]  /*0620*/  @P4 LDG.E R5, [R6.64+0x4] ;  /* 0x0000040606054981 */ /* 0x000ea2000c1e1900 */
[----:B-1---5:R-:W-:Y:S01]  /*0630*/  IMAD.IADD R3, R2, 0x1, -R208 ;  /* 0x0000000102037824 */ /* 0x022fe200078e0ad0 */
[----:B------:R-:W-:Y:S01]  /*0640*/  ISETP.NE.U32.AND P0, PT, RZ, c[0x0][0x378], PT ;  /* 0x0000de00ff007a0c */ /* 0x000fe20003f05070 */
[----:B------:R-:W-:-:S03]  /*0650*/  IMAD.MOV.U32 R87, RZ, RZ, R2 ;  /* 0x000000ffff577224 */ /* 0x000fc600078e0002 */
[----:B------:R-:W-:Y:S01]  /*0660*/  ISETP.NE.AND.EX P0, PT, RZ, c[0x0][0x37c], PT, P0 ;  /* 0x0000df00ff007a0c */ /* 0x000fe20003f05300 */
[----:B------:R-:W-:-:S05]  /*0670*/  IMAD.MOV R105, RZ, RZ, -R3 ;  /* 0x000000ffff697224 */ /* 0x000fca00078e0a03 */
[----:B------:R-:W-:-:S07]  /*0680*/  IMNMX R105, RZ, R105, !PT ;  /* 0x00000069ff697217 */ /* 0x000fce0007800200 */
[----:B------:R-:W-:-:S05]  /*0690*/  @P0 IMAD.WIDE R8, R209, R4, c[0x0][0x378] ;  /* 0x0000de00d1080625 */ /* 0x000fca00078e0204 */
[----:B------:R1:W5:Y:S01]  /*06a0*/  @P0 LDG.E R87, [R8.64] ;  /* 0x0000000608570981 */ /* 0x000362000c1e1900 */
[----:B--2---:R-:W-:-:S04]  /*06b0*/  @P4 IMAD.IADD R154, R5, 0x1, -R0 ;  /* 0x00000001059a4824 */ /* 0x004fc800078e0a00 */
[----:B------:R-:W-:-:S05]  /*06c0*/  IMAD.IADD R85, R3, 0x1, R154 ;  /* 0x0000000103557824 */ /* 0x000fca00078e029a */
[----:B------:R-:W-:-:S04]  /*06d0*/  IADD3 R0, R85, 0x3f, RZ ;  /* 0x0000003f55007810 */ /* 0x000fc80007ffe0ff */
[----:B------:R-:W-:-:S04]  /*06e0*/  SHF.R.S32.HI R133, RZ, 0x1f, R0 ;  /* 0x0000001fff857819 */ /* 0x000fc80000011400 */
[----:B------:R-:W-:-:S04]  /*06f0*/  LEA.HI R133, R133, R0, RZ, 0x6 ;  /* 0x0000000085857211 */ /* 0x000fc800078f30ff */
[----:B------:R-:W-:-:S05]  /*0700*/  LOP3.LUT R83, R133, 0xffffffc0, RZ, 0xc0, !PT ;  /* 0xffffffc085537812 */ /* 0x000fca00078ec0ff */
[----:B------:R-:W-:-:S05]  /*0710*/  IMAD.IADD R3, R83, 0x1, -R3 ;  /* 0x0000000153037824 */ /* 0x000fca00078e0a03 */
[----:B------:R-:W-:-:S04]  /*0720*/  IMNMX R6, R3, R154, PT ;  /* 0x0000009a03067217 */ /* 0x000fc80003800200 */
[----:B------:R-:W-:Y:S02]  /*0730*/  ISETP.GT.AND P0, PT, R6, R105, PT ;  /* 0x000000690600720c */ /* 0x000fe40003f04270 */
[----:B------:R-:W-:-:S05]  /*0740*/  SHF.R.U32.HI R105, RZ, 0x6, R105 ;  /* 0x00000006ff697819 */ /* 0x000fca0000011669 */
[----:B------:R-:W-:-:S06]  /*0750*/  IMAD.MOV.U32 R0, RZ, RZ, R105 ;  /* 0x000000ffff007224 */ /* 0x000fcc00078e0069 */
[----:B------:R-:W-:-:S04]  /*0760*/  @P0 IADD3 R6, R6, 0x3f, RZ ;  /* 0x0000003f06060810 */ /* 0x000fc80007ffe0ff */
[----:B------:R-:W-:-:S04]  /*0770*/  @P0 SHF.R.S32.HI R3, RZ, 0x1f, R6 ;  /* 0x0000001fff030819 */ /* 0x000fc80000011406 */
[----:B------:R-:W-:-:S04]  /*0780*/  @P0 LEA.HI R3, R3, R6, RZ, 0x6 ;  /* 0x0000000603030211 */ /* 0x000fc800078f30ff */
[----:B------:R-:W-:-:S04]  /*0790*/  @P0 SHF.R.S32.HI R0, RZ, 0x6, R3 ;  /* 0x00000006ff000819 */ /* 0x000fc80000011403 */
[----:B------:R-:W-:-:S13]  /*07a0*/  ISETP.GT.AND P0, PT, R0, R105, PT ;  /* 0x000000690000720c */ /* 0x000fda0003f04270 */
[----:B------:R-:W-:Y:S05]  /*07b0*/  @!P0 BRA `(.L_x_65) ;  /* 0x0000565000008947 */ /* 0x000fea0003800000 */
[----:B-1----:R-:W-:-:S04]  /*07c0*/  ISETP.NE.U32.AND P3, PT, RZ, c[0x0][0x340], PT ;  /* 0x0000d000ff007a0c */ /* 0x002fc80003f65070 */
[----:B------:R-:W-:-:S13]  /*07d0*/  ISETP.NE.AND.EX P3, PT, RZ, c[0x0][0x344], PT, P3 ;  /* 0x0000d100ff007a0c */ /* 0x000fda0003f65330 */
[----:B------:R-:W-:-:S06]  /*07e0*/  @P3 IMAD.WIDE R160, R209, R4, c[0x0][0x340] ;  /* 0x0000d000d1a03625 */ /* 0x000fcc00078e0204 */
[----:B------:R-:W2:Y:S01]  /*07f0*/  @P3 LDG.E R160, [R160.64] ;  /* 0x00000006a0a03981 */ /* 0x000ea2000c1e1900 */
[----:B------:R-:W-:Y:S01]  /*0800*/  SHF.R.S32.HI R7, RZ, 0x1f, R84 ;  /* 0x0000001fff077819 */ /* 0x000fe20000011454 */
[----:B------:R-:W-:Y:S01]  /*0810*/  IMAD.MOV.U32 R122, RZ, RZ, c[0x0][0x238] ;  /* 0x00008e00ff7a7624 */ /* 0x000fe200078e00ff */
[----:B------:R-:W-:Y:S01]  /*0820*/  SHF.R.S32.HI R3, RZ, 0x1f, R175 ;  /* 0x0000001fff037819 */ /* 0x000fe200000114af */
[----:B------:R-:W-:Y:S01]  /*0830*/  IMAD.MOV.U32 R111, RZ, RZ, 0x6 ;  /* 0x00000006ff6f7424 */ /* 0x000fe200078e00ff */
[-C--:B------:R-:W-:Y:S01]  /*0840*/  LEA.HI R4, R7, R84.reuse, RZ, 0x3 ;  /* 0x0000005407047211 */ /* 0x080fe200078f18ff */
[----:B------:R-:W-:Y:S01]  /*0850*/  IMAD.IADD R97, R97, 0x1, R2 ;  /* 0x0000000161617824 */ /* 0x000fe200078e0202 */
[----:B------:R-:W-:Y:S01]  /*0860*/  IADD3 R147, R0, -0x1, RZ ;  /* 0xffffffff00937810 */ /* 0x000fe20007ffe0ff */
[----:B------:R-:W-:Y:S01]  /*0870*/  IMAD.SHL.U32 R108, R122, 0x40, RZ ;  /* 0x000000407a6c7824 */ /* 0x000fe200078e00ff */
[----:B------:R-:W-:Y:S01]  /*0880*/  LOP3.LUT R5, R4, 0x1ffffff8, RZ, 0xc0, !PT ;  /* 0x1ffffff804057812 */ /* 0x000fe200078ec0ff */
[----:B------:R-:W-:Y:S01]  /*0890*/  IMAD R172, R88, c[0x0][0x240], RZ ;  /* 0x0000900058ac7a24 */ /* 0x000fe200078e02ff */
[----:B------:R-:W-:Y:S01]  /*08a0*/  SHF.R.S32.HI R4, RZ, 0x3, R4 ;  /* 0x00000003ff047819 */ /* 0x000fe20000011404 */
[----:B------:R-:W-:Y:S01]  /*08b0*/  IMAD.MOV.U32 R121, RZ, RZ, 0x5 ;  /* 0x00000005ff797424 */ /* 0x000fe200078e00ff */
[----:B------:R-:W-:Y:S01]  /*08c0*/  SHF.L.U64.HI R107, R122, R111, c[0x0][0x23c] ;  /* 0x00008f007a6b7619 */ /* 0x000fe2000001026f */
[----:B------:R-:W-:Y:S01]  /*08d0*/  IMAD.IADD R10, R84, 0x1, -R5 ;  /* 0x00000001540a7824 */ /* 0x000fe200078e0a05 */
[----:B------:R-:W-:Y:S01]  /*08e0*/  IADD3 R174, P0, R4, R175, RZ ;  /* 0x000000af04ae7210 */ /* 0x000fe20007f1e0ff */
[----:B------:R-:W-:Y:S01]  /*08f0*/  IMAD.IADD R104, R154, 0x1, -R4 ;  /* 0x000000019a687824 */ /* 0x000fe200078e0a04 */
[----:B------:R-:W-:Y:S01]  /*0900*/  SHF.R.S32.HI R2, RZ, 0x1f, R147 ;  /* 0x0000001fff027819 */ /* 0x000fe20000011493 */
[----:B------:R-:W-:Y:S01]  /*0910*/  IMAD.SHL.U32 R10, R10, 0x8, RZ ;  /* 0x000000080a0a7824 */ /* 0x000fe200078e00ff */
[----:B------:R-:W-:Y:S01]  /*0920*/  LEA.HI.X.SX32 R175, R4, R3, 0x1, P0 ;  /* 0x0000000304af7211 */ /* 0x000fe200000f0eff */
[----:B------:R-:W-:Y:S01]  /*0930*/  IMAD R0, R147, -0x40, R104 ;  /* 0xffffffc093007824 */ /* 0x000fe200078e0268 */
[----:B------:R-:W-:Y:S01]  /*0940*/  LEA.HI R149, R7, R84, RZ, 0x2 ;  /* 0x0000005407957211 */ /* 0x000fe200078f10ff */
[----:B------:R-:W-:Y:S01]  /*0950*/  IMAD R9, R107, R147, RZ ;  /* 0x000000936b097224 */ /* 0x000fe200078e02ff */
[--C-:B------:R-:W-:Y:S01]  /*0960*/  SHF.R.S32.HI R11, RZ, 0x1f, R10.reuse ;  /* 0x0000001fff0b7819 */ /* 0x100fe2000001140a */
[----:B------:R-:W-:Y:S01]  /*0970*/  IMAD R3, R175, c[0x0][0x238], RZ ;  /* 0x00008e00af037a24 */ /* 0x000fe200078e02ff */
[----:B------:R-:W-:Y:S01]  /*0980*/  ISETP.GE.AND P1, PT, R0, 0x1, PT ;  /* 0x000000010000780c */ /* 0x000fe20003f26270 */
[----:B------:R-:W-:Y:S01]  /*0990*/  IMAD R2, R2, R108, R9 ;  /* 0x0000006c02027224 */ /* 0x000fe200078e0209 */
[----:B------:R-:W-:Y:S01]  /*09a0*/  ISETP.GT.AND P0, PT, R0, 0x20, PT ;  /* 0x000000200000780c */ /* 0x000fe20003f04270 */
[----:B------:R-:W-:Y:S01]  /*09b0*/  IMAD R12, R174, c[0x0][0x23c], R3 ;  /* 0x00008f00ae0c7a24 */ /* 0x000fe200078e0203 */
[----:B------:R-:W-:Y:S01]  /*09c0*/  IADD3 R0, R10, 0x80, RZ ;  /* 0x000000800a007810 */ /* 0x000fe20007ffe0ff */
[----:B------:R-:W-:Y:S01]  /*09d0*/  IMAD.WIDE.U32 R8, R174, c[0x0][0x238], R10 ;  /* 0x00008e00ae087a25 */ /* 0x000fe200078e000a */
[----:B------:R-:W-:Y:S01]  /*09e0*/  SEL R170, R209, RZ, !P4 ;  /* 0x000000ffd1aa7207 */ /* 0x000fe20006000000 */
[----:B------:R-:W-:Y:S01]  /*09f0*/  ULDC.U8 UR4, c[0x0][0x298] ;  /* 0x0000a60000047ab9 */ /* 0x000fe20000000000 */
[----:B------:R-:W-:Y:S01]  /*0a00*/  ISETP.GE.AND P5, PT, R0, c[0x0][0x1d4], PT ;  /* 0x0000750000007a0c */ /* 0x000fe20003fa6270 */
[----:B------:R-:W-:Y:S01]  /*0a10*/  IMAD.SHL.U32 R5, R4, 0x40, RZ ;  /* 0x0000004004057824 */ /* 0x000fe200078e00ff */
[----:B------:R-:W-:Y:S01]  /*0a20*/  SHF.R.S32.HI R0, RZ, 0x1f, R209 ;  /* 0x0000001fff007819 */ /* 0x000fe200000114d1 */
[----:B------:R-:W-:Y:S01]  /*0a30*/  IMAD.IADD R13, R9, 0x1, R12 ;  /* 0x00000001090d7824 */ /* 0x000fe200078e020c */
[----:B------:R-:W-:Y:S01]  /*0a40*/  IADD3 R3, R10, 0x40, RZ ;  /* 0x000000400a037810 */ /* 0x000fe20007ffe0ff */
[----:B------:R-:W-:Y:S01]  /*0a50*/  IMAD.MOV.U32 R12, RZ, RZ, R8 ;  /* 0x000000ffff0c7224 */ /* 0x000fe200078e0008 */
[----:B------:R-:W-:Y:S01]  /*0a60*/  LOP3.LUT R5, R5, 0x1c0, RZ, 0xc0, !PT ;  /* 0x000001c005057812 */ /* 0x000fe200078ec0ff */
[C---:B------:R-:W-:Y:S01]  /*0a70*/  IMAD R172, R207.reuse, c[0x0][0x244], R172 ;  /* 0x00009100cfac7a24 */ /* 0x040fe200078e02ac */
[----:B------:R-:W-:Y:S01]  /*0a80*/  SEL R103, R0, RZ, !P4 ;  /* 0x000000ff00677207 */ /* 0x000fe20006000000 */
[----:B------:R-:W-:Y:S01]  /*0a90*/  IMAD.WIDE.U32 R12, R207, c[0x0][0x240], R12 ;  /* 0x00009000cf0c7a25 */ /* 0x000fe200078e000c */
[----:B------:R-:W-:-:S02]  /*0aa0*/  LOP3.LUT R4, R5, 0x38, R10, 0xf8, !PT ;  /* 0x0000003805047812 */ /* 0x000fc400078ef80a */
[----:B------:R-:W-:Y:S01]  /*0ab0*/  SHF.R.U32.HI R5, RZ, 0x3, R5 ;  /* 0x00000003ff057819 */ /* 0x000fe20000011605 */
[----:B------:R-:W-:Y:S01]  /*0ac0*/  IMAD.IADD R173, R13, 0x1, R172 ;  /* 0x000000010dad7824 */ /* 0x000fe200078e02ac */
[----:B------:R-:W-:Y:S01]  /*0ad0*/  SHF.R.S32.HI R152, RZ, 0x2, R149 ;  /* 0x00000002ff987819 */ /* 0x000fe20000011495 */
[----:B------:R-:W-:Y:S01]  /*0ae0*/  IMAD R181, R103, c[0x0][0x248], RZ ;  /* 0x0000920067b57a24 */ /* 0x000fe200078e02ff */
[----:B------:R-:W-:Y:S01]  /*0af0*/  LOP3.LUT R4, R4, R5, RZ, 0x3c, !PT ;  /* 0x0000000504047212 */ /* 0x000fe200078e3cff */
[----:B------:R-:W-:Y:S01]  /*0b00*/  IMAD.MOV.U32 R172, RZ, RZ, R12 ;  /* 0x000000ffffac7224 */ /* 0x000fe200078e000c */
[----:B------:R-:W-:Y:S01]  /*0b10*/  ISETP.GE.AND P6, PT, R3, c[0x0][0x1d4], PT ;  /* 0x0000750003007a0c */ /* 0x000fe20003fc6270 */
[C---:B------:R-:W-:Y:S01]  /*0b20*/  IMAD R181, R170.reuse, c[0x0][0x24c], R181 ;  /* 0x00009300aab57a24 */ /* 0x040fe200078e02b5 */
[----:B------:R-:W-:Y:S01]  /*0b30*/  LOP3.LUT R5, R149, 0xfffffffc, RZ, 0xc0, !PT ;  /* 0xfffffffc95057812 */ /* 0x000fe200078ec0ff */
[----:B------:R-:W-:Y:S01]  /*0b40*/  IMAD.WIDE.U32 R172, R170, c[0x0][0x248], R172 ;  /* 0x00009200aaac7a25 */ /* 0x000fe200078e00ac */
[----:B------:R-:W-:-:S02]  /*0b50*/  SHF.R.S32.HI R3, RZ, 0x1f, R152 ;  /* 0x0000001fff037819 */ /* 0x000fc40000011498 */
[----:B------:R-:W-:Y:S01]  /*0b60*/  ISETP.GE.AND P2, PT, R10, c[0x0][0x1d4], PT ;  /* 0x000075000a007a0c */ /* 0x000fe20003f46270 */
[----:B------:R-:W-:Y:S01]  /*0b70*/  IMAD R8, R88, c[0x0][0x260], RZ ;  /* 0x0000980058087a24 */ /* 0x000fe200078e02ff */
[----:B------:R-:W-:Y:S01]  /*0b80*/  SHF.L.U64.HI R121, R122, R121, c[0x0][0x23c] ;  /* 0x00008f007a797619 */ /* 0x000fe20000010279 */
[----:B------:R-:W-:Y:S01]  /*0b90*/  IMAD.IADD R181, R173, 0x1, R181 ;  /* 0x00000001adb57824 */ /* 0x000fe200078e02b5 */
[----:B------:R-:W-:Y:S01]  /*0ba0*/  P2R R158, PR, RZ, 0x4 ;  /* 0x00000004ff9e7803 */ /* 0x000fe20000000000 */
[----:B------:R-:W-:Y:S01]  /*0bb0*/  IMAD.MOV.U32 R180, RZ, RZ, R172 ;  /* 0x000000ffffb47224 */ /* 0x000fe200078e00ac */
[-C--:B------:R-:W-:Y:S01]  /*0bc0*/  LEA.HI R145, R7, R84.reuse, RZ, 0x6 ;  /* 0x0000005407917211 */ /* 0x080fe200078f30ff */
[----:B------:R-:W-:Y:S01]  /*0bd0*/  IMAD.IADD R5, R84, 0x1, -R5 ;  /* 0x0000000154057824 */ /* 0x000fe200078e0a05 */
[----:B------:R-:W-:Y:S01]  /*0be0*/  ISETP.NE.AND P4, PT, R158, RZ, PT ;  /* 0x000000ff9e00720c */ /* 0x000fe20003f85270 */
[----:B------:R-:W-:Y:S01]  /*0bf0*/  IMAD R9, R3, c[0x0][0x280], RZ ;  /* 0x0000a00003097a24 */ /* 0x000fe200078e02ff */
[----:B------:R-:W-:Y:S01]  /*0c00*/  SHF.R.S32.HI R149, RZ, 0x1f, R149 ;  /* 0x0000001fff957819 */ /* 0x000fe20000011495 */
[----:B------:R-:W-:Y:S01]  /*0c10*/  IMAD R8, R207, c[0x0][0x264], R8 ;  /* 0x00009900cf087a24 */ /* 0x000fe200078e0208 */
[----:B------:R-:W-:Y:S01]  /*0c20*/  LEA.HI R132, R7, R84, RZ, 0x5 ;  /* 0x0000005407847211 */ /* 0x000fe200078f28ff */
[----:B------:R-:W-:Y:S01]  /*0c30*/  IMAD.WIDE.U32 R10, R207, c[0x0][0x260], R10 ;  /* 0x00009800cf0a7a25 */ /* 0x000fe200078e000a */
[----:B------:R-:W-:-:S03]  /*0c40*/  LEA.HI R149, R149, R152, RZ, 0x3 ;  /* 0x0000009895957211 */ /* 0x000fc600078f18ff */
[----:B------:R-:W-:Y:S01]  /*0c50*/  IMAD.WIDE.U32 R20, R147, R108, R180 ;  /* 0x0000006c93147225 */ /* 0x000fe200078e00b4 */
[----:B------:R-:W-:-:S03]  /*0c60*/  LOP3.LUT R149, R149, 0xfffffff8, RZ, 0xc0, !PT ;  /* 0xfffffff895957812 */ /* 0x000fc600078ec0ff */
[----:B------:R-:W-:Y:S02]  /*0c70*/  IMAD R164, R152, c[0x0][0x284], R9 ;  /* 0x0000a10098a47a24 */ /* 0x000fe400078e0209 */
[----:B------:R-:W-:Y:S02]  /*0c80*/  IMAD.SHL.U32 R16, R5, 0x8, RZ ;  /* 0x0000000805107824 */ /* 0x000fe400078e00ff */
[----:B------:R-:W-:Y:S02]  /*0c90*/  IMAD.IADD R9, R11, 0x1, R8 ;  /* 0x000000010b097824 */ /* 0x000fe400078e0208 */
[----:B------:R-:W-:Y:S01]  /*0ca0*/  IMAD.MOV.U32 R8, RZ, RZ, R10 ;  /* 0x000000ffff087224 */ /* 0x000fe200078e000a */
[----:B------:R-:W-:Y:S01]  /*0cb0*/  @P1 LEA R10, P2, R20, c[0x0][0x220], 0x1 ;  /* 0x00008800140a1a11 */ /* 0x000fe200078408ff */
[----:B------:R-:W-:Y:S01]  /*0cc0*/  IMAD.IADD R2, R21, 0x1, R2 ;  /* 0x0000000115027824 */ /* 0x000fe200078e0202 */
[----:B------:R-:W-:Y:S01]  /*0cd0*/  SHF.R.S32.HI R17, RZ, 0x1f, R16 ;  /* 0x0000001fff117819 */ /* 0x000fe20000011410 */
[----:B------:R-:W-:Y:S01]  /*0ce0*/  IMAD R3, R3, c[0x0][0x290], RZ ;  /* 0x0000a40003037a24 */ /* 0x000fe200078e02ff */
[----:B------:R-:W-:Y:S01]  /*0cf0*/  IADD3 R148, R16, 0xa0, RZ ;  /* 0x000000a010947810 */ /* 0x000fe20007ffe0ff */
[----:B------:R-:W-:Y:S01]  /*0d00*/  IMAD.SHL.U32 R122, R122, 0x20, RZ ;  /* 0x000000207a7a7824 */ /* 0x000fe200078e00ff */
[----:B------:R-:W-:Y:S01]  /*0d10*/  @P1 LEA.HI.X R11, R20, c[0x0][0x224], R2, 0x1, P2 ;  /* 0x00008900140b1a11 */ /* 0x000fe200010f0c02 */
[----:B------:R-:W-:Y:S01]  /*0d20*/  IMAD R162, R152, c[0x0][0x294], R3 ;  /* 0x0000a50098a27a24 */ /* 0x000fe200078e0203 */
[----:B------:R-:W-:Y:S01]  /*0d30*/  IADD3 R151, R16, 0x60, RZ ;  /* 0x0000006010977810 */ /* 0x000fe20007ffe0ff */
[----:B------:R-:W-:Y:S01]  /*0d40*/  IMAD.SHL.U32 R18, R5, 0x4, RZ ;  /* 0x0000000405127824 */ /* 0x000fe200078e00ff */
[----:B------:R-:W-:Y:S01]  /*0d50*/  @P0 IADD3 R3, P2, R122, R20, RZ ;  /* 0x000000147a030210 */ /* 0x000fe20007f5e0ff */
[----:B------:R-:W-:Y:S01]  /*0d60*/  IMAD.WIDE.U32 R14, R152, c[0x0][0x280], R16 ;  /* 0x0000a000980e7a25 */ /* 0x000fe200078e0010 */
[----:B------:R-:W-:-:S02]  /*0d70*/  IADD3 R150, R16, 0x80, RZ ;  /* 0x0000008010967810 */ /* 0x000fc40007ffe0ff */
[----:B------:R-:W-:Y:S01]  /*0d80*/  SHF.R.S32.HI R19, RZ, 0x1f, R18 ;  /* 0x0000001fff137819 */ /* 0x000fe20000011412 */
[----:B------:R-:W-:Y:S01]  /*0d90*/  @P0 IMAD.X R2, R121, 0x1, R2, P2 ;  /* 0x0000000179020824 */ /* 0x000fe200010e0602 */
[C---:B------:R-:W-:Y:S01]  /*0da0*/  @P0 LEA R20, P2, R3.reuse, c[0x0][0x220], 0x1 ;  /* 0x0000880003140a11 */ /* 0x040fe200078408ff */
[----:B------:R-:W-:Y:S01]  /*0db0*/  IMAD.IADD R165, R164, 0x1, R15 ;  /* 0x00000001a4a57824 */ /* 0x000fe200078e020f */
[----:B------:R-:W-:Y:S01]  /*0dc0*/  IADD3 R15, R18, 0x20, RZ ;  /* 0x00000020120f7810 */ /* 0x000fe20007ffe0ff */
[----:B------:R-:W-:Y:S01]  /*0dd0*/  IMAD.WIDE.U32 R12, R152, c[0x0][0x290], R16 ;  /* 0x0000a400980c7a25 */ /* 0x000fe200078e0010 */
[----:B------:R-:W-:Y:S02]  /*0de0*/  @P0 LEA.HI.X R21, R3, c[0x0][0x224], R2, 0x1, P2 ;  /* 0x0000890003150a11 */ /* 0x000fe400010f0c02 */
[----:B------:R-:W-:Y:S01]  /*0df0*/  ISETP.GE.AND P2, PT, R16, c[0x0][0x27c], PT ;  /* 0x00009f0010007a0c */ /* 0x000fe20003f46270 */
[----:B------:R-:W-:Y:S01]  /*0e00*/  IMAD.SHL.U32 R145, R145, 0x8, RZ ;  /* 0x0000000891917824 */ /* 0x000fe200078e00ff */
[----:B------:R-:W-:Y:S01]  /*0e10*/  SHF.R.S32.HI R142, RZ, 0x1f, R151 ;  /* 0x0000001fff8e7819 */ /* 0x000fe20000011497 */
[----:B------:R-:W-:Y:S01]  /*0e20*/  IMAD.WIDE.U32 R168, R152, c[0x0][0x280], R18 ;  /* 0x0000a00098a87a25 */ /* 0x000fe200078e0012 */
[----:B------:R-:W-:-:S02]  /*0e30*/  SEL R3, RZ, c[0x0][0x27c], !P2 ;  /* 0x00009f00ff037a07 */ /* 0x000fc40005000000 */
[----:B------:R-:W-:Y:S01]  /*0e40*/  LOP3.LUT R145, R4, 0xfffffe00, R145, 0xf8, !PT ;  /* 0xfffffe0004917812 */ /* 0x000fe200078ef891 */
[----:B------:R-:W-:Y:S01]  /*0e50*/  IMAD.IADD R163, R162, 0x1, R13 ;  /* 0x00000001a2a37824 */ /* 0x000fe200078e020d */
[----:B------:R-:W-:Y:S01]  /*0e60*/  P2R R157, PR, RZ, 0x4 ;  /* 0x00000004ff9d7803 */ /* 0x000fe20000000000 */
[----:B------:R-:W-:Y:S01]  /*0e70*/  IMAD.IADD R13, R18, 0x1, R15 ;  /* 0x00000001120d7824 */ /* 0x000fe200078e020f */
[----:B------:R-:W-:Y:S01]  /*0e80*/  SHF.R.S32.HI R137, RZ, 0x1f, R150 ;  /* 0x0000001fff897819 */ /* 0x000fe20000011496 */
[----:B------:R-:W-:Y:S01]  /*0e90*/  IMAD.IADD R169, R169, 0x1, R164 ;  /* 0x00000001a9a97824 */ /* 0x000fe200078e02a4 */
[----:B------:R-:W-:Y:S01]  /*0ea0*/  LEA.HI R142, R142, R151, RZ, 0x3 ;  /* 0x000000978e8e7211 */ /* 0x000fe200078f18ff */
[----:B------:R-:W-:Y:S01]  /*0eb0*/  IMAD.WIDE.U32 R166, R152, c[0x0][0x290], R18 ;  /* 0x0000a40098a67a25 */ /* 0x000fe200078e0012 */
[----:B------:R-:W-:Y:S02]  /*0ec0*/  ISETP.GE.AND P2, PT, R13, c[0x0][0x27c], PT ;  /* 0x00009f000d007a0c */ /* 0x000fe40003f46270 */
[----:B------:R-:W-:Y:S01]  /*0ed0*/  SHF.R.S32.HI R144, RZ, 0x1f, R13 ;  /* 0x0000001fff907819 */ /* 0x000fe2000001140d */
[----:B------:R-:W-:Y:S01]  /*0ee0*/  IMAD.MOV.U32 R164, RZ, RZ, R14 ;  /* 0x000000ffffa47224 */ /* 0x000fe200078e000e */
[----:B------:R-:W-:Y:S01]  /*0ef0*/  IADD3 R14, R18, 0x40, RZ ;  /* 0x00000040120e7810 */ /* 0x000fe20007ffe0ff */
[----:B------:R-:W-:Y:S01]  /*0f00*/  IMAD.SHL.U32 R145, R145, 0x2, RZ ;  /* 0x0000000291917824 */ /* 0x000fe200078e00ff */
[----:B------:R-:W-:Y:S01]  /*0f10*/  LEA.HI R137, R137, R150, RZ, 0x3 ;  /* 0x0000009689897211 */ /* 0x000fe200078f18ff */
[----:B------:R-:W-:Y:S01]  /*0f20*/  IMAD.IADD R167, R167, 0x1, R162 ;  /* 0x00000001a7a77824 */ /* 0x000fe200078e02a2 */
[----:B------:R-:W-:Y:S01]  /*0f30*/  LEA.HI R144, R144, R13, RZ, 0x3 ;  /* 0x0000000d90907211 */ /* 0x000fe200078f18ff */
[----:B------:R-:W-:Y:S01]  /*0f40*/  IMAD.IADD R3, R16, 0x1, R3 ;  /* 0x0000000110037824 */ /* 0x000fe200078e0203 */
[----:B------:R-:W-:Y:S01]  /*0f50*/  @!PT LDS RZ, [RZ] ;  /* 0x00000000fffff984 */ /* 0x000fe20000000800 */
[----:B------:R-:W-:Y:S01]  /*0f60*/  @!PT LDS RZ, [RZ] ;  /* 0x00000000fffff984 */ /* 0x000fe20000000800 */
[----:B------:R-:W-:Y:S01]  /*0f70*/  @!PT LDS RZ, [RZ] ;  /* 0x00000000fffff984 */ /* 0x000fe20000000800 */
[----:B------:R1:W-:Y:S01]  /*0f80*/  @P1 LDGSTS.E.BYPASS.LTC128B.128 [R145+0x6100], [R10.64], !P4 ;  /* 0x061000000a911fae */ /* 0x0003e2000e101d46 */
[----:B------:R-:W-:Y:S01]  /*0f90*/  IMAD.MOV.U32 R162, RZ, RZ, R12 ;  /* 0x000000ffffa27224 */ /* 0x000fe200078e000c */
[----:B------:R-:W-:Y:S01]  /*0fa0*/  LOP3.LUT R142, R142, 0xfffffff8, RZ, 0xc0, !PT ;  /* 0xfffffff88e8e7812 */ /* 0x000fe200078ec0ff */
[----:B------:R-:W-:Y:S01]  /*0fb0*/  IMAD.IADD R12, R18, 0x1, R14 ;  /* 0x00000001120c7824 */ /* 0x000fe200078e020e */
[----:B------:R1:W-:Y:S01]  /*0fc0*/  @P1 LDGSTS.E.BYPASS.LTC128B.128 [R145+0x8100], [R10.64+0x80], !P6 ;  /* 0x081000800a911fae */ /* 0x0003e2000f101d46 */
[----:B------:R-:W-:Y:S01]  /*0fd0*/  SHF.R.S32.HI R130, RZ, 0x1f, R3 ;  /* 0x0000001fff827819 */ /* 0x000fe20000011403 */
[----:B------:R-:W-:Y:S01]  /*0fe0*/  IMAD.IADD R149, R152, 0x1, -R149 ;  /* 0x0000000198957824 */ /* 0x000fe200078e0a95 */
[----:B------:R-:W-:Y:S01]  /*0ff0*/  LOP3.LUT R137, R137, 0xfffffff8, RZ, 0xc0, !PT ;  /* 0xfffffff889897812 */ /* 0x000fe200078ec0ff */
[----:B------:R1:W-:Y:S01]  /*1000*/  @P1 LDGSTS.E.BYPASS.LTC128B.128 [R145+0xa100], [R10.64+0x100], !P5 ;  /* 0x0a1001000a911fae */ /* 0x0003e2000e901d46 */
[----:B------:R-:W-:Y:S01]  /*1010*/  ISETP.GE.AND P1, PT, R12, c[0x0][0x27c], PT ;  /* 0x00009f000c007a0c */ /* 0x000fe20003f26270 */
[----:B------:R-:W-:Y:S01]  /*1020*/  IMAD R146, R5, 0x40, R152 ;  /* 0x0000004005927824 */ /* 0x000fe200078e0298 */
[CC--:B------:R-:W-:Y:S01]  /*1030*/  LEA.HI R116, R130.reuse, R3.reuse, RZ, 0x3 ;  /* 0x0000000382747211 */ /* 0x0c0fe200078f18ff */
[----:B------:R3:W-:Y:S01]  /*1040*/  @P0 LDGSTS.E.BYPASS.LTC128B.128 [R145+0x7100], [R20.64], !P4 ;  /* 0x0710000014910fae */ /* 0x0007e2000e101d46 */
[----:B------:R-:W-:Y:S01]  /*1050*/  LEA.HI R130, R130, R3, RZ, 0x6 ;  /* 0x0000000382827211 */ /* 0x000fe200078f30ff */
[----:B------:R-:W-:Y:S01]  /*1060*/  IMAD.SHL.U32 R132, R132, 0x10, RZ ;  /* 0x0000001084847824 */ /* 0x000fe200078e00ff */
[----:B------:R-:W-:Y:S01]  /*1070*/  SEL R3, RZ, c[0x0][0x27c], !P1 ;  /* 0x00009f00ff037a07 */ /* 0x000fe20004800000 */
[----:B------:R3:W-:Y:S01]  /*1080*/  @P0 LDGSTS.E.BYPASS.LTC128B.128 [R145+0x9100], [R20.64+0x80], !P6 ;  /* 0x0910008014910fae */ /* 0x0007e2000f101d46 */
[----:B------:R-:W-:Y:S01]  /*1090*/  SHF.R.S32.HI R5, RZ, 0x1f, R148 ;  /* 0x0000001fff057819 */ /* 0x000fe20000011494 */
[----:B------:R-:W-:Y:S01]  /*10a0*/  IMAD.SHL.U32 R130, R130, 0x40, RZ ;  /* 0x0000004082827824 */ /* 0x000fe200078e00ff */
[----:B------:R-:W-:Y:S01]  /*10b0*/  LOP3.LUT R132, R132, 0xfffffe00, RZ, 0xc0, !PT ;  /* 0xfffffe0084847812 */ /* 0x000fe200078ec0ff */
[----:B------:R3:W-:Y:S01]  /*10c0*/  @P0 LDGSTS.E.BYPASS.LTC128B.128 [R145+0xb100], [R20.64+0x100], !P5 ;  /* 0x0b10010014910fae */ /* 0x0007e2000e901d46 */
[C---:B------:R-:W-:Y:S01]  /*10d0*/  LOP3.LUT P0, RZ, R149.reuse, 0x4, RZ, 0xc0, !PT ;  /* 0x0000000495ff7812 */ /* 0x040fe2000780c0ff */
[----:B------:R-:W-:Y:S01]  /*10e0*/  IMAD.SHL.U32 R149, R149, 0x40, RZ ;  /* 0x0000004095957824 */ /* 0x000fe200078e00ff */
[----:B------:R-:W-:Y:S01]  /*10f0*/  LEA.HI R136, R5, R148, RZ, 0x3 ;  /* 0x0000009405887211 */ /* 0x000fe200078f18ff */
[----:B------:R-:W-:Y:S01]  /*1100*/  IMAD.IADD R3, R3, 0x1, R12 ;  /* 0x0000000103037824 */ /* 0x000fe200078e020c */
[----:B------:R-:W0:Y:S01]  /*1110*/  LDGDEPBAR ;  /* 0x00000000000079af */ /* 0x000e220000000000 */
[----:B------:R-:W-:Y:S01]  /*1120*/  LOP3.LUT R130, R130, 0x7ffff000, RZ, 0xc0, !PT ;  /* 0x7ffff00082827812 */ /* 0x000fe200078ec0ff */
[----:B------:R-:W-:Y:S01]  /*1130*/  IMAD R4, R88, c[0x0][0x210], RZ ;  /* 0x0000840058047a24 */ /* 0x000fe200078e02ff */
[----:B------:R-:W-:Y:S01]  /*1140*/  LOP3.LUT R149, R149, 0x1c0, RZ, 0xc0, !PT ;  /* 0x000001c095957812 */ /* 0x000fe200078ec0ff */
[----:B------:R-:W-:Y:S01]  /*1150*/  IMAD.WIDE.U32 R176, R207, c[0x0][0x210], RZ ;  /* 0x00008400cfb07a25 */ /* 0x000fe200078e00ff */
[----:B------:R-:W-:-:S02]  /*1160*/  SHF.R.S32.HI R128, RZ, 0x1f, R3 ;  /* 0x0000001fff807819 */ /* 0x000fc40000011403 */
[----:B------:R-:W-:Y:S01]  /*1170*/  SHF.R.U32.HI R134, RZ, 0x3, R149 ;  /* 0x00000003ff867819 */ /* 0x000fe20000011695 */
[----:B------:R-:W-:Y:S01]  /*1180*/  IMAD.MOV.U32 R90, RZ, RZ, c[0x0][0x27c] ;  /* 0x00009f00ff5a7624 */ /* 0x000fe200078e00ff */
[----:B------:R-:W-:Y:S01]  /*1190*/  LOP3.LUT R5, R149, 0x18, R16, 0xf8, !PT ;  /* 0x0000001895057812 */ /* 0x000fe200078ef810 */
[----:B------:R-:W-:Y:S01]  /*11a0*/  IMAD R103, R103, c[0x0][0x268], RZ ;  /* 0x00009a0067677a24 */ /* 0x000fe200078e02ff */
[----:B------:R-:W-:Y:S01]  /*11b0*/  LOP3.LUT R7, R149, 0x38, R116, 0xf8, !PT ;  /* 0x0000003895077812 */ /* 0x000fe200078ef874 */
[----:B------:R-:W-:Y:S01]  /*11c0*/  IMAD.MOV.U32 R106, RZ, RZ, c[0x0][0x2b8] ;  /* 0x0000ae00ff6a7624 */ /* 0x000fe200078e00ff */
[-C--:B------:R-:W-:Y:S01]  /*11d0*/  LOP3.LUT R5, R5, R134.reuse, RZ, 0x3c, !PT ;  /* 0x0000008605057212 */ /* 0x080fe200078e3cff */
[----:B------:R-:W-:Y:S01]  /*11e0*/  IMAD R6, R88, c[0x0][0x1e8], RZ ;  /* 0x00007a0058067a24 */ /* 0x000fe200078e02ff */
[CC--:B------:R-:W-:Y:S01]  /*11f0*/  LEA.HI R120, R128.reuse, R3.reuse, RZ, 0x3 ;  /* 0x0000000380787211 */ /* 0x0c0fe200078f18ff */
[----:B------:R-:W-:Y:S01]  /*1200*/  IMAD.MOV.U32 R110, RZ, RZ, c[0x0][0x280] ;  /* 0x0000a000ff6e7624 */ /* 0x000fe200078e00ff */
[----:B------:R-:W-:Y:S01]  /*1210*/  LEA.HI R128, R128, R3, RZ, 0x6 ;  /* 0x0000000380807211 */ /* 0x000fe200078f30ff */
[----:B------:R-:W-:Y:S01]  /*1220*/  IMAD.IADD R140, R5, 0x1, R132 ;  /* 0x00000001058c7824 */ /* 0x000fe200078e0284 */
[----:B------:R-:W-:Y:S01]  /*1230*/  LOP3.LUT R7, R7, R134, RZ, 0x3c, !PT ;  /* 0x0000008607077212 */ /* 0x000fe200078e3cff */
[----:B------:R-:W-:Y:S01]  /*1240*/  IMAD.MOV.U32 R112, RZ, RZ, c[0x0][0x290] ;  /* 0x0000a400ff707624 */ /* 0x000fe200078e00ff */
[----:B------:R-:W-:Y:S01]  /*1250*/  LOP3.LUT R3, R149, 0x38, R120, 0xf8, !PT ;  /* 0x0000003895037812 */ /* 0x000fe200078ef878 */
[----:B------:R-:W-:Y:S01]  /*1260*/  IMAD.SHL.U32 R128, R128, 0x40, RZ ;  /* 0x0000004080807824 */ /* 0x000fe200078e00ff */
[----:B------:R-:W-:Y:S01]  /*1270*/  IADD3 R130, R7, R130, R132 ;  /* 0x0000008207827210 */ /* 0x000fe20007ffe084 */
[----:B------:R-:W-:Y:S01]  /*1280*/  IMAD R7, R207, c[0x0][0x214], R4 ;  /* 0x00008500cf077a24 */ /* 0x000fe200078e0204 */
[----:B------:R-:W-:Y:S01]  /*1290*/  SHF.R.S32.HI R143, RZ, 0x1f, R12 ;  /* 0x0000001fff8f7819 */ /* 0x000fe2000001140c */
[----:B------:R-:W-:Y:S01]  /*12a0*/  IMAD R103, R170, c[0x0][0x26c], R103 ;  /* 0x00009b00aa677a24 */ /* 0x000fe200078e0267 */
[----:B------:R-:W-:Y:S01]  /*12b0*/  LEA R140, R140, 0x100, 0x1 ;  /* 0x000001008c8c7811 */ /* 0x000fe200078e08ff */
[----:B------:R-:W-:Y:S01]  /*12c0*/  IMAD.IADD R114, R177, 0x1, R7 ;  /* 0x00000001b1727824 */ /* 0x000fe200078e0207 */
[----:B------:R-:W-:Y:S01]  /*12d0*/  SHF.R.S32.HI R141, RZ, 0x3, R116 ;  /* 0x00000003ff8d7819 */ /* 0x000fe20000011474 */
[----:B-----5:R-:W-:Y:S01]  /*12e0*/  IMAD.WIDE.U32 R168, R87, c[0x0][0x280], R168 ;  /* 0x0000a00057a87a25 */ /* 0x020fe200078e00a8 */
[----:B------:R-:W-:-:S02]  /*12f0*/  SHF.R.S32.HI R135, RZ, 0x3, R120 ;  /* 0x00000003ff877819 */ /* 0x000fc40000011478 */
[----:B------:R-:W-:Y:S01]  /*1300*/  LOP3.LUT R128, R128, 0x7ffff000, RZ, 0xc0, !PT ;  /* 0x7ffff00080807812 */ /* 0x000fe200078ec0ff */
[----:B------:R-:W-:Y:S01]  /*1310*/  IMAD.WIDE.U32 R170, R170, c[0x0][0x268], R8 ;  /* 0x00009a00aaaa7a25 */ /* 0x000fe200078e0008 */
[----:B------:R-:W-:Y:S02]  /*1320*/  LOP3.LUT R3, R3, R134, RZ, 0x3c, !PT ;  /* 0x0000008603037212 */ /* 0x000fe400078e3cff */
[----:B------:R-:W-:Y:S01]  /*1330*/  LOP3.LUT R116, R116, 0xfffffff8, RZ, 0xc0, !PT ;  /* 0xfffffff874747812 */ /* 0x000fe200078ec0ff */
[----:B------:R-:W-:Y:S01]  /*1340*/  IMAD.MOV.U32 R131, RZ, RZ, c[0x0][0x27c] ;  /* 0x00009f00ff837624 */ /* 0x000fe200078e00ff */
[----:B------:R-:W-:Y:S01]  /*1350*/  LOP3.LUT R120, R120, 0xfffffff8, RZ, 0xc0, !PT ;  /* 0xfffffff878787812 */ /* 0x000fe200078ec0ff */
[----:B------:R-:W-:Y:S01]  /*1360*/  IMAD.WIDE.U32 R178, R207, c[0x0][0x1e8], RZ ;  /* 0x00007a00cfb27a25 */ /* 0x000fe200078e00ff */
[----:B------:R-:W-:Y:S02]  /*1370*/  LEA.HI R143, R143, R12, RZ, 0x3 ;  /* 0x0000000c8f8f7211 */ /* 0x000fe400078f18ff */
[C---:B------:R-:W-:Y:S01]  /*1380*/  IADD3 R139, R140.reuse, 0x40, RZ ;  /* 0x000000408c8b7810 */ /* 0x040fe20007ffe0ff */
[----:B------:R-:W-:Y:S01]  /*1390*/  IMAD R113, R207, c[0x0][0x1ec], R6 ;  /* 0x00007b00cf717a24 */ /* 0x000fe200078e0206 */
[----:B------:R-:W-:Y:S01]  /*13a0*/  @P0 IADD3 R139, R140, -0x40, RZ ;  /* 0xffffffc08c8b0810 */ /* 0x000fe20007ffe0ff */
[----:B------:R-:W-:Y:S01]  /*13b0*/  IMAD.WIDE.U32 R166, R87, c[0x0][0x290], R166 ;  /* 0x0000a40057a67a25 */ /* 0x000fe200078e00a6 */
[----:B------:R-:W-:-:S02]  /*13c0*/  P2R R155, PR, RZ, 0x2 ;  /* 0x00000002ff9b7803 */ /* 0x000fc40000000000 */
[----:B------:R-:W-:Y:S01]  /*13d0*/  IADD3 R128, R3, R128, R132 ;  /* 0x0000008003807210 */ /* 0x000fe20007ffe084 */
[C---:B------:R-:W-:Y:S01]  /*13e0*/  IMAD.WIDE.U32 R164, R87.reuse, c[0x0][0x280], R164 ;  /* 0x0000a00057a47a25 */ /* 0x040fe200078e00a4 */
[----:B------:R-:W-:Y:S02]  /*13f0*/  SHF.R.S32.HI R115, RZ, 0x1f, R116 ;  /* 0x0000001fff737819 */ /* 0x000fe40000011474 */
[----:B------:R-:W-:Y:S01]  /*1400*/  SHF.R.S32.HI R119, RZ, 0x1f, R120 ;  /* 0x0000001fff777819 */ /* 0x000fe20000011478 */
[----:B------:R-:W-:Y:S01]  /*1410*/  IMAD.WIDE.U32 R162, R87, c[0x0][0x290], R162 ;  /* 0x0000a40057a27a25 */ /* 0x000fe200078e00a2 */
[----:B------:R-:W-:Y:S02]  /*1420*/  ISETP.GE.AND P0, PT, R90, 0x1, PT ;  /* 0x000000015a00780c */ /* 0x000fe40003f06270 */
[----:B------:R-:W-:Y:S01]  /*1430*/  LOP3.LUT R136, R136, 0xfffffff8, RZ, 0xc0, !PT ;  /* 0xfffffff888887812 */ /* 0x000fe200078ec0ff */
[----:B------:R-:W-:Y:S01]  /*1440*/  IMAD.SHL.U32 R131, R131, 0x2, RZ ;  /* 0x0000000283837824 */ /* 0x000fe200078e00ff */
[----:B------:R-:W-:Y:S01]  /*1450*/  LOP3.LUT R144, R144, 0xfffffff8, RZ, 0xc0, !PT ;  /* 0xfffffff890907812 */ /* 0x000fe200078ec0ff */
[----:B------:R-:W-:Y:S01]  /*1460*/  IMAD.IADD R113, R179, 0x1, R113 ;  /* 0x00000001b3717824 */ /* 0x000fe200078e0271 */
[----:B------:R-:W-:Y:S01]  /*1470*/  LOP3.LUT R143, R143, 0xfffffff8, RZ, 0xc0, !PT ;  /* 0xfffffff88f8f7812 */ /* 0x000fe200078ec0ff */
[----:B------:R-:W-:Y:S01]  /*1480*/  IMAD.IADD R103, R171, 0x1, R103 ;  /* 0x00000001ab677824 */ /* 0x000fe200078e0267 */
[----:B------:R-:W-:Y:S01]  /*1490*/  ISETP.NE.AND P1, PT, R106, 0x1, PT ;  /* 0x000000016a00780c */ /* 0x000fe20003f25270 */
[----:B------:R-:W-:Y:S01]  /*14a0*/  IMAD.SHL.U32 R130, R130, 0x2, RZ ;  /* 0x0000000282827824 */ /* 0x000fe200078e00ff */
[CC--:B------:R-:W-:Y:S01]  /*14b0*/  SHF.L.U64.HI R109, R110.reuse, R111.reuse, c[0x0][0x284] ;  /* 0x0000a1006e6d7619 */ /* 0x0c0fe2000001026f */
[----:B------:R-:W-:Y:S01]  /*14c0*/  IMAD.SHL.U32 R110, R110, 0x40, RZ ;  /* 0x000000406e6e7824 */ /* 0x000fe200078e00ff */
[C---:B------:R-:W-:Y:S01]  /*14d0*/  SHF.L.U64.HI R111, R112.reuse, R111, c[0x0][0x294] ;  /* 0x0000a500706f7619 */ /* 0x040fe2000001026f */
[----:B------:R-:W-:Y:S01]  /*14e0*/  IMAD.SHL.U32 R112, R112, 0x40, RZ ;  /* 0x0000004070707824 */ /* 0x000fe200078e00ff */
[C---:B------:R-:W-:Y:S01]  /*14f0*/  SHF.L.U64.HI R115, R116.reuse, 0x1, R115 ;  /* 0x0000000174737819 */ /* 0x040fe20000010273 */
[----:B------:R-:W-:Y:S01]  /*1500*/  IMAD.SHL.U32 R116, R116, 0x2, RZ ;  /* 0x0000000274747824 */ /* 0x000fe200078e00ff */
[C---:B------:R-:W-:Y:S01]  /*1510*/  SHF.L.U64.HI R119, R120.reuse, 0x1, R119 ;  /* 0x0000000178777819 */ /* 0x040fe20000010277 */
[----:B------:R-:W-:Y:S01]  /*1520*/  IMAD.SHL.U32 R120, R120, 0x2, RZ ;  /* 0x0000000278787824 */ /* 0x000fe200078e00ff */
[----:B------:R-:W-:Y:S01]  /*1530*/  P2R R156, PR, RZ, 0x4 ;  /* 0x00000004ff9c7803 */ /* 0x000fe20000000000 */
[----:B------:R-:W-:Y:S01]  /*1540*/  IMAD.SHL.U32 R128, R128, 0x2, RZ ;  /* 0x0000000280807824 */ /* 0x000fe200078e00ff */
[----:B-1----:R-:W-:-:S02]  /*1550*/  IADD3 R10, R18, 0x50, RZ ;  /* 0x00000050120a7810 */ /* 0x002fc40007ffe0ff */
[----:B------:R-:W-:Y:S02]  /*1560*/  IADD3 R9, R18, 0x10, RZ ;  /* 0x0000001012097810 */ /* 0x000fe40007ffe0ff */
[----:B------:R-:W-:Y:S02]  /*1570*/  SHF.R.S32.HI R125, RZ, 0x1f, R142 ;  /* 0x0000001fff7d7819 */ /* 0x000fe4000001148e */
[----:B------:R-:W-:Y:S02]  /*1580*/  SHF.R.S32.HI R124, RZ, 0x1f, R137 ;  /* 0x0000001fff7c7819 */ /* 0x000fe40000011489 */
[----:B------:R-:W-:Y:S02]  /*1590*/  SHF.R.S32.HI R123, RZ, 0x1f, R136 ;  /* 0x0000001fff7b7819 */ /* 0x000fe40000011488 */
[----:B------:R-:W-:Y:S02]  /*15a0*/  SHF.R.S32.HI R127, RZ, 0x1f, R144 ;  /* 0x0000001fff7f7819 */ /* 0x000fe40000011490 */
[----:B------:R-:W-:-:S02]  /*15b0*/  SHF.R.S32.HI R126, RZ, 0x1f, R143 ;  /* 0x0000001fff7e7819 */ /* 0x000fc4000001148f */
[----:B--2---:R-:W-:Y:S01]  /*15c0*/  @P3 SHF.R.S32.HI R161, RZ, 0x1f, R160 ;  /* 0x0000001fffa13819 */ /* 0x004fe200000114a0 */
[----:B------:R-:W-:Y:S01]  /*15d0*/  @!P3 IMAD.MOV.U32 R161, RZ, RZ, R0 ;  /* 0x000000ffffa1b224 */ /* 0x000fe200078e0000 */
[----:B------:R-:W-:Y:S01]  /*15e0*/  SEL R0, RZ, c[0x0][0x27c], !P2 ;  /* 0x00009f00ff007a07 */ /* 0x000fe20005000000 */
[----:B------:R-:W-:Y:S02]  /*15f0*/  @!P3 IMAD.MOV.U32 R160, RZ, RZ, R209 ;  /* 0x000000ffffa0b224 */ /* 0x000fe400078e00d1 */
[----:B------:R-:W-:Y:S02]  /*1600*/  IMAD R7, R161, c[0x0][0x2b0], RZ ;  /* 0x0000ac00a1077a24 */ /* 0x000fe400078e02ff */
[----:B------:R-:W-:Y:S02]  /*1610*/  IMAD.IADD R11, R0, 0x1, R13 ;  /* 0x00000001000b7824 */ /* 0x000fe400078e020d */
[C---:B------:R-:W-:Y:S02]  /*1620*/  IMAD R7, R160.reuse, c[0x0][0x2b4], R7 ;  /* 0x0000ad00a0077a24 */ /* 0x040fe400078e0207 */
[----:B------:R-:W-:Y:S01]  /*1630*/  IMAD.WIDE.U32 R160, R160, c[0x0][0x2b0], RZ ;  /* 0x0000ac00a0a07a25 */ /* 0x000fe200078e00ff */
[----:B------:R-:W-:-:S03]  /*1640*/  SHF.R.S32.HI R0, RZ, 0x1f, R11 ;  /* 0x0000001fff007819 */ /* 0x000fc6000001140b */
[----:B------:R-:W-:Y:S01]  /*1650*/  IMAD.IADD R96, R161, 0x1, R7 ;  /* 0x00000001a1607824 */ /* 0x000fe200078e0207 */
[CC--:B------:R-:W-:Y:S02]  /*1660*/  LEA.HI R118, R0.reuse, R11.reuse, RZ, 0x3 ;  /* 0x0000000b00767211 */ /* 0x0c0fe400078f18ff */
[----:B------:R-:W-:Y:S02]  /*1670*/  LEA.HI R0, R0, R11, RZ, 0x6 ;  /* 0x0000000b00007211 */ /* 0x000fe400078f30ff */
[--C-:B------:R-:W-:Y:S02]  /*1680*/  LOP3.LUT R129, R149, 0x38, R118.reuse, 0xf8, !PT ;  /* 0x0000003895817812 */ /* 0x100fe400078ef876 */
[----:B------:R-:W-:Y:S01]  /*1690*/  SHF.R.S32.HI R138, RZ, 0x3, R118 ;  /* 0x00000003ff8a7819 */ /* 0x000fe20000011476 */
[----:B------:R-:W-:Y:S01]  /*16a0*/  IMAD.SHL.U32 R0, R0, 0x40, RZ ;  /* 0x0000004000007824 */ /* 0x000fe200078e00ff */
[----:B------:R-:W-:Y:S02]  /*16b0*/  LOP3.LUT R129, R129, R134, RZ, 0x3c, !PT ;  /* 0x0000008681817212 */ /* 0x000fe400078e3cff */
[----:B------:R-:W-:-:S02]  /*16c0*/  LOP3.LUT R118, R118, 0xfffffff8, RZ, 0xc0, !PT ;  /* 0xfffffff876767812 */ /* 0x000fc400078ec0ff */
[----:B------:R-:W-:Y:S02]  /*16d0*/  LOP3.LUT R0, R0, 0x7ffff000, RZ, 0xc0, !PT ;  /* 0x7ffff00000007812 */ /* 0x000fe400078ec0ff */
[----:B------:R-:W-:Y:S02]  /*16e0*/  SHF.R.S32.HI R117, RZ, 0x1f, R118 ;  /* 0x0000001fff757819 */ /* 0x000fe40000011476 */
[----:B------:R-:W-:Y:S02]  /*16f0*/  IADD3 R129, R129, R0, R132 ;  /* 0x0000000081817210 */ /* 0x000fe40007ffe084 */
[----:B------:R-:W-:Y:S02]  /*1700*/  SHF.R.S32.HI R0, RZ, 0x1f, R87 ;  /* 0x0000001fff007819 */ /* 0x000fe40000011457 */
[C---:B------:R-:W-:Y:S01]  /*1710*/  SHF.L.U64.HI R117, R118.reuse, 0x1, R117 ;  /* 0x0000000176757819 */ /* 0x040fe20000010275 */
[----:B------:R-:W-:Y:S01]  /*1720*/  IMAD.SHL.U32 R118, R118, 0x2, RZ ;  /* 0x0000000276767824 */ /* 0x000fe200078e00ff */
[----:B------:R-:W-:Y:S01]  /*1730*/  IADD3 R11, R18, 0x30, RZ ;  /* 0x00000030120b7810 */ /* 0x000fe20007ffe0ff */
[----:B------:R-:W-:-:S02]  /*1740*/  IMAD R2, R0, c[0x0][0x280], RZ ;  /* 0x0000a00000027a24 */ /* 0x000fc400078e02ff */
[----:B------:R-:W-:Y:S02]  /*1750*/  IMAD R0, R0, c[0x0][0x290], RZ ;  /* 0x0000a40000007a24 */ /* 0x000fe400078e02ff */
[C---:B------:R-:W-:Y:S02]  /*1760*/  IMAD R99, R87.reuse, c[0x0][0x284], R2 ;  /* 0x0000a10057637a24 */ /* 0x040fe400078e0202 */
[----:B------:R-:W-:Y:S01]  /*1770*/  IMAD R3, R87, c[0x0][0x294], R0 ;  /* 0x0000a50057037a24 */ /* 0x000fe200078e0200 */
[----:B------:R-:W-:Y:S01]  /*1780*/  P2R R0, PR, RZ, 0x1 ;  /* 0x00000001ff007803 */ /* 0x000fe20000000000 */
[----:B------:R-:W-:Y:S01]  /*1790*/  IMAD.IADD R101, R169, 0x1, R99 ;  /* 0x00000001a9657824 */ /* 0x000fe200078e0263 */
[----:B------:R-:W-:Y:S01]  /*17a0*/  P2R R0, PR, RZ, 0x2 ;  /* 0x00000002ff007803 */ /* 0x000fe20000000000 */
[----:B------:R-:W-:Y:S02]  /*17b0*/  IMAD.IADD R99, R99, 0x1, R165 ;  /* 0x0000000163637824 */ /* 0x000fe400078e02a5 */
[----:B------:R-:W-:-:S02]  /*17c0*/  IMAD.IADD R100, R167, 0x1, R3 ;  /* 0x00000001a7647824 */ /* 0x000fc400078e0203 */
[----:B------:R-:W-:Y:S02]  /*17d0*/  IMAD.IADD R98, R3, 0x1, R163 ;  /* 0x0000000103627824 */ /* 0x000fe400078e02a3 */
[----:B------:R-:W-:Y:S01]  /*17e0*/  IMAD.SHL.U32 R129, R129, 0x2, RZ ;  /* 0x0000000281817824 */ /* 0x000fe200078e00ff */
[----:B---3--:R-:W-:Y:S06]  /*17f0*/  BAR.SYNC.DEFER_BLOCKING 0x0 ;  /* 0x0000000000007b1d */ /* 0x008fec0000010000 */
.L_x_90:
[----:B------:R-:W-:Y:S01]  /*1800*/  IMAD.SHL.U32 R95, R147, 0x40, RZ ;  /* 0x00000040935f7824 */ /* 0x000fe200078e00ff */
[----:B------:R-:W-:Y:S04]  /*1810*/  DEPBAR.LE SB0, 0x0 ;  /* 0x000080000000791a */ /* 0x000fe80000000000 */
[----:B------:R-:W-:Y:S01]  /*1820*/  IMAD.IADD R0, R146, 0x1, R95 ;  /* 0x0000000192007824 */ /* 0x000fe200078e025f */
[----:B------:R-:W-:Y:S01]  /*1830*/  ISETP.NE.AND P1, PT, R106, 0x1, PT ;  /* 0x000000016a00780c */ /* 0x000fe20003f25270 */
[----:B------:R-:W-:Y:S01]  /*1840*/  IMAD.MOV.U32 R102, RZ, RZ, RZ ;  /* 0x000000ffff667224 */ /* 0x000fe200078e00ff */
[----:B------:R-:W-:Y:S01]  /*1850*/  ISETP.GE.AND P2, PT, R90, 0x1, PT ;  /* 0x000000015a00780c */ /* 0x000fe20003f46270 */
[----:B------:R-:W-:Y:S01]  /*1860*/  IMAD.IADD R94, R97, 0x1, R0 ;  /* 0x00000001615e7824 */ /* 0x000fe200078e0200 */
[----:B------:R-:W-:Y:S01]  /*1870*/  ISETP.GE.AND P0, PT, R0, R154, PT ;  /* 0x0000009a0000720c */ /* 0x000fe20003f06270 */
[----:B------:R-:W-:Y:S02]  /*1880*/  BSSY B1, `(.L_x_66) ;  /* 0x00003ea000017945 */ /* 0x000fe40003800000 */
[----:B------:R-:W-:Y:S01]  /*1890*/  IMAD.MOV.U32 R3, RZ, RZ, R94 ;  /* 0x000000ffff037224 */ /* 0x000fe200078e005e */
[----:B------:R-:W-:Y:S05]  /*18a0*/  ISETP.GT.OR P0, PT, R146, 0x3f, P0 ;  /* 0x0000003f9200780c */ /* 0x000fea0000704670 */
[----:B------:R-:W-:Y:S05]  /*18b0*/  @P1 IMAD.HI.U32 R0, R94, c[0x0][0x2bc], RZ ;  /* 0x0000af005e001a27 */ /* 0x000fea00078e00ff */
[----:B------:R-:W-:Y:S04]  /*18c0*/  @P1 SHF.R.U32.HI R3, RZ, c[0x0][0x2c0], R0 ;  /* 0x0000b000ff031a19 */ /* 0x000fe80000011600 */
[C---:B------:R-:W-:Y:S04]  /*18d0*/  @!P0 IADD3 R5, P1, R3.reuse, R160, RZ ;  /* 0x000000a003058210 */ /* 0x040fe80007f3e0ff */
[----:B------:R-:W-:Y:S01]  /*18e0*/  @!P0 LEA.HI.X.SX32 R0, R3, R96, 0x1, P1 ;  /* 0x0000006003008211 */ /* 0x000fe200008f0eff */
[----:B------:R-:W-:Y:S01]  /*18f0*/  IMAD.MOV R3, RZ, RZ, -R3 ;  /* 0x000000ffff037224 */ /* 0x000fe200078e0a03 */
[----:B-1----:R-:W-:Y:S03]  /*1900*/  @!P0 LEA R6, P1, R5, c[0x0][0x2a0], 0x2 ;  /* 0x0000a80005068a11 */ /* 0x002fe600078210ff */
[----:B------:R-:W-:Y:S01]  /*1910*/  IMAD R94, R3, c[0x0][0x2b8], R94 ;  /* 0x0000ae00035e7a24 */ /* 0x000fe200078e025e */
[----:B------:R-:W-:Y:S03]  /*1920*/  @!P0 LEA.HI.X R7, R5, c[0x0][0x2a4], R0, 0x2, P1 ;  /* 0x0000a90005078a11 */ /* 0x000fe600008f1400 */
[C---:B------:R-:W-:Y:S01]  /*1930*/  IMAD.WIDE.U32 R4, R94.reuse, c[0x0][0x1e0], RZ ;  /* 0x000078005e047a25 */ /* 0x040fe200078e00ff */
[----:B------:R-:W-:Y:S01]  /*1940*/  SHF.R.S32.HI R93, RZ, 0x1f, R94 ;  /* 0x0000001fff5d7819 */ /* 0x000fe2000001145e */
[----:B--2---:R-:W2:Y:S04]  /*1950*/  @!P0 LDG.E R102, [R6.64] ;  /* 0x0000000606668981 */ /* 0x004ea8000c1e1900 */
[----:B------:R-:W-:Y:S01]  /*1960*/  IMAD R0, R93, c[0x0][0x1e0], RZ ;  /* 0x000078005d007a24 */ /* 0x000fe200078e02ff */
[----:B------:R-:W-:Y:S03]  /*1970*/  BAR.SYNC.DEFER_BLOCKING 0x0 ;  /* 0x0000000000007b1d */ /* 0x000fe60000010000 */
[----:B------:R-:W-:Y:S04]  /*1980*/  IMAD R0, R94, c[0x0][0x1e4], R0 ;  /* 0x000079005e007a24 */ /* 0x000fe800078e0200 */
[----:B------:R-:W-:Y:S01]  /*1990*/  IMAD.IADD R5, R5, 0x1, R0 ;  /* 0x0000000105057824 */ /* 0x000fe200078e0200 */
[----:B--2---:R-:W-:Y:S03]  /*19a0*/  SHF.R.S32.HI R92, RZ, 0x1f, R102 ;  /* 0x0000001fff5c7819 */ /* 0x004fe60000011466 */
[----:B------:R-:W-:Y:S04]  /*19b0*/  IMAD.WIDE.U32 R4, R102, c[0x0][0x1f0], R4 ;  /* 0x00007c0066047a25 */ /* 0x000fe800078e0004 */
[----:B------:R-:W-:Y:S01]  /*19c0*/  IMAD R2, R92, c[0x0][0x1f0], RZ ;  /* 0x00007c005c027a24 */ /* 0x000fe200078e02ff */
[----:B------:R-:W-:Y:S03]  /*19d0*/  IADD3 R0, P0, R178, R4, RZ ;  /* 0x00000004b2007210 */ /* 0x000fe60007f1e0ff */
[----:B------:R-:W-:Y:S05]  /*19e0*/  IMAD R2, R102, c[0x0][0x1f4], R2 ;  /* 0x00007d0066027a24 */ /* 0x000fea00078e0202 */
[----:B------:R-:W-:Y:S02]  /*19f0*/  IADD3.X R75, R113, R5, R2, P0, !PT ;  /* 0x00000005714b7210 */ /* 0x000fe400007fe402 */
[C---:B------:R-:W-:Y:S04]  /*1a00*/  LEA R73, P0, R0.reuse, c[0x0][0x1c8], 0x1 ;  /* 0x0000720000497a11 */ /* 0x040fe800078008ff */
[----:B------:R-:W-:Y:S01]  /*1a10*/  LEA.HI.X R75, R0, c[0x0][0x1cc], R75, 0x1, P0 ;  /* 0x00007300004b7a11 */ /* 0x000fe200000f0c4b */
[----:B------:R-:W-:-:S05]  /*1a20*/  @!P2 BRA `(.L_x_67) ;  /* 0x00003a900000a947 */ /* 0x000fca0003800000 */
[-C--:B------:R-:W-:Y:S01]  /*1a30*/  IMAD R21, R109, R147.reuse, RZ ;  /* 0x000000936d157224 */ /* 0x080fe200078e02ff */
[----:B------:R-:W-:Y:S01]  /*1a40*/  ISETP.NE.AND P0, PT, RZ, UR4, PT ;  /* 0x00000004ff007c0c */ /* 0x000fe2000bf05270 */
[-C--:B------:R-:W-:Y:S01]  /*1a50*/  IMAD R3, R111, R147.reuse, RZ ;  /* 0x000000936f037224 */ /* 0x080fe200078e02ff */
[----:B------:R-:W-:Y:S01]  /*1a60*/  SHF.R.S32.HI R0, RZ, 0x1f, R147 ;  /* 0x0000001fff007819 */ /* 0x000fe20000011493 */
[-C--:B------:R-:W-:Y:S01]  /*1a70*/  IMAD.WIDE.U32 R6, R110, R147.reuse, RZ ;  /* 0x000000936e067225 */ /* 0x080fe200078e00ff */
[----:B------:R-:W-:Y:S03]  /*1a80*/  IADD3 R91, -R95, R154, RZ ;  /* 0x0000009a5f5b7210 */ /* 0x000fe60007ffe1ff */
[C---:B------:R-:W-:Y:S01]  /*1a90*/  IMAD R21, R0.reuse, R110, R21 ;  /* 0x0000006e00157224 */ /* 0x040fe200078e0215 */
[----:B------:R-:W-:Y:S01]  /*1aa0*/  IMNMX R91, R91, 0x40, PT ;  /* 0x000000405b5b7817 */ /* 0x000fe20003800200 */
[----:B------:R-:W-:Y:S02]  /*1ab0*/  IMAD R3, R0, R112, R3 ;  /* 0x0000007000037224 */ /* 0x000fe400078e0203 */
[----:B------:R-:W-:Y:S01]  /*1ac0*/  IMAD.WIDE.U32 R4, R112, R147, RZ ;  /* 0x0000009370047225 */ /* 0x000fe200078e00ff */
[----:B------:R-:W-:Y:S04]  /*1ad0*/  IADD3 R0, R7, R21, RZ ;  /* 0x0000001507007210 */ /* 0x000fe80007ffe0ff */
[----:B------:R-:W-:Y:S01]  /*1ae0*/  IADD3 R3, R5, R3, RZ ;  /* 0x0000000305037210 */ /* 0x000fe20007ffe0ff */
[----:B------:R-:W-:-:S05]  /*1af0*/  @!P0 BRA `(.L_x_68) ;  /* 0x00001cb000008947 */ /* 0x000fca0003800000 */
[----:B------:R-:W-:Y:S01]  /*1b00*/  ISETP.GE.AND P1, PT, R152, R91, PT ;  /* 0x0000005b9800720c */ /* 0x000fe20003f26270 */
[----:B------:R-:W-:Y:S01]  /*1b10*/  BSSY B0, `(.L_x_69) ;  /* 0x000003a000007945 */ /* 0x000fe20003800000 */
        /* <DEDUP_REMOVED lines=12> */
[----:B------:R-:W-:-:S05]  /*1be0*/  @P1 BRA `(.L_x_70) ;  /* 0x000002c000001947 */ /* 0x000fca0003800000 */
[----:B------:R-:W-:Y:S01]  /*1bf0*/  IADD3 R6, P0, R168, R6, RZ ;  /* 0x00000006a8067210 */ /* 0x000fe20007f1e0ff */
[----:B------:R-:W-:Y:S01]  /*1c00*/  CS2R R42, SRZ ;  /* 0x00000000002a7805 */ /* 0x000fe2000001ff00 */
[----:B------:R-:W-:Y:S01]  /*1c10*/  CS2R R46, SRZ ;  /* 0x00000000002e7805 */ /* 0x000fe2000001ff00 */
[----:B------:R-:W-:Y:S01]  /*1c20*/  CS2R R44, SRZ ;  /* 0x00000000002c7805 */ /* 0x000fe2000001ff00 */
[----:B------:R-:W-:Y:S01]  /*1c30*/  CS2R R70, SRZ ;  /* 0x0000000000467805 */ /* 0x000fe2000001ff00 */
[----:B------:R-:W-:Y:S01]  /*1c40*/  IMAD.X R5, R0, 0x1, R101, P0 ;  /* 0x0000000100057824 */ /* 0x000fe200000e0665 */
[----:B------:R-:W-:Y:S01]  /*1c50*/  IADD3 R4, P0, R166, R4, RZ ;  /* 0x00000004a6047210 */ /* 0x000fe20007f1e0ff */
[----:B------:R-:W-:Y:S01]  /*1c60*/  CS2R R36, SRZ ;  /* 0x0000000000247805 */ /* 0x000fe2000001ff00 */
[----:B------:R-:W-:Y:S01]  /*1c70*/  CS2R R66, SRZ ;  /* 0x0000000000427805 */ /* 0x000fe2000001ff00 */
[----:B------:R-:W-:Y:S01]  /*1c80*/  CS2R R32, SRZ ;  /* 0x0000000000207805 */ /* 0x000fe2000001ff00 */
[----:B------:R-:W-:Y:S01]  /*1c90*/  CS2R R62, SRZ ;  /* 0x00000000003e7805 */ /* 0x000fe2000001ff00 */
[----:B------:R-:W-:Y:S01]  /*1ca0*/  IMAD.X R3, R3, 0x1, R100, P0 ;  /* 0x0000000103037824 */ /* 0x000fe200000e0664 */
[C---:B------:R-:W-:Y:S01]  /*1cb0*/  LEA R20, P0, R6.reuse, c[0x0][0x270], 0x1 ;  /* 0x00009c0006147a11 */ /* 0x040fe200078008ff */
[----:B------:R-:W-:Y:S01]  /*1cc0*/  CS2R R30, SRZ ;  /* 0x00000000001e7805 */ /* 0x000fe2000001ff00 */
[----:B------:R-:W-:Y:S01]  /*1cd0*/  CS2R R58, SRZ ;  /* 0x00000000003a7805 */ /* 0x000fe2000001ff00 */
[----:B------:R-:W-:Y:S01]  /*1ce0*/  CS2R R26, SRZ ;  /* 0x00000000001a7805 */ /* 0x000fe2000001ff00 */
[----:B------:R-:W-:Y:S01]  /*1cf0*/  LEA.HI.X R21, R6, c[0x0][0x274], R5, 0x1, P0 ;  /* 0x00009d0006157a11 */ /* 0x000fe200000f0c05 */
[----:B------:R-:W-:Y:S01]  /*1d00*/  CS2R R54, SRZ ;  /* 0x0000000000367805 */ /* 0x000fe2000001ff00 */
[C---:B------:R-:W-:Y:S04]  /*1d10*/  LEA R6, P0, R4.reuse, c[0x0][0x288], 0x1 ;  /* 0x0000a20004067a11 */ /* 0x040fe800078008ff */
[----:B------:R-:W-:Y:S02]  /*1d20*/  LEA.HI.X R7, R4, c[0x0][0x28c], R3, 0x1, P0 ;  /* 0x0000a30004077a11 */ /* 0x000fe400000f0c03 */
[----:B------:R-:W-:Y:S11]  /*1d30*/  ISETP.GE.AND P0, PT, R18, c[0x0][0x27c], PT ;  /* 0x00009f0012007a0c */ /* 0x000ff60003f06270 */
[----:B------:R-:W-:Y:S02]  /*1d40*/  @!UPT UIADD3 URZ, URZ, URZ, URZ ;  /* 0x0000003f3f3ff290 */ /* 0x000fe4000fffe03f */
[----:B------:R1:W5:Y:S04]  /*1d50*/  @!P0 LDG.E.64 R42, [R20.64] ;  /* 0x00000006142a8981 */ /* 0x000368000c1e1b00 */
[----:B------:R1:W5:Y:S01]  /*1d60*/  @!P0 LDG.E.64 R46, [R6.64] ;  /* 0x00000006062e8981 */ /* 0x000362000c1e1b00 */
[----:B------:R-:W-:Y:S11]  /*1d70*/  ISETP.GE.AND P0, PT, R9, c[0x0][0x27c], PT ;  /* 0x00009f0009007a0c */ /* 0x000ff60003f06270 */
[----:B------:R-:W-:Y:S02]  /*1d80*/  @!UPT UIADD3 URZ, URZ, URZ, URZ ;  /* 0x0000003f3f3ff290 */ /* 0x000fe4000fffe03f */
[----:B------:R1:W5:Y:S04]  /*1d90*/  @!P0 LDG.E.64 R44, [R20.64+0x20] ;  /* 0x00002006142c8981 */ /* 0x000368000c1e1b00 */
[----:B------:R1:W5:Y:S01]  /*1da0*/  @!P0 LDG.E.64 R70, [R6.64+0x20] ;  /* 0x0000200606468981 */ /* 0x000362000c1e1b00 */
        /* <DEDUP_REMOVED lines=15> */
[----:B------:R1:W5:Y:S02]  /*1ea0*/  @!P0 LDG.E.64 R54, [R6.64+0xa0] ;  /* 0x0000a00606368981 */ /* 0x000364000c1e1b00 */
.L_x_70:
[----:B------:R-:W-:Y:S05]  /*1eb0*/  BSYNC B0 ;  /* 0x0000000000007941 */ /* 0x000fea0003800000 */
.L_x_69:
[----:B------:R-:W2:Y:S04]  /*1ec0*/  SHFL.IDX PT, R75, R75, RZ, 0x1c1f ;  /* 0x001c1fff4b4b7589 */ /* 0x000ea800000e0000 */
[----:B------:R-:W3:Y:S01]  /*1ed0*/  SHFL.IDX PT, R73, R73, RZ, 0x1c1f ;  /* 0x001c1fff49497589 */ /* 0x000ee200000e0000 */
[----:B------:R-:W-:-:S05]  /*1ee0*/  @P1 BRA `(.L_x_71) ;  /* 0x0000383000001947 */ /* 0x000fca0003800000 */
[----:B------:R-:W-:Y:S01]  /*1ef0*/  ISETP.GE.AND P0, PT, R16, c[0x0][0x1d4], PT ;  /* 0x0000750010007a0c */ /* 0x000fe20003f06270 */
[----:B-----5:R-:W-:Y:S01]  /*1f00*/  IMAD.MOV.U32 R2, RZ, RZ, R30 ;  /* 0x000000ffff027224 */ /* 0x020fe200078e001e */
[----:B------:R-:W-:Y:S01]  /*1f10*/  BSSY B0, `(.L_x_72) ;  /* 0x0000063000007945 */ /* 0x000fe20003800000 */
[----:B------:R-:W-:Y:S02]  /*1f20*/  IMAD.MOV.U32 R0, RZ, RZ, R31 ;  /* 0x000000ffff007224 */ /* 0x000fe400078e001f */
[----:B-1----:R-:W-:Y:S01]  /*1f30*/  IMAD.MOV.U32 R21, RZ, RZ, R54 ;  /* 0x000000ffff157224 */ /* 0x002fe200078e0036 */
[----:B------:R-:W-:Y:S01]  /*1f40*/  PRMT R8, R2, 0x7610, R8 ;  /* 0x0000761002087816 */ /* 0x000fe20000000008 */
[----:B------:R-:W-:Y:S01]  /*1f50*/  IMAD.MOV.U32 R20, RZ, RZ, R55 ;  /* 0x000000ffff147224 */ /* 0x000fe200078e0037 */
        /* <DEDUP_REMOVED lines=32> */
[----:B------:R-:W-:Y:S02]  /*2160*/  PRMT R64, R22, 0x7610, R64 ;  /* 0x0000761016407816 */ /* 0x000fe40000000040 */
[----:B------:R-:W-:Y:S02]  /*2170*/  PRMT R69, R21, 0x7610, R69 ;  /* 0x0000761015457816 */ /* 0x000fe40000000045 */
[----:B------:R-:W-:Y:S01]  /*2180*/  PRMT R68, R20, 0x7610, R68 ;  /* 0x0000761014447816 */ /* 0x000fe20000000044 */
[----:B------:R-:W-:-:S05]  /*2190*/  @P0 BRA `(.L_x_73) ;  /* 0x000003a000000947 */ /* 0x000fca0003800000 */
[C---:B---3--:R-:W-:Y:S01]  /*21a0*/  LEA R80, P0, R16.reuse, R73, 0x1 ;  /* 0x0000004910507211 */ /* 0x048fe200078008ff */
[----:B------:R-:W1:Y:S01]  /*21b0*/  LDS.128 R20, [R140+0x6000] ;  /* 0x006000008c147984 */ /* 0x000e620000000c00 */
[----:B------:R-:W-:Y:S01]  /*21c0*/  MOV R40, R42 ;  /* 0x0000002a00287202 */ /* 0x000fe20000000f00 */
[----:B------:R-:W-:Y:S01]  /*21d0*/  IMAD.MOV.U32 R48, RZ, RZ, R46 ;  /* 0x000000ffff307224 */ /* 0x000fe200078e002e */
[----:B--2---:R-:W-:Y:S01]  /*21e0*/  LEA.HI.X R81, R16, R75, R17, 0x1, P0 ;  /* 0x0000004b10517211 */ /* 0x004fe200000f0c11 */
[----:B------:R-:W-:Y:S01]  /*21f0*/  IMAD.MOV.U32 R41, RZ, RZ, R43 ;  /* 0x000000ffff297224 */ /* 0x000fe200078e002b */
[----:B------:R-:W-:Y:S01]  /*2200*/  ISETP.GE.AND P0, PT, R18, c[0x0][0x27c], PT ;  /* 0x00009f0012007a0c */ /* 0x000fe20003f06270 */
[--C-:B------:R-:W-:Y:S11]  /*2210*/  IMAD.MOV.U32 R51, RZ, RZ, R47.reuse ;  /* 0x000000ffff337224 */ /* 0x100ff600078e002f */
[----:B------:R-:W-:Y:S01]  /*2220*/  @!UPT UIADD3 URZ, URZ, URZ, URZ ;  /* 0x0000003f3f3ff290 */ /* 0x000fe2000fffe03f */
[----:B------:R-:W-:Y:S02]  /*2230*/  @!P0 SHF.R.U64 R49, R46, 0x10, R47 ;  /* 0x000000102e318819 */ /* 0x000fe4000000122f */
[--C-:B------:R-:W-:Y:S02]  /*2240*/  @!P0 SHF.R.U64 R39, R42, 0x10, R43.reuse ;  /* 0x000000102a278819 */ /* 0x100fe4000000122b */
[----:B------:R-:W-:Y:S02]  /*2250*/  @!P0 SHF.R.U32.HI R38, RZ, 0x10, R43 ;  /* 0x00000010ff268819 */ /* 0x000fe4000001162b */
[----:B------:R-:W-:Y:S02]  /*2260*/  @!P0 PRMT R49, R48, 0x5410, R49 ;  /* 0x0000541030318816 */ /* 0x000fe40000000031 */
[----:B------:R-:W-:Y:S02]  /*2270*/  @!P0 SHF.R.U32.HI R46, RZ, 0x10, R47 ;  /* 0x00000010ff2e8819 */ /* 0x000fe4000001162f */
[----:B------:R-:W-:Y:S02]  /*2280*/  @!P0 PRMT R39, R40, 0x5410, R39 ;  /* 0x0000541028278816 */ /* 0x000fe40000000027 */
[----:B------:R-:W-:Y:S02]  /*2290*/  @!P0 PRMT R38, R41, 0x5410, R38 ;  /* 0x0000541029268816 */ /* 0x000fe40000000026 */
[----:B------:R-:W-:Y:S01]  /*22a0*/  @!P0 PRMT R51, R51, 0x5410, R46 ;  /* 0x0000541033338816 */ /* 0x000fe2000000002e */
[----:B------:R-:W-:Y:S01]  /*22b0*/  @!P0 IMAD.U32 R46, R49, 0x10000, RZ ;  /* 0x00010000312e8824 */ /* 0x000fe200078e00ff */
[----:B------:R-:W-:Y:S02]  /*22c0*/  @!P0 SHF.L.U32 R40, R39, 0x10, RZ ;  /* 0x0000001027288819 */ /* 0x000fe400000006ff */
[----:B------:R-:W-:Y:S02]  /*22d0*/  @!P0 LOP3.LUT R49, R49, 0xffff0000, RZ, 0xc0, !PT ;  /* 0xffff000031318812 */ /* 0x000fe400078ec0ff */
[----:B------:R-:W-:Y:S01]  /*22e0*/  @!P0 LOP3.LUT R39, R39, 0xffff0000, RZ, 0xc0, !PT ;  /* 0xffff000027278812 */ /* 0x000fe200078ec0ff */
[C---:B-1----:R-:W-:Y:S01]  /*22f0*/  @!P0 IMAD.U32 R47, R20.reuse, 0x10000, RZ ;  /* 0x00010000142f8824 */ /* 0x042fe200078e00ff */
[----:B------:R-:W-:Y:S01]  /*2300*/  @!P0 LOP3.LUT R41, R20, 0xffff0000, RZ, 0xc0, !PT ;  /* 0xffff000014298812 */ /* 0x000fe200078ec0ff */
[C---:B------:R-:W-:Y:S01]  /*2310*/  @!P0 IMAD.U32 R48, R21.reuse, 0x10000, RZ ;  /* 0x0001000015308824 */ /* 0x040fe200078e00ff */
[----:B------:R-:W-:Y:S01]  /*2320*/  @!P0 LOP3.LUT R42, R21, 0xffff0000, RZ, 0xc0, !PT ;  /* 0xffff0000152a8812 */ /* 0x000fe200078ec0ff */
[----:B------:R-:W-:Y:S02]  /*2330*/  @!P0 IMAD.U32 R50, R22, 0x10000, RZ ;  /* 0x0001000016328824 */ /* 0x000fe400078e00ff */
[C---:B------:R-:W-:Y:S02]  /*2340*/  @!P0 FMUL.FTZ R77, R41.reuse, R46 ;  /* 0x0000002e294d8220 */ /* 0x040fe40000410000 */
[-C--:B------:R-:W-:Y:S01]  /*2350*/  @!P0 FMUL.FTZ R0, R41, R40.reuse ;  /* 0x0000002829008220 */ /* 0x080fe20000410000 */
[----:B------:R-:W-:Y:S01]  /*2360*/  @!P0 LOP3.LUT R41, R23, 0xffff0000, RZ, 0xc0, !PT ;  /* 0xffff000017298812 */ /* 0x000fe200078ec0ff */
[----:B------:R-:W-:Y:S02]  /*2370*/  @!P0 FMUL.FTZ R79, R42, R49 ;  /* 0x000000312a4f8220 */ /* 0x000fe40000410000 */
[----:B------:R-:W-:Y:S01]  /*2380*/  @!P0 FFMA.FTZ R77, R47, R40, -R77 ;  /* 0x000000282f4d8223 */ /* 0x000fe2000001084d */
[----:B------:R-:W-:Y:S01]  /*2390*/  @!P0 LOP3.LUT R40, R22, 0xffff0000, RZ, 0xc0, !PT ;  /* 0xffff000016288812 */ /* 0x000fe200078ec0ff */
[----:B------:R-:W-:Y:S01]  /*23a0*/  @!P0 FFMA.FTZ R0, R46, R47, R0 ;  /* 0x0000002f2e008223 */ /* 0x000fe20000010000 */
[C---:B------:R-:W-:Y:S01]  /*23b0*/  @!P0 SHF.L.U32 R46, R51.reuse, 0x10, RZ ;  /* 0x00000010332e8819 */ /* 0x040fe200000006ff */
[-C--:B------:R-:W-:Y:S01]  /*23c0*/  @!P0 FMUL.FTZ R2, R42, R39.reuse ;  /* 0x000000272a028220 */ /* 0x080fe20000410000 */
[----:B------:R-:W-:Y:S01]  /*23d0*/  @!P0 LOP3.LUT R47, R51, 0xffff0000, RZ, 0xc0, !PT ;  /* 0xffff0000332f8812 */ /* 0x000fe200078ec0ff */
[----:B------:R-:W-:Y:S01]  /*23e0*/  @!P0 FFMA.FTZ R79, R48, R39, -R79 ;  /* 0x00000027304f8223 */ /* 0x000fe2000001084f */
[----:B------:R-:W-:Y:S01]  /*23f0*/  @!P0 SHF.L.U32 R51, R23, 0x10, RZ ;  /* 0x0000001017338819 */ /* 0x000fe200000006ff */
[C---:B------:R-:W-:Y:S01]  /*2400*/  @!P0 IMAD.U32 R39, R38.reuse, 0x10000, RZ ;  /* 0x0001000026278824 */ /* 0x040fe200078e00ff */
[----:B------:R-:W-:Y:S01]  /*2410*/  @!P0 LOP3.LUT R38, R38, 0xffff0000, RZ, 0xc0, !PT ;  /* 0xffff000026268812 */ /* 0x000fe200078ec0ff */
[----:B------:R-:W-:Y:S01]  /*2420*/  @!P0 FMUL.FTZ R72, R40, R46 ;  /* 0x0000002e28488220 */ /* 0x000fe20000410000 */
[----:B------:R-:W-:Y:S01]  /*2430*/  @!P0 F2FP.BF16.PACK_AB R77, R0, R77 ;  /* 0x0000004d004d823e */ /* 0x000fe200000010ff */
[----:B------:R-:W-:Y:S02]  /*2440*/  @!P0 FMUL.FTZ R3, R40, R39 ;  /* 0x0000002728038220 */ /* 0x000fe40000410000 */
[C---:B------:R-:W-:Y:S02]  /*2450*/  @!P0 FMUL.FTZ R74, R41.reuse, R47 ;  /* 0x0000002f294a8220 */ /* 0x040fe40000410000 */
[----:B------:R-:W-:Y:S02]  /*2460*/  @!P0 FMUL.FTZ R4, R41, R38 ;  /* 0x0000002629048220 */ /* 0x000fe40000410000 */
[----:B------:R-:W-:Y:S02]  /*2470*/  @!P0 FFMA.FTZ R2, R49, R48, R2 ;  /* 0x0000003031028223 */ /* 0x000fe40000010002 */
[----:B------:R-:W-:Y:S02]  /*2480*/  @!P0 FFMA.FTZ R3, R46, R50, R3 ;  /* 0x000000322e038223 */ /* 0x000fe40000010003 */
[----:B------:R-:W-:Y:S01]  /*2490*/  @!P0 FFMA.FTZ R72, R50, R39, -R72 ;  /* 0x0000002732488223 */ /* 0x000fe20000010848 */
[----:B------:R-:W-:Y:S01]  /*24a0*/  @!P0 F2FP.BF16.PACK_AB R76, R2, R79 ;  /* 0x0000004f024c823e */ /* 0x000fe200000010ff */
[----:B------:R-:W-:Y:S02]  /*24b0*/  @!P0 FFMA.FTZ R74, R51, R38, -R74 ;  /* 0x00000026334a8223 */ /* 0x000fe4000001084a */
[----:B------:R-:W-:Y:S01]  /*24c0*/  @!P0 FFMA.FTZ R4, R47, R51, R4 ;  /* 0x000000332f048223 */ /* 0x000fe20000010004 */
[----:B------:R-:W-:Y:S01]  /*24d0*/  @!P0 F2FP.BF16.PACK_AB R72, R3, R72 ;  /* 0x000000480348823e */ /* 0x000fe200000010ff */
[----:B------:R-:W-:Y:S01]  /*24e0*/  @!P0 IMAD.MOV.U32 R20, RZ, RZ, R77 ;  /* 0x000000ffff148224 */ /* 0x000fe200078e004d */
[----:B------:R-:W-:Y:S02]  /*24f0*/  @!P0 MOV R21, R76 ;  /* 0x0000004c00158202 */ /* 0x000fe40000000f00 */
[----:B------:R-:W-:Y:S01]  /*2500*/  @!P0 F2FP.BF16.PACK_AB R79, R4, R74 ;  /* 0x0000004a044f823e */ /* 0x000fe200000010ff */
[----:B------:R-:W-:Y:S03]  /*2510*/  @!P0 IMAD.MOV.U32 R22, RZ, RZ, R72 ;  /* 0x000000ffff168224 */ /* 0x000fe600078e0048 */
[----:B------:R-:W-:Y:S05]  /*2520*/  @!P0 MOV R23, R79 ;  /* 0x0000004f00178202 */ /* 0x000fea0000000f00 */
[----:B------:R1:W-:Y:S02]  /*2530*/  ST.E.128 [R80.64], R20 ;  /* 0x0000001450007985 */ /* 0x0003e4000c101d06 */
.L_x_73:
[----:B------:R-:W-:Y:S05]  /*2540*/  BSYNC B0 ;  /* 0x0000000000007941 */ /* 0x000fea0003800000 */
.L_x_72:
[----:B------:R-:W-:Y:S01]  /*2550*/  ISETP.GE.AND P0, PT, R13, c[0x0][0x1d4], PT ;  /* 0x000075000d007a0c */ /* 0x000fe20003f06270 */
[----:B------:R-:W-:Y:S01]  /*2560*/  @!UPT UIADD3 URZ, URZ, URZ, URZ ;  /* 0x0000003f3f3ff290 */ /* 0x000fe2000fffe03f */
[----:B------:R-:W-:Y:S11]  /*2570*/  BSSY B0, `(.L_x_74) ;  /* 0x0000038000007945 */ /* 0x000ff60003800000 */
[----:B------:R-:W-:-:S05]  /*2580*/  @P0 BRA `(.L_x_75) ;  /* 0x0000036000000947 */ /* 0x000fca0003800000 */
[C---:B---3--:R-:W-:Y:S01]  /*2590*/  LEA R78, P0, R144.reuse, R73, 0x1 ;  /* 0x00000049904e7211 */ /* 0x048fe200078008ff */
[----:B-1----:R-:W1:Y:S03]  /*25a0*/  LDS.128 R20, [R139+0x6000] ;  /* 0x006000008b147984 */ /* 0x002e660000000c00 */
[----:B--2---:R-:W-:Y:S02]  /*25b0*/  LEA.HI.X R79, R144, R75, R127, 0x1, P0 ;  /* 0x0000004b904f7211 */ /* 0x004fe400000f0c7f */
[----:B------:R-:W-:Y:S11]  /*25c0*/  ISETP.GE.AND P0, PT, R9, c[0x0][0x27c], PT ;  /* 0x00009f0009007a0c */ /* 0x000ff60003f06270 */
[----:B------:R-:W-:Y:S02]  /*25d0*/  @!UPT UIADD3 URZ, URZ, URZ, URZ ;  /* 0x0000003f3f3ff290 */ /* 0x000fe4000fffe03f */
[----:B------:R-:W-:Y:S02]  /*25e0*/  @!P0 SHF.R.U64 R42, R70, 0x10, R71 ;  /* 0x00000010462a8819 */ /* 0x000fe40000001247 */
[--C-:B------:R-:W-:Y:S02]  /*25f0*/  @!P0 SHF.R.U64 R38, R44, 0x10, R45.reuse ;  /* 0x000000102c268819 */ /* 0x100fe4000000122d */
[----:B------:R-:W-:Y:S02]  /*2600*/  @!P0 PRMT R69, R69, 0x5410, R42 ;  /* 0x0000541045458816 */ /* 0x000fe4000000002a */
[----:B------:R-:W-:Y:S02]  /*2610*/  @!P0 PRMT R35, R35, 0x5410, R38 ;  /* 0x0000541023238816 */ /* 0x000fe40000000026 */
[C---:B------:R-:W-:Y:S01]  /*2620*/  @!P0 LOP3.LUT R47, R69.reuse, 0xffff0000, RZ, 0xc0, !PT ;  /* 0xffff0000452f8812 */ /* 0x040fe200078ec0ff */
[----:B------:R-:W-:Y:S01]  /*2630*/  @!P0 IMAD.U32 R41, R69, 0x10000, RZ ;  /* 0x0001000045298824 */ /* 0x000fe200078e00ff */
[----:B------:R-:W-:Y:S01]  /*2640*/  @!P0 SHF.R.U32.HI R45, RZ, 0x10, R45 ;  /* 0x00000010ff2d8819 */ /* 0x000fe2000001162d */
[C---:B------:R-:W-:Y:S01]  /*2650*/  @!P0 IMAD.U32 R38, R35.reuse, 0x10000, RZ ;  /* 0x0001000023268824 */ /* 0x040fe200078e00ff */
[----:B------:R-:W-:Y:S02]  /*2660*/  @!P0 SHF.R.U32.HI R71, RZ, 0x10, R71 ;  /* 0x00000010ff478819 */ /* 0x000fe40000011647 */
[----:B------:R-:W-:Y:S02]  /*2670*/  @!P0 LOP3.LUT R35, R35, 0xffff0000, RZ, 0xc0, !PT ;  /* 0xffff000023238812 */ /* 0x000fe400078ec0ff */
[----:B------:R-:W-:Y:S02]  /*2680*/  @!P0 PRMT R34, R34, 0x5410, R45 ;  /* 0x0000541022228816 */ /* 0x000fe4000000002d */
[----:B------:R-:W-:Y:S01]  /*2690*/  @!P0 PRMT R68, R68, 0x5410, R71 ;  /* 0x0000541044448816 */ /* 0x000fe20000000047 */
[C---:B-1----:R-:W-:Y:S01]  /*26a0*/  @!P0 IMAD.U32 R43, R20.reuse, 0x10000, RZ ;  /* 0x00010000142b8824 */ /* 0x042fe200078e00ff */
[----:B------:R-:W-:Y:S01]  /*26b0*/  @!P0 LOP3.LUT R39, R20, 0xffff0000, RZ, 0xc0, !PT ;  /* 0xffff000014278812 */ /* 0x000fe200078ec0ff */
[----:B------:R-:W-:Y:S01]  /*26c0*/  @!P0 IMAD.U32 R46, R22, 0x10000, RZ ;  /* 0x00010000162e8824 */ /* 0x000fe200078e00ff */
[----:B------:R-:W-:Y:S01]  /*26d0*/  @!P0 LOP3.LUT R40, R21, 0xffff0000, RZ, 0xc0, !PT ;  /* 0xffff000015288812 */ /* 0x000fe200078ec0ff */
[----:B------:R-:W-:Y:S01]  /*26e0*/  @!P0 IMAD.U32 R49, R23, 0x10000, RZ ;  /* 0x0001000017318824 */ /* 0x000fe200078e00ff */
[----:B------:R-:W-:Y:S01]  /*26f0*/  @!P0 SHF.L.U32 R42, R21, 0x10, RZ ;  /* 0x00000010152a8819 */ /* 0x000fe200000006ff */
[C---:B------:R-:W-:Y:S02]  /*2700*/  @!P0 FMUL.FTZ R51, R39.reuse, R41 ;  /* 0x0000002927338220 */ /* 0x040fe40000410000 */
[----:B------:R-:W-:Y:S02]  /*2710*/  @!P0 FMUL.FTZ R77, R40, R47 ;  /* 0x0000002f284d8220 */ /* 0x000fe40000410000 */
[-C--:B------:R-:W-:Y:S01]  /*2720*/  @!P0 FMUL.FTZ R0, R39, R38.reuse ;  /* 0x0000002627008220 */ /* 0x080fe20000410000 */
[----:B------:R-:W-:Y:S01]  /*2730*/  @!P0 LOP3.LUT R39, R23, 0xffff0000, RZ, 0xc0, !PT ;  /* 0xffff000017278812 */ /* 0x000fe200078ec0ff */
[----:B------:R-:W-:Y:S01]  /*2740*/  @!P0 FFMA.FTZ R51, R43, R38, -R51 ;  /* 0x000000262b338223 */ /* 0x000fe20000010833 */
[----:B------:R-:W-:Y:S01]  /*2750*/  @!P0 LOP3.LUT R38, R22, 0xffff0000, RZ, 0xc0, !PT ;  /* 0xffff000016268812 */ /* 0x000fe200078ec0ff */
[-C--:B------:R-:W-:Y:S02]  /*2760*/  @!P0 FMUL.FTZ R2, R40, R35.reuse ;  /* 0x0000002328028220 */ /* 0x080fe40000410000 */
[----:B------:R-:W-:Y:S01]  /*2770*/  @!P0 FFMA.FTZ R77, R42, R35, -R77 ;  /* 0x000000232a4d8223 */ /* 0x000fe2000001084d */
[----:B------:R-:W-:Y:S01]  /*2780*/  @!P0 SHF.L.U32 R35, R34, 0x10, RZ ;  /* 0x0000001022238819 */ /* 0x000fe200000006ff */
[----:B------:R-:W-:Y:S01]  /*2790*/  @!P0 FFMA.FTZ R0, R41, R43, R0 ;  /* 0x0000002b29008223 */ /* 0x000fe20000010000 */
[C---:B------:R-:W-:Y:S01]  /*27a0*/  @!P0 LOP3.LUT R43, R68.reuse, 0xffff0000, RZ, 0xc0, !PT ;  /* 0xffff0000442b8812 */ /* 0x040fe200078ec0ff */
[----:B------:R-:W-:Y:S01]  /*27b0*/  @!P0 IMAD.U32 R41, R68, 0x10000, RZ ;  /* 0x0001000044298824 */ /* 0x000fe200078e00ff */
        /* <DEDUP_REMOVED lines=19> */
.L_x_75:
[----:B------:R-:W-:Y:S05]  /*28f0*/  BSYNC B0 ;  /* 0x0000000000007941 */ /* 0x000fea0003800000 */
.L_x_74:
        /* <DEDUP_REMOVED lines=58> */
.L_x_77:
[----:B------:R-:W-:Y:S05]  /*2ca0*/  BSYNC B0 ;  /* 0x0000000000007941 */ /* 0x000fea0003800000 */
.L_x_76:
        /* <DEDUP_REMOVED lines=58> */
.L_x_79:
[----:B------:R-:W-:Y:S05]  /*3050*/  BSYNC B0 ;  /* 0x0000000000007941 */ /* 0x000fea0003800000 */
.L_x_78:
        /* <DEDUP_REMOVED lines=10> */
[----:B------:R-:W-:Y:S02]  /*3100*/  @!P0 SHF.R.U64 R25, R30, 0x10, R31 ;  /* 0x000000101e198819 */ /* 0x000fe4000000121f */
        /* <DEDUP_REMOVED lines=13> */
[----:B------:R-:W-:Y:S02]  /*31e0*/  @!P0 LOP3.LUT R29, R20, 0xffff0000, RZ, 0xc0, !PT ;  /* 0xffff0000141d8812 */ /* 0x000fe400078ec0ff */
[----:B------:R-:W-:Y:S01]  /*31f0*/  @!P0 SHF.L.U32 R35, R21, 0x10, RZ ;  /* 0x0000001015238819 */ /* 0x000fe200000006ff */
[----:B------:R-:W-:Y:S01]  /*3200*/  @!P0 FMUL.FTZ R43, R25, R32 ;  /* 0x00000020192b8220 */ /* 0x000fe20000410000 */
[----:B------:R-:W-:Y:S01]  /*3210*/  @!P0 LOP3.LUT R37, R56, 0xffff0000, RZ, 0xc0, !PT ;  /* 0xffff000038258812 */ /* 0x000fe200078ec0ff */
[C---:B------:R-:W-:Y:S02]  /*3220*/  @!P0 FMUL.FTZ R39, R29.reuse, R28 ;  /* 0x0000001c1d278220 */ /* 0x040fe40000410000 */
[----:B------:R-:W-:Y:S02]  /*3230*/  @!P0 FMUL.FTZ R0, R29, R24 ;  /* 0x000000181d008220 */ /* 0x000fe40000410000 */
[-C--:B------:R-:W-:Y:S01]  /*3240*/  @!P0 FMUL.FTZ R2, R25, R8.reuse ;  /* 0x0000000819028220 */ /* 0x080fe20000410000 */
[----:B------:R-:W-:Y:S01]  /*3250*/  @!P0 LOP3.LUT R25, R22, 0xffff0000, RZ, 0xc0, !PT ;  /* 0xffff000016198812 */ /* 0x000fe200078ec0ff */
[----:B------:R-:W-:Y:S01]  /*3260*/  @!P0 FFMA.FTZ R43, R35, R8, -R43 ;  /* 0x00000008232b8223 */ /* 0x000fe2000001082b */
[----:B------:R-:W-:Y:S01]  /*3270*/  @!P0 SHF.L.U32 R8, R7, 0x10, RZ ;  /* 0x0000001007088819 */ /* 0x000fe200000006ff */
[----:B------:R-:W-:Y:S01]  /*3280*/  @!P0 FFMA.FTZ R39, R33, R24, -R39 ;  /* 0x0000001821278223 */ /* 0x000fe20000010827 */
[----:B------:R-:W-:Y:S01]  /*3290*/  @!P0 LOP3.LUT R24, R23, 0xffff0000, RZ, 0xc0, !PT ;  /* 0xffff000017188812 */ /* 0x000fe200078ec0ff */
[----:B------:R-:W-:Y:S01]  /*32a0*/  @!P0 FFMA.FTZ R0, R28, R33, R0 ;  /* 0x000000211c008223 */ /* 0x000fe20000010000 */
[----:B------:R-:W-:Y:S01]  /*32b0*/  @!P0 LOP3.LUT R7, R7, 0xffff0000, RZ, 0xc0, !PT ;  /* 0xffff000007078812 */ /* 0x000fe200078ec0ff */
[----:B------:R-:W-:Y:S02]  /*32c0*/  @!P0 IMAD.U32 R28, R56, 0x10000, RZ ;  /* 0x00010000381c8824 */ /* 0x000fe400078e00ff */
[----:B------:R-:W-:Y:S01]  /*32d0*/  @!P0 IMAD.U32 R33, R22, 0x10000, RZ ;  /* 0x0001000016218824 */ /* 0x000fe200078e00ff */
[----:B------:R-:W-:Y:S01]  /*32e0*/  @!P0 F2FP.BF16.PACK_AB R39, R0, R39 ;  /* 0x000000270027823e */ /* 0x000fe200000010ff */
[C---:B------:R-:W-:Y:S02]  /*32f0*/  @!P0 FMUL.FTZ R3, R25.reuse, R8 ;  /* 0x0000000819038220 */ /* 0x040fe40000410000 */
        /* <DEDUP_REMOVED lines=16> */
.L_x_81:
[----:B------:R-:W-:Y:S05]  /*3400*/  BSYNC B0 ;  /* 0x0000000000007941 */ /* 0x000fea0003800000 */
.L_x_80:
[----:B------:R-:W-:Y:S11]  /*3410*/  ISETP.GE.AND P0, PT, R148, c[0x0][0x1d4], PT ;  /* 0x0000750094007a0c */ /* 0x000ff60003f06270 */
[----:B------:R-:W-:Y:S02]  /*3420*/  @!UPT UIADD3 URZ, URZ, URZ, URZ ;  /* 0x0000003f3f3ff290 */ /* 0x000fe4000fffe03f */
        /* <DEDUP_REMOVED lines=21> */
[C---:B------:R-:W-:Y:S02]  /*3580*/  @!P0 LOP3.LUT R25, R21.reuse, 0xffff0000, RZ, 0xc0, !PT ;  /* 0xffff000015198812 */ /* 0x040fe400078ec0ff */
[----:B------:R-:W-:Y:S01]  /*3590*/  @!P0 SHF.L.U32 R31, R21, 0x10, RZ ;  /* 0x00000010151f8819 */ /* 0x000fe200000006ff */
[----:B------:R-:W-:Y:S01]  /*35a0*/  @!P0 FMUL.FTZ R35, R8, R29 ;  /* 0x0000001d08238220 */ /* 0x000fe20000410000 */
[----:B------:R-:W-:Y:S01]  /*35b0*/  @!P0 LOP3.LUT R33, R52, 0xffff0000, RZ, 0xc0, !PT ;  /* 0xffff000034218812 */ /* 0x000fe200078ec0ff */
        /* <DEDUP_REMOVED lines=29> */
[----:B------:R1:W-:Y:S01]  /*3790*/  ST.E.128 [R36.64], R20 ;  /* 0x0000001424007985 */ /* 0x0003e2000c101d06 */
[----:B------:R-:W-:-:S05]  /*37a0*/  BRA `(.L_x_71) ;  /* 0x00001f7000007947 */ /* 0x000fca0003800000 */
.L_x_68:
        /* <DEDUP_REMOVED lines=37> */
[----:B------:R1:W5:Y:S04]  /*3a00*/  @!P0 LDG.E.128 R40, [R24.64] ;  /* 0x0000000618288981 */ /* 0x000368000c1e1d00 */
[----:B------:R1:W5:Y:S01]  /*3a10*/  @!P0 LDG.E.128 R52, [R2.64] ;  /* 0x0000000602348981 */ /* 0x000362000c1e1d00 */
[----:B------:R-:W-:Y:S11]  /*3a20*/  ISETP.GE.AND P0, PT, R13, c[0x0][0x27c], PT ;  /* 0x00009f000d007a0c */ /* 0x000ff60003f06270 */
[----:B------:R-:W-:Y:S02]  /*3a30*/  @!UPT UIADD3 URZ, URZ, URZ, URZ ;  /* 0x0000003f3f3ff290 */ /* 0x000fe4000fffe03f */
[----:B------:R1:W5:Y:S04]  /*3a40*/  @!P0 LDG.E.128 R28, [R24.64+0x40] ;  /* 0x00004006181c8981 */ /* 0x000368000c1e1d00 */
[----:B------:R1:W5:Y:S01]  /*3a50*/  @!P0 LDG.E.128 R68, [R2.64+0x40] ;  /* 0x0000400602448981 */ /* 0x000362000c1e1d00 */
[----:B------:R-:W-:Y:S11]  /*3a60*/  ISETP.GE.AND P0, PT, R12, c[0x0][0x27c], PT ;  /* 0x00009f000c007a0c */ /* 0x000ff60003f06270 */
[----:B------:R-:W-:Y:S02]  /*3a70*/  @!UPT UIADD3 URZ, URZ, URZ, URZ ;  /* 0x0000003f3f3ff290 */ /* 0x000fe4000fffe03f */
[----:B------:R1:W5:Y:S04]  /*3a80*/  @!P0 LDG.E.128 R20, [R24.64+0x80] ;  /* 0x0000800618148981 */ /* 0x000368000c1e1d00 */
[----:B------:R1:W5:Y:S02]  /*3a90*/  @!P0 LDG.E.128 R64, [R2.64+0x80] ;  /* 0x0000800602408981 */ /* 0x000364000c1e1d00 */
.L_x_83:
[----:B------:R-:W-:Y:S05]  /*3aa0*/  BSYNC B0 ;  /* 0x0000000000007941 */ /* 0x000fea0003800000 */
.L_x_82:
[----:B------:R2:W3:Y:S04]  /*3ab0*/  SHFL.IDX PT, R183, R75, RZ, 0x1c1f ;  /* 0x001c1fff4bb77589 */ /* 0x0004e800000e0000 */
[----:B------:R2:W4:Y:S01]  /*3ac0*/  SHFL.IDX PT, R182, R73, RZ, 0x1c1f ;  /* 0x001c1fff49b67589 */ /* 0x00052200000e0000 */
[----:B------:R-:W-:-:S05]  /*3ad0*/  @P1 BRA `(.L_x_71) ;  /* 0x00001c4000001947 */ /* 0x000fca0003800000 */
[----:B------:R-:W-:Y:S01]  /*3ae0*/  ISETP.GE.AND P0, PT, R16, c[0x0][0x1d4], PT ;  /* 0x0000750010007a0c */ /* 0x000fe20003f06270 */
[----:B-----5:R-:W-:Y:S01]  /*3af0*/  IMAD.MOV.U32 R4, RZ, RZ, R22 ;  /* 0x000000ffff047224 */ /* 0x020fe200078e0016 */
[----:B------:R-:W-:Y:S01]  /*3b00*/  IADD3 R184, -R131, c[0x0][0x1d4], RZ ;  /* 0x0000750083b87a10 */ /* 0x000fe20007ffe1ff */
[----:B-1----:R-:W-:Y:S01]  /*3b10*/  IMAD.MOV.U32 R3, RZ, RZ, R23 ;  /* 0x000000ffff037224 */ /* 0x002fe200078e0017 */
[----:B------:R-:W-:Y:S01]  /*3b20*/  BSSY B0, `(.L_x_84) ;  /* 0x000009f000007945 */ /* 0x000fe20003800000 */
        /* <DEDUP_REMOVED lines=31> */
[----:B------:R-:W-:Y:S01]  /*3d20*/  ISETP.NE.AND P2, PT, R157, RZ, PT ;  /* 0x000000ff9d00720c */ /* 0x000fe20003f45270 */
[----:B--2---:R-:W1:Y:S01]  /*3d30*/  LDS.128 R72, [R130+0x6100] ;  /* 0x0061000082487984 */ /* 0x004e620000000c00 */
[----:B------:R-:W-:Y:S01]  /*3d40*/  ISETP.GE.AND P0, PT, R16, c[0x0][0x27c], PT ;  /* 0x00009f0010007a0c */ /* 0x000fe20003f06270 */
[----:B------:R-:W-:Y:S01]  /*3d50*/  IMAD.MOV.U32 R50, RZ, RZ, R52 ;  /* 0x000000ffff327224 */ /* 0x000fe200078e0034 */
[----:B------:R-:W-:Y:S01]  /*3d60*/  SEL R186, R131, R184, !P2 ;  /* 0x000000b883ba7207 */ /* 0x000fe20005000000 */
[----:B------:R-:W-:Y:S01]  /*3d70*/  IMAD.MOV.U32 R45, RZ, RZ, R40 ;  /* 0x000000ffff2d7224 */ /* 0x000fe200078e0028 */
[----:B------:R-:W-:Y:S01]  /*3d80*/  MOV R48, R53 ;  /* 0x0000003500307202 */ /* 0x000fe20000000f00 */
[----:B------:R-:W-:Y:S01]  /*3d90*/  IMAD.MOV.U32 R44, RZ, RZ, R41 ;  /* 0x000000ffff2c7224 */ /* 0x000fe200078e0029 */
[----:B------:R-:W-:Y:S01]  /*3da0*/  SHF.R.S32.HI R159, RZ, 0x1f, R186 ;  /* 0x0000001fff9f7819 */ /* 0x000fe200000114ba */
[----:B------:R-:W-:Y:S01]  /*3db0*/  IMAD.MOV.U32 R46, RZ, RZ, R42 ;  /* 0x000000ffff2e7224 */ /* 0x000fe200078e002a */
[----:B------:R-:W-:Y:S01]  /*3dc0*/  MOV R63, R55 ;  /* 0x00000037003f7202 */ /* 0x000fe20000000f00 */
[----:B------:R-:W-:Y:S01]  /*3dd0*/  IMAD.MOV.U32 R56, RZ, RZ, R54 ;  /* 0x000000ffff387224 */ /* 0x000fe200078e0036 */
[----:B------:R-:W-:Y:S03]  /*3de0*/  LEA.HI R186, R159, R186, RZ, 0x4 ;  /* 0x000000ba9fba7211 */ /* 0x000fe600078f20ff */
[----:B------:R-:W-:Y:S02]  /*3df0*/  @!P0 SHF.R.U64 R51, R52, 0x10, R53 ;  /* 0x0000001034338819 */ /* 0x000fe40000001235 */
[----:B------:R-:W-:Y:S02]  /*3e00*/  LEA.HI.SX32 R185, R186, R141, 0x1c ;  /* 0x0000008dbab97211 */ /* 0x000fe400078fe2ff */
[----:B------:R-:W-:Y:S02]  /*3e10*/  @!P0 SHF.R.U64 R40, R40, 0x10, R41 ;  /* 0x0000001028288819 */ /* 0x000fe40000001229 */
[----:B------:R-:W-:Y:S01]  /*3e20*/  SHF.R.S32.HI R186, RZ, 0x1f, R185 ;  /* 0x0000001fffba7819 */ /* 0x000fe200000114b9 */
[----:B------:R-:W-:Y:S01]  /*3e30*/  IMAD.SHL.U32 R159, R185, 0x8, RZ ;  /* 0x00000008b99f7824 */ /* 0x000fe200078e00ff */
[----:B------:R-:W-:Y:S02]  /*3e40*/  @!P0 SHF.R.U32.HI R53, RZ, 0x10, R53 ;  /* 0x00000010ff358819 */ /* 0x000fe40000011635 */
[----:B------:R-:W-:Y:S02]  /*3e50*/  LEA.HI R186, R186, R185, RZ, 0x3 ;  /* 0x000000b9baba7211 */ /* 0x000fe400078f18ff */
[----:B------:R-:W-:Y:S02]  /*3e60*/  @!P0 PRMT R50, R50, 0x5410, R51 ;  /* 0x0000541032328816 */ /* 0x000fe40000000033 */
[----:B------:R-:W-:Y:S01]  /*3e70*/  @!P0 PRMT R45, R45, 0x5410, R40 ;  /* 0x000054102d2d8816 */ /* 0x000fe20000000028 */
[----:B------:R-:W-:Y:S01]  /*3e80*/  IMAD.SHL.U32 R186, R186, 0x200, RZ ;  /* 0x00000200baba7824 */ /* 0x000fe200078e00ff */
[----:B------:R-:W-:Y:S02]  /*3e90*/  LOP3.LUT R187, R149, 0x38, R159, 0xf8, !PT ;  /* 0x0000003895bb7812 */ /* 0x000fe400078ef89f */
[----:B------:R-:W-:Y:S01]  /*3ea0*/  @!P0 SHF.R.U32.HI R47, RZ, 0x10, R41 ;  /* 0x00000010ff2f8819 */ /* 0x000fe20000011629 */
[--C-:B------:R-:W-:Y:S01]  /*3eb0*/  IMAD.MOV.U32 R41, RZ, RZ, R43.reuse ;  /* 0x000000ffff297224 */ /* 0x100fe200078e002b */
[----:B------:R-:W-:Y:S02]  /*3ec0*/  LOP3.LUT R187, R187, R134, RZ, 0x3c, !PT ;  /* 0x00000086bbbb7212 */ /* 0x000fe400078e3cff */
[----:B------:R-:W-:Y:S02]  /*3ed0*/  LOP3.LUT R186, R186, 0x7ffff000, RZ, 0xc0, !PT ;  /* 0x7ffff000baba7812 */ /* 0x000fe400078ec0ff */
[----:B------:R-:W-:Y:S01]  /*3ee0*/  @!P0 SHF.R.U64 R49, R42, 0x10, R43 ;  /* 0x000000102a318819 */ /* 0x000fe2000000122b */
[----:B-1----:R-:W-:Y:S01]  /*3ef0*/  @!P0 IMAD.U32 R51, R72, 0x10000, RZ ;  /* 0x0001000048338824 */ /* 0x002fe200078e00ff */
[----:B------:R-:W-:Y:S01]  /*3f00*/  IADD3 R186, R187, R186, R132 ;  /* 0x000000babbba7210 */ /* 0x000fe20007ffe084 */
[----:B------:R-:W-:Y:S01]  /*3f10*/  @!P0 IMAD.U32 R61, R75, 0x10000, RZ ;  /* 0x000100004b3d8824 */ /* 0x000fe200078e00ff */
[--C-:B------:R-:W-:Y:S02]  /*3f20*/  @!P0 SHF.R.U64 R57, R54, 0x10, R55.reuse ;  /* 0x0000001036398819 */ /* 0x100fe40000001237 */
[----:B------:R-:W-:Y:S01]  /*3f30*/  @!P0 SHF.R.U32.HI R52, RZ, 0x10, R55 ;  /* 0x00000010ff348819 */ /* 0x000fe20000011637 */
[----:B------:R-:W-:Y:S01]  /*3f40*/  IMAD.SHL.U32 R185, R186, 0x2, RZ ;  /* 0x00000002bab97824 */ /* 0x000fe200078e00ff */
[----:B------:R-:W-:Y:S02]  /*3f50*/  @!P0 PRMT R55, R48, 0x5410, R53 ;  /* 0x0000541030378816 */ /* 0x000fe40000000035 */
[----:B------:R-:W-:Y:S02]  /*3f60*/  @!P0 SHF.L.U32 R48, R50, 0x10, RZ ;  /* 0x0000001032308819 */ /* 0x000fe400000006ff */
[----:B------:R-:W1:Y:S01]  /*3f70*/  LDS.128 R24, [R185+0x6100] ;  /* 0x00610000b9187984 */ /* 0x000e620000000c00 */
[----:B------:R-:W-:Y:S02]  /*3f80*/  @!P0 SHF.R.U32.HI R42, RZ, 0x10, R43 ;  /* 0x00000010ff2a8819 */ /* 0x000fe4000001162b */
[----:B------:R-:W-:Y:S01]  /*3f90*/  @!P0 PRMT R43, R44, 0x5410, R47 ;  /* 0x000054102c2b8816 */ /* 0x000fe2000000002f */
[----:B------:R-:W-:Y:S01]  /*3fa0*/  @!P0 IMAD.U32 R44, R45, 0x10000, RZ ;  /* 0x000100002d2c8824 */ /* 0x000fe200078e00ff */
[----:B------:R-:W-:Y:S02]  /*3fb0*/  @!P0 PRMT R40, R46, 0x5410, R49 ;  /* 0x000054102e288816 */ /* 0x000fe40000000031 */
[----:B------:R-:W-:Y:S02]  /*3fc0*/  @!P0 LOP3.LUT R50, R50, 0xffff0000, RZ, 0xc0, !PT ;  /* 0xffff000032328812 */ /* 0x000fe400078ec0ff */
[----:B------:R-:W-:Y:S02]  /*3fd0*/  @!P0 PRMT R41, R41, 0x5410, R42 ;  /* 0x0000541029298816 */ /* 0x000fe4000000002a */
[----:B------:R-:W-:Y:S02]  /*3fe0*/  @!P0 LOP3.LUT R42, R45, 0xffff0000, RZ, 0xc0, !PT ;  /* 0xffff00002d2a8812 */ /* 0x000fe400078ec0ff */
[----:B------:R-:W-:Y:S02]  /*3ff0*/  @!P0 LOP3.LUT R53, R72, 0xffff0000, RZ, 0xc0, !PT ;  /* 0xffff000048358812 */ /* 0x000fe400078ec0ff */
[----:B------:R-:W-:Y:S02]  /*4000*/  @!P0 PRMT R63, R63, 0x5410, R52 ;  /* 0x000054103f3f8816 */ /* 0x000fe40000000034 */
[----:B------:R-:W-:Y:S02]  /*4010*/  @!P0 LOP3.LUT R52, R73, 0xffff0000, RZ, 0xc0, !PT ;  /* 0xffff000049348812 */ /* 0x000fe400078ec0ff */
[----:B------:R-:W-:Y:S01]  /*4020*/  @!P0 PRMT R56, R56, 0x5410, R57 ;  /* 0x0000541038388816 */ /* 0x000fe20000000039 */
[C---:B------:R-:W-:Y:S01]  /*4030*/  @!P0 IMAD.U32 R57, R74.reuse, 0x10000, RZ ;  /* 0x000100004a398824 */ /* 0x040fe200078e00ff */
[----:B------:R-:W-:Y:S02]  /*4040*/  @!P0 LOP3.LUT R59, R74, 0xffff0000, RZ, 0xc0, !PT ;  /* 0xffff00004a3b8812 */ /* 0x000fe400078ec0ff */
[C---:B------:R-:W-:Y:S02]  /*4050*/  @!P0 SHF.L.U32 R54, R56.reuse, 0x10, RZ ;  /* 0x0000001038368819 */ /* 0x040fe400000006ff */
[----:B------:R-:W-:Y:S02]  /*4060*/  @!P0 LOP3.LUT R56, R56, 0xffff0000, RZ, 0xc0, !PT ;  /* 0xffff000038388812 */ /* 0x000fe400078ec0ff */
[C---:B------:R-:W-:Y:S02]  /*4070*/  @!P0 SHF.L.U32 R58, R63.reuse, 0x10, RZ ;  /* 0x000000103f3a8819 */ /* 0x040fe400000006ff */
[----:B------:R-:W-:Y:S02]  /*4080*/  @!P0 LOP3.LUT R63, R63, 0xffff0000, RZ, 0xc0, !PT ;  /* 0xffff00003f3f8812 */ /* 0x000fe400078ec0ff */
[----:B------:R-:W-:Y:S01]  /*4090*/  @!P0 LOP3.LUT R60, R75, 0xffff0000, RZ, 0xc0, !PT ;  /* 0xffff00004b3c8812 */ /* 0x000fe200078ec0ff */
[C---:B-1----:R-:W-:Y:S01]  /*40a0*/  @!P0 IMAD.U32 R49, R24.reuse, 0x10000, RZ ;  /* 0x0001000018318824 */ /* 0x042fe200078e00ff */
[----:B------:R-:W-:Y:S01]  /*40b0*/  @!P0 LOP3.LUT R47, R24, 0xffff0000, RZ, 0xc0, !PT ;  /* 0xffff0000182f8812 */ /* 0x000fe200078ec0ff */
[----:B------:R-:W-:Y:S02]  /*40c0*/  @!P0 IMAD.U32 R45, R25, 0x10000, RZ ;  /* 0x00010000192d8824 */ /* 0x000fe400078e00ff */
[C---:B------:R-:W-:Y:S02]  /*40d0*/  @!P0 FMUL.FTZ R185, R49.reuse, R48 ;  /* 0x0000003031b98220 */ /* 0x040fe40000410000 */
[----:B------:R-:W-:Y:S02]  /*40e0*/  @!P0 FMUL.FTZ R0, R49, R44 ;  /* 0x0000002c31008220 */ /* 0x000fe40000410000 */
[----:B------:R-:W-:Y:S02]  /*40f0*/  @!P0 FMUL.FTZ R186, R47, R50 ;  /* 0x000000322fba8220 */ /* 0x000fe40000410000 */
[----:B------:R-:W-:Y:S01]  /*4100*/  @!P0 FFMA.FTZ R185, R51, R44, -R185 ;  /* 0x0000002c33b98223 */ /* 0x000fe200000108b9 */
[----:B------:R-:W-:Y:S01]  /*4110*/  @!P0 LOP3.LUT R44, R25, 0xffff0000, RZ, 0xc0, !PT ;  /* 0xffff0000192c8812 */ /* 0x000fe200078ec0ff */
[----:B------:R-:W-:Y:S01]  /*4120*/  @!P0 FFMA.FTZ R0, R48, R51, R0 ;  /* 0x0000003330008223 */ /* 0x000fe20000010000 */
[----:B------:R-:W-:Y:S01]  /*4130*/  @!P0 SHF.L.U32 R48, R55, 0x10, RZ ;  /* 0x0000001037308819 */ /* 0x000fe200000006ff */
[-C--:B------:R-:W-:Y:S01]  /*4140*/  @!P0 FMUL.FTZ R2, R47, R42.reuse ;  /* 0x0000002a2f028220 */ /* 0x080fe20000410000 */
[----:B------:R-:W-:Y:S01]  /*4150*/  @!P0 LOP3.LUT R55, R55, 0xffff0000, RZ, 0xc0, !PT ;  /* 0xffff000037378812 */ /* 0x000fe200078ec0ff */
[----:B------:R-:W-:Y:S02]  /*4160*/  @!P0 FFMA.FTZ R186, R53, R42, -R186 ;  /* 0x0000002a35ba8223 */ /* 0x000fe400000108ba */
[C---:B------:R-:W-:Y:S01]  /*4170*/  @!P0 IMAD.U32 R42, R43.reuse, 0x10000, RZ ;  /* 0x000100002b2a8824 */ /* 0x040fe200078e00ff */
[----:B------:R-:W-:Y:S01]  /*4180*/  @!P0 LOP3.LUT R43, R43, 0xffff0000, RZ, 0xc0, !PT ;  /* 0xffff00002b2b8812 */ /* 0x000fe200078ec0ff */
[----:B------:R-:W-:Y:S01]  /*4190*/  @!P0 FMUL.FTZ R188, R44, R55 ;  /* 0x000000372cbc8220 */ /* 0x000fe20000410000 */
[----:B------:R-:W-:Y:S01]  /*41a0*/  @!P0 F2FP.BF16.PACK_AB R185, R186, R185 ;  /* 0x000000b9bab9823e */ /* 0x000fe200000010ff */
[----:B------:R-:W-:Y:S02]  /*41b0*/  @!P0 IMAD.U32 R51, R73, 0x10000, RZ ;  /* 0x0001000049338824 */ /* 0x000fe400078e00ff */
[C---:B------:R-:W-:Y:S02]  /*41c0*/  @!P0 FMUL.FTZ R187, R45.reuse, R48 ;  /* 0x000000302dbb8220 */ /* 0x040fe40000410000 */
[-C--:B------:R-:W-:Y:S02]  /*41d0*/  @!P0 FMUL.FTZ R4, R44, R43.reuse ;  /* 0x0000002b2c048220 */ /* 0x080fe40000410000 */
[----:B------:R-:W-:Y:S01]  /*41e0*/  @!P0 FFMA.FTZ R188, R52, R43, -R188 ;  /* 0x0000002b34bc8223 */ /* 0x000fe200000108bc */
[C---:B------:R-:W-:Y:S01]  /*41f0*/  @!P0 LOP3.LUT R43, R26.reuse, 0xffff0000, RZ, 0xc0, !PT ;  /* 0xffff00001a2b8812 */ /* 0x040fe200078ec0ff */
[-C--:B------:R-:W-:Y:S02]  /*4200*/  @!P0 FMUL.FTZ R3, R45, R42.reuse ;  /* 0x0000002a2d038220 */ /* 0x080fe40000410000 */
[----:B------:R-:W-:Y:S02]  /*4210*/  @!P0 IMAD.U32 R45, R26, 0x10000, RZ ;  /* 0x000100001a2d8824 */ /* 0x000fe400078e00ff */
[----:B------:R-:W-:Y:S02]  /*4220*/  @!P0 FFMA.FTZ R187, R51, R42, -R187 ;  /* 0x0000002a33bb8223 */ /* 0x000fe400000108bb */
[C---:B------:R-:W-:Y:S01]  /*4230*/  @!P0 IMAD.U32 R42, R40.reuse, 0x10000, RZ ;  /* 0x00010000282a8824 */ /* 0x040fe200078e00ff */
[----:B------:R-:W-:Y:S01]  /*4240*/  @!P0 LOP3.LUT R40, R40, 0xffff0000, RZ, 0xc0, !PT ;  /* 0xffff000028288812 */ /* 0x000fe200078ec0ff */
[----:B------:R-:W-:Y:S01]  /*4250*/  @!P0 FMUL.FTZ R190, R45, R54 ;  /* 0x000000362dbe8220 */ /* 0x000fe20000410000 */
[----:B------:R-:W-:Y:S01]  /*4260*/  @!P0 F2FP.BF16.PACK_AB R188, R188, R187 ;  /* 0x000000bbbcbc823e */ /* 0x000fe200000010ff */
[----:B------:R-:W-:Y:S02]  /*4270*/  @!P0 FMUL.FTZ R191, R43, R56 ;  /* 0x000000382bbf8220 */ /* 0x000fe40000410000 */
[----:B------:R-:W-:Y:S01]  /*4280*/  @!P0 FFMA.FTZ R2, R50, R53, R2 ;  /* 0x0000003532028223 */ /* 0x000fe20000010002 */
[----:B------:R-:W-:Y:S01]  /*4290*/  @!P0 MOV R73, R188 ;  /* 0x000000bc00498202 */ /* 0x000fe20000000f00 */
[-C--:B------:R-:W-:Y:S02]  /*42a0*/  @!P0 FMUL.FTZ R5, R45, R42.reuse ;  /* 0x0000002a2d058220 */ /* 0x080fe40000410000 */
[----:B------:R-:W-:Y:S01]  /*42b0*/  @!P0 FFMA.FTZ R190, R57, R42, -R190 ;  /* 0x0000002a39be8223 */ /* 0x000fe200000108be */
[----:B------:R-:W-:Y:S01]  /*42c0*/  @!P0 LOP3.LUT R42, R27, 0xffff0000, RZ, 0xc0, !PT ;  /* 0xffff00001b2a8812 */ /* 0x000fe200078ec0ff */
[----:B------:R-:W-:Y:S01]  /*42d0*/  @!P0 FMUL.FTZ R6, R43, R40 ;  /* 0x000000282b068220 */ /* 0x000fe20000410000 */
[----:B------:R-:W-:Y:S01]  /*42e0*/  @!P0 F2FP.BF16.PACK_AB R186, R2, R0 ;  /* 0x0000000002ba823e */ /* 0x000fe200000010ff */
[----:B------:R-:W-:Y:S02]  /*42f0*/  @!P0 FFMA.FTZ R191, R59, R40, -R191 ;  /* 0x000000283bbf8223 */ /* 0x000fe400000108bf */
[----:B------:R-:W-:Y:S01]  /*4300*/  @!P0 IMAD.U32 R43, R27, 0x10000, RZ ;  /* 0x000100001b2b8824 */ /* 0x000fe200078e00ff */
[----:B------:R-:W-:Y:S01]  /*4310*/  @!P0 MOV R24, R186 ;  /* 0x000000ba00188202 */ /* 0x000fe20000000f00 */
[C---:B------:R-:W-:Y:S01]  /*4320*/  @!P0 IMAD.U32 R40, R41.reuse, 0x10000, RZ ;  /* 0x0001000029288824 */ /* 0x040fe200078e00ff */
[----:B------:R-:W-:Y:S01]  /*4330*/  @!P0 LOP3.LUT R41, R41, 0xffff0000, RZ, 0xc0, !PT ;  /* 0xffff000029298812 */ /* 0x000fe200078ec0ff */
[----:B------:R-:W-:Y:S01]  /*4340*/  @!P0 FFMA.FTZ R3, R48, R51, R3 ;  /* 0x0000003330038223 */ /* 0x000fe20000010003 */
[----:B------:R-:W-:Y:S01]  /*4350*/  @!P0 F2FP.BF16.PACK_AB R190, R191, R190 ;  /* 0x000000bebfbe823e */ /* 0x000fe200000010ff */
[----:B------:R-:W-:Y:S02]  /*4360*/  @!P0 FFMA.FTZ R4, R55, R52, R4 ;  /* 0x0000003437048223 */ /* 0x000fe40000010004 */
[C---:B------:R-:W-:Y:S02]  /*4370*/  @!P0 FMUL.FTZ R7, R43.reuse, R40 ;  /* 0x000000282b078220 */ /* 0x040fe40000410000 */
[----:B------:R-:W-:Y:S01]  /*4380*/  @!P0 FFMA.FTZ R5, R54, R57, R5 ;  /* 0x0000003936058223 */ /* 0x000fe20000010005 */
        /* <DEDUP_REMOVED lines=9> */
[----:B------:R-:W-:Y:S02]  /*4420*/  @!P0 FFMA.FTZ R8, R63, R60, R8 ;  /* 0x0000003c3f088223 */ /* 0x000fe40000010008 */
[----:B------:R-:W-:Y:S01]  /*4430*/  @!P0 IMAD.MOV.U32 R72, RZ, RZ, R185 ;  /* 0x000000ffff488224 */ /* 0x000fe200078e00b9 */
[----:B------:R-:W-:Y:S01]  /*4440*/  @!P0 F2FP.BF16.PACK_AB R189, R192, R189 ;  /* 0x000000bdc0bd823e */ /* 0x000fe200000010ff */
[----:B------:R-:W-:Y:S01]  /*4450*/  @!P0 IMAD.MOV.U32 R74, RZ, RZ, R190 ;  /* 0x000000ffff4a8224 */ /* 0x000fe200078e00be */
[----:B------:R-:W-:Y:S01]  /*4460*/  @!P0 F2FP.BF16.PACK_AB R192, R8, R7 ;  /* 0x0000000708c0823e */ /* 0x000fe200000010ff */
[----:B------:R-:W-:Y:S02]  /*4470*/  @!P0 IMAD.MOV.U32 R25, RZ, RZ, R187 ;  /* 0x000000ffff198224 */ /* 0x000fe400078e00bb */
[----:B------:R-:W-:Y:S01]  /*4480*/  @!P0 IMAD.MOV.U32 R75, RZ, RZ, R189 ;  /* 0x000000ffff4b8224 */ /* 0x000fe200078e00bd */
[----:B------:R-:W-:Y:S01]  /*4490*/  @!P0 MOV R27, R192 ;  /* 0x000000c0001b8202 */ /* 0x000fe20000000f00 */
[----:B------:R-:W-:Y:S01]  /*44a0*/  @!P0 IMAD.MOV.U32 R26, RZ, RZ, R191 ;  /* 0x000000ffff1a8224 */ /* 0x000fe200078e00bf */
[----:B----4-:R-:W-:Y:S05]  /*44b0*/  IADD3 R186, P0, R182, R116, RZ ;  /* 0x00000074b6ba7210 */ /* 0x010fea0007f1e0ff */
[----:B---3--:R-:W-:Y:S01]  /*44c0*/  IMAD.X R187, R183, 0x1, R115, P0 ;  /* 0x00000001b7bb7824 */ /* 0x008fe200000e0673 */
[C---:B------:R-:W-:Y:S04]  /*44d0*/  ISETP.GE.AND P0, PT, R159.reuse, c[0x0][0x1d4], PT ;  /* 0x000075009f007a0c */ /* 0x040fe80003f06270 */
[----:B------:R1:W-:Y:S09]  /*44e0*/  ST.E.128 [R186.64], R72 ;  /* 0x00000048ba007985 */ /* 0x0003f2000c101d06 */
[----:B------:R-:W-:Y:S05]  /*44f0*/  @!P0 IMAD.WIDE R188, R159, 0x2, R182 ;  /* 0x000000029fbc8825 */ /* 0x000fea00078e02b6 */
[----:B------:R1:W-:Y:S02]  /*4500*/  @!P0 ST.E.128 [R188.64], R24 ;  /* 0x00000018bc008985 */ /* 0x0003e4000c101d06 */
.L_x_85:
[----:B------:R-:W-:Y:S05]  /*4510*/  BSYNC B0 ;  /* 0x0000000000007941 */ /* 0x000fea0003800000 */
.L_x_84:
[----:B------:R-:W-:Y:S01]  /*4520*/  ISETP.GE.AND P0, PT, R13, c[0x0][0x1d4], PT ;  /* 0x000075000d007a0c */ /* 0x000fe20003f06270 */
[----:B------:R-:W-:Y:S01]  /*4530*/  @!UPT UIADD3 URZ, URZ, URZ, URZ ;  /* 0x0000003f3f3ff290 */ /* 0x000fe2000fffe03f */
[----:B------:R-:W-:Y:S11]  /*4540*/  BSSY B0, `(.L_x_86) ;  /* 0x0000079000007945 */ /* 0x000ff60003800000 */
[----:B------:R-:W-:-:S05]  /*4550*/  @P0 BRA `(.L_x_87) ;  /* 0x0000077000000947 */ /* 0x000fca0003800000 */
[----:B------:R-:W-:Y:S01]  /*4560*/  ISETP.NE.AND P1, PT, R156, RZ, PT ;  /* 0x000000ff9c00720c */ /* 0x000fe20003f25270 */
[----:B------:R-:W5:Y:S01]  /*4570*/  LDS.128 R56, [R129+0x6100] ;  /* 0x0061000081387984 */ /* 0x000f620000000c00 */
[----:B------:R-:W-:Y:S02]  /*4580*/  ISETP.GE.AND P0, PT, R13, c[0x0][0x27c], PT ;  /* 0x00009f000d007a0c */ /* 0x000fe40003f06270 */
[----:B------:R-:W-:Y:S04]  /*4590*/  SEL R61, R131, R184, !P1 ;  /* 0x000000b8833d7207 */ /* 0x000fe80004800000 */
[----:B------:R-:W-:Y:S04]  /*45a0*/  SHF.R.S32.HI R54, RZ, 0x1f, R61 ;  /* 0x0000001fff367819 */ /* 0x000fe8000001143d */
[----:B------:R-:W-:Y:S03]  /*45b0*/  LEA.HI R61, R54, R61, RZ, 0x4 ;  /* 0x0000003d363d7211 */ /* 0x000fe600078f20ff */
[--C-:B------:R-:W-:Y:S02]  /*45c0*/  @!P0 SHF.R.U64 R43, R68, 0x10, R69.reuse ;  /* 0x00000010442b8819 */ /* 0x100fe40000001245 */
[----:B------:R-:W-:Y:S02]  /*45d0*/  LEA.HI.SX32 R60, R61, R138, 0x1c ;  /* 0x0000008a3d3c7211 */ /* 0x000fe400078fe2ff */
[----:B------:R-:W-:Y:S02]  /*45e0*/  @!P0 SHF.R.U32.HI R68, RZ, 0x10, R69 ;  /* 0x00000010ff448819 */ /* 0x000fe40000011645 */
[----:B------:R-:W-:Y:S01]  /*45f0*/  SHF.R.S32.HI R63, RZ, 0x1f, R60 ;  /* 0x0000001fff3f7819 */ /* 0x000fe2000001143c */
[----:B------:R-:W-:Y:S01]  /*4600*/  IMAD.SHL.U32 R54, R60, 0x8, RZ ;  /* 0x000000083c367824 */ /* 0x000fe200078e00ff */
[--C-:B------:R-:W-:Y:S02]  /*4610*/  @!P0 SHF.R.U64 R28, R28, 0x10, R29.reuse ;  /* 0x000000101c1c8819 */ /* 0x100fe4000000121d */
[----:B------:R-:W-:Y:S02]  /*4620*/  LEA.HI R63, R63, R60, RZ, 0x3 ;  /* 0x0000003c3f3f7211 */ /* 0x000fe400078f18ff */
[----:B------:R-:W-:Y:S02]  /*4630*/  @!P0 SHF.R.U32.HI R29, RZ, 0x10, R29 ;  /* 0x00000010ff1d8819 */ /* 0x000fe4000001161d */
[----:B------:R-:W-:Y:S01]  /*4640*/  @!P0 SHF.R.U64 R30, R30, 0x10, R31 ;  /* 0x000000101e1e8819 */ /* 0x000fe2000000121f */
[----:B------:R-:W-:Y:S01]  /*4650*/  IMAD.SHL.U32 R63, R63, 0x200, RZ ;  /* 0x000002003f3f7824 */ /* 0x000fe200078e00ff */
[----:B------:R-:W-:Y:S02]  /*4660*/  LOP3.LUT R61, R149, 0x38, R54, 0xf8, !PT ;  /* 0x00000038953d7812 */ /* 0x000fe400078ef836 */
[----:B------:R-:W-:Y:S02]  /*4670*/  @!P0 PRMT R37, R37, 0x5410, R28 ;  /* 0x0000541025258816 */ /* 0x000fe4000000001c */
[----:B------:R-:W-:Y:S02]  /*4680*/  LOP3.LUT R61, R61, R134, RZ, 0x3c, !PT ;  /* 0x000000863d3d7212 */ /* 0x000fe400078e3cff */
[----:B------:R-:W-:Y:S02]  /*4690*/  LOP3.LUT R63, R63, 0x7ffff000, RZ, 0xc0, !PT ;  /* 0x7ffff0003f3f7812 */ /* 0x000fe400078ec0ff */
[----:B------:R-:W-:Y:S01]  /*46a0*/  @!P0 PRMT R81, R81, 0x5410, R68 ;  /* 0x0000541051518816 */ /* 0x000fe20000000044 */
[----:B-----5:R-:W-:Y:S01]  /*46b0*/  @!P0 IMAD.U32 R40, R56, 0x10000, RZ ;  /* 0x0001000038288824 */ /* 0x020fe200078e00ff */
[----:B------:R-:W-:Y:S01]  /*46c0*/  IADD3 R61, R61, R63, R132 ;  /* 0x0000003f3d3d7210 */ /* 0x000fe20007ffe084 */
[----:B------:R-:W-:Y:S01]  /*46d0*/  @!P0 IMAD.U32 R52, R59, 0x10000, RZ ;  /* 0x000100003b348824 */ /* 0x000fe200078e00ff */
[----:B------:R-:W-:Y:S01]  /*46e0*/  @!P0 SHF.R.U32.HI R45, RZ, 0x10, R71 ;  /* 0x00000010ff2d8819 */ /* 0x000fe20000011647 */
[----:B------:R-:W-:Y:S01]  /*46f0*/  @!P0 IMAD.U32 R42, R81, 0x10000, RZ ;  /* 0x00010000512a8824 */ /* 0x000fe200078e00ff */
[----:B------:R-:W-:Y:S01]  /*4700*/  @!P0 PRMT R82, R82, 0x5410, R43 ;  /* 0x0000541052528816 */ /* 0x000fe2000000002b */
[----:B------:R-:W-:Y:S01]  /*4710*/  IMAD.SHL.U32 R60, R61, 0x2, RZ ;  /* 0x000000023d3c7824 */ /* 0x000fe200078e00ff */
[----:B------:R-:W-:Y:S01]  /*4720*/  @!P0 PRMT R36, R36, 0x5410, R29 ;  /* 0x0000541024248816 */ /* 0x000fe2000000001d */
[----:B------:R-:W-:Y:S01]  /*4730*/  @!P0 IMAD.U32 R29, R37, 0x10000, RZ ;  /* 0x00010000251d8824 */ /* 0x000fe200078e00ff */
[----:B------:R-:W-:Y:S01]  /*4740*/  @!P0 PRMT R39, R39, 0x5410, R30 ;  /* 0x0000541027278816 */ /* 0x000fe2000000001e */
[----:B------:R-:W-:Y:S01]  /*4750*/  @!P0 IMAD.U32 R43, R82, 0x10000, RZ ;  /* 0x00010000522b8824 */ /* 0x000fe200078e00ff */
[----:B-1----:R-:W1:Y:S01]  /*4760*/  LDS.128 R24, [R60+0x6100] ;  /* 0x006100003c187984 */ /* 0x002e620000000c00 */
[----:B------:R-:W-:Y:S01]  /*4770*/  @!P0 IMAD.U32 R28, R36, 0x10000, RZ ;  /* 0x00010000241c8824 */ /* 0x000fe200078e00ff */
[----:B------:R-:W-:Y:S02]  /*4780*/  @!P0 SHF.R.U32.HI R41, RZ, 0x10, R31 ;  /* 0x00000010ff298819 */ /* 0x000fe4000001161f */
[----:B------:R-:W-:Y:S02]  /*4790*/  @!P0 PRMT R80, R80, 0x5410, R45 ;  /* 0x0000541050508816 */ /* 0x000fe4000000002d */
[----:B------:R-:W-:Y:S02]  /*47a0*/  @!P0 SHF.L.U32 R45, R57, 0x10, RZ ;  /* 0x00000010392d8819 */ /* 0x000fe400000006ff */
[----:B------:R-:W-:Y:S01]  /*47b0*/  @!P0 LOP3.LUT R47, R81, 0xffff0000, RZ, 0xc0, !PT ;  /* 0xffff0000512f8812 */ /* 0x000fe200078ec0ff */
[----:B------:R-:W-:Y:S01]  /*47c0*/  @!P0 IMAD.U32 R50, R80, 0x10000, RZ ;  /* 0x0001000050328824 */ /* 0x000fe200078e00ff */
[----:B------:R-:W-:Y:S02]  /*47d0*/  @!P0 PRMT R38, R38, 0x5410, R41 ;  /* 0x0000541026268816 */ /* 0x000fe40000000029 */
[----:B------:R-:W-:Y:S02]  /*47e0*/  @!P0 LOP3.LUT R44, R57, 0xffff0000, RZ, 0xc0, !PT ;  /* 0xffff0000392c8812 */ /* 0x000fe400078ec0ff */
[----:B------:R-:W-:Y:S02]  /*47f0*/  @!P0 LOP3.LUT R53, R80, 0xffff0000, RZ, 0xc0, !PT ;  /* 0xffff000050358812 */ /* 0x000fe400078ec0ff */
[----:B------:R-:W-:Y:S02]  /*4800*/  @!P0 SHF.R.U64 R70, R70, 0x10, R71 ;  /* 0x0000001046468819 */ /* 0x000fe40000001247 */
[----:B------:R-:W-:Y:S02]  /*4810*/  @!P0 LOP3.LUT R55, R59, 0xffff0000, RZ, 0xc0, !PT ;  /* 0xffff00003b378812 */ /* 0x000fe400078ec0ff */
[----:B------:R-:W-:Y:S02]  /*4820*/  @!P0 PRMT R79, R79, 0x5410, R70 ;  /* 0x000054104f4f8816 */ /* 0x000fe40000000046 */
[C---:B------:R-:W-:Y:S02]  /*4830*/  @!P0 SHF.L.U32 R48, R58.reuse, 0x10, RZ ;  /* 0x000000103a308819 */ /* 0x040fe400000006ff */
[C---:B------:R-:W-:Y:S01]  /*4840*/  @!P0 LOP3.LUT R49, R79.reuse, 0xffff0000, RZ, 0xc0, !PT ;  /* 0xffff00004f318812 */ /* 0x040fe200078ec0ff */
[----:B------:R-:W-:Y:S01]  /*4850*/  @!P0 IMAD.U32 R46, R79, 0x10000, RZ ;  /* 0x000100004f2e8824 */ /* 0x000fe200078e00ff */
[----:B------:R-:W-:Y:S01]  /*4860*/  @!P0 LOP3.LUT R51, R58, 0xffff0000, RZ, 0xc0, !PT ;  /* 0xffff00003a338812 */ /* 0x000fe200078ec0ff */
[----:B-1----:R-:W-:Y:S01]  /*4870*/  @!P0 IMAD.U32 R31, R25, 0x10000, RZ ;  /* 0x00010000191f8824 */ /* 0x002fe200078e00ff */
[----:B------:R-:W-:Y:S03]  /*4880*/  @!P0 SHF.L.U32 R30, R24, 0x10, RZ ;  /* 0x00000010181e8819 */ /* 0x000fe600000006ff */
[----:B------:R-:W-:Y:S02]  /*4890*/  @!P0 FMUL.FTZ R61, R31, R42 ;  /* 0x0000002a1f3d8220 */ /* 0x000fe40000410000 */
[C---:B------:R-:W-:Y:S02]  /*48a0*/  @!P0 FMUL.FTZ R0, R30.reuse, R29 ;  /* 0x0000001d1e008220 */ /* 0x040fe40000410000 */
[----:B------:R-:W-:Y:S01]  /*48b0*/  @!P0 FMUL.FTZ R60, R30, R43 ;  /* 0x0000002b1e3c8220 */ /* 0x000fe20000410000 */
[----:B------:R-:W-:Y:S01]  /*48c0*/  @!P0 LOP3.LUT R30, R25, 0xffff0000, RZ, 0xc0, !PT ;  /* 0xffff0000191e8812 */ /* 0x000fe200078ec0ff */
[----:B------:R-:W-:Y:S01]  /*48d0*/  @!P0 FFMA.FTZ R0, R43, R40, R0 ;  /* 0x000000282b008223 */ /* 0x000fe20000010000 */
[----:B------:R-:W-:Y:S01]  /*48e0*/  @!P0 LOP3.LUT R43, R82, 0xffff0000, RZ, 0xc0, !PT ;  /* 0xffff0000522b8812 */ /* 0x000fe200078ec0ff */
[-C--:B------:R-:W-:Y:S01]  /*48f0*/  @!P0 FMUL.FTZ R3, R31, R28.reuse ;  /* 0x0000001c1f038220 */ /* 0x080fe20000410000 */
[----:B------:R-:W-:Y:S01]  /*4900*/  @!P0 LOP3.LUT R31, R37, 0xffff0000, RZ, 0xc0, !PT ;  /* 0xffff0000251f8812 */ /* 0x000fe200078ec0ff */
[----:B------:R-:W-:Y:S01]  /*4910*/  @!P0 FFMA.FTZ R61, R45, R28, -R61 ;  /* 0x0000001c2d3d8223 */ /* 0x000fe2000001083d */
[----:B------:R-:W-:Y:S01]  /*4920*/  @!P0 LOP3.LUT R28, R24, 0xffff0000, RZ, 0xc0, !PT ;  /* 0xffff0000181c8812 */ /* 0x000fe200078ec0ff */
[----:B------:R-:W-:Y:S01]  /*4930*/  @!P0 FFMA.FTZ R60, R40, R29, -R60 ;  /* 0x0000001d283c8223 */ /* 0x000fe2000001083c */
[----:B------:R-:W-:Y:S01]  /*4940*/  @!P0 LOP3.LUT R29, R36, 0xffff0000, RZ, 0xc0, !PT ;  /* 0xffff0000241d8812 */ /* 0x000fe200078ec0ff */
[----:B------:R-:W-:Y:S01]  /*4950*/  @!P0 FMUL.FTZ R72, R30, R47 ;  /* 0x0000002f1e488220 */ /* 0x000fe20000410000 */
[----:B------:R-:W-:Y:S01]  /*4960*/  @!P0 LOP3.LUT R40, R56, 0xffff0000, RZ, 0xc0, !PT ;  /* 0xffff000038288812 */ /* 0x000fe200078ec0ff */
[----:B------:R-:W-:Y:S02]  /*4970*/  @!P0 FMUL.FTZ R63, R28, R43 ;  /* 0x0000002b1c3f8220 */ /* 0x000fe40000410000 */
[----:B------:R-:W-:Y:S02]  /*4980*/  @!P0 FMUL.FTZ R4, R30, R29 ;  /* 0x0000001d1e048220 */ /* 0x000fe40000410000 */
[-C--:B------:R-:W-:Y:S01]  /*4990*/  @!P0 FMUL.FTZ R2, R28, R31.reuse ;  /* 0x0000001f1c028220 */ /* 0x080fe20000410000 */
[----:B------:R-:W-:Y:S01]  /*49a0*/  @!P0 LOP3.LUT R28, R38, 0xffff0000, RZ, 0xc0, !PT ;  /* 0xffff0000261c8812 */ /* 0x000fe200078ec0ff */
[----:B------:R-:W-:Y:S01]  /*49b0*/  @!P0 FFMA.FTZ R63, R40, R31, -R63 ;  /* 0x0000001f283f8223 */ /* 0x000fe2000001083f */
[C---:B------:R-:W-:Y:S01]  /*49c0*/  @!P0 LOP3.LUT R31, R27.reuse, 0xffff0000, RZ, 0xc0, !PT ;  /* 0xffff00001b1f8812 */ /* 0x040fe200078ec0ff */
[----:B------:R-:W-:Y:S02]  /*49d0*/  @!P0 IMAD.U32 R30, R27, 0x10000, RZ ;  /* 0x000100001b1e8824 */ /* 0x000fe400078e00ff */
[----:B------:R-:W-:Y:S01]  /*49e0*/  @!P0 FFMA.FTZ R72, R44, R29, -R72 ;  /* 0x0000001d2c488223 */ /* 0x000fe20000010848 */
[----:B------:R-:W-:Y:S01]  /*49f0*/  @!P0 F2FP.BF16.PACK_AB R60, R63, R60 ;  /* 0x0000003c3f3c823e */ /* 0x000fe200000010ff */
[----:B------:R-:W-:Y:S02]  /*4a00*/  @!P0 IMAD.U32 R29, R38, 0x10000, RZ ;  /* 0x00010000261d8824 */ /* 0x000fe400078e00ff */
[----:B--2---:R-:W-:Y:S01]  /*4a10*/  @!P0 FMUL.FTZ R73, R30, R50 ;  /* 0x000000321e498220 */ /* 0x004fe20000410000 */
[----:B------:R-:W-:Y:S01]  /*4a20*/  @!P0 F2FP.BF16.PACK_AB R61, R72, R61 ;  /* 0x0000003d483d823e */ /* 0x000fe200000010ff */
[----:B------:R-:W-:Y:S02]  /*4a30*/  @!P0 FMUL.FTZ R186, R31, R53 ;  /* 0x000000351fba8220 */ /* 0x000fe40000410000 */
[----:B------:R-:W-:Y:S01]  /*4a40*/  @!P0 FMUL.FTZ R7, R30, R29 ;  /* 0x0000001d1e078220 */ /* 0x000fe20000410000 */
[----:B------:R-:W-:Y:S01]  /*4a50*/  @!P0 MOV R57, R61 ;  /* 0x0000003d00398202 */ /* 0x000fe20000000f00 */
[----:B------:R-:W-:Y:S02]  /*4a60*/  @!P0 FFMA.FTZ R73, R52, R29, -R73 ;  /* 0x0000001d34498223 */ /* 0x000fe40000010849 */
[C---:B------:R-:W-:Y:S02]  /*4a70*/  @!P0 IMAD.U32 R30, R26.reuse, 0x10000, RZ ;  /* 0x000100001a1e8824 */ /* 0x040fe400078e00ff */
[----:B------:R-:W-:Y:S02]  /*4a80*/  @!P0 IMAD.U32 R29, R39, 0x10000, RZ ;  /* 0x00010000271d8824 */ /* 0x000fe400078e00ff */
[-C--:B------:R-:W-:Y:S01]  /*4a90*/  @!P0 FMUL.FTZ R8, R31, R28.reuse ;  /* 0x0000001c1f088220 */ /* 0x080fe20000410000 */
[----:B------:R-:W-:Y:S01]  /*4aa0*/  @!P0 LOP3.LUT R31, R26, 0xffff0000, RZ, 0xc0, !PT ;  /* 0xffff00001a1f8812 */ /* 0x000fe200078ec0ff */
[----:B------:R-:W-:Y:S01]  /*4ab0*/  @!P0 FFMA.FTZ R186, R55, R28, -R186 ;  /* 0x0000001c37ba8223 */ /* 0x000fe200000108ba */
[----:B------:R-:W-:Y:S01]  /*4ac0*/  @!P0 LOP3.LUT R28, R39, 0xffff0000, RZ, 0xc0, !PT ;  /* 0xffff0000271c8812 */ /* 0x000fe200078ec0ff */
[----:B------:R-:W-:Y:S02]  /*4ad0*/  @!P0 FFMA.FTZ R2, R43, R40, R2 ;  /* 0x000000282b028223 */ /* 0x000fe40000010002 */
[----:B------:R-:W-:Y:S01]  /*4ae0*/  @!P0 FMUL.FTZ R5, R30, R29 ;  /* 0x0000001d1e058220 */ /* 0x000fe20000410000 */
[----:B------:R-:W-:Y:S01]  /*4af0*/  @!P0 F2FP.BF16.PACK_AB R73, R186, R73 ;  /* 0x00000049ba49823e */ /* 0x000fe200000010ff */
[----:B------:R-:W-:Y:S01]  /*4b00*/  @!P0 FFMA.FTZ R3, R42, R45, R3 ;  /* 0x0000002d2a038223 */ /* 0x000fe20000010003 */
[----:B------:R-:W-:Y:S01]  /*4b10*/  @!P0 F2FP.BF16.PACK_AB R63, R2, R0 ;  /* 0x00000000023f823e */ /* 0x000fe200000010ff */
[----:B------:R-:W-:Y:S02]  /*4b20*/  @!P0 FMUL.FTZ R6, R31, R28 ;  /* 0x0000001c1f068220 */ /* 0x000fe40000410000 */
[----:B------:R-:W-:Y:S02]  /*4b30*/  @!P0 FFMA.FTZ R4, R47, R44, R4 ;  /* 0x0000002c2f048223 */ /* 0x000fe40000010004 */
[----:B------:R-:W-:Y:S02]  /*4b40*/  @!P0 FFMA.FTZ R5, R46, R48, R5 ;  /* 0x000000302e058223 */ /* 0x000fe40000010005 */
[----:B------:R-:W-:Y:S01]  /*4b50*/  @!P0 FMUL.FTZ R74, R30, R46 ;  /* 0x0000002e1e4a8220 */ /* 0x000fe20000410000 */
[----:B------:R-:W-:Y:S01]  /*4b60*/  @!P0 F2FP.BF16.PACK_AB R72, R4, R3 ;  /* 0x000000030448823e */ /* 0x000fe200000010ff */
[----:B------:R-:W-:Y:S02]  /*4b70*/  @!P0 FMUL.FTZ R75, R31, R49 ;  /* 0x000000311f4b8220 */ /* 0x000fe40000410000 */
[----:B------:R-:W-:Y:S02]  /*4b80*/  @!P0 FFMA.FTZ R6, R49, R51, R6 ;  /* 0x0000003331068223 */ /* 0x000fe40000010006 */
[----:B------:R-:W-:Y:S02]  /*4b90*/  @!P0 FFMA.FTZ R7, R50, R52, R7 ;  /* 0x0000003432078223 */ /* 0x000fe40000010007 */
[----:B------:R-:W-:Y:S02]  /*4ba0*/  @!P0 FFMA.FTZ R74, R48, R29, -R74 ;  /* 0x0000001d304a8223 */ /* 0x000fe4000001084a */
[----:B------:R-:W-:Y:S02]  /*4bb0*/  @!P0 FFMA.FTZ R75, R51, R28, -R75 ;  /* 0x0000001c334b8223 */ /* 0x000fe4000001084b */
[----:B------:R-:W-:Y:S02]  /*4bc0*/  @!P0 FFMA.FTZ R8, R53, R55, R8 ;  /* 0x0000003735088223 */ /* 0x000fe40000010008 */
[----:B------:R-:W-:Y:S01]  /*4bd0*/  @!P0 IMAD.MOV.U32 R56, RZ, RZ, R60 ;  /* 0x000000ffff388224 */ /* 0x000fe200078e003c */
[----:B------:R-:W-:Y:S01]  /*4be0*/  @!P0 F2FP.BF16.PACK_AB R74, R75, R74 ;  /* 0x0000004a4b4a823e */ /* 0x000fe200000010ff */
        /* <DEDUP_REMOVED lines=14> */
.L_x_87:
[----:B------:R-:W-:Y:S05]  /*4cd0*/  BSYNC B0 ;  /* 0x0000000000007941 */ /* 0x000fea0003800000 */
.L_x_86:
[----:B------:R-:W-:Y:S11]  /*4ce0*/  ISETP.GE.AND P0, PT, R12, c[0x0][0x1d4], PT ;  /* 0x000075000c007a0c */ /* 0x000ff60003f06270 */
[----:B------:R-:W-:Y:S02]  /*4cf0*/  @!UPT UIADD3 URZ, URZ, URZ, URZ ;  /* 0x0000003f3f3ff290 */ /* 0x000fe4000fffe03f */
[----:B------:R-:W-:-:S05]  /*4d00*/  @P0 BRA `(.L_x_71) ;  /* 0x00000a1000000947 */ /* 0x000fca0003800000 */
[----:B------:R-:W-:Y:S01]  /*4d10*/  ISETP.NE.AND P1, PT, R155, RZ, PT ;  /* 0x000000ff9b00720c */ /* 0x000fe20003f25270 */
[----:B------:R-:W5:Y:S01]  /*4d20*/  LDS.128 R48, [R128+0x6100] ;  /* 0x0061000080307984 */ /* 0x000f620000000c00 */
[----:B----4-:R-:W-:Y:S02]  /*4d30*/  IADD3 R54, P0, R182, R120, RZ ;  /* 0x00000078b6367210 */ /* 0x010fe40007f1e0ff */
[----:B------:R-:W-:Y:S03]  /*4d40*/  SEL R53, R131, R184, !P1 ;  /* 0x000000b883357207 */ /* 0x000fe60004800000 */
[----:B---3--:R-:W-:Y:S01]  /*4d50*/  IMAD.X R55, R183, 0x1, R119, P0 ;  /* 0x00000001b7377824 */ /* 0x008fe200000e0677 */
[----:B------:R-:W-:Y:S02]  /*4d60*/  SHF.R.S32.HI R46, RZ, 0x1f, R53 ;  /* 0x0000001fff2e7819 */ /* 0x000fe40000011435 */
[----:B------:R-:W-:Y:S02]  /*4d70*/  ISETP.GE.AND P0, PT, R12, c[0x0][0x27c], PT ;  /* 0x00009f000c007a0c */ /* 0x000fe40003f06270 */
[----:B------:R-:W-:Y:S04]  /*4d80*/  LEA.HI R46, R46, R53, RZ, 0x4 ;  /* 0x000000352e2e7211 */ /* 0x000fe800078f20ff */
[----:B-1----:R-:W-:Y:S04]  /*4d90*/  LEA.HI.SX32 R57, R46, R135, 0x1c ;  /* 0x000000872e397211 */ /* 0x002fe800078fe2ff */
[----:B------:R-:W-:Y:S01]  /*4da0*/  SHF.R.S32.HI R52, RZ, 0x1f, R57 ;  /* 0x0000001fff347819 */ /* 0x000fe20000011439 */
[----:B------:R-:W-:Y:S02]  /*4db0*/  IMAD.SHL.U32 R53, R57, 0x8, RZ ;  /* 0x0000000839357824 */ /* 0x000fe400078e00ff */
[----:B------:R-:W-:Y:S02]  /*4dc0*/  @!P0 SHF.R.U32.HI R37, RZ, 0x10, R67 ;  /* 0x00000010ff258819 */ /* 0x000fe40000011643 */
[----:B------:R-:W-:Y:S02]  /*4dd0*/  LEA.HI R52, R52, R57, RZ, 0x3 ;  /* 0x0000003934347211 */ /* 0x000fe400078f18ff */
[----:B------:R-:W-:Y:S02]  /*4de0*/  @!P0 PRMT R76, R76, 0x5410, R37 ;  /* 0x000054104c4c8816 */ /* 0x000fe40000000025 */
[----:B------:R-:W-:Y:S01]  /*4df0*/  LOP3.LUT R57, R149, 0x38, R53, 0xf8, !PT ;  /* 0x0000003895397812 */ /* 0x000fe200078ef835 */
[----:B------:R-:W-:Y:S01]  /*4e00*/  IMAD.SHL.U32 R52, R52, 0x200, RZ ;  /* 0x0000020034347824 */ /* 0x000fe200078e00ff */
[----:B------:R-:W-:Y:S02]  /*4e10*/  @!P0 SHF.R.U64 R31, R64, 0x10, R65 ;  /* 0x00000010401f8819 */ /* 0x000fe40000001241 */
[----:B------:R-:W-:Y:S02]  /*4e20*/  LOP3.LUT R57, R57, R134, RZ, 0x3c, !PT ;  /* 0x0000008639397212 */ /* 0x000fe400078e3cff */
[----:B------:R-:W-:Y:S02]  /*4e30*/  LOP3.LUT R52, R52, 0x7ffff000, RZ, 0xc0, !PT ;  /* 0x7ffff00034347812 */ /* 0x000fe400078ec0ff */
[--C-:B------:R-:W-:Y:S02]  /*4e40*/  @!P0 SHF.R.U64 R20, R20, 0x10, R21.reuse ;  /* 0x0000001014148819 */ /* 0x100fe40000001215 */
[----:B------:R-:W-:Y:S01]  /*4e50*/  IADD3 R52, R57, R52, R132 ;  /* 0x0000003439347210 */ /* 0x000fe20007ffe084 */
[----:B-----5:R-:W-:Y:S01]  /*4e60*/  @!P0 IMAD.U32 R28, R48, 0x10000, RZ ;  /* 0x00010000301c8824 */ /* 0x020fe200078e00ff */
[C---:B------:R-:W-:Y:S01]  /*4e70*/  @!P0 LOP3.LUT R36, R49.reuse, 0xffff0000, RZ, 0xc0, !PT ;  /* 0xffff000031248812 */ /* 0x040fe200078ec0ff */
[----:B------:R-:W-:Y:S01]  /*4e80*/  @!P0 IMAD.U32 R37, R49, 0x10000, RZ ;  /* 0x0001000031258824 */ /* 0x000fe200078e00ff */
[C---:B------:R-:W-:Y:S01]  /*4e90*/  @!P0 LOP3.LUT R47, R51.reuse, 0xffff0000, RZ, 0xc0, !PT ;  /* 0xffff0000332f8812 */ /* 0x040fe200078ec0ff */
[----:B------:R-:W-:Y:S01]  /*4ea0*/  IMAD.SHL.U32 R46, R52, 0x2, RZ ;  /* 0x00000002342e7824 */ /* 0x000fe200078e00ff */
[C---:B------:R-:W-:Y:S01]  /*4eb0*/  @!P0 LOP3.LUT R43, R50.reuse, 0xffff0000, RZ, 0xc0, !PT ;  /* 0xffff0000322b8812 */ /* 0x040fe200078ec0ff */
[----:B------:R-:W-:Y:S01]  /*4ec0*/  @!P0 IMAD.U32 R44, R51, 0x10000, RZ ;  /* 0x00010000332c8824 */ /* 0x000fe200078e00ff */
[----:B------:R-:W-:Y:S01]  /*4ed0*/  @!P0 SHF.R.U32.HI R21, RZ, 0x10, R21 ;  /* 0x00000010ff158819 */ /* 0x000fe20000011615 */
[----:B------:R-:W-:Y:S01]  /*4ee0*/  @!P0 IMAD.U32 R40, R50, 0x10000, RZ ;  /* 0x0001000032288824 */ /* 0x000fe200078e00ff */
[----:B------:R-:W1:Y:S01]  /*4ef0*/  LDS.128 R24, [R46+0x6100] ;  /* 0x006100002e187984 */ /* 0x000e620000000c00 */
[----:B------:R-:W-:Y:S02]  /*4f00*/  @!P0 PRMT R33, R33, 0x5410, R20 ;  /* 0x0000541021218816 */ /* 0x000fe40000000014 */
[----:B------:R-:W-:Y:S02]  /*4f10*/  @!P0 PRMT R78, R78, 0x5410, R31 ;  /* 0x000054104e4e8816 */ /* 0x000fe4000000001f */
[----:B------:R-:W-:Y:S02]  /*4f20*/  @!P0 PRMT R32, R32, 0x5410, R21 ;  /* 0x0000541020208816 */ /* 0x000fe40000000015 */
[----:B------:R-:W-:Y:S01]  /*4f30*/  @!P0 SHF.L.U32 R21, R33, 0x10, RZ ;  /* 0x0000001021158819 */ /* 0x000fe200000006ff */
[----:B------:R-:W-:Y:S01]  /*4f40*/  @!P0 IMAD.U32 R31, R78, 0x10000, RZ ;  /* 0x000100004e1f8824 */ /* 0x000fe200078e00ff */
[----:B------:R-:W-:Y:S01]  /*4f50*/  @!P0 SHF.L.U32 R42, R76, 0x10, RZ ;  /* 0x000000104c2a8819 */ /* 0x000fe200000006ff */
[----:B------:R-:W-:Y:S01]  /*4f60*/  @!P0 IMAD.U32 R20, R32, 0x10000, RZ ;  /* 0x0001000020148824 */ /* 0x000fe200078e00ff */
[----:B------:R-:W-:Y:S02]  /*4f70*/  @!P0 LOP3.LUT R45, R76, 0xffff0000, RZ, 0xc0, !PT ;  /* 0xffff00004c2d8812 */ /* 0x000fe400078ec0ff */
[--C-:B------:R-:W-:Y:S02]  /*4f80*/  @!P0 SHF.R.U64 R22, R22, 0x10, R23.reuse ;  /* 0x0000001016168819 */ /* 0x100fe40000001217 */
[----:B------:R-:W-:Y:S02]  /*4f90*/  @!P0 SHF.R.U32.HI R29, RZ, 0x10, R23 ;  /* 0x00000010ff1d8819 */ /* 0x000fe40000011617 */
[----:B------:R-:W-:Y:S02]  /*4fa0*/  @!P0 PRMT R35, R35, 0x5410, R22 ;  /* 0x0000541023238816 */ /* 0x000fe40000000016 */
[----:B------:R-:W-:Y:S02]  /*4fb0*/  @!P0 PRMT R34, R34, 0x5410, R29 ;  /* 0x0000541022228816 */ /* 0x000fe4000000001d */
[----:B------:R-:W-:Y:S02]  /*4fc0*/  @!P0 SHF.R.U32.HI R64, RZ, 0x10, R65 ;  /* 0x00000010ff408819 */ /* 0x000fe40000011641 */
[----:B------:R-:W-:Y:S02]  /*4fd0*/  @!P0 SHF.R.U64 R67, R66, 0x10, R67 ;  /* 0x0000001042438819 */ /* 0x000fe40000001243 */
[----:B------:R-:W-:Y:S02]  /*4fe0*/  @!P0 PRMT R77, R77, 0x5410, R64 ;  /* 0x000054104d4d8816 */ /* 0x000fe40000000040 */
[----:B------:R-:W-:Y:S02]  /*4ff0*/  @!P0 PRMT R62, R62, 0x5410, R67 ;  /* 0x000054103e3e8816 */ /* 0x000fe40000000043 */
[C---:B------:R-:W-:Y:S01]  /*5000*/  @!P0 LOP3.LUT R39, R77.reuse, 0xffff0000, RZ, 0xc0, !PT ;  /* 0xffff00004d278812 */ /* 0x040fe200078ec0ff */
[----:B------:R-:W-:Y:S01]  /*5010*/  @!P0 IMAD.U32 R30, R77, 0x10000, RZ ;  /* 0x000100004d1e8824 */ /* 0x000fe200078e00ff */
[C---:B------:R-:W-:Y:S01]  /*5020*/  @!P0 LOP3.LUT R41, R62.reuse, 0xffff0000, RZ, 0xc0, !PT ;  /* 0xffff00003e298812 */ /* 0x040fe200078ec0ff */
[----:B------:R-:W-:Y:S02]  /*5030*/  @!P0 IMAD.U32 R38, R62, 0x10000, RZ ;  /* 0x000100003e268824 */ /* 0x000fe400078e00ff */
[----:B-1----:R-:W-:Y:S02]  /*5040*/  @!P0 IMAD.U32 R22, R24, 0x10000, RZ ;  /* 0x0001000018168824 */ /* 0x002fe400078e00ff */
[----:B------:R-:W-:Y:S02]  /*5050*/  @!P0 IMAD.U32 R23, R25, 0x10000, RZ ;  /* 0x0001000019178824 */ /* 0x000fe400078e00ff */
[C---:B------:R-:W-:Y:S02]  /*5060*/  @!P0 FMUL.FTZ R0, R22.reuse, R21 ;  /* 0x0000001516008220 */ /* 0x040fe40000410000 */
[----:B------:R-:W-:Y:S02]  /*5070*/  @!P0 FMUL.FTZ R52, R23, R30 ;  /* 0x0000001e17348220 */ /* 0x000fe40000410000 */
        /* <DEDUP_REMOVED lines=12> */
[C---:B------:R-:W-:Y:S02]  /*5140*/  @!P0 FMUL.FTZ R59, R20.reuse, R31 ;  /* 0x0000001f143b8220 */ /* 0x040fe40000410000 */
[-C--:B------:R-:W-:Y:S01]  /*5150*/  @!P0 FMUL.FTZ R2, R20, R23.reuse ;  /* 0x0000001714028220 */ /* 0x080fe20000410000 */
[----:B------:R-:W-:Y:S01]  /*5160*/  @!P0 LOP3.LUT R20, R34, 0xffff0000, RZ, 0xc0, !PT ;  /* 0xffff000022148812 */ /* 0x000fe200078ec0ff */
[----:B------:R-:W-:Y:S01]  /*5170*/  @!P0 FFMA.FTZ R59, R28, R23, -R59 ;  /* 0x000000171c3b8223 */ /* 0x000fe2000001083b */
[C---:B------:R-:W-:Y:S01]  /*5180*/  @!P0 LOP3.LUT R23, R27.reuse, 0xffff0000, RZ, 0xc0, !PT ;  /* 0xffff00001b178812 */ /* 0x040fe200078ec0ff */
[-C--:B------:R-:W-:Y:S02]  /*5190*/  @!P0 FMUL.FTZ R4, R22, R21.reuse ;  /* 0x0000001516048220 */ /* 0x080fe40000410000 */
[----:B------:R-:W-:Y:S01]  /*51a0*/  @!P0 IMAD.U32 R22, R27, 0x10000, RZ ;  /* 0x000100001b168824 */ /* 0x000fe200078e00ff */
[----:B------:R-:W-:Y:S01]  /*51b0*/  @!P0 F2FP.BF16.PACK_AB R59, R59, R46 ;  /* 0x0000002e3b3b823e */ /* 0x000fe200000010ff */
[----:B------:R-:W-:Y:S02]  /*51c0*/  @!P0 FFMA.FTZ R57, R36, R21, -R57 ;  /* 0x0000001524398223 */ /* 0x000fe40000010839 */
[----:B------:R-:W-:Y:S02]  /*51d0*/  @!P0 IMAD.U32 R21, R34, 0x10000, RZ ;  /* 0x0001000022158824 */ /* 0x000fe400078e00ff */
[----:B------:R-:W-:Y:S01]  /*51e0*/  @!P0 FMUL.FTZ R56, R22, R42 ;  /* 0x0000002a16388220 */ /* 0x000fe20000410000 */
[----:B------:R-:W-:Y:S01]  /*51f0*/  @!P0 F2FP.BF16.PACK_AB R52, R57, R52 ;  /* 0x000000343934823e */ /* 0x000fe200000010ff */
[C---:B------:R-:W-:Y:S02]  /*5200*/  @!P0 FMUL.FTZ R61, R23.reuse, R45 ;  /* 0x0000002d173d8220 */ /* 0x040fe40000410000 */
[-C--:B------:R-:W-:Y:S01]  /*5210*/  @!P0 FMUL.FTZ R8, R23, R20.reuse ;  /* 0x0000001417088220 */ /* 0x080fe20000410000 */
[----:B------:R-:W-:Y:S01]  /*5220*/  @!P0 LOP3.LUT R23, R26, 0xffff0000, RZ, 0xc0, !PT ;  /* 0xffff00001a178812 */ /* 0x000fe200078ec0ff */
[-C--:B------:R-:W-:Y:S02]  /*5230*/  @!P0 FMUL.FTZ R7, R22, R21.reuse ;  /* 0x0000001516078220 */ /* 0x080fe40000410000 */
[----:B------:R-:W-:Y:S02]  /*5240*/  @!P0 IMAD.U32 R22, R26, 0x10000, RZ ;  /* 0x000100001a168824 */ /* 0x000fe400078e00ff */
[----:B------:R-:W-:Y:S01]  /*5250*/  @!P0 FFMA.FTZ R56, R44, R21, -R56 ;  /* 0x000000152c388223 */ /* 0x000fe20000010838 */
[----:B------:R-:W-:Y:S01]  /*5260*/  @!P0 SHF.L.U32 R21, R35, 0x10, RZ ;  /* 0x0000001023158819 */ /* 0x000fe200000006ff */
[----:B------:R-:W-:Y:S01]  /*5270*/  @!P0 FFMA.FTZ R61, R47, R20, -R61 ;  /* 0x000000142f3d8223 */ /* 0x000fe2000001083d */
[----:B------:R-:W-:Y:S01]  /*5280*/  @!P0 LOP3.LUT R20, R35, 0xffff0000, RZ, 0xc0, !PT ;  /* 0xffff000023148812 */ /* 0x000fe200078ec0ff */
[C---:B------:R-:W-:Y:S02]  /*5290*/  @!P0 FMUL.FTZ R58, R22.reuse, R38 ;  /* 0x00000026163a8220 */ /* 0x040fe40000410000 */
[----:B------:R-:W-:Y:S01]  /*52a0*/  @!P0 FMUL.FTZ R63, R23, R41 ;  /* 0x00000029173f8220 */ /* 0x000fe20000410000 */
[----:B------:R-:W-:Y:S01]  /*52b0*/  @!P0 F2FP.BF16.PACK_AB R56, R61, R56 ;  /* 0x000000383d38823e */ /* 0x000fe200000010ff */
[----:B------:R-:W-:Y:S02]  /*52c0*/  @!P0 FFMA.FTZ R2, R31, R28, R2 ;  /* 0x0000001c1f028223 */ /* 0x000fe40000010002 */
[-C--:B------:R-:W-:Y:S02]  /*52d0*/  @!P0 FMUL.FTZ R5, R22, R21.reuse ;  /* 0x0000001516058220 */ /* 0x080fe40000410000 */
[----:B------:R-:W-:Y:S01]  /*52e0*/  @!P0 FFMA.FTZ R58, R40, R21, -R58 ;  /* 0x00000015283a8223 */ /* 0x000fe2000001083a */
[----:B------:R-:W-:Y:S01]  /*52f0*/  @!P0 F2FP.BF16.PACK_AB R46, R2, R0 ;  /* 0x00000000022e823e */ /* 0x000fe200000010ff */
[----:B------:R-:W-:Y:S02]  /*5300*/  @!P0 FFMA.FTZ R63, R43, R20, -R63 ;  /* 0x000000142b3f8223 */ /* 0x000fe4000001083f */
[----:B------:R-:W-:Y:S01]  /*5310*/  @!P0 FFMA.FTZ R3, R30, R37, R3 ;  /* 0x000000251e038223 */ /* 0x000fe20000010003 */
[----:B------:R-:W-:Y:S01]  /*5320*/  @!P0 MOV R24, R46 ;  /* 0x0000002e00188202 */ /* 0x000fe20000000f00 */
[----:B------:R-:W-:Y:S01]  /*5330*/  @!P0 FMUL.FTZ R6, R23, R20 ;  /* 0x0000001417068220 */ /* 0x000fe20000410000 */
[----:B------:R-:W-:Y:S01]  /*5340*/  @!P0 F2FP.BF16.PACK_AB R63, R63, R58 ;  /* 0x0000003a3f3f823e */ /* 0x000fe200000010ff */
[----:B------:R-:W-:Y:S02]  /*5350*/  @!P0 FFMA.FTZ R4, R39, R36, R4 ;  /* 0x0000002427048223 */ /* 0x000fe40000010004 */
[----:B------:R-:W-:Y:S02]  /*5360*/  @!P0 FFMA.FTZ R5, R38, R40, R5 ;  /* 0x0000002826058223 */ /* 0x000fe40000010005 */
[----:B------:R-:W-:Y:S01]  /*5370*/  @!P0 FFMA.FTZ R6, R41, R43, R6 ;  /* 0x0000002b29068223 */ /* 0x000fe20000010006 */
[----:B------:R-:W-:Y:S01]  /*5380*/  @!P0 F2FP.BF16.PACK_AB R57, R4, R3 ;  /* 0x000000030439823e */ /* 0x000fe200000010ff */
[----:B------:R-:W-:Y:S02]  /*5390*/  @!P0 FFMA.FTZ R7, R42, R44, R7 ;  /* 0x0000002c2a078223 */ /* 0x000fe40000010007 */
[----:B------:R-:W-:Y:S01]  /*53a0*/  @!P0 FFMA.FTZ R8, R45, R47, R8 ;  /* 0x0000002f2d088223 */ /* 0x000fe20000010008 */
[----:B------:R-:W-:Y:S01]  /*53b0*/  @!P0 F2FP.BF16.PACK_AB R58, R6, R5 ;  /* 0x00000005063a823e */ /* 0x000fe200000010ff */
[----:B------:R-:W-:Y:S02]  /*53c0*/  @!P0 IMAD.MOV.U32 R48, RZ, RZ, R59 ;  /* 0x000000ffff308224 */ /* 0x000fe400078e003b */
[----:B------:R-:W-:Y:S01]  /*53d0*/  @!P0 IMAD.MOV.U32 R49, RZ, RZ, R52 ;  /* 0x000000ffff318224 */ /* 0x000fe200078e0034 */
[----:B------:R-:W-:Y:S01]  /*53e0*/  @!P0 F2FP.BF16.PACK_AB R61, R8, R7 ;  /* 0x00000007083d823e */ /* 0x000fe200000010ff */
[----:B------:R-:W-:Y:S02]  /*53f0*/  @!P0 IMAD.MOV.U32 R50, RZ, RZ, R63 ;  /* 0x000000ffff328224 */ /* 0x000fe400078e003f */
[----:B------:R-:W-:Y:S02]  /*5400*/  @!P0 IMAD.MOV.U32 R51, RZ, RZ, R56 ;  /* 0x000000ffff338224 */ /* 0x000fe400078e0038 */
[----:B------:R-:W-:Y:S02]  /*5410*/  @!P0 IMAD.MOV.U32 R25, RZ, RZ, R57 ;  /* 0x000000ffff198224 */ /* 0x000fe400078e0039 */
[----:B------:R-:W-:Y:S01]  /*5420*/  @!P0 IMAD.MOV.U32 R26, RZ, RZ, R58 ;  /* 0x000000ffff1a8224 */ /* 0x000fe200078e003a */
[----:B------:R1:W-:Y:S01]  /*5430*/  ST.E.128 [R54.64], R48 ;  /* 0x0000003036007985 */ /* 0x0003e2000c101d06 */
[----:B------:R-:W-:Y:S01]  /*5440*/  @!P0 IMAD.MOV.U32 R27, RZ, RZ, R61 ;  /* 0x000000ffff1b8224 */ /* 0x000fe200078e003d */
[----:B------:R-:W-:Y:S11]  /*5450*/  ISETP.GE.AND P0, PT, R53, c[0x0][0x1d4], PT ;  /* 0x0000750035007a0c */ /* 0x000ff60003f06270 */
[----:B------:R-:W-:Y:S02]  /*5460*/  @!UPT UIADD3 URZ, URZ, URZ, URZ ;  /* 0x0000003f3f3ff290 */ /* 0x000fe4000fffe03f */
[----:B------:R-:W-:-:S05]  /*5470*/  @P0 BRA `(.L_x_71) ;  /* 0x000002a000000947 */ /* 0x000fca0003800000 */
[C---:B------:R-:W-:Y:S04]  /*5480*/  LEA R2, P0, R53.reuse, R182, 0x1 ;  /* 0x000000b635027211 */ /* 0x040fe800078008ff */
[----:B------:R-:W-:Y:S05]  /*5490*/  LEA.HI.X.SX32 R3, R53, R183, 0x1, P0 ;  /* 0x000000b735037211 */ /* 0x000fea00000f0eff */
[----:B------:R3:W-:Y:S01]  /*54a0*/  ST.E.128 [R2.64], R24 ;  /* 0x0000001802007985 */ /* 0x0007e2000c101d06 */
[----:B------:R-:W-:-:S05]  /*54b0*/  BRA `(.L_x_71) ;  /* 0x0000026000007947 */ /* 0x000fca0003800000 */
.L_x_67:
[----:B------:R-:W1:Y:S01]  /*54c0*/  SHFL.IDX PT, R75, R75, RZ, 0x1c1f ;  /* 0x001c1fff4b4b7589 */ /* 0x000e6200000e0000 */
[----:B------:R-:W-:Y:S03]  /*54d0*/  IMAD.IADD R91, R154, 0x1, -R95 ;  /* 0x000000019a5b7824 */ /* 0x000fe600078e0a5f */
[----:B------:R-:W2:Y:S02]  /*54e0*/  SHFL.IDX PT, R73, R73, RZ, 0x1c1f ;  /* 0x001c1fff49497589 */ /* 0x000ea400000e0000 */
[----:B------:R-:W-:Y:S04]  /*54f0*/  IMNMX R91, R91, 0x40, PT ;  /* 0x000000405b5b7817 */ /* 0x000fe80003800200 */
[----:B------:R-:W-:Y:S11]  /*5500*/  ISETP.GT.AND P0, PT, R91, R152, PT ;  /* 0x000000985b00720c */ /* 0x000ff60003f04270 */
[----:B------:R-:W-:Y:S02]  /*5510*/  @!UPT UIADD3 URZ, URZ, URZ, URZ ;  /* 0x0000003f3f3ff290 */ /* 0x000fe4000fffe03f */
[----:B------:R-:W-:-:S05]  /*5520*/  @!P0 BRA `(.L_x_71) ;  /* 0x000001f000008947 */ /* 0x000fca0003800000 */
[----:B------:R-:W-:Y:S02]  /*5530*/  ISETP.GE.AND P2, PT, R16, c[0x0][0x1d4], PT ;  /* 0x0000750010007a0c */ /* 0x000fe40003f46270 */
[----:B------:R-:W-:Y:S02]  /*5540*/  ISETP.GE.AND P1, PT, R13, c[0x0][0x1d4], PT ;  /* 0x000075000d007a0c */ /* 0x000fe40003f26270 */
[----:B------:R-:W-:Y:S02]  /*5550*/  ISETP.GE.AND P4, PT, R12, c[0x0][0x1d4], PT ;  /* 0x000075000c007a0c */ /* 0x000fe40003f86270 */
[----:B------:R-:W-:Y:S07]  /*5560*/  ISETP.GE.AND P3, PT, R151, c[0x0][0x1d4], PT ;  /* 0x0000750097007a0c */ /* 0x000fee0003f66270 */
[----:B------:R-:W3:Y:S01]  /*5570*/  @!P2 LDS.128 R20, [R140+0x6000] ;  /* 0x006000008c14a984 */ /* 0x000ee20000000c00 */
[C---:B--2---:R-:W-:Y:S04]  /*5580*/  @!P2 LEA R24, P0, R16.reuse, R73, 0x1 ;  /* 0x000000491018a211 */ /* 0x044fe800078008ff */
[----:B-1----:R-:W-:Y:S02]  /*5590*/  @!P2 LEA.HI.X R25, R16, R75, R17, 0x1, P0 ;  /* 0x0000004b1019a211 */ /* 0x002fe400000f0c11 */
[C---:B------:R-:W-:Y:S04]  /*55a0*/  @!P1 LEA R38, P0, R144.reuse, R73, 0x1 ;  /* 0x0000004990269211 */ /* 0x040fe800078008ff */
[----:B------:R-:W-:Y:S02]  /*55b0*/  @!P1 LEA.HI.X R39, R144, R75, R127, 0x1, P0 ;  /* 0x0000004b90279211 */ /* 0x000fe400000f0c7f */
[C---:B------:R-:W-:Y:S04]  /*55c0*/  @!P4 LEA R34, P0, R143.reuse, R73, 0x1 ;  /* 0x000000498f22c211 */ /* 0x040fe800078008ff */
[----:B------:R-:W-:Y:S02]  /*55d0*/  @!P4 LEA.HI.X R35, R143, R75, R126, 0x1, P0 ;  /* 0x0000004b8f23c211 */ /* 0x000fe400000f0c7e */
[C---:B------:R-:W-:Y:S04]  /*55e0*/  @!P3 LEA R32, P0, R142.reuse, R73, 0x1 ;  /* 0x000000498e20b211 */ /* 0x040fe800078008ff */
[----:B------:R-:W-:Y:S01]  /*55f0*/  @!P3 LEA.HI.X R33, R142, R75, R125, 0x1, P0 ;  /* 0x0000004b8e21b211 */ /* 0x000fe200000f0c7d */
[----:B---3--:R-:W-:Y:S04]  /*5600*/  @!P2 ST.E.128 [R24.64], R20 ;  /* 0x000000141800a985 */ /* 0x008fe8000c101d06 */
[----:B------:R-:W1:Y:S04]  /*5610*/  @!P1 LDS.128 R4, [R139+0x6000] ;  /* 0x006000008b049984 */ /* 0x000e680000000c00 */
[----:B-1----:R-:W-:Y:S01]  /*5620*/  @!P1 ST.E.128 [R38.64], R4 ;  /* 0x0000000426009985 */ /* 0x002fe2000c101d06 */
[----:B------:R-:W-:Y:S03]  /*5630*/  ISETP.GE.AND P1, PT, R150, c[0x0][0x1d4], PT ;  /* 0x0000750096007a0c */ /* 0x000fe60003f26270 */
[----:B------:R-:W1:Y:S10]  /*5640*/  @!P4 LDS.128 R28, [R140+0x8000] ;  /* 0x008000008c1cc984 */ /* 0x000e740000000c00 */
[C---:B------:R-:W-:Y:S04]  /*5650*/  @!P1 LEA R2, P0, R137.reuse, R73, 0x1 ;  /* 0x0000004989029211 */ /* 0x040fe800078008ff */
[----:B------:R-:W-:Y:S02]  /*5660*/  @!P1 LEA.HI.X R3, R137, R75, R124, 0x1, P0 ;  /* 0x0000004b89039211 */ /* 0x000fe400000f0c7c */
[----:B------:R-:W-:Y:S11]  /*5670*/  ISETP.GE.AND P0, PT, R148, c[0x0][0x1d4], PT ;  /* 0x0000750094007a0c */ /* 0x000ff60003f06270 */
[----:B------:R-:W-:Y:S02]  /*5680*/  @!UPT UIADD3 URZ, URZ, URZ, URZ ;  /* 0x0000003f3f3ff290 */ /* 0x000fe4000fffe03f */
[C---:B------:R-:W-:Y:S04]  /*5690*/  @!P0 LEA R36, P2, R136.reuse, R73, 0x1 ;  /* 0x0000004988248211 */ /* 0x040fe800078408ff */
[----:B------:R-:W-:Y:S01]  /*56a0*/  @!P0 LEA.HI.X R37, R136, R75, R123, 0x1, P2 ;  /* 0x0000004b88258211 */ /* 0x000fe200010f0c7b */
[----:B-1----:R-:W-:Y:S04]  /*56b0*/  @!P4 ST.E.128 [R34.64], R28 ;  /* 0x0000001c2200c985 */ /* 0x002fe8000c101d06 */
[----:B------:R-:W1:Y:S04]  /*56c0*/  @!P3 LDS.128 R24, [R139+0x8000] ;  /* 0x008000008b18b984 */ /* 0x000e680000000c00 */
[----:B-1----:R-:W-:Y:S04]  /*56d0*/  @!P3 ST.E.128 [R32.64], R24 ;  /* 0x000000182000b985 */ /* 0x002fe8000c101d06 */
[----:B------:R-:W1:Y:S04]  /*56e0*/  @!P1 LDS.128 R20, [R140+0xa000] ;  /* 0x00a000008c149984 */ /* 0x000e680000000c00 */
[----:B-1----:R-:W-:Y:S04]  /*56f0*/  @!P1 ST.E.128 [R2.64], R20 ;  /* 0x0000001402009985 */ /* 0x002fe8000c101d06 */
[----:B------:R-:W1:Y:S04]  /*5700*/  @!P0 LDS.128 R4, [R139+0xa000] ;  /* 0x00a000008b048984 */ /* 0x000e680000000c00 */
[----:B-1----:R1:W-:Y:S02]  /*5710*/  @!P0 ST.E.128 [R36.64], R4 ;  /* 0x0000000424008985 */ /* 0x0023e4000c101d06 */
.L_x_71:
[----:B------:R-:W-:Y:S05]  /*5720*/  BSYNC B1 ;  /* 0x0000000000017941 */ /* 0x000fea0003800000 */
.L_x_66:
[----:B------:R-:W-:Y:S01]  /*5730*/  IMAD.IADD R95, R104, 0x1, -R95 ;  /* 0x00000001685f7824 */ /* 0x000fe200078e0a5f */
[----:B-1----:R-:W-:Y:S01]  /*5740*/  LEA R6, P0, R147, R174, 0x6 ;  /* 0x000000ae93067211 */ /* 0x002fe200078030ff */
[----:B------:R-:W-:Y:S01]  /*5750*/  IMAD R93, R93, c[0x0][0x208], RZ ;  /* 0x000082005d5d7a24 */ /* 0x000fe200078e02ff */
[----:B------:R-:W-:Y:S01]  /*5760*/  ISETP.NE.AND P3, PT, R158, RZ, PT ;  /* 0x000000ff9e00720c */ /* 0x000fe20003f65270 */
[C---:B------:R-:W-:Y:S01]  /*5770*/  IMAD.WIDE.U32 R4, R94.reuse, c[0x0][0x208], RZ ;  /* 0x000082005e047a25 */ /* 0x040fe200078e00ff */
[----:B------:R-:W-:Y:S01]  /*5780*/  LEA.HI.X.SX32 R7, R147, R175, 0x6, P0 ;  /* 0x000000af93077211 */ /* 0x000fe200000f36ff */
[----:B------:R-:W-:Y:S01]  /*5790*/  BSSY B0, `(.L_x_88) ;  /* 0x000004d000007945 */ /* 0x000fe20003800000 */
[----:B------:R-:W-:Y:S01]  /*57a0*/  ISETP.GE.AND P0, PT, R95, 0x21, PT ;  /* 0x000000215f00780c */ /* 0x000fe20003f06270 */
[----:B------:R-:W-:Y:S02]  /*57b0*/  IMAD R93, R94, c[0x0][0x20c], R93 ;  /* 0x000083005e5d7a24 */ /* 0x000fe400078e025d */
[----:B-----5:R-:W-:Y:S03]  /*57c0*/  IMAD.MOV.U32 R20, RZ, RZ, R4 ;  /* 0x000000ffff147224 */ /* 0x020fe600078e0004 */
[----:B------:R-:W-:Y:S01]  /*57d0*/  IADD3 R21, R5, R93, RZ ;  /* 0x0000005d05157210 */ /* 0x000fe20007ffe0ff */
[----:B------:R-:W-:Y:S04]  /*57e0*/  IMAD R5, R92, c[0x0][0x218], RZ ;  /* 0x000086005c057a24 */ /* 0x000fe800078e02ff */
[----:B------:R-:W-:Y:S02]  /*57f0*/  IMAD.WIDE.U32 R20, R102, c[0x0][0x218], R20 ;  /* 0x0000860066147a25 */ /* 0x000fe400078e0014 */
[----:B---3--:R-:W-:Y:S02]  /*5800*/  @P0 IADD3 R3, P1, R6, 0x20, RZ ;  /* 0x0000002006030810 */ /* 0x008fe40007f3e0ff */
[----:B------:R-:W-:Y:S03]  /*5810*/  IMAD R5, R102, c[0x0][0x21c], R5 ;  /* 0x0000870066057a24 */ /* 0x000fe600078e0205 */
[----:B------:R-:W-:Y:S01]  /*5820*/  @P0 IMAD.X R0, RZ, RZ, R7, P1 ;  /* 0x000000ffff000224 */ /* 0x000fe200008e0607 */
[----:B------:R-:W-:Y:S03]  /*5830*/  IADD3 R2, P1, R176, R20, RZ ;  /* 0x00000014b0027210 */ /* 0x000fe60007f3e0ff */
[----:B------:R-:W-:Y:S01]  /*5840*/  @P0 IMAD R0, R0, c[0x0][0x258], RZ ;  /* 0x0000960000000a24 */ /* 0x000fe200078e02ff */
[----:B------:R-:W-:Y:S02]  /*5850*/  IADD3.X R5, R114, R21, R5, P1, !PT ;  /* 0x0000001572057210 */ /* 0x000fe40000ffe405 */
[----:B------:R-:W-:Y:S01]  /*5860*/  ISETP.GE.AND P1, PT, R95, 0x1, PT ;  /* 0x000000015f00780c */ /* 0x000fe20003f26270 */
[----:B------:R-:W-:Y:S11]  /*5870*/  @P0 IMAD R0, R3, c[0x0][0x25c], R0 ;  /* 0x0000970003000a24 */ /* 0x000ff600078e0200 */
[----:B------:R-:W-:Y:S01]  /*5880*/  @!UPT UIADD3 URZ, URZ, URZ, URZ ;  /* 0x0000003f3f3ff290 */ /* 0x000fe2000fffe03f */
[-C--:B------:R-:W-:Y:S01]  /*5890*/  @P1 MOV R102, R170.reuse ;  /* 0x000000aa00661202 */ /* 0x080fe20000000f00 */
[----:B------:R-:W-:Y:S04]  /*58a0*/  @P1 IMAD R4, R7, c[0x0][0x258], RZ ;  /* 0x0000960007041a24 */ /* 0x000fe800078e02ff */
[C---:B------:R-:W-:Y:S01]  /*58b0*/  @P1 IMAD.WIDE.U32 R20, R6.reuse, c[0x0][0x258], R102 ;  /* 0x0000960006141a25 */ /* 0x040fe200078e0066 */
[----:B------:R-:W-:Y:S03]  /*58c0*/  @P0 MOV R102, R170 ;  /* 0x000000aa00660202 */ /* 0x000fe60000000f00 */
[----:B------:R-:W-:Y:S01]  /*58d0*/  @P1 IMAD R4, R6, c[0x0][0x25c], R4 ;  /* 0x0000970006041a24 */ /* 0x000fe200078e0204 */
[C---:B------:R-:W-:Y:S03]  /*58e0*/  @P1 LEA R6, P2, R20.reuse, c[0x0][0x250], 0x1 ;  /* 0x0000940014061a11 */ /* 0x040fe600078408ff */
[----:B------:R-:W-:Y:S05]  /*58f0*/  @P1 IMAD.IADD R4, R21, 0x1, R4 ;  /* 0x0000000115041824 */ /* 0x000fea00078e0204 */
[----:B------:R-:W-:Y:S01]  /*5900*/  @P1 LEA.HI.X R7, R20, c[0x0][0x254], R4, 0x1, P2 ;  /* 0x0000950014071a11 */ /* 0x000fe200010f0c04 */
[----:B------:R-:W-:Y:S01]  /*5910*/  @P0 IMAD.WIDE.U32 R20, R3, c[0x0][0x258], R102 ;  /* 0x0000960003140a25 */ /* 0x000fe200078e0066 */
[C---:B------:R-:W-:Y:S03]  /*5920*/  LEA R4, P2, R2.reuse, c[0x0][0x1f8], 0x1 ;  /* 0x00007e0002047a11 */ /* 0x040fe600078408ff */
[----:B------:R-:W-:Y:S01]  /*5930*/  @!PT LDS RZ, [RZ] ;  /* 0x00000000fffff984 */ /* 0x000fe20000000800 */
[----:B------:R-:W-:Y:S01]  /*5940*/  @!PT LDS RZ, [RZ] ;  /* 0x00000000fffff984 */ /* 0x000fe20000000800 */
[----:B------:R-:W-:Y:S01]  /*5950*/  @!PT LDS RZ, [RZ] ;  /* 0x00000000fffff984 */ /* 0x000fe20000000800 */
[----:B------:R1:W-:Y:S01]  /*5960*/  @P1 LDGSTS.E.BYPASS.LTC128B.128 [R145+0x100], [R6.64], !P3 ;  /* 0x0010000006911fae */ /* 0x0003e2000d901d46 */
[----:B------:R-:W-:Y:S01]  /*5970*/  @P0 IMAD.IADD R0, R21, 0x1, R0 ;  /* 0x0000000115000824 */ /* 0x000fe200078e0200 */
[----:B------:R-:W-:Y:S02]  /*5980*/  LEA.HI.X R5, R2, c[0x0][0x1fc], R5, 0x1, P2 ;  /* 0x00007f0002057a11 */ /* 0x000fe400010f0c05 */
[----:B------:R1:W-:Y:S01]  /*5990*/  @P1 LDGSTS.E.BYPASS.LTC128B.128 [R145+0x2100], [R6.64+0x80], !P6 ;  /* 0x0210008006911fae */ /* 0x0003e2000f101d46 */
[C---:B------:R-:W-:Y:S03]  /*59a0*/  @P0 LEA R22, P2, R20.reuse, c[0x0][0x250], 0x1 ;  /* 0x0000940014160a11 */ /* 0x040fe600078408ff */
[----:B------:R1:W-:Y:S01]  /*59b0*/  @P1 LDGSTS.E.BYPASS.LTC128B.128 [R145+0x4100], [R6.64+0x100], !P5 ;  /* 0x0410010006911fae */ /* 0x0003e2000e901d46 */
[----:B------:R-:W-:Y:S03]  /*59c0*/  @P0 LEA.HI.X R23, R20, c[0x0][0x254], R0, 0x1, P2 ;  /* 0x0000950014170a11 */ /* 0x000fe600010f0c00 */
[----:B------:R1:W3:Y:S04]  /*59d0*/  SHFL.IDX PT, R3, R4, RZ, 0x1c1f ;  /* 0x001c1fff04037589 */ /* 0x0002e800000e0000 */
[----:B------:R1:W-:Y:S04]  /*59e0*/  @P0 LDGSTS.E.BYPASS.LTC128B.128 [R145+0x1100], [R22.64], !P3 ;  /* 0x0110000016910fae */ /* 0x0003e8000d901d46 */
[----:B------:R1:W-:Y:S04]  /*59f0*/  @P0 LDGSTS.E.BYPASS.LTC128B.128 [R145+0x3100], [R22.64+0x80], !P6 ;  /* 0x0310008016910fae */ /* 0x0003e8000f101d46 */
[----:B------:R1:W-:Y:S01]  /*5a00*/  @P0 LDGSTS.E.BYPASS.LTC128B.128 [R145+0x5100], [R22.64+0x100], !P5 ;  /* 0x0510010016910fae */ /* 0x0003e2000e901d46 */
[----:B------:R-:W-:Y:S03]  /*5a10*/  ISETP.GT.AND P0, PT, R91, R152, PT ;  /* 0x000000985b00720c */ /* 0x000fe60003f04270 */
[----:B------:R-:W0:Y:S04]  /*5a20*/  LDGDEPBAR ;  /* 0x00000000000079af */ /* 0x000e280000000000 */
[----:B------:R1:W4:Y:S01]  /*5a30*/  SHFL.IDX PT, R25, R5, RZ, 0x1c1f ;  /* 0x001c1fff05197589 */ /* 0x00032200000e0000 */
[----:B------:R-:W-:Y:S04]  /*5a40*/  DEPBAR.LE SB0, 0x0 ;  /* 0x000080000000791a */ /* 0x000fe80000000000 */
[----:B------:R-:W-:Y:S06]  /*5a50*/  BAR.SYNC.DEFER_BLOCKING 0x0 ;  /* 0x0000000000007b1d */ /* 0x000fec0000010000 */
[----:B------:R-:W-:-:S05]  /*5a60*/  @!P0 BRA `(.L_x_89) ;  /* 0x000001f000008947 */ /* 0x000fca0003800000 */
[----:B-1-34-:R-:W-:Y:S02]  /*5a70*/  ISETP.GE.AND P2, PT, R16, c[0x0][0x1d4], PT ;  /* 0x0000750010007a0c */ /* 0x01afe40003f46270 */
[----:B------:R-:W-:Y:S02]  /*5a80*/  ISETP.GE.AND P1, PT, R13, c[0x0][0x1d4], PT ;  /* 0x000075000d007a0c */ /* 0x000fe40003f26270 */
[----:B------:R-:W-:Y:S02]  /*5a90*/  ISETP.GE.AND P4, PT, R12, c[0x0][0x1d4], PT ;  /* 0x000075000c007a0c */ /* 0x000fe40003f86270 */
[----:B------:R-:W-:Y:S07]  /*5aa0*/  ISETP.GE.AND P3, PT, R151, c[0x0][0x1d4], PT ;  /* 0x0000750097007a0c */ /* 0x000fee0003f66270 */
[----:B------:R-:W1:Y:S01]  /*5ab0*/  @!P2 LDS.128 R20, [R140] ;  /* 0x000000008c14a984 */ /* 0x000e620000000c00 */
[C---:B------:R-:W-:Y:S04]  /*5ac0*/  @!P2 LEA R26, P0, R16.reuse, R3, 0x1 ;  /* 0x00000003101aa211 */ /* 0x040fe800078008ff */
[----:B------:R-:W-:Y:S02]  /*5ad0*/  @!P2 LEA.HI.X R27, R16, R25, R17, 0x1, P0 ;  /* 0x00000019101ba211 */ /* 0x000fe400000f0c11 */
[C---:B------:R-:W-:Y:S04]  /*5ae0*/  @!P1 LEA R38, P0, R144.reuse, R3, 0x1 ;  /* 0x0000000390269211 */ /* 0x040fe800078008ff */
[----:B------:R-:W-:Y:S02]  /*5af0*/  @!P1 LEA.HI.X R39, R144, R25, R127, 0x1, P0 ;  /* 0x0000001990279211 */ /* 0x000fe400000f0c7f */
[C---:B------:R-:W-:Y:S04]  /*5b00*/  @!P4 LEA R36, P0, R143.reuse, R3, 0x1 ;  /* 0x000000038f24c211 */ /* 0x040fe800078008ff */
[----:B------:R-:W-:Y:S02]  /*5b10*/  @!P4 LEA.HI.X R37, R143, R25, R126, 0x1, P0 ;  /* 0x000000198f25c211 */ /* 0x000fe400000f0c7e */
[C---:B------:R-:W-:Y:S04]  /*5b20*/  @!P3 LEA R34, P0, R142.reuse, R3, 0x1 ;  /* 0x000000038e22b211 */ /* 0x040fe800078008ff */
[----:B------:R-:W-:Y:S01]  /*5b30*/  @!P3 LEA.HI.X R35, R142, R25, R125, 0x1, P0 ;  /* 0x000000198e23b211 */ /* 0x000fe200000f0c7d */
[----:B-1----:R-:W-:Y:S04]  /*5b40*/  @!P2 ST.E.128 [R26.64], R20 ;  /* 0x000000141a00a985 */ /* 0x002fe8000c101d06 */
[----:B------:R-:W1:Y:S04]  /*5b50*/  @!P1 LDS.128 R4, [R139] ;  /* 0x000000008b049984 */ /* 0x000e680000000c00 */
        /* <DEDUP_REMOVED lines=16> */
.L_x_89:
[----:B-1-34-:R-:W-:Y:S05]  /*5c60*/  BSYNC B0 ;  /* 0x0000000000007941 */ /* 0x01afea0003800000 */
.L_x_88:
[C---:B------:R-:W-:Y:S02]  /*5c70*/  ISETP.GT.AND P0, PT, R147.reuse, R105, PT ;  /* 0x000000699300720c */ /* 0x040fe40003f04270 */
[----:B------:R-:W-:Y:S02]  /*5c80*/  IADD3 R147, R147, -0x1, RZ ;  /* 0xffffffff93937810 */ /* 0x000fe40007ffe0ff */
[----:B------:R-:W-:Y:S09]  /*5c90*/  ISETP.NE.AND P2, PT, R158, RZ, PT ;  /* 0x000000ff9e00720c */ /* 0x000ff20003f45270 */
[----:B------:R-:W-:Y:S01]  /*5ca0*/  @P0 SHF.R.S32.HI R0, RZ, 0x1f, R147 ;  /* 0x0000001fff000819 */ /* 0x000fe20000011493 */
[----:B------:R-:W-:Y:S02]  /*5cb0*/  @P0 IMAD.MOV.U32 R4, RZ, RZ, R172 ;  /* 0x000000ffff040224 */ /* 0x000fe400078e00ac */
[----:B------:R-:W-:Y:S02]  /*5cc0*/  @P0 IMAD.MOV.U32 R5, RZ, RZ, R181 ;  /* 0x000000ffff050224 */ /* 0x000fe400078e00b5 */
[----:B------:R-:W-:Y:S02]  /*5cd0*/  @P0 IMAD R3, R107, R147, RZ ;  /* 0x000000936b030224 */ /* 0x000fe400078e02ff */
[-C--:B------:R-:W-:Y:S04]  /*5ce0*/  @P0 IMAD.WIDE.U32 R4, R147, R108.reuse, R4 ;  /* 0x0000006c93040225 */ /* 0x080fe800078e0004 */
[----:B------:R-:W-:Y:S01]  /*5cf0*/  @P0 IMAD R3, R0, R108, R3 ;  /* 0x0000006c00030224 */ /* 0x000fe200078e0203 */
[C---:B------:R-:W-:Y:S03]  /*5d00*/  @P0 LEA R6, P1, R4.reuse, c[0x0][0x220], 0x1 ;  /* 0x0000880004060a11 */ /* 0x040fe600078208ff */
[----:B------:R-:W-:Y:S05]  /*5d10*/  @P0 IMAD.IADD R3, R5, 0x1, R3 ;  /* 0x0000000105030824 */ /* 0x000fea00078e0203 */
[----:B------:R-:W-:Y:S02]  /*5d20*/  @P0 LEA.HI.X R7, R4, c[0x0][0x224], R3, 0x1, P1 ;  /* 0x0000890004070a11 */ /* 0x000fe400008f0c03 */
[C---:B------:R-:W-:Y:S03]  /*5d30*/  @P0 LEA R20, P1, R122.reuse, R6, 0x1 ;  /* 0x000000067a140211 */ /* 0x040fe600078208ff */
[----:B------:R-:W-:Y:S01]  /*5d40*/  @!PT LDS RZ, [RZ] ;  /* 0x00000000fffff984 */ /* 0x000fe20000000800 */
[----:B------:R-:W-:Y:S01]  /*5d50*/  @!PT LDS RZ, [RZ] ;  /* 0x00000000fffff984 */ /* 0x000fe20000000800 */
[----:B------:R-:W-:Y:S01]  /*5d60*/  @!PT LDS RZ, [RZ] ;  /* 0x00000000fffff984 */ /* 0x000fe20000000800 */
[----:B------:R1:W-:Y:S01]  /*5d70*/  @P0 LDGSTS.E.BYPASS.LTC128B.128 [R145+0x6100], [R6.64], !P2 ;  /* 0x0610000006910fae */ /* 0x0003e2000d101d46 */
[----:B------:R-:W-:Y:S03]  /*5d80*/  @P0 LEA.HI.X R21, R122, R7, R121, 0x1, P1 ;  /* 0x000000077a150211 */ /* 0x000fe600008f0c79 */
[----:B------:R1:W-:Y:S04]  /*5d90*/  @P0 LDGSTS.E.BYPASS.LTC128B.128 [R145+0x8100], [R6.64+0x80], !P6 ;  /* 0x0810008006910fae */ /* 0x0003e8000f101d46 */
[----:B------:R1:W-:Y:S04]  /*5da0*/  @P0 LDGSTS.E.BYPASS.LTC128B.128 [R145+0xa100], [R6.64+0x100], !P5 ;  /* 0x0a10010006910fae */ /* 0x0003e8000e901d46 */
[----:B------:R1:W-:Y:S04]  /*5db0*/  @P0 LDGSTS.E.BYPASS.LTC128B.128 [R145+0x7100], [R20.64], !P2 ;  /* 0x0710000014910fae */ /* 0x0003e8000d101d46 */
[----:B------:R1:W-:Y:S04]  /*5dc0*/  @P0 LDGSTS.E.BYPASS.LTC128B.128 [R145+0x9100], [R20.64+0x80], !P6 ;  /* 0x0910008014910fae */ /* 0x0003e8000f101d46 */
[----:B------:R1:W-:Y:S04]  /*5dd0*/  @P0 LDGSTS.E.BYPASS.LTC128B.128 [R145+0xb100], [R20.64+0x100], !P5 ;  /* 0x0b10010014910fae */ /* 0x0003e8000e901d46 */
[----:B------:R-:W0:Y:S01]  /*5de0*/  LDGDEPBAR ;  /* 0x00000000000079af */ /* 0x000e220000000000 */
[----:B------:R-:W-:-:S05]  /*5df0*/  @P0 BRA `(.L_x_90) ;  /* 0xffffba0000000947 */ /* 0x000fca000383ffff */
[----:B------:R-:W-:Y:S06]  /*5e00*/  BAR.SYNC.DEFER_BLOCKING 0x0 ;  /* 0x0000000000007b1d */ /* 0x000fec0000010000 */
.L_x_65:
[----:B-1----:R-:W-:Y:S01]  /*5e10*/  ISETP.GE.AND P0, PT, R85, 0x1, PT ;  /* 0x000000015500780c */ /* 0x002fe20003f06270 */
[----:B------:R-:W-:Y:S01]  /*5e20*/  CS2R R98, SRZ ;  /* 0x0000000000627805 */ /* 0x000fe2000001ff00 */
[----:B------:R-:W-:Y:S01]  /*5e30*/  PLOP3.LUT P2, PT, PT, PT, PT, 0x80, 0x0 ;  /* 0x000000000000781c */ /* 0x000fe20003f4f070 */
[----:B------:R-:W-:Y:S01]  /*5e40*/  CS2R R96, SRZ ;  /* 0x0000000000607805 */ /* 0x000fe2000001ff00 */
[----:B------:R-:W-:Y:S01]  /*5e50*/  CS2R R94, SRZ ;  /* 0x00000000005e7805 */ /* 0x000fe2000001ff00 */
[----:B------:R-:W-:Y:S01]  /*5e60*/  CS2R R92, SRZ ;  /* 0x00000000005c7805 */ /* 0x000fe2000001ff00 */
[----:B------:R-:W-:Y:S01]  /*5e70*/  CS2R R90, SRZ ;  /* 0x00000000005a7805 */ /* 0x000fe2000001ff00 */
[----:B------:R-:W-:Y:S01]  /*5e80*/  CS2R R8, SRZ ;  /* 0x0000000000087805 */ /* 0x000fe2000001ff00 */
[----:B------:R-:W-:Y:S01]  /*5e90*/  IMAD.MOV.U32 R13, RZ, RZ, RZ ;  /* 0x000000ffff0d7224 */ /* 0x000fe200078e00ff */
[----:B------:R-:W-:Y:S01]  /*5ea0*/  CS2R R6, SRZ ;  /* 0x0000000000067805 */ /* 0x000fe2000001ff00 */
[----:B------:R-:W-:Y:S01]  /*5eb0*/  IMAD.MOV.U32 R4, RZ, RZ, RZ ;  /* 0x000000ffff047224 */ /* 0x000fe200078e00ff */
[----:B------:R-:W-:Y:S01]  /*5ec0*/  CS2R R10, SRZ ;  /* 0x00000000000a7805 */ /* 0x000fe2000001ff00 */
[----:B------:R-:W-:Y:S01]  /*5ed0*/  MOV R82, RZ ;  /* 0x000000ff00527202 */ /* 0x000fe20000000f00 */
[----:B------:R-:W-:Y:S01]  /*5ee0*/  CS2R R80, SRZ ;  /* 0x0000000000507805 */ /* 0x000fe2000001ff00 */
[----:B------:R-:W-:Y:S01]  /*5ef0*/  CS2R R78, SRZ ;  /* 0x00000000004e7805 */ /* 0x000fe2000001ff00 */
[----:B------:R-:W-:Y:S01]  /*5f00*/  CS2R R76, SRZ ;  /* 0x00000000004c7805 */ /* 0x000fe2000001ff00 */
[----:B--2---:R-:W-:Y:S01]  /*5f10*/  CS2R R74, SRZ ;  /* 0x00000000004a7805 */ /* 0x004fe2000001ff00 */
        /* <DEDUP_REMOVED lines=35> */
[----:B------:R-:W-:Y:S01]  /*6150*/  IMAD.MOV.U32 R0, RZ, RZ, RZ ;  /* 0x000000ffff007224 */ /* 0x000fe200078e00ff */
[----:B------:R-:W-:Y:S05]  /*6160*/  @!P0 BRA `(.L_x_91) ;  /* 0x0000d13000008947 */ /* 0x000fea0003800000 */
[----:B------:R-:W-:-:S04]  /*6170*/  ISETP.NE.U32.AND P0, PT, RZ, c[0x0][0x340], PT ;  /* 0x0000d000ff007a0c */ /* 0x000fc80003f05070 */
[----:B------:R-:W-:-:S13]  /*6180*/  ISETP.NE.AND.EX P6, PT, RZ, c[0x0][0x344], PT, P0 ;  /* 0x0000d100ff007a0c */ /* 0x000fda0003fc5300 */
[----:B------:R-:W-:-:S04]  /*6190*/  @P6 IMAD.MOV.U32 R218, RZ, RZ, 0x4 ;  /* 0x00000004ffda6424 */ /* 0x000fc800078e00ff */
[----:B------:R-:W-:-:S06]  /*61a0*/  @P6 IMAD.WIDE R218, R209, R218, c[0x0][0x340] ;  /* 0x0000d000d1da6625 */ /* 0x000fcc00078e02da */
[----:B------:R1:W5:Y:S01]  /*61b0*/  @P6 LDG.E R218, [R218.64] ;  /* 0x00000006dada6981 */ /* 0x000362000c1e1900 */
[----:B------:R-:W-:Y:S01]  /*61c0*/  SHF.R.S32.HI R0, RZ, 0x1f, R153 ;  /* 0x0000001fff007819 */ /* 0x000fe20000011499 */
[----:B------:R-:W-:Y:S01]  /*61d0*/  IMAD.WIDE.U32 R10, R153, c[0x0][0x178], RZ ;  /* 0x00005e00990a7a25 */ /* 0x000fe200078e00ff */
[----:B------:R-:W-:Y:S01]  /*61e0*/  SHF.R.S32.HI R29, RZ, 0x1f, R84 ;  /* 0x0000001fff1d7819 */ /* 0x000fe20000011454 */
[----:B------:R-:W-:Y:S01]  /*61f0*/  BSSY B0, `(.L_x_92) ;  /* 0x000005a000007945 */ /* 0x000fe20003800000 */
[----:B------:R-:W-:Y:S01]  /*6200*/  ISETP.NE.U32.AND P0, PT, RZ, c[0x0][0x348], PT ;  /* 0x0000d200ff007a0c */ /* 0x000fe20003f05070 */
[----:B------:R-:W-:Y:S01]  /*6210*/  IMAD R0, R0, c[0x0][0x178], RZ ;  /* 0x00005e0000007a24 */ /* 0x000fe200078e02ff */
[-C--:B------:R-:W-:Y:S01]  /*6220*/  LEA.HI R23, R29, R84.reuse, RZ, 0x3 ;  /* 0x000000541d177211 */ /* 0x080fe200078f18ff */
[----:B------:R-:W-:Y:S01]  /*6230*/  IMAD R51, R89, c[0x0][0x2c4], RZ ;  /* 0x0000b10059337a24 */ /* 0x000fe200078e02ff */
[----:B------:R-:W-:Y:S01]  /*6240*/  SHF.R.S32.HI R9, RZ, 0x1f, R209 ;  /* 0x0000001fff097819 */ /* 0x000fe200000114d1 */
[----:B------:R-:W-:Y:S01]  /*6250*/  IMAD R153, R153, c[0x0][0x17c], R0 ;  /* 0x00005f0099997a24 */ /* 0x000fe200078e0200 */
[----:B------:R-:W-:Y:S01]  /*6260*/  LOP3.LUT R3, R23, 0xfffffff8, RZ, 0xc0, !PT ;  /* 0xfffffff817037812 */ /* 0x000fe200078ec0ff */
[----:B------:R-:W-:Y:S01]  /*6270*/  IMAD.MOV.U32 R0, RZ, RZ, c[0x0][0x2c4] ;  /* 0x0000b100ff007624 */ /* 0x000fe200078e00ff */
[----:B------:R-:W-:Y:S01]  /*6280*/  SHF.R.S32.HI R23, RZ, 0x3, R23 ;  /* 0x00000003ff177819 */ /* 0x000fe20000011417 */
[----:B------:R-:W-:Y:S01]  /*6290*/  IMAD.IADD R11, R11, 0x1, R153 ;  /* 0x000000010b0b7824 */ /* 0x000fe200078e0299 */
[----:B------:R-:W-:Y:S01]  /*62a0*/  ISETP.NE.AND.EX P0, PT, RZ, c[0x0][0x34c], PT, P0 ;  /* 0x0000d300ff007a0c */ /* 0x000fe20003f05300 */
[----:B------:R-:W-:Y:S01]  /*62b0*/  IMAD.IADD R20, R84, 0x1, -R3 ;  /* 0x0000000154147824 */ /* 0x000fe200078e0a03 */
[----:B------:R-:W-:Y:S01]  /*62c0*/  ISETP.NE.AND P1, PT, R0, 0x1, PT ;  /* 0x000000010000780c */ /* 0x000fe20003f25270 */
[----:B------:R-:W-:Y:S01]  /*62d0*/  IMAD R0, R88, c[0x0][0x1b8], RZ ;  /* 0x00006e0058007a24 */ /* 0x000fe200078e02ff */
[----:B------:R-:W-:Y:S01]  /*62e0*/  SEL R9, R9, RZ, !P0 ;  /* 0x000000ff09097207 */ /* 0x000fe20004000000 */
[----:B------:R-:W-:Y:S01]  /*62f0*/  IMAD R217, R20, 0x20, R23 ;  /* 0x0000002014d97824 */ /* 0x000fe200078e0217 */
[----:B------:R-:W-:Y:S01]  /*6300*/  SEL R4, R209, RZ, !P0 ;  /* 0x000000ffd1047207 */ /* 0x000fe20004000000 */
[----:B------:R-:W-:Y:S01]  /*6310*/  IMAD R3, R207, c[0x0][0x1bc], R0 ;  /* 0x00006f00cf037a24 */ /* 0x000fe200078e0200 */
[----:B------:R-:W-:Y:S01]  /*6320*/  LEA.HI R22, R29, R84, RZ, 0x4 ;  /* 0x000000541d167211 */ /* 0x000fe200078f20ff */
[----:B------:R-:W-:-:S02]  /*6330*/  IMAD R7, R86, 0x80, R217 ;  /* 0x0000008056077824 */ /* 0x000fc400078e02d9 */
[----:B------:R-:W-:-:S04]  /*6340*/  IMAD.WIDE.U32 R10, R207, c[0x0][0x1b8], R10 ;  /* 0x00006e00cf0a7a25 */ /* 0x000fc800078e000a */
[----:B------:R-:W-:-:S04]  /*6350*/  @P1 IMAD.HI.U32 R0, R7, c[0x0][0x2c8], RZ ;  /* 0x0000b20007001a27 */ /* 0x000fc800078e00ff */
[----:B------:R-:W-:Y:S02]  /*6360*/  IMAD.IADD R11, R11, 0x1, R3 ;  /* 0x000000010b0b7824 */ /* 0x000fe400078e0203 */
[----:B------:R-:W-:Y:S01]  /*6370*/  IMAD.MOV.U32 R3, RZ, RZ, R7 ;  /* 0x000000ffff037224 */ /* 0x000fe200078e0007 */
[----:B------:R-:W-:Y:S01]  /*6380*/  @P1 SHF.R.U32.HI R3, RZ, c[0x0][0x2cc], R0 ;  /* 0x0000b300ff031a19 */ /* 0x000fe20000011600 */
[----:B------:R-:W-:Y:S02]  /*6390*/  IMAD R9, R9, c[0x0][0x1c0], RZ ;  /* 0x0000700009097a24 */ /* 0x000fe400078e02ff */
[----:B------:R-:W-:Y:S01]  /*63a0*/  IMAD.SHL.U32 R134, R20, 0x8, RZ ;  /* 0x0000000814867824 */ /* 0x000fe200078e00ff */
[----:B------:R-:W-:Y:S01]  /*63b0*/  SHF.R.S32.HI R0, RZ, 0x1f, R3 ;  /* 0x0000001fff007819 */ /* 0x000fe20000011403 */
[----:B------:R-:W-:Y:S02]  /*63c0*/  IMAD R9, R4, c[0x0][0x1c4], R9 ;  /* 0x0000710004097a24 */ /* 0x000fe400078e0209 */
[----:B------:R-:W-:Y:S01]  /*63d0*/  IMAD.MOV R2, RZ, RZ, -R3 ;  /* 0x000000ffff027224 */ /* 0x000fe200078e0a03 */
[----:B------:R-:W-:Y:S01]  /*63e0*/  IADD3 R16, R134, 0x80, RZ ;  /* 0x0000008086107810 */ /* 0x000fe20007ffe0ff */
[----:B------:R-:W-:Y:S01]  /*63f0*/  IMAD.WIDE.U32 R4, R4, c[0x0][0x1c0], R10 ;  /* 0x0000700004047a25 */ /* 0x000fe200078e000a */
[----:B------:R-:W-:-:S02]  /*6400*/  IADD3 R17, R134, 0x40, RZ ;  /* 0x0000004086117810 */ /* 0x000fc40007ffe0ff */
[----:B------:R-:W-:Y:S01]  /*6410*/  ISETP.GE.AND P5, PT, R134, c[0x0][0x198], PT ;  /* 0x0000660086007a0c */ /* 0x000fe20003fa6270 */
[----:B------:R-:W-:Y:S01]  /*6420*/  IMAD R2, R2, c[0x0][0x2c4], R7 ;  /* 0x0000b10002027a24 */ /* 0x000fe200078e0207 */
[----:B------:R-:W-:Y:S01]  /*6430*/  ISETP.GE.AND P4, PT, R16, c[0x0][0x198], PT ;  /* 0x0000660010007a0c */ /* 0x000fe20003f86270 */
[----:B------:R-:W-:Y:S01]  /*6440*/  IMAD.IADD R5, R5, 0x1, R9 ;  /* 0x0000000105057824 */ /* 0x000fe200078e0209 */
[----:B------:R-:W-:Y:S01]  /*6450*/  ISETP.GE.AND P3, PT, R17, c[0x0][0x198], PT ;  /* 0x0000660011007a0c */ /* 0x000fe20003f66270 */
[----:B------:R-:W-:Y:S01]  /*6460*/  IMAD R0, R0, c[0x0][0x1b0], RZ ;  /* 0x00006c0000007a24 */ /* 0x000fe200078e02ff */
[----:B------:R-:W-:Y:S01]  /*6470*/  SHF.R.S32.HI R9, RZ, 0x1f, R2 ;  /* 0x0000001fff097819 */ /* 0x000fe20000011402 */
[----:B------:R-:W-:Y:S01]  /*6480*/  IMAD.WIDE.U32 R6, R3, c[0x0][0x1b0], R4 ;  /* 0x00006c0003067a25 */ /* 0x000fe200078e0004 */
[----:B------:R-:W-:-:S03]  /*6490*/  LOP3.LUT R5, R22, 0xfffffff0, RZ, 0xc0, !PT ;  /* 0xfffffff016057812 */ /* 0x000fc600078ec0ff */
[----:B------:R-:W-:Y:S02]  /*64a0*/  IMAD R0, R3, c[0x0][0x1b4], R0 ;  /* 0x00006d0003007a24 */ /* 0x000fe400078e0200 */
[----:B------:R-:W-:Y:S02]  /*64b0*/  IMAD R9, R9, c[0x0][0x1a8], RZ ;  /* 0x00006a0009097a24 */ /* 0x000fe400078e02ff */
[----:B------:R-:W-:Y:S01]  /*64c0*/  IMAD.IADD R5, R84, 0x1, -R5 ;  /* 0x0000000154057824 */ /* 0x000fe200078e0a05 */
[----:B------:R-:W-:Y:S01]  /*64d0*/  IADD3 R7, R7, R0, RZ ;  /* 0x0000000007077210 */ /* 0x000fe20007ffe0ff */
[C---:B------:R-:W-:Y:S02]  /*64e0*/  IMAD R9, R2.reuse, c[0x0][0x1ac], R9 ;  /* 0x00006b0002097a24 */ /* 0x040fe400078e0209 */
[----:B------:R-:W-:Y:S01]  /*64f0*/  IMAD.SHL.U32 R11, R23, 0x40, RZ ;  /* 0x00000040170b7824 */ /* 0x000fe200078e00ff */
[----:B------:R-:W-:Y:S01]  /*6500*/  SHF.R.S32.HI R0, RZ, 0x1f, R5 ;  /* 0x0000001fff007819 */ /* 0x000fe20000011405 */
[----:B------:R-:W-:-:S03]  /*6510*/  IMAD.WIDE.U32 R2, R2, c[0x0][0x1a8], R6 ;  /* 0x00006a0002027a25 */ /* 0x000fc600078e0006 */
[----:B------:R-:W-:Y:S01]  /*6520*/  LEA.HI R7, R0, R5, RZ, 0x3 ;  /* 0x0000000500077211 */ /* 0x000fe200078f18ff */
[----:B------:R-:W-:Y:S01]  /*6530*/  IMAD.IADD R9, R3, 0x1, R9 ;  /* 0x0000000103097824 */ /* 0x000fe200078e0209 */
[----:B------:R-:W-:Y:S01]  /*6540*/  LEA R8, P0, R2, c[0x0][0x160], 0x1 ;  /* 0x0000580002087a11 */ /* 0x000fe200078008ff */
[----:B------:R-:W-:Y:S01]  /*6550*/  IMAD R6, R86, 0x80, R23 ;  /* 0x0000008056067824 */ /* 0x000fe200078e0217 */
[----:B------:R-:W-:Y:S02]  /*6560*/  LOP3.LUT R11, R11, 0x1c0, RZ, 0xc0, !PT ;  /* 0x000001c00b0b7812 */ /* 0x000fe400078ec0ff */
[----:B------:R-:W-:Y:S01]  /*6570*/  LEA.HI.X R9, R2, c[0x0][0x164], R9, 0x1, P0 ;  /* 0x0000590002097a11 */ /* 0x000fe200000f0c09 */
[----:B------:R1:W2:Y:S01]  /*6580*/  SHFL.IDX PT, R10, R8, RZ, 0x181f ;  /* 0x00181fff080a7589 */ /* 0x0002a200000e0000 */
[----:B------:R-:W-:Y:S02]  /*6590*/  ISETP.GE.AND P0, PT, R6, R51, PT ;  /* 0x000000330600720c */ /* 0x000fe40003f06270 */
[----:B------:R-:W-:-:S02]  /*65a0*/  LOP3.LUT R18, R7, 0xfffffff8, RZ, 0xc0, !PT ;  /* 0xfffffff807127812 */ /* 0x000fc400078ec0ff */
[----:B------:R-:W-:Y:S02]  /*65b0*/  LEA.HI R2, R29, R84, RZ, 0x6 ;  /* 0x000000541d027211 */ /* 0x000fe400078f30ff */
[----:B------:R-:W-:Y:S02]  /*65c0*/  SHF.R.U32.HI R3, RZ, 0x3, R11 ;  /* 0x00000003ff037819 */ /* 0x000fe4000001160b */
[----:B------:R-:W-:Y:S01]  /*65d0*/  LOP3.LUT R0, R11, 0x38, R134, 0xf8, !PT ;  /* 0x000000380b007812 */ /* 0x000fe200078ef886 */
[----:B------:R-:W-:Y:S01]  /*65e0*/  IMAD.SHL.U32 R2, R2, 0x8, RZ ;  /* 0x0000000802027824 */ /* 0x000fe200078e00ff */
[----:B------:R-:W-:Y:S01]  /*65f0*/  IADD3 R18, R5, -R18, RZ ;  /* 0x8000001205127210 */ /* 0x000fe20007ffe0ff */
[----:B------:R-:W-:Y:S01]  /*6600*/  IMAD.MOV.U32 R5, RZ, RZ, 0x20 ;  /* 0x00000020ff057424 */ /* 0x000fe200078e00ff */
[----:B------:R-:W-:Y:S01]  /*6610*/  LOP3.LUT R3, R0, R3, RZ, 0x3c, !PT ;  /* 0x0000000300037212 */ /* 0x000fe200078e3cff */
[----:B------:R-:W-:Y:S01]  /*6620*/  IMAD.MOV.U32 R0, RZ, RZ, 0x10 ;  /* 0x00000010ff007424 */ /* 0x000fe200078e00ff */
[----:B------:R-:W-:Y:S01]  /*6630*/  R2P PR, R18, 0x6 ;  /* 0x0000000612007804 */ /* 0x000fe20000000000 */
[----:B------:R1:W3:Y:S01]  /*6640*/  SHFL.IDX PT, R11, R9, RZ, 0x181f ;  /* 0x00181fff090b7589 */ /* 0x0002e200000e0000 */
[----:B------:R-:W-:-:S02]  /*6650*/  LOP3.LUT R2, R3, 0xfffffe00, R2, 0xf8, !PT ;  /* 0xfffffe0003027812 */ /* 0x000fc400078ef802 */
[----:B------:R-:W-:Y:S02]  /*6660*/  LEA.HI R3, R29, R84, RZ, 0x5 ;  /* 0x000000541d037211 */ /* 0x000fe400078f28ff */
[----:B------:R-:W-:Y:S02]  /*6670*/  SEL R0, R0, 0xfffffff0, !P1 ;  /* 0xfffffff000007807 */ /* 0x000fe40004800000 */
[----:B------:R-:W-:Y:S01]  /*6680*/  SEL R5, R5, 0xffffffe0, !P2 ;  /* 0xffffffe005057807 */ /* 0x000fe20005000000 */
[----:B------:R-:W-:Y:S01]  /*6690*/  @!P6 IMAD.MOV.U32 R218, RZ, RZ, R209 ;  /* 0x000000ffffdae224 */ /* 0x000fe200078e00d1 */
[----:B------:R-:W-:Y:S05]  /*66a0*/  @P0 BRA `(.L_x_93) ;  /* 0x000000e000000947 */ /* 0x000fea0003800000 */
[----:B-123--:R-:W-:Y:S01]  /*66b0*/  SHF.R.S32.HI R4, RZ, 0x1f, R17 ;  /* 0x0000001fff047819 */ /* 0x00efe20000011411 */
[----:B------:R-:W-:Y:S01]  /*66c0*/  IMAD.WIDE R24, R134, 0x2, R10 ;  /* 0x0000000286187825 */ /* 0x000fe200078e020a */
[----:B------:R-:W-:Y:S02]  /*66d0*/  SHF.R.S32.HI R13, RZ, 0x1f, R16 ;  /* 0x0000001fff0d7819 */ /* 0x000fe40000011410 */
[----:B------:R-:W-:Y:S01]  /*66e0*/  LEA.HI R15, R4, R17, RZ, 0x3 ;  /* 0x00000011040f7211 */ /* 0x000fe200078f18ff */
[----:B------:R-:W-:Y:S01]  /*66f0*/  IMAD.SHL.U32 R4, R2, 0x2, RZ ;  /* 0x0000000202047824 */ /* 0x000fe200078e00ff */
[----:B------:R-:W-:-:S02]  /*6700*/  LEA.HI R13, R13, R16, RZ, 0x3 ;  /* 0x000000100d0d7211 */ /* 0x000fc400078f18ff */
[----:B------:R-:W-:Y:S02]  /*6710*/  LOP3.LUT R15, R15, 0xfffffff8, RZ, 0xc0, !PT ;  /* 0xfffffff80f0f7812 */ /* 0x000fe400078ec0ff */
[----:B------:R-:W-:Y:S01]  /*6720*/  LOP3.LUT R13, R13, 0xfffffff8, RZ, 0xc0, !PT ;  /* 0xfffffff80d0d7812 */ /* 0x000fe200078ec0ff */
[----:B------:R-:W-:Y:S01]  /*6730*/  @!PT LDS RZ, [RZ] ;  /* 0x00000000fffff984 */ /* 0x000fe20000000800 */
[----:B------:R1:W-:Y:S02]  /*6740*/  LDGSTS.E.BYPASS.LTC128B.128 [R4+0xc100], [R24.64], !P5 ;  /* 0x0c10000018047fae */ /* 0x0003e4000e901d46 */
[----:B------:R-:W-:-:S04]  /*6750*/  IMAD.WIDE R14, R15, 0x2, R10 ;  /* 0x000000020f0e7825 */ /* 0x000fc800078e020a */
[----:B------:R-:W-:Y:S01]  /*6760*/  IMAD.WIDE R10, R13, 0x2, R10 ;  /* 0x000000020d0a7825 */ /* 0x000fe200078e020a */
[----:B------:R1:W-:Y:S04]  /*6770*/  LDGSTS.E.BYPASS.LTC128B.128 [R4+0x10100], [R14.64], !P3 ;  /* 0x101000000e047fae */ /* 0x0003e8000d901d46 */
[----:B------:R1:W-:Y:S02]  /*6780*/  LDGSTS.E.BYPASS.LTC128B.128 [R4+0x14100], [R10.64], !P4 ;  /* 0x141000000a047fae */ /* 0x0003e4000e101d46 */
.L_x_93:
[----:B-123--:R-:W-:Y:S05]  /*6790*/  BSYNC B0 ;  /* 0x0000000000007941 */ /* 0x00efea0003800000 */
.L_x_92:
        /* <DEDUP_REMOVED lines=20> */
.L_x_95:
[----:B------:R-:W-:Y:S05]  /*68e0*/  BSYNC B0 ;  /* 0x0000000000007941 */ /* 0x000fea0003800000 */
.L_x_94:
[----:B------:R-:W-:Y:S01]  /*68f0*/  IADD3 R4, R6, 0x40, RZ ;  /* 0x0000004006047810 */ /* 0x000fe20007ffe0ff */
[----:B--2---:R2:W4:Y:S01]  /*6900*/  SHFL.IDX PT, R13, R9, 0x2, 0x181f ;  /* 0x00581f00090d7f89 */ /* 0x00452200000e0000 */
        /* <DEDUP_REMOVED lines=18> */
.L_x_97:
[----:B------:R-:W-:Y:S05]  /*6a30*/  BSYNC B0 ;  /* 0x0000000000007941 */ /* 0x000fea0003800000 */
.L_x_96:
[----:B------:R-:W-:Y:S01]  /*6a40*/  IADD3 R10, R6, 0x60, RZ ;  /* 0x00000060060a7810 */ /* 0x000fe20007ffe0ff */
[----:B------:R-:W-:Y:S01]  /*6a50*/  IMAD.MOV.U32 R212, RZ, RZ, c[0x0][0x2b8] ;  /* 0x0000ae00ffd47624 */ /* 0x000fe200078e00ff */
[----:B---3--:R3:W-:Y:S01]  /*6a60*/  SHFL.IDX PT, R12, R8, 0x3, 0x181f ;  /* 0x00781f00080c7f89 */ /* 0x0087e200000e0000 */
[----:B------:R-:W-:Y:S01]  /*6a70*/  IADD3 R4, R83, -0x40, RZ ;  /* 0xffffffc053047810 */ /* 0x000fe20007ffe0ff */
[----:B------:R-:W-:Y:S01]  /*6a80*/  IMAD.MOV.U32 R214, RZ, RZ, RZ ;  /* 0x000000ffffd67224 */ /* 0x000fe200078e00ff */
[----:B------:R-:W-:Y:S01]  /*6a90*/  ISETP.GE.AND P0, PT, R10, R51, PT ;  /* 0x000000330a00720c */ /* 0x000fe20003f06270 */
[----:B----4-:R4:W1:Y:S01]  /*6aa0*/  SHFL.IDX PT, R13, R9, 0x3, 0x181f ;  /* 0x00781f00090d7f89 */ /* 0x01086200000e0000 */
[----:B------:R-:W-:Y:S01]  /*6ab0*/  ISETP.NE.AND P2, PT, R212, 0x1, PT ;  /* 0x00000001d400780c */ /* 0x000fe20003f45270 */
[----:B------:R-:W-:Y:S01]  /*6ac0*/  IMAD.IADD R6, R217, 0x1, R4 ;  /* 0x00000001d9067824 */ /* 0x000fe200078e0204 */
[----:B-----5:R-:W-:-:S03]  /*6ad0*/  SHF.R.S32.HI R213, RZ, 0x1f, R218 ;  /* 0x0000001fffd57819 */ /* 0x020fc600000114da */
[C---:B------:R-:W-:Y:S01]  /*6ae0*/  IMAD.IADD R215, R6.reuse, 0x1, R208 ;  /* 0x0000000106d77824 */ /* 0x040fe200078e02d0 */
[----:B------:R-:W-:Y:S01]  /*6af0*/  ISETP.GE.AND P1, PT, R6, R85, PT ;  /* 0x000000550600720c */ /* 0x000fe20003f26270 */
[----:B------:R-:W-:-:S03]  /*6b00*/  IMAD R213, R213, c[0x0][0x2b0], RZ ;  /* 0x0000ac00d5d57a24 */ /* 0x000fc600078e02ff */
[----:B------:R-:W-:Y:S01]  /*6b10*/  ISETP.GT.OR P1, PT, R217, 0x3f, P1 ;  /* 0x0000003fd900780c */ /* 0x000fe20000f24670 */
[----:B------:R-:W-:Y:S01]  /*6b20*/  IMAD R213, R218, c[0x0][0x2b4], R213 ;  /* 0x0000ad00dad57a24 */ /* 0x000fe200078e02d5 */
[----:B------:R-:W-:Y:S01]  /*6b30*/  @!P0 SHF.R.S32.HI R10, RZ, 0x1f, R17 ;  /* 0x0000001fff0a8819 */ /* 0x000fe20000011411 */
[----:B------:R-:W-:-:S03]  /*6b40*/  @P2 IMAD.HI.U32 R6, R215, c[0x0][0x2bc], RZ ;  /* 0x0000af00d7062a27 */ /* 0x000fc600078e00ff */
[----:B------:R-:W-:Y:S01]  /*6b50*/  @!P0 LEA.HI R10, R10, R17, RZ, 0x3 ;  /* 0x000000110a0a8211 */ /* 0x000fe200078f18ff */
[----:B------:R-:W-:Y:S01]  /*6b60*/  IMAD.WIDE.U32 R218, R218, c[0x0][0x2b0], RZ ;  /* 0x0000ac00dada7a25 */ /* 0x000fe200078e00ff */
[----:B-123--:R-:W-:Y:S02]  /*6b70*/  LOP3.LUT R8, R8, 0xfffffffd, RZ, 0xc0, !PT ;  /* 0xfffffffd08087812 */ /* 0x00efe400078ec0ff */
[----:B------:R-:W-:Y:S01]  /*6b80*/  @!P0 LOP3.LUT R10, R10, 0xfffffff8, RZ, 0xc0, !PT ;  /* 0xfffffff80a0a8812 */ /* 0x000fe200078ec0ff */
[----:B------:R-:W-:Y:S01]  /*6b90*/  IMAD.IADD R213, R219, 0x1, R213 ;  /* 0x00000001dbd57824 */ /* 0x000fe200078e02d5 */
[----:B----4-:R-:W-:Y:S01]  /*6ba0*/  @!P0 SHF.R.S32.HI R9, RZ, 0x1f, R16 ;  /* 0x0000001fff098819 */ /* 0x010fe20000011410 */
[----:B------:R-:W-:Y:S01]  /*6bb0*/  @!P0 IMAD.WIDE R14, R134, 0x2, R12 ;  /* 0x00000002860e8825 */ /* 0x000fe200078e020c */
[----:B------:R-:W-:Y:S02]  /*6bc0*/  @P2 LOP3.LUT R8, R8, 0x2, RZ, 0xfc, !PT ;  /* 0x0000000208082812 */ /* 0x000fe400078efcff */
[----:B------:R-:W-:Y:S01]  /*6bd0*/  @!P0 LEA.HI R9, R9, R16, RZ, 0x3 ;  /* 0x0000001009098211 */ /* 0x000fe200078f18ff */
[----:B------:R-:W-:Y:S01]  /*6be0*/  IMAD.MOV.U32 R8, RZ, RZ, R215 ;  /* 0x000000ffff087224 */ /* 0x000fe200078e00d7 */
[----:B------:R-:W-:Y:S01]  /*6bf0*/  @P2 SHF.R.U32.HI R8, RZ, c[0x0][0x2c0], R6 ;  /* 0x0000b000ff082a19 */ /* 0x000fe20000011606 */
[----:B------:R-:W-:Y:S01]  /*6c00*/  @!P0 IMAD.SHL.U32 R6, R2, 0x2, RZ ;  /* 0x0000000202068824 */ /* 0x000fe200078e00ff */
[----:B------:R-:W-:Y:S01]  /*6c10*/  @!P0 LOP3.LUT R9, R9, 0xfffffff8, RZ, 0xc0, !PT ;  /* 0xfffffff809098812 */ /* 0x000fe200078ec0ff */
[----:B------:R-:W-:Y:S01]  /*6c20*/  @!P0 IMAD.WIDE R30, R10, 0x2, R12 ;  /* 0x000000020a1e8825 */ /* 0x000fe200078e020c */
[----:B------:R-:W-:-:S02]  /*6c30*/  @!P1 IADD3 R11, P2, R8, R218, RZ ;  /* 0x000000da080b9210 */ /* 0x000fc40007f5e0ff */
[----:B------:R-:W-:Y:S01]  /*6c40*/  @!PT LDS RZ, [RZ] ;  /* 0x00000000fffff984 */ /* 0x000fe20000000800 */
[----:B------:R1:W-:Y:S01]  /*6c50*/  @!P0 LDGSTS.E.BYPASS.LTC128B.128 [R6+0xf100], [R14.64], !P5 ;  /* 0x0f1000000e068fae */ /* 0x0003e2000e901d46 */
[----:B------:R-:W-:Y:S01]  /*6c60*/  @!P0 IMAD.WIDE R12, R9, 0x2, R12 ;  /* 0x00000002090c8825 */ /* 0x000fe200078e020c */
[----:B------:R-:W-:Y:S02]  /*6c70*/  @!P1 LEA.HI.X.SX32 R10, R8, R213, 0x1, P2 ;  /* 0x000000d5080a9211 */ /* 0x000fe400010f0eff */
[----:B------:R1:W-:Y:S01]  /*6c80*/  @!P0 LDGSTS.E.BYPASS.LTC128B.128 [R6+0x13100], [R30.64], !P3 ;  /* 0x131000001e068fae */ /* 0x0003e2000d901d46 */
[----:B------:R-:W-:-:S03]  /*6c90*/  @!P1 LEA R26, P2, R11, c[0x0][0x2a0], 0x2 ;  /* 0x0000a8000b1a9a11 */ /* 0x000fc600078410ff */
[----:B------:R1:W-:Y:S01]  /*6ca0*/  @!P0 LDGSTS.E.BYPASS.LTC128B.128 [R6+0x17100], [R12.64], !P4 ;  /* 0x171000000c068fae */ /* 0x0003e2000e101d46 */
[----:B------:R-:W-:-:S03]  /*6cb0*/  @!P1 LEA.HI.X R27, R11, c[0x0][0x2a4], R10, 0x2, P2 ;  /* 0x0000a9000b1b9a11 */ /* 0x000fc600010f140a */
[----:B------:R-:W0:Y:S04]  /*6cc0*/  LDGDEPBAR ;  /* 0x00000000000079af */ /* 0x000e280000000000 */
[----:B------:R-:W-:Y:S06]  /*6cd0*/  BAR.SYNC.DEFER_BLOCKING 0x0 ;  /* 0x0000000000007b1d */ /* 0x000fec0000010000 */
[----:B------:R-:W2:Y:S01]  /*6ce0*/  @!P1 LDG.E R214, [R26.64] ;  /* 0x000000061ad69981 */ /* 0x000ea2000c1e1900 */
[----:B------:R-:W-:Y:S01]  /*6cf0*/  IMAD.MOV R8, RZ, RZ, -R8 ;  /* 0x000000ffff087224 */ /* 0x000fe200078e0a08 */
[----:B------:R-:W-:Y:S01]  /*6d00*/  ISETP.GE.AND P6, PT, R134, c[0x0][0x1d4], PT ;  /* 0x0000750086007a0c */ /* 0x000fe20003fc6270 */
[----:B-1----:R-:W-:Y:S01]  /*6d10*/  IMAD R6, R88, c[0x0][0x1e8], RZ ;  /* 0x00007a0058067a24 */ /* 0x002fe200078e02ff */
[----:B------:R-:W-:Y:S01]  /*6d20*/  ISETP.GE.AND P5, PT, R17, c[0x0][0x1d4], PT ;  /* 0x0000750011007a0c */ /* 0x000fe20003fa6270 */
[----:B------:R-:W-:Y:S01]  /*6d30*/  IMAD R215, R8, c[0x0][0x2b8], R215 ;  /* 0x0000ae0008d77a24 */ /* 0x000fe200078e02d7 */
[----:B------:R-:W-:Y:S01]  /*6d40*/  ISETP.GE.AND P4, PT, R16, c[0x0][0x1d4], PT ;  /* 0x0000750010007a0c */ /* 0x000fe20003f86270 */
[----:B------:R-:W-:Y:S01]  /*6d50*/  IMAD.WIDE.U32 R80, R207, c[0x0][0x1e8], RZ ;  /* 0x00007a00cf507a25 */ /* 0x000fe200078e00ff */
[----:B------:R-:W-:-:S02]  /*6d60*/  ISETP.GT.AND P3, PT, R217, 0x3f, PT ;  /* 0x0000003fd900780c */ /* 0x000fc40003f64270 */
[----:B------:R-:W-:Y:S01]  /*6d70*/  SHF.R.S32.HI R25, RZ, 0x1f, R215 ;  /* 0x0000001fff197819 */ /* 0x000fe200000114d7 */
[----:B------:R-:W-:-:S04]  /*6d80*/  IMAD.WIDE.U32 R10, R215, c[0x0][0x1e0], RZ ;  /* 0x00007800d70a7a25 */ /* 0x000fc800078e00ff */
[----:B------:R-:W-:Y:S02]  /*6d90*/  IMAD R8, R25, c[0x0][0x1e0], RZ ;  /* 0x0000780019087a24 */ /* 0x000fe400078e02ff */
[----:B------:R-:W-:Y:S02]  /*6da0*/  IMAD R211, R207, c[0x0][0x1ec], R6 ;  /* 0x00007b00cfd37a24 */ /* 0x000fe400078e0206 */
[----:B------:R-:W-:Y:S02]  /*6db0*/  IMAD R8, R215, c[0x0][0x1e4], R8 ;  /* 0x00007900d7087a24 */ /* 0x000fe400078e0208 */
[----:B------:R-:W-:Y:S02]  /*6dc0*/  IMAD.IADD R211, R81, 0x1, R211 ;  /* 0x0000000151d37824 */ /* 0x000fe400078e02d3 */
[----:B------:R-:W-:Y:S02]  /*6dd0*/  IMAD.IADD R9, R11, 0x1, R8 ;  /* 0x000000010b097824 */ /* 0x000fe400078e0208 */
[----:B------:R-:W-:-:S02]  /*6de0*/  IMAD.MOV.U32 R8, RZ, RZ, R10 ;  /* 0x000000ffff087224 */ /* 0x000fc400078e000a */
[----:B------:R-:W-:Y:S02]  /*6df0*/  IMAD.IADD R4, R85, 0x1, -R4 ;  /* 0x0000000155047824 */ /* 0x000fe400078e0a04 */
[----:B------:R-:W-:Y:S02]  /*6e00*/  IMAD R88, R88, c[0x0][0x210], RZ ;  /* 0x0000840058587a24 */ /* 0x000fe400078e02ff */
[----:B------:R-:W-:-:S05]  /*6e10*/  IMAD.IADD R21, R4, 0x1, -R23 ;  /* 0x0000000104157824 */ /* 0x000fca00078e0a17 */
[----:B------:R-:W-:-:S13]  /*6e20*/  ISETP.GE.AND P1, PT, R21, 0x1, PT ;  /* 0x000000011500780c */ /* 0x000fda0003f26270 */
[----:B------:R-:W-:Y:S02]  /*6e30*/  @P1 SHF.R.S32.HI R6, RZ, 0x1f, R17 ;  /* 0x0000001fff061819 */ /* 0x000fe40000011411 */
[----:B------:R-:W-:Y:S02]  /*6e40*/  @P1 SHF.R.S32.HI R19, RZ, 0x1f, R16 ;  /* 0x0000001fff131819 */ /* 0x000fe40000011410 */
[----:B--2---:R-:W-:Y:S01]  /*6e50*/  SHF.R.S32.HI R24, RZ, 0x1f, R214 ;  /* 0x0000001fff187819 */ /* 0x004fe200000114d6 */
[----:B------:R-:W-:-:S04]  /*6e60*/  IMAD.WIDE.U32 R12, R214, c[0x0][0x1f0], R8 ;  /* 0x00007c00d60c7a25 */ /* 0x000fc800078e0008 */
[----:B------:R-:W-:-:S04]  /*6e70*/  IMAD R9, R24, c[0x0][0x1f0], RZ ;  /* 0x00007c0018097a24 */ /* 0x000fc800078e02ff */
[----:B------:R-:W-:Y:S01]  /*6e80*/  IMAD R10, R214, c[0x0][0x1f4], R9 ;  /* 0x00007d00d60a7a24 */ /* 0x000fe200078e0209 */
[----:B------:R-:W-:Y:S01]  /*6e90*/  IADD3 R9, P0, R80, R12, RZ ;  /* 0x0000000c50097210 */ /* 0x000fe20007f1e0ff */
[----:B------:R-:W-:-:S03]  /*6ea0*/  @P1 IMAD.SHL.U32 R12, R2, 0x2, RZ ;  /* 0x00000002020c1824 */ /* 0x000fc600078e00ff */
[----:B------:R-:W-:Y:S02]  /*6eb0*/  IADD3.X R10, R211, R13, R10, P0, !PT ;  /* 0x0000000dd30a7210 */ /* 0x000fe400007fe40a */
[----:B------:R-:W-:-:S04]  /*6ec0*/  LEA R11, P0, R9, c[0x0][0x1c8], 0x1 ;  /* 0x00007200090b7a11 */ /* 0x000fc800078008ff */
[----:B------:R-:W-:Y:S01]  /*6ed0*/  LEA.HI.X R10, R9, c[0x0][0x1cc], R10, 0x1, P0 ;  /* 0x00007300090a7a11 */ /* 0x000fe200000f0c0a */
[----:B------:R-:W-:Y:S01]  /*6ee0*/  SHFL.IDX PT, R26, R11, RZ, 0x181f ;  /* 0x00181fff0b1a7589 */ /* 0x000fe200000e0000 */
[----:B------:R-:W-:-:S03]  /*6ef0*/  ISETP.GE.AND P0, PT, R21, 0x21, PT ;  /* 0x000000211500780c */ /* 0x000fc60003f06270 */
[----:B------:R-:W1:Y:S04]  /*6f00*/  SHFL.IDX PT, R27, R10, RZ, 0x181f ;  /* 0x00181fff0a1b7589 */ /* 0x000e6800000e0000 */
[----:B------:R2:W-:Y:S04]  /*6f10*/  SHFL.IDX PT, R14, R11, 0x1, 0x181f ;  /* 0x00381f000b0e7f89 */ /* 0x0005e800000e0000 */
[----:B------:R3:W4:Y:S02]  /*6f20*/  SHFL.IDX PT, R15, R10, 0x1, 0x181f ;  /* 0x00381f000a0f7f89 */ /* 0x00072400000e0000 */
[----:B------:R-:W-:Y:S01]  /*6f30*/  @P0 SHF.R.S32.HI R8, RZ, 0x1f, R17 ;  /* 0x0000001fff080819 */ /* 0x000fe20000011411 */
[----:B------:R-:W-:Y:S01]  /*6f40*/  @P0 IMAD.SHL.U32 R9, R2, 0x2, RZ ;  /* 0x0000000202090824 */ /* 0x000fe200078e00ff */
[----:B------:R-:W-:-:S02]  /*6f50*/  @P0 SHF.R.S32.HI R13, RZ, 0x1f, R16 ;  /* 0x0000001fff0d0819 */ /* 0x000fc40000011410 */
[----:B------:R-:W-:-:S04]  /*6f60*/  @P0 LEA.HI R8, R8, R17, RZ, 0x3 ;  /* 0x0000001108080211 */ /* 0x000fc800078f18ff */
[----:B------:R-:W-:Y:S01]  /*6f70*/  @P0 LOP3.LUT R8, R8, 0xfffffff8, RZ, 0xc0, !PT ;  /* 0xfffffff808080812 */ /* 0x000fe200078ec0ff */
[----:B-1----:R-:W-:Y:S01]  /*6f80*/  @P1 IMAD.WIDE R32, R134, 0x2, R26 ;  /* 0x0000000286201825 */ /* 0x002fe200078e021a */
[----:B--2---:R-:W-:Y:S02]  /*6f90*/  @P1 LEA.HI R11, R6, R17, RZ, 0x3 ;  /* 0x00000011060b1211 */ /* 0x004fe400078f18ff */
[-C--:B------:R-:W-:Y:S02]  /*6fa0*/  @P0 LEA.HI R6, R13, R16.reuse, RZ, 0x3 ;  /* 0x000000100d060211 */ /* 0x080fe400078f18ff */
[----:B------:R1:W-:Y:S01]  /*6fb0*/  @P1 LDGSTS.E.BYPASS.LTC128B.128 [R12+0x6100], [R32.64], !P6 ;  /* 0x06100000200c1fae */ /* 0x0003e2000f101d46 */
[----:B---3--:R-:W-:Y:S01]  /*6fc0*/  @P1 LEA.HI R10, R19, R16, RZ, 0x3 ;  /* 0x00000010130a1211 */ /* 0x008fe200078f18ff */
[--C-:B----4-:R-:W-:Y:S01]  /*6fd0*/  @P0 IMAD.WIDE R36, R134, 0x2, R14.reuse ;  /* 0x0000000286240825 */ /* 0x110fe200078e020e */
[----:B------:R-:W-:Y:S02]  /*6fe0*/  @P1 LOP3.LUT R11, R11, 0xfffffff8, RZ, 0xc0, !PT ;  /* 0xfffffff80b0b1812 */ /* 0x000fe400078ec0ff */
[----:B------:R-:W-:Y:S01]  /*6ff0*/  @P1 LOP3.LUT R10, R10, 0xfffffff8, RZ, 0xc0, !PT ;  /* 0xfffffff80a0a1812 */ /* 0x000fe200078ec0ff */
[----:B------:R-:W-:Y:S01]  /*7000*/  @P0 IMAD.WIDE R34, R8, 0x2, R14 ;  /* 0x0000000208220825 */ /* 0x000fe200078e020e */
[----:B------:R-:W-:-:S02]  /*7010*/  @P0 LOP3.LUT R6, R6, 0xfffffff8, RZ, 0xc0, !PT ;  /* 0xfffffff806060812 */ /* 0x000fc400078ec0ff */
[----:B------:R-:W-:Y:S01]  /*7020*/  SHF.R.S32.HI R19, RZ, 0x5, R3 ;  /* 0x00000005ff137819 */ /* 0x000fe20000011403 */
[----:B------:R-:W-:-:S04]  /*7030*/  @P1 IMAD.WIDE R30, R11, 0x2, R26 ;  /* 0x000000020b1e1825 */ /* 0x000fc800078e021a */
[----:B------:R-:W-:Y:S01]  /*7040*/  @P1 IMAD.WIDE R10, R10, 0x2, R26 ;  /* 0x000000020a0a1825 */ /* 0x000fe200078e021a */
[----:B------:R1:W-:Y:S03]  /*7050*/  @P1 LDGSTS.E.BYPASS.LTC128B.128 [R12+0x8100], [R30.64], !P5 ;  /* 0x081000001e0c1fae */ /* 0x0003e6000e901d46 */
[----:B------:R-:W-:Y:S01]  /*7060*/  @P0 IMAD.WIDE R14, R6, 0x2, R14 ;  /* 0x00000002060e0825 */ /* 0x000fe200078e020e */
[----:B------:R1:W-:Y:S01]  /*7070*/  @P1 LDGSTS.E.BYPASS.LTC128B.128 [R12+0xa100], [R10.64], !P4 ;  /* 0x0a1000000a0c1fae */ /* 0x0003e2000e101d46 */
[----:B------:R-:W-:Y:S02]  /*7080*/  SEL R6, RZ, 0x10, P4 ;  /* 0x00000010ff067807 */ /* 0x000fe40002000000 */
[C---:B------:R-:W-:Y:S01]  /*7090*/  IMAD.WIDE.U32 R26, R207.reuse, c[0x0][0x210], RZ ;  /* 0x00008400cf1a7a25 */ /* 0x040fe200078e00ff */
[----:B------:R1:W-:Y:S03]  /*70a0*/  @P0 LDGSTS.E.BYPASS.LTC128B.128 [R9+0x7100], [R36.64], !P6 ;  /* 0x0710000024090fae */ /* 0x0003e6000f101d46 */
[----:B------:R-:W-:Y:S01]  /*70b0*/  IMAD R13, R207, c[0x0][0x214], R88 ;  /* 0x00008500cf0d7a24 */ /* 0x000fe200078e0258 */
[----:B------:R1:W-:Y:S03]  /*70c0*/  @P0 LDGSTS.E.BYPASS.LTC128B.128 [R9+0x9100], [R34.64], !P5 ;  /* 0x0910000022090fae */ /* 0x0003e6000e901d46 */
[----:B------:R-:W-:Y:S01]  /*70d0*/  IMAD.IADD R210, R27, 0x1, R13 ;  /* 0x000000011bd27824 */ /* 0x000fe200078e020d */
[----:B------:R1:W-:Y:S01]  /*70e0*/  @P0 LDGSTS.E.BYPASS.LTC128B.128 [R9+0xb100], [R14.64], !P4 ;  /* 0x0b1000000e090fae */ /* 0x0003e2000e101d46 */
[----:B------:R-:W-:-:S03]  /*70f0*/  ISETP.LT.AND P0, PT, RZ, c[0x0][0x27c], PT ;  /* 0x00009f00ff007a0c */ /* 0x000fc60003f01270 */
[----:B------:R-:W0:Y:S10]  /*7100*/  LDGDEPBAR ;  /* 0x00000000000079af */ /* 0x000e340000000000 */
[----:B------:R-:W-:Y:S05]  /*7110*/  @P0 BRA `(.L_x_98) ;  /* 0x0000002000000947 */ /* 0x000fea0003800000 */
[----:B------:R-:W-:-:S04]  /*7120*/  DEPBAR.LE SB0, 0x1 ;  /* 0x000080400000791a */ /* 0x000fc80000000000 */
[----:B------:R-:W-:Y:S05]  /*7130*/  BRA `(.L_x_99) ;  /* 0x00005c1000007947 */ /* 0x000fea0003800000 */
.L_x_98:
[----:B------:R-:W-:Y:S01]  /*7140*/  SHF.R.S32.HI R8, RZ, 0x1f, R87 ;  /* 0x0000001fff087819 */ /* 0x000fe20000011457 */
[----:B-1----:R-:W-:Y:S01]  /*7150*/  IMAD.WIDE.U32 R12, R87, c[0x0][0x280], RZ ;  /* 0x0000a000570c7a25 */ /* 0x002fe200078e00ff */
[----:B------:R-:W-:Y:S01]  /*7160*/  ULDC.U8 UR4, c[0x0][0x298] ;  /* 0x0000a60000047ab9 */ /* 0x000fe20000000000 */
[----:B------:R-:W-:Y:S01]  /*7170*/  LEA.HI R29, R29, R84, RZ, 0x2 ;  /* 0x000000541d1d7211 */ /* 0x000fe200078f10ff */
[----:B------:R-:W-:Y:S01]  /*7180*/  BSSY B2, `(.L_x_99) ;  /* 0x00005bc000027945 */ /* 0x000fe20003800000 */
[C---:B------:R-:W-:Y:S01]  /*7190*/  IMAD R10, R8.reuse, c[0x0][0x280], RZ ;  /* 0x0000a000080a7a24 */ /* 0x040fe200078e02ff */
[----:B------:R-:W-:Y:S01]  /*71a0*/  ISETP.NE.AND P1, PT, RZ, UR4, PT ;  /* 0x00000004ff007c0c */ /* 0x000fe2000bf25270 */
[----:B------:R-:W-:Y:S01]  /*71b0*/  IMAD R8, R8, c[0x0][0x290], RZ ;  /* 0x0000a40008087a24 */ /* 0x000fe200078e02ff */
[----:B------:R-:W-:Y:S01]  /*71c0*/  LEA R48, P0, R12, c[0x0][0x270], 0x1 ;  /* 0x00009c000c307a11 */ /* 0x000fe200078008ff */
[C---:B------:R-:W-:Y:S02]  /*71d0*/  IMAD R9, R87.reuse, c[0x0][0x284], R10 ;  /* 0x0000a10057097a24 */ /* 0x040fe400078e020a */
[----:B------:R-:W-:-:S02]  /*71e0*/  IMAD R8, R87, c[0x0][0x294], R8 ;  /* 0x0000a50057087a24 */ /* 0x000fc400078e0208 */
[----:B------:R-:W-:Y:S02]  /*71f0*/  IMAD.IADD R9, R9, 0x1, R13 ;  /* 0x0000000109097824 */ /* 0x000fe400078e020d */
[----:B------:R-:W-:-:S03]  /*7200*/  IMAD.WIDE.U32 R10, R87, c[0x0][0x290], RZ ;  /* 0x0000a400570a7a25 */ /* 0x000fc600078e00ff */
[----:B------:R-:W-:Y:S01]  /*7210*/  LEA.HI.X R49, R12, c[0x0][0x274], R9, 0x1, P0 ;  /* 0x00009d000c317a11 */ /* 0x000fe200000f0c09 */
[----:B------:R-:W-:Y:S01]  /*7220*/  IMAD.IADD R8, R8, 0x1, R11 ;  /* 0x0000000108087824 */ /* 0x000fe200078e020b */
[----:B------:R-:W-:Y:S02]  /*7230*/  LOP3.LUT R9, R29, 0xfffffffc, RZ, 0xc0, !PT ;  /* 0xfffffffc1d097812 */ /* 0x000fe400078ec0ff */
[C---:B------:R-:W-:Y:S02]  /*7240*/  LEA R52, P0, R10.reuse, c[0x0][0x288], 0x1 ;  /* 0x0000a2000a347a11 */ /* 0x040fe400078008ff */
[----:B------:R-:W-:Y:S02]  /*7250*/  SHF.R.S32.HI R29, RZ, 0x2, R29 ;  /* 0x00000002ff1d7819 */ /* 0x000fe4000001141d */
[----:B------:R-:W-:Y:S02]  /*7260*/  IADD3 R54, -R9, R84, RZ ;  /* 0x0000005409367210 */ /* 0x000fe40007ffe1ff */
[----:B------:R-:W-:Y:S01]  /*7270*/  LEA.HI.X R53, R10, c[0x0][0x28c], R8, 0x1, P0 ;  /* 0x0000a3000a357a11 */ /* 0x000fe200000f0c08 */
[----:B------:R-:W-:Y:S01]  /*7280*/  IMAD R8, R86, 0x80, R29 ;  /* 0x0000008056087824 */ /* 0x000fe200078e021d */
[----:B------:R-:W-:Y:S01]  /*7290*/  SHF.L.U32 R28, R54, 0x3, RZ ;  /* 0x00000003361c7819 */ /* 0x000fe200000006ff */
[----:B------:R-:W-:Y:S05]  /*72a0*/  @!P1 BRA `(.L_x_100) ;  /* 0x00002b0000009947 */ /* 0x000fea0003800000 */
[----:B------:R-:W-:Y:S01]  /*72b0*/  ISETP.GE.AND P0, PT, R8, R51, PT ;  /* 0x000000330800720c */ /* 0x000fe20003f06270 */
[----:B------:R-:W-:Y:S01]  /*72c0*/  BSSY B0, `(.L_x_101) ;  /* 0x000004d000007945 */ /* 0x000fe20003800000 */
[----:B------:R-:W-:Y:S01]  /*72d0*/  SHF.L.U32 R13, R54, 0x2, RZ ;  /* 0x00000002360d7819 */ /* 0x000fe200000006ff */
        /* <DEDUP_REMOVED lines=12> */
[----:B------:R-:W-:Y:S05]  /*73a0*/  @P0 BRA `(.L_x_102) ;  /* 0x000003e000000947 */ /* 0x000fea0003800000 */
[C---:B------:R-:W-:Y:S01]  /*73b0*/  IADD3 R11, R13.reuse, 0x10, RZ ;  /* 0x000000100d0b7810 */ /* 0x040fe20007ffe0ff */
[----:B------:R-:W-:Y:S01]  /*73c0*/  CS2R R44, SRZ ;  /* 0x00000000002c7805 */ /* 0x000fe2000001ff00 */
[----:B------:R-:W-:Y:S01]  /*73d0*/  ISETP.GE.AND P1, PT, R13, c[0x0][0x27c], PT ;  /* 0x00009f000d007a0c */ /* 0x000fe20003f26270 */
[----:B------:R-:W-:Y:S01]  /*73e0*/  CS2R R38, SRZ ;  /* 0x0000000000267805 */ /* 0x000fe2000001ff00 */
[----:B------:R-:W-:-:S02]  /*73f0*/  ISETP.GE.AND P0, PT, R11, c[0x0][0x27c], PT ;  /* 0x00009f000b007a0c */ /* 0x000fc40003f06270 */
[----:B------:R-:W-:Y:S01]  /*7400*/  IADD3 R9, R13, 0x20, RZ ;  /* 0x000000200d097810 */ /* 0x000fe20007ffe0ff */
[----:B------:R-:W-:Y:S01]  /*7410*/  CS2R R40, SRZ ;  /* 0x0000000000287805 */ /* 0x000fe2000001ff00 */
[----:B------:R-:W-:-:S07]  /*7420*/  CS2R R34, SRZ ;  /* 0x0000000000227805 */ /* 0x000fce000001ff00 */
[C---:B------:R-:W-:Y:S02]  /*7430*/  @!P1 IMAD.WIDE R36, R13.reuse, 0x2, R48 ;  /* 0x000000020d249825 */ /* 0x040fe400078e0230 */
[----:B------:R-:W-:Y:S02]  /*7440*/  @!P0 SHF.R.S32.HI R8, RZ, 0x1f, R11 ;  /* 0x0000001fff088819 */ /* 0x000fe4000001140b */
[----:B------:R-:W-:Y:S01]  /*7450*/  @!P1 IMAD.WIDE R14, R13, 0x2, R52 ;  /* 0x000000020d0e9825 */ /* 0x000fe200078e0234 */
[----:B------:R1:W5:Y:S01]  /*7460*/  @!P1 LD.E.64 R44, [R36.64] ;  /* 0x00000006242c9980 */ /* 0x000362000c101b00 */
[----:B------:R-:W-:-:S03]  /*7470*/  @!P0 LEA.HI R11, R8, R11, RZ, 0x2 ;  /* 0x0000000b080b8211 */ /* 0x000fc600078f10ff */
[----:B------:R2:W5:Y:S01]  /*7480*/  @!P1 LD.E.64 R38, [R14.64] ;  /* 0x000000060e269980 */ /* 0x000562000c101b00 */
[----:B------:R-:W-:Y:S02]  /*7490*/  @!P0 LOP3.LUT R11, R11, 0xfffffffc, RZ, 0xc0, !PT ;  /* 0xfffffffc0b0b8812 */ /* 0x000fe400078ec0ff */
[----:B------:R-:W-:-:S03]  /*74a0*/  ISETP.GE.AND P1, PT, R9, c[0x0][0x27c], PT ;  /* 0x00009f0009007a0c */ /* 0x000fc60003f26270 */
[----:B------:R-:W-:Y:S01]  /*74b0*/  @!P0 IMAD.WIDE R30, R11, 0x2, R48 ;  /* 0x000000020b1e8825 */ /* 0x000fe200078e0230 */
[----:B------:R-:W-:-:S03]  /*74c0*/  IADD3 R8, R13, 0x30, RZ ;  /* 0x000000300d087810 */ /* 0x000fc60007ffe0ff */
[----:B------:R-:W-:Y:S01]  /*74d0*/  @!P0 IMAD.WIDE R32, R11, 0x2, R52 ;  /* 0x000000020b208825 */ /* 0x000fe200078e0234 */
[----:B------:R3:W5:Y:S04]  /*74e0*/  @!P0 LD.E.64 R40, [R30.64] ;  /* 0x000000061e288980 */ /* 0x000768000c101b00 */
[----:B------:R4:W5:Y:S01]  /*74f0*/  @!P0 LD.E.64 R34, [R32.64] ;  /* 0x0000000620228980 */ /* 0x000962000c101b00 */
[----:B------:R-:W-:Y:S02]  /*7500*/  ISETP.GE.AND P0, PT, R8, c[0x0][0x27c], PT ;  /* 0x00009f0008007a0c */ /* 0x000fe40003f06270 */
[----:B------:R-:W-:-:S04]  /*7510*/  @!P1 SHF.R.S32.HI R10, RZ, 0x1f, R9 ;  /* 0x0000001fff0a9819 */ /* 0x000fc80000011409 */
[----:B------:R-:W-:-:S07]  /*7520*/  @!P1 LEA.HI R10, R10, R9, RZ, 0x2 ;  /* 0x000000090a0a9211 */ /* 0x000fce00078f10ff */
[----:B------:R-:W-:Y:S02]  /*7530*/  @!P0 SHF.R.S32.HI R9, RZ, 0x1f, R8 ;  /* 0x0000001fff098819 */ /* 0x000fe40000011408 */
[----:B------:R-:W-:Y:S02]  /*7540*/  @!P1 LOP3.LUT R11, R10, 0xfffffffc, RZ, 0xc0, !PT ;  /* 0xfffffffc0a0b9812 */ /* 0x000fe400078ec0ff */
[----:B------:R-:W-:Y:S01]  /*7550*/  @!P0 LEA.HI R9, R9, R8, RZ, 0x2 ;  /* 0x0000000809098211 */ /* 0x000fe200078f10ff */
[----:B-1----:R-:W-:-:S03]  /*7560*/  CS2R R36, SRZ ;  /* 0x0000000000247805 */ /* 0x002fc6000001ff00 */
[----:B------:R-:W-:Y:S01]  /*7570*/  @!P0 LOP3.LUT R9, R9, 0xfffffffc, RZ, 0xc0, !PT ;  /* 0xfffffffc09098812 */ /* 0x000fe200078ec0ff */
[C---:B--2---:R-:W-:Y:S01]  /*7580*/  @!P1 IMAD.WIDE R14, R11.reuse, 0x2, R48 ;  /* 0x000000020b0e9825 */ /* 0x044fe200078e0230 */
[----:B---3--:R-:W-:Y:S01]  /*7590*/  CS2R R30, SRZ ;  /* 0x00000000001e7805 */ /* 0x008fe2000001ff00 */
[----:B----4-:R-:W-:Y:S02]  /*75a0*/  CS2R R32, SRZ ;  /* 0x0000000000207805 */ /* 0x010fe4000001ff00 */
[----:B------:R-:W-:Y:S01]  /*75b0*/  @!P1 IMAD.WIDE R46, R11, 0x2, R52 ;  /* 0x000000020b2e9825 */ /* 0x000fe200078e0234 */
[----:B------:R-:W-:Y:S01]  /*75c0*/  IADD3 R8, R13, 0x50, RZ ;  /* 0x000000500d087810 */ /* 0x000fe20007ffe0ff */
[----:B------:R-:W-:Y:S01]  /*75d0*/  CS2R R10, SRZ ;  /* 0x00000000000a7805 */ /* 0x000fe2000001ff00 */
[----:B------:R1:W5:Y:S01]  /*75e0*/  @!P1 LD.E.64 R36, [R14.64] ;  /* 0x000000060e249980 */ /* 0x000362000c101b00 */
[----:B------:R-:W-:-:S03]  /*75f0*/  @!P0 IMAD.WIDE R42, R9, 0x2, R48 ;  /* 0x00000002092a8825 */ /* 0x000fc600078e0230 */
[----:B------:R2:W5:Y:S01]  /*7600*/  @!P1 LD.E.64 R30, [R46.64] ;  /* 0x000000062e1e9980 */ /* 0x000562000c101b00 */
[----:B------:R-:W-:Y:S01]  /*7610*/  @!P0 IMAD.WIDE R54, R9, 0x2, R52 ;  /* 0x0000000209368825 */ /* 0x000fe200078e0234 */
[----:B------:R-:W-:Y:S02]  /*7620*/  IADD3 R9, R13, 0x40, RZ ;  /* 0x000000400d097810 */ /* 0x000fe40007ffe0ff */
[----:B------:R3:W5:Y:S02]  /*7630*/  @!P0 LD.E.64 R32, [R42.64] ;  /* 0x000000062a208980 */ /* 0x000764000c101b00 */
[----:B------:R-:W-:Y:S02]  /*7640*/  ISETP.GE.AND P1, PT, R9, c[0x0][0x27c], PT ;  /* 0x00009f0009007a0c */ /* 0x000fe40003f26270 */
[----:B------:R4:W5:Y:S01]  /*7650*/  @!P0 LD.E.64 R10, [R54.64] ;  /* 0x00000006360a8980 */ /* 0x000962000c101b00 */
[----:B------:R-:W-:-:S10]  /*7660*/  ISETP.GE.AND P0, PT, R8, c[0x0][0x27c], PT ;  /* 0x00009f0008007a0c */ /* 0x000fd40003f06270 */
[----:B------:R-:W-:-:S03]  /*7670*/  @!P1 SHF.R.S32.HI R12, RZ, 0x1f, R9 ;  /* 0x0000001fff0c9819 */ /* 0x000fc60000011409 */
[----:B-1----:R-:W-:Y:S02]  /*7680*/  @!P0 SHF.R.S32.HI R15, RZ, 0x1f, R8 ;  /* 0x0000001fff0f8819 */ /* 0x002fe40000011408 */
[----:B------:R-:W-:Y:S02]  /*7690*/  @!P1 LEA.HI R12, R12, R9, RZ, 0x2 ;  /* 0x000000090c0c9211 */ /* 0x000fe400078f10ff */
[----:B------:R-:W-:Y:S02]  /*76a0*/  @!P0 LEA.HI R15, R15, R8, RZ, 0x2 ;  /* 0x000000080f0f8211 */ /* 0x000fe400078f10ff */
[----:B------:R-:W-:Y:S02]  /*76b0*/  @!P1 LOP3.LUT R9, R12, 0xfffffffc, RZ, 0xc0, !PT ;  /* 0xfffffffc0c099812 */ /* 0x000fe400078ec0ff */
[----:B------:R-:W-:Y:S01]  /*76c0*/  @!P0 LOP3.LUT R15, R15, 0xfffffffc, RZ, 0xc0, !PT ;  /* 0xfffffffc0f0f8812 */ /* 0x000fe200078ec0ff */
[----:B---3--:R-:W-:Y:S02]  /*76d0*/  CS2R R42, SRZ ;  /* 0x00000000002a7805 */ /* 0x008fe4000001ff00 */
[----:B--2---:R-:W-:Y:S01]  /*76e0*/  @!P1 IMAD.WIDE R46, R9, 0x2, R48 ;  /* 0x00000002092e9825 */ /* 0x004fe200078e0230 */
[----:B------:R-:W-:-:S03]  /*76f0*/  CS2R R74, SRZ ;  /* 0x00000000004a7805 */ /* 0x000fc6000001ff00 */
[----:B----4-:R-:W-:Y:S02]  /*7700*/  @!P1 IMAD.WIDE R54, R9, 0x2, R52 ;  /* 0x0000000209369825 */ /* 0x010fe400078e0234 */
[----:B------:R-:W-:Y:S02]  /*7710*/  CS2R R8, SRZ ;  /* 0x0000000000087805 */ /* 0x000fe4000001ff00 */
[----:B------:R-:W-:-:S04]  /*7720*/  @!P0 IMAD.WIDE R48, R15, 0x2, R48 ;  /* 0x000000020f308825 */ /* 0x000fc800078e0230 */
[----:B------:R-:W-:Y:S01]  /*7730*/  @!P0 IMAD.WIDE R52, R15, 0x2, R52 ;  /* 0x000000020f348825 */ /* 0x000fe200078e0234 */
[----:B------:R1:W5:Y:S01]  /*7740*/  @!P0 LD.E.64 R42, [R48.64] ;  /* 0x00000006302a8980 */ /* 0x000362000c101b00 */
[----:B------:R-:W-:-:S03]  /*7750*/  CS2R R14, SRZ ;  /* 0x00000000000e7805 */ /* 0x000fc6000001ff00 */
[----:B------:R1:W5:Y:S04]  /*7760*/  @!P1 LD.E.64 R8, [R54.64] ;  /* 0x0000000636089980 */ /* 0x000368000c101b00 */
[----:B------:R1:W5:Y:S04]  /*7770*/  @!P1 LD.E.64 R14, [R46.64] ;  /* 0x000000062e0e9980 */ /* 0x000368000c101b00 */
[----:B------:R1:W5:Y:S02]  /*7780*/  @!P0 LD.E.64 R74, [R52.64] ;  /* 0x00000006344a8980 */ /* 0x000364000c101b00 */
.L_x_102:
[----:B------:R-:W-:Y:S05]  /*7790*/  BSYNC B0 ;  /* 0x0000000000007941 */ /* 0x000fea0003800000 */
.L_x_101:
[----:B------:R-:W-:Y:S01]  /*77a0*/  SHF.R.S32.HI R70, RZ, 0x1f, R29 ;  /* 0x0000001fff467819 */ /* 0x000fe2000001141d */
[----:B-----5:R-:W-:Y:S01]  /*77b0*/  IMAD.MOV.U32 R72, RZ, RZ, R44 ;  /* 0x000000ffff487224 */ /* 0x020fe200078e002c */
[--C-:B------:R-:W-:Y:S01]  /*77c0*/  SHF.R.U64 R50, R44, 0x10, R45.reuse ;  /* 0x000000102c327819 */ /* 0x100fe2000000122d */
[--C-:B------:R-:W-:Y:S01]  /*77d0*/  IMAD.MOV.U32 R71, RZ, RZ, R45.reuse ;  /* 0x000000ffff477224 */ /* 0x100fe200078e002d */
[----:B------:R-:W-:Y:S01]  /*77e0*/  LEA.HI R70, R70, R29, RZ, 0x3 ;  /* 0x0000001d46467211 */ /* 0x000fe200078f18ff */
[----:B------:R-:W-:Y:S01]  /*77f0*/  IMAD.MOV.U32 R68, RZ, RZ, R40 ;  /* 0x000000ffff447224 */ /* 0x000fe200078e0028 */
[----:B-1----:R-:W-:Y:S01]  /*7800*/  SHF.R.U32.HI R49, RZ, 0x10, R45 ;  /* 0x00000010ff317819 */ /* 0x002fe2000001162d */
[----:B------:R-:W-:Y:S01]  /*7810*/  IMAD.MOV.U32 R69, RZ, RZ, R41 ;  /* 0x000000ffff457224 */ /* 0x000fe200078e0029 */
[----:B------:R-:W-:Y:S01]  /*7820*/  LOP3.LUT R70, R70, 0xfffffff8, RZ, 0xc0, !PT ;  /* 0xfffffff846467812 */ /* 0x000fe200078ec0ff */
[----:B------:R-:W-:Y:S01]  /*7830*/  IMAD.MOV.U32 R67, RZ, RZ, R37 ;  /* 0x000000ffff437224 */ /* 0x000fe200078e0025 */
[--C-:B------:R-:W-:Y:S01]  /*7840*/  SHF.R.U64 R45, R40, 0x10, R41.reuse ;  /* 0x00000010282d7819 */ /* 0x100fe20000001229 */
[----:B------:R-:W-:Y:S01]  /*7850*/  IMAD.MOV.U32 R64, RZ, RZ, R32 ;  /* 0x000000ffff407224 */ /* 0x000fe200078e0020 */
[----:B------:R-:W-:Y:S01]  /*7860*/  SHF.R.U32.HI R44, RZ, 0x10, R41 ;  /* 0x00000010ff2c7819 */ /* 0x000fe20000011629 */
[----:B------:R-:W-:Y:S01]  /*7870*/  IMAD R86, R86, -0x80, R51 ;  /* 0xffffff8056567824 */ /* 0x000fe200078e0233 */
[--C-:B------:R-:W-:Y:S01]  /*7880*/  SHF.R.U64 R41, R36, 0x10, R37.reuse ;  /* 0x0000001024297819 */ /* 0x100fe20000001225 */
[----:B------:R-:W-:Y:S01]  /*7890*/  IMAD.IADD R51, R29, 0x1, -R70 ;  /* 0x000000011d337824 */ /* 0x000fe200078e0a46 */
[----:B------:R-:W-:Y:S01]  /*78a0*/  SHF.R.U32.HI R40, RZ, 0x10, R37 ;  /* 0x00000010ff287819 */ /* 0x000fe20000011625 */
[----:B------:R-:W-:Y:S01]  /*78b0*/  IMAD.MOV.U32 R63, RZ, RZ, R15 ;  /* 0x000000ffff3f7224 */ /* 0x000fe200078e000f */
[----:B------:R-:W-:Y:S01]  /*78c0*/  SHF.R.U64 R37, R32, 0x10, R33 ;  /* 0x0000001020257819 */ /* 0x000fe20000001221 */
[----:B------:R-:W-:Y:S01]  /*78d0*/  IMAD.MOV.U32 R66, RZ, RZ, R36 ;  /* 0x000000ffff427224 */ /* 0x000fe200078e0024 */
[----:B------:R-:W-:Y:S01]  /*78e0*/  SHF.R.U32.HI R32, RZ, 0x10, R15 ;  /* 0x00000010ff207819 */ /* 0x000fe2000001160f */
[----:B------:R-:W-:Y:S01]  /*78f0*/  IMAD.MOV.U32 R65, RZ, RZ, R33 ;  /* 0x000000ffff417224 */ /* 0x000fe200078e0021 */
[----:B------:R-:W-:Y:S01]  /*7900*/  PRMT R37, R64, 0x5410, R37 ;  /* 0x0000541040257816 */ /* 0x000fe20000000025 */
[----:B------:R-:W-:Y:S01]  /*7910*/  IMAD.SHL.U32 R64, R51, 0x40, RZ ;  /* 0x0000004033407824 */ /* 0x000fe200078e00ff */
[----:B------:R-:W-:Y:S01]  /*7920*/  SHF.R.U32.HI R36, RZ, 0x10, R33 ;  /* 0x00000010ff247819 */ /* 0x000fe20000011621 */
[----:B------:R-:W-:Y:S01]  /*7930*/  IMAD.MOV.U32 R62, RZ, RZ, R14 ;  /* 0x000000ffff3e7224 */ /* 0x000fe200078e000e */
[----:B------:R-:W-:Y:S01]  /*7940*/  SHF.R.U64 R33, R14, 0x10, R15 ;  /* 0x000000100e217819 */ /* 0x000fe2000000120f */
[--C-:B------:R-:W-:Y:S01]  /*7950*/  IMAD.MOV.U32 R61, RZ, RZ, R43.reuse ;  /* 0x000000ffff3d7224 */ /* 0x100fe200078e002b */
[--C-:B------:R-:W-:Y:S01]  /*7960*/  SHF.R.U64 R15, R42, 0x10, R43.reuse ;  /* 0x000000102a0f7819 */ /* 0x100fe2000000122b */
[----:B------:R-:W-:Y:S01]  /*7970*/  IMAD.MOV.U32 R52, RZ, RZ, R30 ;  /* 0x000000ffff347224 */ /* 0x000fe200078e001e */
[----:B------:R-:W-:Y:S01]  /*7980*/  SHF.R.U32.HI R14, RZ, 0x10, R43 ;  /* 0x00000010ff0e7819 */ /* 0x000fe2000001162b */
[----:B------:R-:W-:Y:S01]  /*7990*/  IMAD.MOV.U32 R60, RZ, RZ, R42 ;  /* 0x000000ffff3c7224 */ /* 0x000fe200078e002a */
[----:B------:R-:W-:Y:S01]  /*79a0*/  PRMT R32, R63, 0x5410, R32 ;  /* 0x000054103f207816 */ /* 0x000fe20000000020 */
[--C-:B------:R-:W-:Y:S01]  /*79b0*/  IMAD.MOV.U32 R53, RZ, RZ, R31.reuse ;  /* 0x000000ffff357224 */ /* 0x100fe200078e001f */
[----:B------:R-:W-:Y:S01]  /*79c0*/  SHF.R.U64 R43, R30, 0x10, R31 ;  /* 0x000000101e2b7819 */ /* 0x000fe2000000121f */
[----:B------:R-:W-:Y:S01]  /*79d0*/  IMAD.MOV.U32 R59, RZ, RZ, R38 ;  /* 0x000000ffff3b7224 */ /* 0x000fe200078e0026 */
[----:B------:R-:W-:Y:S01]  /*79e0*/  LOP3.LUT R63, R64, 0x1c0, RZ, 0xc0, !PT ;  /* 0x000001c0403f7812 */ /* 0x000fe200078ec0ff */
[----:B------:R-:W-:Y:S01]  /*79f0*/  IMAD.MOV.U32 R58, RZ, RZ, R39 ;  /* 0x000000ffff3a7224 */ /* 0x000fe200078e0027 */
[----:B------:R-:W-:Y:S01]  /*7a00*/  PRMT R43, R52, 0x5410, R43 ;  /* 0x00005410342b7816 */ /* 0x000fe2000000002b */
[----:B------:R-:W-:Y:S01]  /*7a10*/  IMAD.MOV.U32 R56, RZ, RZ, R34 ;  /* 0x000000ffff387224 */ /* 0x000fe200078e0022 */
[----:B------:R-:W-:Y:S01]  /*7a20*/  LOP3.LUT R28, R63, 0x18, R28, 0xf8, !PT ;  /* 0x000000183f1c7812 */ /* 0x000fe200078ef81c */
[----:B------:R-:W-:Y:S01]  /*7a30*/  IMAD.MOV.U32 R55, RZ, RZ, R35 ;  /* 0x000000ffff377224 */ /* 0x000fe200078e0023 */
[----:B------:R-:W-:Y:S01]  /*7a40*/  SHF.R.U32.HI R63, RZ, 0x3, R63 ;  /* 0x00000003ff3f7819 */ /* 0x000fe2000001163f */
[----:B------:R-:W-:Y:S01]  /*7a50*/  IMAD.MOV.U32 R54, RZ, RZ, R10 ;  /* 0x000000ffff367224 */ /* 0x000fe200078e000a */
[----:B------:R-:W-:Y:S01]  /*7a60*/  IMNMX R52, R86, 0x80, PT ;  /* 0x0000008056347817 */ /* 0x000fe20003800200 */
[----:B------:R-:W-:Y:S01]  /*7a70*/  IMAD.MOV.U32 R12, RZ, RZ, R8 ;  /* 0x000000ffff0c7224 */ /* 0x000fe200078e0008 */
[----:B------:R-:W-:Y:S01]  /*7a80*/  LOP3.LUT P1, RZ, R51, 0x4, RZ, 0xc0, !PT ;  /* 0x0000000433ff7812 */ /* 0x000fe2000782c0ff */
[----:B------:R-:W-:-:S04]  /*7a90*/  DEPBAR.LE SB0, 0x1 ;  /* 0x000080400000791a */ /* 0x000fc80000000000 */
[----:B------:R-:W-:Y:S01]  /*7aa0*/  LOP3.LUT R28, R28, R63, RZ, 0x3c, !PT ;  /* 0x0000003f1c1c7212 */ /* 0x000fe200078e3cff */
[----:B------:R-:W-:Y:S01]  /*7ab0*/  BSSY B1, `(.L_x_103) ;  /* 0x000012c000017945 */ /* 0x000fe20003800000 */
[----:B------:R-:W-:Y:S02]  /*7ac0*/  ISETP.GE.AND P0, PT, R29, R52, PT ;  /* 0x000000341d00720c */ /* 0x000fe40003f06270 */
[----:B------:R-:W-:Y:S01]  /*7ad0*/  SHF.R.U32.HI R42, RZ, 0x10, R31 ;  /* 0x00000010ff2a7819 */ /* 0x000fe2000001161f */
[----:B------:R-:W-:Y:S01]  /*7ae0*/  IMAD R28, R19, 0x200, R28 ;  /* 0x00000200131c7824 */ /* 0x000fe200078e021c */
[----:B------:R-:W-:Y:S01]  /*7af0*/  SHF.R.U64 R48, R38, 0x10, R39 ;  /* 0x0000001026307819 */ /* 0x000fe20000001227 */
[----:B------:R-:W-:Y:S01]  /*7b00*/  IMAD.MOV.U32 R31, RZ, RZ, R11 ;  /* 0x000000ffff1f7224 */ /* 0x000fe200078e000b */
[----:B------:R-:W-:Y:S02]  /*7b10*/  SHF.R.U32.HI R57, RZ, 0x10, R39 ;  /* 0x00000010ff397819 */ /* 0x000fe40000011627 */
[----:B------:R-:W-:-:S02]  /*7b20*/  SHF.R.U64 R47, R34, 0x10, R35 ;  /* 0x00000010222f7819 */ /* 0x000fc40000001223 */
[----:B------:R-:W-:Y:S02]  /*7b30*/  SHF.R.U32.HI R46, RZ, 0x10, R35 ;  /* 0x00000010ff2e7819 */ /* 0x000fe40000011623 */
[--C-:B------:R-:W-:Y:S01]  /*7b40*/  SHF.R.U64 R39, R10, 0x10, R11.reuse ;  /* 0x000000100a277819 */ /* 0x100fe2000000120b */
[----:B------:R-:W-:Y:S01]  /*7b50*/  IMAD.MOV.U32 R10, RZ, RZ, R74 ;  /* 0x000000ffff0a7224 */ /* 0x000fe200078e004a */
[----:B------:R-:W-:Y:S01]  /*7b60*/  SHF.R.U32.HI R38, RZ, 0x10, R11 ;  /* 0x00000010ff267819 */ /* 0x000fe2000001160b */
[--C-:B------:R-:W-:Y:S01]  /*7b70*/  IMAD.MOV.U32 R11, RZ, RZ, R9.reuse ;  /* 0x000000ffff0b7224 */ /* 0x100fe200078e0009 */
[--C-:B------:R-:W-:Y:S02]  /*7b80*/  SHF.R.U64 R35, R8, 0x10, R9.reuse ;  /* 0x0000001008237819 */ /* 0x100fe40000001209 */
[----:B------:R-:W-:Y:S01]  /*7b90*/  SHF.R.U32.HI R34, RZ, 0x10, R9 ;  /* 0x00000010ff227819 */ /* 0x000fe20000011609 */
[----:B------:R-:W-:Y:S01]  /*7ba0*/  IMAD.MOV.U32 R9, RZ, RZ, R75 ;  /* 0x000000ffff097224 */ /* 0x000fe200078e004b */
[----:B------:R-:W-:-:S02]  /*7bb0*/  PRMT R42, R53, 0x5410, R42 ;  /* 0x00005410352a7816 */ /* 0x000fc4000000002a */
[----:B------:R-:W-:Y:S02]  /*7bc0*/  IADD3 R53, R28, 0x20, RZ ;  /* 0x000000201c357810 */ /* 0x000fe40007ffe0ff */
[--C-:B------:R-:W-:Y:S02]  /*7bd0*/  SHF.R.U64 R30, R74, 0x10, R75.reuse ;  /* 0x000000104a1e7819 */ /* 0x100fe4000000124b */
[----:B------:R-:W-:Y:S02]  /*7be0*/  SHF.R.U32.HI R8, RZ, 0x10, R75 ;  /* 0x00000010ff087819 */ /* 0x000fe4000001164b */
[----:B------:R-:W-:Y:S02]  /*7bf0*/  @P1 IADD3 R53, R28, -0x20, RZ ;  /* 0xffffffe01c351810 */ /* 0x000fe40007ffe0ff */
[----:B------:R-:W-:Y:S02]  /*7c00*/  PRMT R38, R31, 0x5410, R38 ;  /* 0x000054101f267816 */ /* 0x000fe40000000026 */
[----:B------:R-:W-:-:S02]  /*7c10*/  PRMT R35, R12, 0x5410, R35 ;  /* 0x000054100c237816 */ /* 0x000fc40000000023 */
[----:B------:R-:W-:Y:S02]  /*7c20*/  LEA R31, R28, 0xc100, 0x1 ;  /* 0x0000c1001c1f7811 */ /* 0x000fe400078e08ff */
[----:B------:R-:W-:Y:S02]  /*7c30*/  PRMT R50, R72, 0x5410, R50 ;  /* 0x0000541048327816 */ /* 0x000fe40000000032 */
[----:B------:R-:W-:Y:S02]  /*7c40*/  PRMT R49, R71, 0x5410, R49 ;  /* 0x0000541047317816 */ /* 0x000fe40000000031 */
[----:B------:R-:W-:Y:S02]  /*7c50*/  PRMT R45, R68, 0x5410, R45 ;  /* 0x00005410442d7816 */ /* 0x000fe4000000002d */
[----:B------:R-:W-:Y:S02]  /*7c60*/  PRMT R44, R69, 0x5410, R44 ;  /* 0x00005410452c7816 */ /* 0x000fe4000000002c */
[----:B------:R-:W-:-:S02]  /*7c70*/  PRMT R41, R66, 0x5410, R41 ;  /* 0x0000541042297816 */ /* 0x000fc40000000029 */
[----:B------:R-:W-:Y:S02]  /*7c80*/  PRMT R40, R67, 0x5410, R40 ;  /* 0x0000541043287816 */ /* 0x000fe40000000028 */
        /* <DEDUP_REMOVED lines=10> */
[----:B------:R-:W-:-:S02]  /*7d30*/  LEA R12, R53, 0xc100, 0x1 ;  /* 0x0000c100350c7811 */ /* 0x000fc400078e08ff */
[----:B------:R-:W-:Y:S02]  /*7d40*/  PRMT R30, R10, 0x5410, R30 ;  /* 0x000054100a1e7816 */ /* 0x000fe4000000001e */
[----:B------:R-:W-:Y:S01]  /*7d50*/  PRMT R28, R9, 0x5410, R8 ;  /* 0x00005410091c7816 */ /* 0x000fe20000000008 */
[----:B------:R-:W-:Y:S06]  /*7d60*/  BAR.SYNC.DEFER_BLOCKING 0x0 ;  /* 0x0000000000007b1d */ /* 0x000fec0000010000 */
[----:B------:R-:W-:Y:S05]  /*7d70*/  @P0 BRA `(.L_x_104) ;  /* 0x00000ff000000947 */ /* 0x000fea0003800000 */
[----:B------:R-:W-:Y:S01]  /*7d80*/  ISETP.GE.AND P0, PT, R13, c[0x0][0x27c], PT ;  /* 0x00009f000d007a0c */ /* 0x000fe20003f06270 */
[----:B------:R-:W-:-:S12]  /*7d90*/  BSSY B0, `(.L_x_105) ;  /* 0x0000028000007945 */ /* 0x000fd80003800000 */
[----:B------:R-:W-:Y:S05]  /*7da0*/  @P0 BRA `(.L_x_106) ;  /* 0x0000026000000947 */ /* 0x000fea0003800000 */
[----:B------:R-:W1:Y:S01]  /*7db0*/  LDS.128 R8, [R31] ;  /* 0x000000001f087984 */ /* 0x000e620000000c00 */
[----:B------:R-:W-:Y:S01]  /*7dc0*/  SHF.L.U32 R58, R50, 0x10, RZ ;  /* 0x00000010323a7819 */ /* 0x000fe200000006ff */
[C---:B------:R-:W-:Y:S01]  /*7dd0*/  IMAD.U32 R56, R48.reuse, 0x10000, RZ ;  /* 0x0001000030387824 */ /* 0x040fe200078e00ff */
[----:B------:R-:W-:Y:S02]  /*7de0*/  LOP3.LUT R55, R48, 0xffff0000, RZ, 0xc0, !PT ;  /* 0xffff000030377812 */ /* 0x000fe400078ec0ff */
[----:B------:R-:W-:Y:S02]  /*7df0*/  LOP3.LUT R57, R50, 0xffff0000, RZ, 0xc0, !PT ;  /* 0xffff000032397812 */ /* 0x000fe400078ec0ff */
[C---:B-1----:R-:W-:Y:S02]  /*7e00*/  LOP3.LUT R53, R8.reuse, 0xffff0000, RZ, 0xc0, !PT ;  /* 0xffff000008357812 */ /* 0x042fe400078ec0ff */
[----:B------:R-:W-:Y:S02]  /*7e10*/  LOP3.LUT R62, R9, 0xffff0000, RZ, 0xc0, !PT ;  /* 0xffff0000093e7812 */ /* 0x000fe400078ec0ff */
[----:B------:R-:W-:-:S02]  /*7e20*/  SHF.L.U32 R54, R8, 0x10, RZ ;  /* 0x0000001008367819 */ /* 0x000fc400000006ff */
[----:B------:R-:W-:Y:S01]  /*7e30*/  SHF.L.U32 R8, R9, 0x10, RZ ;  /* 0x0000001009087819 */ /* 0x000fe200000006ff */
[C---:B------:R-:W-:Y:S01]  /*7e40*/  FMUL.FTZ R9, R53.reuse, R56 ;  /* 0x0000003835097220 */ /* 0x040fe20000410000 */
[C---:B------:R-:W-:Y:S01]  /*7e50*/  SHF.L.U32 R60, R10.reuse, 0x10, RZ ;  /* 0x000000100a3c7819 */ /* 0x040fe200000006ff */
[-C--:B------:R-:W-:Y:S01]  /*7e60*/  FMUL.FTZ R53, R53, R58.reuse ;  /* 0x0000003a35357220 */ /* 0x080fe20000410000 */
[----:B------:R-:W-:Y:S01]  /*7e70*/  LOP3.LUT R59, R10, 0xffff0000, RZ, 0xc0, !PT ;  /* 0xffff00000a3b7812 */ /* 0x000fe200078ec0ff */
[C---:B------:R-:W-:Y:S01]  /*7e80*/  IMAD.U32 R10, R11.reuse, 0x10000, RZ ;  /* 0x000100000b0a7824 */ /* 0x040fe200078e00ff */
[----:B------:R-:W-:Y:S01]  /*7e90*/  LOP3.LUT R61, R11, 0xffff0000, RZ, 0xc0, !PT ;  /* 0xffff00000b3d7812 */ /* 0x000fe200078ec0ff */
[----:B------:R-:W-:Y:S02]  /*7ea0*/  FMUL.FTZ R11, R62, R55 ;  /* 0x000000373e0b7220 */ /* 0x000fe40000410000 */
[C---:B------:R-:W-:Y:S01]  /*7eb0*/  FFMA.FTZ R9, R54.reuse, R58, -R9 ;  /* 0x0000003a36097223 */ /* 0x040fe20000010809 */
[----:B------:R-:W-:Y:S01]  /*7ec0*/  SHF.L.U32 R58, R49, 0x10, RZ ;  /* 0x00000010313a7819 */ /* 0x000fe200000006ff */
[----:B------:R-:W-:Y:S01]  /*7ed0*/  FFMA.FTZ R54, R54, R56, R53 ;  /* 0x0000003836367223 */ /* 0x000fe20000010035 */
[C---:B------:R-:W-:Y:S01]  /*7ee0*/  SHF.L.U32 R56, R51.reuse, 0x10, RZ ;  /* 0x0000001033387819 */ /* 0x040fe200000006ff */
[-C--:B------:R-:W-:Y:S01]  /*7ef0*/  FMUL.FTZ R62, R62, R57.reuse ;  /* 0x000000393e3e7220 */ /* 0x080fe20000410000 */
[----:B------:R-:W-:Y:S01]  /*7f00*/  LOP3.LUT R53, R51, 0xffff0000, RZ, 0xc0, !PT ;  /* 0xffff000033357812 */ /* 0x000fe200078ec0ff */
[C---:B------:R-:W-:Y:S01]  /*7f10*/  FFMA.FTZ R11, R8.reuse, R57, -R11 ;  /* 0x00000039080b7223 */ /* 0x040fe2000001080b */
[----:B------:R-:W-:Y:S01]  /*7f20*/  LOP3.LUT R57, R49, 0xffff0000, RZ, 0xc0, !PT ;  /* 0xffff000031397812 */ /* 0x000fe200078ec0ff */
[----:B------:R-:W-:-:S02]  /*7f30*/  FFMA.FTZ R62, R8, R55, R62 ;  /* 0x00000037083e7223 */ /* 0x000fc4000001003e */
[----:B------:R-:W-:Y:S02]  /*7f40*/  FMUL.FTZ R55, R59, R56 ;  /* 0x000000383b377220 */ /* 0x000fe40000410000 */
[----:B------:R-:W-:Y:S02]  /*7f50*/  FMUL.FTZ R8, R61, R53 ;  /* 0x000000353d087220 */ /* 0x000fe40000410000 */
[-C--:B------:R-:W-:Y:S02]  /*7f60*/  FMUL.FTZ R59, R59, R58.reuse ;  /* 0x0000003a3b3b7220 */ /* 0x080fe40000410000 */
[----:B------:R-:W-:Y:S02]  /*7f70*/  FMUL.FTZ R61, R61, R57 ;  /* 0x000000393d3d7220 */ /* 0x000fe40000410000 */
[C---:B------:R-:W-:Y:S02]  /*7f80*/  FFMA.FTZ R55, R60.reuse, R58, -R55 ;  /* 0x0000003a3c377223 */ /* 0x040fe40000010837 */
[----:B------:R-:W-:-:S02]  /*7f90*/  FFMA.FTZ R56, R60, R56, R59 ;  /* 0x000000383c387223 */ /* 0x000fc4000001003b */
[----:B------:R-:W-:Y:S01]  /*7fa0*/  FFMA.FTZ R57, R10, R57, -R8 ;  /* 0x000000390a397223 */ /* 0x000fe20000010808 */
[----:B------:R-:W-:Y:S01]  /*7fb0*/  F2FP.BF16.PACK_AB R8, R54, R9 ;  /* 0x000000093608723e */ /* 0x000fe200000010ff */
[----:B------:R-:W-:Y:S01]  /*7fc0*/  FFMA.FTZ R58, R10, R53, R61 ;  /* 0x000000350a3a7223 */ /* 0x000fe2000001003d */
[----:B------:R-:W-:Y:S02]  /*7fd0*/  F2FP.BF16.PACK_AB R9, R62, R11 ;  /* 0x0000000b3e09723e */ /* 0x000fe400000010ff */
[----:B------:R-:W-:Y:S02]  /*7fe0*/  F2FP.BF16.PACK_AB R10, R56, R55 ;  /* 0x00000037380a723e */ /* 0x000fe400000010ff */
[----:B------:R-:W-:-:S05]  /*7ff0*/  F2FP.BF16.PACK_AB R11, R58, R57 ;  /* 0x000000393a0b723e */ /* 0x000fca00000010ff */
[----:B------:R1:W-:Y:S02]  /*8000*/  STS.128 [R31], R8 ;  /* 0x000000081f007388 */ /* 0x0003e40000000c00 */
.L_x_106:
[----:B------:R-:W-:Y:S05]  /*8010*/  BSYNC B0 ;  /* 0x0000000000007941 */ /* 0x000fea0003800000 */
.L_x_105:
[----:B-1----:R-:W-:Y:S01]  /*8020*/  IADD3 R8, R13, 0x10, RZ ;  /* 0x000000100d087810 */ /* 0x002fe20007ffe0ff */
[----:B------:R-:W-:Y:S03]  /*8030*/  BSSY B0, `(.L_x_107) ;  /* 0x0000029000007945 */ /* 0x000fe60003800000 */
[----:B------:R-:W-:-:S13]  /*8040*/  ISETP.GE.AND P0, PT, R8, c[0x0][0x27c], PT ;  /* 0x00009f0008007a0c */ /* 0x000fda0003f06270 */
        /* <DEDUP_REMOVED lines=17> */
[----:B------:R-:W-:Y:S01]  /*8160*/  FFMA.FTZ R9, R54, R58, -R9 ;  /* 0x0000003a36097223 */ /* 0x000fe20000010809 */
[----:B------:R-:W-:Y:S01]  /*8170*/  SHF.L.U32 R58, R44, 0x10, RZ ;  /* 0x000000102c3a7819 */ /* 0x000fe200000006ff */
[----:B------:R-:W-:Y:S01]  /*8180*/  FFMA.FTZ R54, R54, R56, R53 ;  /* 0x0000003836367223 */ /* 0x000fe20000010035 */
[----:B------:R-:W-:Y:S01]  /*8190*/  SHF.L.U32 R56, R46, 0x10, RZ ;  /* 0x000000102e387819 */ /* 0x000fe200000006ff */
[-C--:B------:R-:W-:Y:S01]  /*81a0*/  FMUL.FTZ R62, R62, R57.reuse ;  /* 0x000000393e3e7220 */ /* 0x080fe20000410000 */
[----:B------:R-:W-:Y:S01]  /*81b0*/  LOP3.LUT R53, R46, 0xffff0000, RZ, 0xc0, !PT ;  /* 0xffff00002e357812 */ /* 0x000fe200078ec0ff */
[----:B------:R-:W-:Y:S01]  /*81c0*/  FFMA.FTZ R11, R8, R57, -R11 ;  /* 0x00000039080b7223 */ /* 0x000fe2000001080b */
        /* <DEDUP_REMOVED lines=15> */
.L_x_108:
[----:B------:R-:W-:Y:S05]  /*82c0*/  BSYNC B0 ;  /* 0x0000000000007941 */ /* 0x000fea0003800000 */
.L_x_107:
[----:B-1----:R-:W-:Y:S01]  /*82d0*/  IADD3 R8, R13, 0x20, RZ ;  /* 0x000000200d087810 */ /* 0x002fe20007ffe0ff */
[----:B------:R-:W-:Y:S03]  /*82e0*/  BSSY B0, `(.L_x_109) ;  /* 0x0000029000007945 */ /* 0x000fe60003800000 */
[----:B------:R-:W-:-:S13]  /*82f0*/  ISETP.GE.AND P0, PT, R8, c[0x0][0x27c], PT ;  /* 0x00009f0008007a0c */ /* 0x000fda0003f06270 */
[----:B------:R-:W-:Y:S05]  /*8300*/  @P0 BRA `(.L_x_110) ;  /* 0x0000026000000947 */ /* 0x000fea0003800000 */
[----:B------:R-:W1:Y:S01]  /*8310*/  LDS.128 R8, [R31+0x4000] ;  /* 0x004000001f087984 */ /* 0x000e620000000c00 */
        /* <DEDUP_REMOVED lines=36> */
[----:B------:R1:W-:Y:S02]  /*8560*/  STS.128 [R31+0x4000], R8 ;  /* 0x004000081f007388 */ /* 0x0003e40000000c00 */
.L_x_110:
[----:B------:R-:W-:Y:S05]  /*8570*/  BSYNC B0 ;  /* 0x0000000000007941 */ /* 0x000fea0003800000 */
.L_x_109:
        /* <DEDUP_REMOVED lines=42> */
.L_x_112:
[----:B------:R-:W-:Y:S05]  /*8820*/  BSYNC B0 ;  /* 0x0000000000007941 */ /* 0x000fea0003800000 */
.L_x_111:
        /* <DEDUP_REMOVED lines=42> */
.L_x_114:
[----:B------:R-:W-:Y:S05]  /*8ad0*/  BSYNC B0 ;  /* 0x0000000000007941 */ /* 0x000fea0003800000 */
.L_x_113:
[----:B-1----:R-:W-:-:S04]  /*8ae0*/  IADD3 R8, R13, 0x50, RZ ;  /* 0x000000500d087810 */ /* 0x002fc80007ffe0ff */
[----:B------:R-:W-:-:S13]  /*8af0*/  ISETP.GE.AND P0, PT, R8, c[0x0][0x27c], PT ;  /* 0x00009f0008007a0c */ /* 0x000fda0003f06270 */
[----:B------:R-:W-:Y:S05]  /*8b00*/  @P0 BRA `(.L_x_104) ;  /* 0x0000026000000947 */ /* 0x000fea0003800000 */
[----:B------:R-:W1:Y:S01]  /*8b10*/  LDS.128 R8, [R12+0x8000] ;  /* 0x008000000c087984 */ /* 0x000e620000000c00 */
[C---:B------:R-:W-:Y:S01]  /*8b20*/  SHF.L.U32 R58, R15.reuse, 0x10, RZ ;  /* 0x000000100f3a7819 */ /* 0x040fe200000006ff */
        /* <DEDUP_REMOVED lines=36> */
.L_x_104:
[----:B------:R-:W-:Y:S05]  /*8d70*/  BSYNC B1 ;  /* 0x0000000000017941 */ /* 0x000fea0003800000 */
.L_x_103:
[----:B------:R-:W-:-:S04]  /*8d80*/  IADD3 R29, R29, 0x40, RZ ;  /* 0x000000401d1d7810 */ /* 0x000fc80007ffe0ff */
[----:B------:R-:W-:-:S13]  /*8d90*/  ISETP.GE.AND P0, PT, R29, R52, PT ;  /* 0x000000341d00720c */ /* 0x000fda0003f06270 */
[----:B------:R-:W-:Y:S05]  /*8da0*/  @P0 BRA `(.L_x_115) ;  /* 0x00003f9000000947 */ /* 0x000fea0003800000 */
[----:B------:R-:W-:Y:S01]  /*8db0*/  ISETP.GE.AND P0, PT, R13, c[0x0][0x27c], PT ;  /* 0x00009f000d007a0c */ /* 0x000fe20003f06270 */
[----:B------:R-:W-:-:S12]  /*8dc0*/  BSSY B0, `(.L_x_116) ;  /* 0x0000028000007945 */ /* 0x000fd80003800000 */
[----:B------:R-:W-:Y:S05]  /*8dd0*/  @P0 BRA `(.L_x_117) ;  /* 0x0000026000000947 */ /* 0x000fea0003800000 */
[----:B-1----:R-:W1:Y:S01]  /*8de0*/  LDS.128 R8, [R31+0x2000] ;  /* 0x002000001f087984 */ /* 0x002e620000000c00 */
[----:B------:R-:W-:Y:S02]  /*8df0*/  LOP3.LUT R54, R50, 0xffff0000, RZ, 0xc0, !PT ;  /* 0xffff000032367812 */ /* 0x000fe400078ec0ff */
[C---:B-1----:R-:W-:Y:S01]  /*8e00*/  SHF.L.U32 R52, R8.reuse, 0x10, RZ ;  /* 0x0000001008347819 */ /* 0x042fe200000006ff */
[----:B------:R-:W-:Y:S01]  /*8e10*/  IMAD.U32 R55, R11, 0x10000, RZ ;  /* 0x000100000b377824 */ /* 0x000fe200078e00ff */
[----:B------:R-:W-:Y:S02]  /*8e20*/  LOP3.LUT R29, R8, 0xffff0000, RZ, 0xc0, !PT ;  /* 0xffff0000081d7812 */ /* 0x000fe400078ec0ff */
[C---:B------:R-:W-:Y:S02]  /*8e30*/  SHF.L.U32 R8, R9.reuse, 0x10, RZ ;  /* 0x0000001009087819 */ /* 0x040fe400000006ff */
[----:B------:R-:W-:Y:S02]  /*8e40*/  LOP3.LUT R53, R9, 0xffff0000, RZ, 0xc0, !PT ;  /* 0xffff000009357812 */ /* 0x000fe400078ec0ff */
[----:B------:R-:W-:Y:S01]  /*8e50*/  SHF.L.U32 R9, R50, 0x10, RZ ;  /* 0x0000001032097819 */ /* 0x000fe200000006ff */
[C---:B------:R-:W-:Y:S01]  /*8e60*/  IMAD.U32 R50, R48.reuse, 0x10000, RZ ;  /* 0x0001000030327824 */ /* 0x040fe200078e00ff */
[----:B------:R-:W-:-:S02]  /*8e70*/  LOP3.LUT R48, R48, 0xffff0000, RZ, 0xc0, !PT ;  /* 0xffff000030307812 */ /* 0x000fc400078ec0ff */
[C---:B------:R-:W-:Y:S02]  /*8e80*/  SHF.L.U32 R57, R10.reuse, 0x10, RZ ;  /* 0x000000100a397819 */ /* 0x040fe400000006ff */
[----:B------:R-:W-:Y:S01]  /*8e90*/  LOP3.LUT R56, R10, 0xffff0000, RZ, 0xc0, !PT ;  /* 0xffff00000a387812 */ /* 0x000fe200078ec0ff */
[----:B------:R-:W-:Y:S01]  /*8ea0*/  FMUL.FTZ R10, R50, R29 ;  /* 0x0000001d320a7220 */ /* 0x000fe20000410000 */
[----:B------:R-:W-:Y:S01]  /*8eb0*/  LOP3.LUT R58, R11, 0xffff0000, RZ, 0xc0, !PT ;  /* 0xffff00000b3a7812 */ /* 0x000fe200078ec0ff */
[----:B------:R-:W-:Y:S02]  /*8ec0*/  FMUL.FTZ R11, R48, R53 ;  /* 0x00000035300b7220 */ /* 0x000fe40000410000 */
[C---:B------:R-:W-:Y:S02]  /*8ed0*/  FMUL.FTZ R29, R9.reuse, R29 ;  /* 0x0000001d091d7220 */ /* 0x040fe40000410000 */
[----:B------:R-:W-:Y:S02]  /*8ee0*/  FFMA.FTZ R10, R9, R52, -R10 ;  /* 0x00000034090a7223 */ /* 0x000fe4000001080a */
[----:B------:R-:W-:Y:S01]  /*8ef0*/  FFMA.FTZ R9, R54, R8, -R11 ;  /* 0x0000000836097223 */ /* 0x000fe2000001080b */
[----:B------:R-:W-:Y:S01]  /*8f00*/  SHF.L.U32 R11, R51, 0x10, RZ ;  /* 0x00000010330b7819 */ /* 0x000fe200000006ff */
[----:B------:R-:W-:Y:S01]  /*8f10*/  FFMA.FTZ R29, R50, R52, R29 ;  /* 0x00000034321d7223 */ /* 0x000fe2000001001d */
[----:B------:R-:W-:Y:S01]  /*8f20*/  SHF.L.U32 R50, R49, 0x10, RZ ;  /* 0x0000001031327819 */ /* 0x000fe200000006ff */
[----:B------:R-:W-:Y:S01]  /*8f30*/  FMUL.FTZ R53, R54, R53 ;  /* 0x0000003536357220 */ /* 0x000fe20000410000 */
[----:B------:R-:W-:-:S02]  /*8f40*/  LOP3.LUT R51, R51, 0xffff0000, RZ, 0xc0, !PT ;  /* 0xffff000033337812 */ /* 0x000fc400078ec0ff */
[----:B------:R-:W-:Y:S01]  /*8f50*/  LOP3.LUT R49, R49, 0xffff0000, RZ, 0xc0, !PT ;  /* 0xffff000031317812 */ /* 0x000fe200078ec0ff */
[----:B------:R-:W-:Y:S02]  /*8f60*/  FFMA.FTZ R48, R48, R8, R53 ;  /* 0x0000000830307223 */ /* 0x000fe40000010035 */
[-C--:B------:R-:W-:Y:S02]  /*8f70*/  FMUL.FTZ R8, R11, R56.reuse ;  /* 0x000000380b087220 */ /* 0x080fe40000410000 */
[----:B------:R-:W-:Y:S01]  /*8f80*/  FMUL.FTZ R56, R50, R56 ;  /* 0x0000003832387220 */ /* 0x000fe20000410000 */
[----:B------:R-:W-:Y:S01]  /*8f90*/  F2FP.BF16.PACK_AB R9, R48, R9 ;  /* 0x000000093009723e */ /* 0x000fe200000010ff */
[-C--:B------:R-:W-:Y:S02]  /*8fa0*/  FMUL.FTZ R52, R51, R58.reuse ;  /* 0x0000003a33347220 */ /* 0x080fe40000410000 */
[----:B------:R-:W-:Y:S02]  /*8fb0*/  FMUL.FTZ R58, R49, R58 ;  /* 0x0000003a313a7220 */ /* 0x000fe40000410000 */
[-C--:B------:R-:W-:Y:S01]  /*8fc0*/  FFMA.FTZ R50, R50, R57.reuse, -R8 ;  /* 0x0000003932327223 */ /* 0x080fe20000010808 */
[----:B------:R-:W-:Y:S01]  /*8fd0*/  F2FP.BF16.PACK_AB R8, R29, R10 ;  /* 0x0000000a1d08723e */ /* 0x000fe200000010ff */
[----:B------:R-:W-:-:S02]  /*8fe0*/  FFMA.FTZ R11, R11, R57, R56 ;  /* 0x000000390b0b7223 */ /* 0x000fc40000010038 */
[-C--:B------:R-:W-:Y:S02]  /*8ff0*/  FFMA.FTZ R52, R49, R55.reuse, -R52 ;  /* 0x0000003731347223 */ /* 0x080fe40000010834 */
[----:B------:R-:W-:Y:S01]  /*9000*/  FFMA.FTZ R51, R51, R55, R58 ;  /* 0x0000003733337223 */ /* 0x000fe2000001003a */
[----:B------:R-:W-:-:S04]  /*9010*/  F2FP.BF16.PACK_AB R10, R11, R50 ;  /* 0x000000320b0a723e */ /* 0x000fc800000010ff */
[----:B------:R-:W-:-:S05]  /*9020*/  F2FP.BF16.PACK_AB R11, R51, R52 ;  /* 0x00000034330b723e */ /* 0x000fca00000010ff */
[----:B------:R1:W-:Y:S02]  /*9030*/  STS.128 [R31+0x2000], R8 ;  /* 0x002000081f007388 */ /* 0x0003e40000000c00 */
.L_x_117:
[----:B------:R-:W-:Y:S05]  /*9040*/  BSYNC B0 ;  /* 0x0000000000007941 */ /* 0x000fea0003800000 */
.L_x_116:
[----:B-1----:R-:W-:Y:S01]  /*9050*/  IADD3 R8, R13, 0x10, RZ ;  /* 0x000000100d087810 */ /* 0x002fe20007ffe0ff */
[----:B------:R-:W-:Y:S03]  /*9060*/  BSSY B0, `(.L_x_118) ;  /* 0x0000029000007945 */ /* 0x000fe60003800000 */
[----:B------:R-:W-:-:S13]  /*9070*/  ISETP.GE.AND P0, PT, R8, c[0x0][0x27c], PT ;  /* 0x00009f0008007a0c */ /* 0x000fda0003f06270 */
[----:B------:R-:W-:Y:S05]  /*9080*/  @P0 BRA `(.L_x_119) ;  /* 0x0000026000000947 */ /* 0x000fea0003800000 */
[----:B------:R-:W1:Y:S01]  /*9090*/  LDS.128 R8, [R12+0x2000] ;  /* 0x002000000c087984 */ /* 0x000e620000000c00 */
        /* <DEDUP_REMOVED lines=29> */
[----:B------:R-:W-:-:S02]  /*9270*/  FFMA.FTZ R52, R11, R53, R52 ;  /* 0x000000350b347223 */ /* 0x000fc40000010034 */
[----:B------:R-:W-:Y:S01]  /*9280*/  FFMA.FTZ R45, R45, R53, -R8 ;  /* 0x000000352d2d7223 */ /* 0x000fe20000010808 */
[----:B------:R-:W-:Y:S01]  /*9290*/  F2FP.BF16.PACK_AB R8, R29, R10 ;  /* 0x0000000a1d08723e */ /* 0x000fe200000010ff */
[-C--:B------:R-:W-:Y:S02]  /*92a0*/  FFMA.FTZ R11, R44, R51.reuse, -R47 ;  /* 0x000000332c0b7223 */ /* 0x080fe4000001082f */
[----:B------:R-:W-:Y:S01]  /*92b0*/  FFMA.FTZ R54, R46, R51, R54 ;  /* 0x000000332e367223 */ /* 0x000fe20000010036 */
[----:B------:R-:W-:-:S04]  /*92c0*/  F2FP.BF16.PACK_AB R10, R52, R45 ;  /* 0x0000002d340a723e */ /* 0x000fc800000010ff */
[----:B------:R-:W-:-:S05]  /*92d0*/  F2FP.BF16.PACK_AB R11, R54, R11 ;  /* 0x0000000b360b723e */ /* 0x000fca00000010ff */
[----:B------:R1:W-:Y:S02]  /*92e0*/  STS.128 [R12+0x2000], R8 ;  /* 0x002000080c007388 */ /* 0x0003e40000000c00 */
.L_x_119:
[----:B------:R-:W-:Y:S05]  /*92f0*/  BSYNC B0 ;  /* 0x0000000000007941 */ /* 0x000fea0003800000 */
.L_x_118:
        /* <DEDUP_REMOVED lines=42> */
.L_x_121:
[----:B------:R-:W-:Y:S05]  /*95a0*/  BSYNC B0 ;  /* 0x0000000000007941 */ /* 0x000fea0003800000 */
.L_x_120:
        /* <DEDUP_REMOVED lines=42> */
.L_x_123:
[----:B------:R-:W-:Y:S05]  /*9850*/  BSYNC B0 ;  /* 0x0000000000007941 */ /* 0x000fea0003800000 */
.L_x_122:
        /* <DEDUP_REMOVED lines=42> */
.L_x_125:
[----:B------:R-:W-:Y:S05]  /*9b00*/  BSYNC B0 ;  /* 0x0000000000007941 */ /* 0x000fea0003800000 */
.L_x_124:
[----:B------:R-:W-:-:S04]  /*9b10*/  IADD3 R13, R13, 0x50, RZ ;  /* 0x000000500d0d7810 */ /* 0x000fc80007ffe0ff */
[----:B------:R-:W-:-:S13]  /*9b20*/  ISETP.GE.AND P0, PT, R13, c[0x0][0x27c], PT ;  /* 0x00009f000d007a0c */ /* 0x000fda0003f06270 */
[----:B------:R-:W-:Y:S05]  /*9b30*/  @P0 BRA `(.L_x_115) ;  /* 0x0000320000000947 */ /* 0x000fea0003800000 */
[----:B-1----:R-:W1:Y:S01]  /*9b40*/  LDS.128 R8, [R12+0xa000] ;  /* 0x00a000000c087984 */ /* 0x002e620000000c00 */
[C---:B------:R-:W-:Y:S01]  /*9b50*/  SHF.L.U32 R32, R15.reuse, 0x10, RZ ;  /* 0x000000100f207819 */ /* 0x040fe200000006ff */
[C---:B------:R-:W-:Y:S01]  /*9b60*/  IMAD.U32 R34, R30.reuse, 0x10000, RZ ;  /* 0x000100001e227824 */ /* 0x040fe200078e00ff */
[----:B------:R-:W-:Y:S02]  /*9b70*/  LOP3.LUT R30, R30, 0xffff0000, RZ, 0xc0, !PT ;  /* 0xffff00001e1e7812 */ /* 0x000fe400078ec0ff */
[----:B------:R-:W-:Y:S02]  /*9b80*/  LOP3.LUT R15, R15, 0xffff0000, RZ, 0xc0, !PT ;  /* 0xffff00000f0f7812 */ /* 0x000fe400078ec0ff */
[C---:B-1----:R-:W-:Y:S01]  /*9b90*/  LOP3.LUT R13, R8.reuse, 0xffff0000, RZ, 0xc0, !PT ;  /* 0xffff0000080d7812 */ /* 0x042fe200078ec0ff */
[----:B------:R-:W-:Y:S01]  /*9ba0*/  IMAD.U32 R31, R11, 0x10000, RZ ;  /* 0x000100000b1f7824 */ /* 0x000fe200078e00ff */
[----:B------:R-:W-:Y:S02]  /*9bb0*/  SHF.L.U32 R29, R8, 0x10, RZ ;  /* 0x00000010081d7819 */ /* 0x000fe400000006ff */
[----:B------:R-:W-:-:S02]  /*9bc0*/  SHF.L.U32 R8, R9, 0x10, RZ ;  /* 0x0000001009087819 */ /* 0x000fc400000006ff */
[C---:B------:R-:W-:Y:S02]  /*9bd0*/  SHF.L.U32 R35, R10.reuse, 0x10, RZ ;  /* 0x000000100a237819 */ /* 0x040fe400000006ff */
[----:B------:R-:W-:Y:S01]  /*9be0*/  LOP3.LUT R33, R10, 0xffff0000, RZ, 0xc0, !PT ;  /* 0xffff00000a217812 */ /* 0x000fe200078ec0ff */
[-C--:B------:R-:W-:Y:S01]  /*9bf0*/  FMUL.FTZ R10, R34, R13.reuse ;  /* 0x0000000d220a7220 */ /* 0x080fe20000410000 */
[----:B------:R-:W-:Y:S01]  /*9c00*/  LOP3.LUT R9, R9, 0xffff0000, RZ, 0xc0, !PT ;  /* 0xffff000009097812 */ /* 0x000fe200078ec0ff */
[C---:B------:R-:W-:Y:S01]  /*9c10*/  FMUL.FTZ R13, R32.reuse, R13 ;  /* 0x0000000d200d7220 */ /* 0x040fe20000410000 */
[----:B------:R-:W-:Y:S01]  /*9c20*/  LOP3.LUT R36, R11, 0xffff0000, RZ, 0xc0, !PT ;  /* 0xffff00000b247812 */ /* 0x000fe200078ec0ff */
[----:B------:R-:W-:Y:S01]  /*9c30*/  FFMA.FTZ R10, R32, R29, -R10 ;  /* 0x0000001d200a7223 */ /* 0x000fe2000001080a */
[----:B------:R-:W-:Y:S01]  /*9c40*/  SHF.L.U32 R32, R28, 0x10, RZ ;  /* 0x000000101c207819 */ /* 0x000fe200000006ff */
[----:B------:R-:W-:Y:S01]  /*9c50*/  FMUL.FTZ R11, R30, R9 ;  /* 0x000000091e0b7220 */ /* 0x000fe20000410000 */
[----:B------:R-:W-:Y:S01]  /*9c60*/  LOP3.LUT R28, R28, 0xffff0000, RZ, 0xc0, !PT ;  /* 0xffff00001c1c7812 */ /* 0x000fe200078ec0ff */
[----:B------:R-:W-:Y:S01]  /*9c70*/  FFMA.FTZ R13, R34, R29, R13 ;  /* 0x0000001d220d7223 */ /* 0x000fe2000001000d */
[C---:B------:R-:W-:Y:S01]  /*9c80*/  SHF.L.U32 R34, R14.reuse, 0x10, RZ ;  /* 0x000000100e227819 */ /* 0x040fe200000006ff */
[C---:B------:R-:W-:Y:S01]  /*9c90*/  FMUL.FTZ R9, R15.reuse, R9 ;  /* 0x000000090f097220 */ /* 0x040fe20000410000 */
[----:B------:R-:W-:Y:S01]  /*9ca0*/  LOP3.LUT R14, R14, 0xffff0000, RZ, 0xc0, !PT ;  /* 0xffff00000e0e7812 */ /* 0x000fe200078ec0ff */
[----:B------:R-:W-:-:S02]  /*9cb0*/  FFMA.FTZ R11, R15, R8, -R11 ;  /* 0x000000080f0b7223 */ /* 0x000fc4000001080b */
[----:B------:R-:W-:Y:S02]  /*9cc0*/  FFMA.FTZ R30, R30, R8, R9 ;  /* 0x000000081e1e7223 */ /* 0x000fe40000010009 */
[-C--:B------:R-:W-:Y:S02]  /*9cd0*/  FMUL.FTZ R8, R32, R33.reuse ;  /* 0x0000002120087220 */ /* 0x080fe40000410000 */
[-C--:B------:R-:W-:Y:S02]  /*9ce0*/  FMUL.FTZ R9, R28, R36.reuse ;  /* 0x000000241c097220 */ /* 0x080fe40000410000 */
[----:B------:R-:W-:Y:S02]  /*9cf0*/  FMUL.FTZ R33, R34, R33 ;  /* 0x0000002122217220 */ /* 0x000fe40000410000 */
[C---:B------:R-:W-:Y:S02]  /*9d00*/  FMUL.FTZ R36, R14.reuse, R36 ;  /* 0x000000240e247220 */ /* 0x040fe40000410000 */
[----:B------:R-:W-:Y:S01]  /*9d10*/  FFMA.FTZ R14, R14, R31, -R9 ;  /* 0x0000001f0e0e7223 */ /* 0x000fe20000010809 */
[----:B------:R-:W-:Y:S01]  /*9d20*/  F2FP.BF16.PACK_AB R9, R30, R11 ;  /* 0x0000000b1e09723e */ /* 0x000fe200000010ff */
[-C--:B------:R-:W-:Y:S01]  /*9d30*/  FFMA.FTZ R34, R34, R35.reuse, -R8 ;  /* 0x0000002322227223 */ /* 0x080fe20000010808 */
[----:B------:R-:W-:Y:S01]  /*9d40*/  F2FP.BF16.PACK_AB R8, R13, R10 ;  /* 0x0000000a0d08723e */ /* 0x000fe200000010ff */
[----:B------:R-:W-:-:S02]  /*9d50*/  FFMA.FTZ R33, R32, R35, R33 ;  /* 0x0000002320217223 */ /* 0x000fc40000010021 */
[----:B------:R-:W-:-:S03]  /*9d60*/  FFMA.FTZ R31, R28, R31, R36 ;  /* 0x0000001f1c1f7223 */ /* 0x000fc60000010024 */
[----:B------:R-:W-:Y:S02]  /*9d70*/  F2FP.BF16.PACK_AB R10, R33, R34 ;  /* 0x00000022210a723e */ /* 0x000fe400000010ff */
[----:B------:R-:W-:-:S05]  /*9d80*/  F2FP.BF16.PACK_AB R11, R31, R14 ;  /* 0x0000000e1f0b723e */ /* 0x000fca00000010ff */
[----:B------:R1:W-:Y:S01]  /*9d90*/  STS.128 [R12+0xa000], R8 ;  /* 0x00a000080c007388 */ /* 0x0003e20000000c00 */
[----:B------:R-:W-:Y:S05]  /*9da0*/  BRA `(.L_x_115) ;  /* 0x00002f9000007947 */ /* 0x000fea0003800000 */
.L_x_100:
        /* <DEDUP_REMOVED lines=15> */
[C---:B------:R-:W-:Y:S01]  /*9ea0*/  ISETP.GE.AND P0, PT, R28.reuse, c[0x0][0x27c], PT ;  /* 0x00009f001c007a0c */ /* 0x040fe20003f06270 */
[----:B------:R-:W-:Y:S01]  /*9eb0*/  CS2R R46, SRZ ;  /* 0x00000000002e7805 */ /* 0x000fe2000001ff00 */
[----:B------:R-:W-:Y:S01]  /*9ec0*/  CS2R R44, SRZ ;  /* 0x00000000002c7805 */ /* 0x000fe2000001ff00 */
[----:B------:R-:W-:Y:S01]  /*9ed0*/  CS2R R10, SRZ ;  /* 0x00000000000a7805 */ /* 0x000fe2000001ff00 */
[----:B------:R-:W-:Y:S01]  /*9ee0*/  CS2R R8, SRZ ;  /* 0x0000000000087805 */ /* 0x000fe2000001ff00 */
[----:B------:R-:W-:-:S02]  /*9ef0*/  IADD3 R15, R28, 0x20, RZ ;  /* 0x000000201c0f7810 */ /* 0x000fc40007ffe0ff */
[----:B------:R-:W-:-:S06]  /*9f00*/  IADD3 R13, R28, 0x40, RZ ;  /* 0x000000401c0d7810 */ /* 0x000fcc0007ffe0ff */
[----:B------:R-:W-:-:S04]  /*9f10*/  @!P0 IMAD.WIDE R34, R28, 0x2, R48 ;  /* 0x000000021c228825 */ /* 0x000fc800078e0230 */
[----:B------:R-:W-:Y:S01]  /*9f20*/  @!P0 IMAD.WIDE R32, R28, 0x2, R52 ;  /* 0x000000021c208825 */ /* 0x000fe200078e0234 */
[----:B------:R1:W5:Y:S01]  /*9f30*/  @!P0 LD.E.128 R44, [R34.64] ;  /* 0x00000006222c8980 */ /* 0x000362000c101d00 */
[----:B------:R-:W-:-:S03]  /*9f40*/  ISETP.GE.AND P1, PT, R15, c[0x0][0x27c], PT ;  /* 0x00009f000f007a0c */ /* 0x000fc60003f26270 */
[----:B------:R2:W5:Y:S01]  /*9f50*/  @!P0 LD.E.128 R8, [R32.64] ;  /* 0x0000000620088980 */ /* 0x000562000c101d00 */
[----:B------:R-:W-:Y:S01]  /*9f60*/  ISETP.GE.AND P0, PT, R13, c[0x0][0x27c], PT ;  /* 0x00009f000d007a0c */ /* 0x000fe20003f06270 */
[----:B------:R-:W-:Y:S01]  /*9f70*/  CS2R R38, SRZ ;  /* 0x0000000000267805 */ /* 0x000fe2000001ff00 */
[----:B------:R-:W-:Y:S01]  /*9f80*/  CS2R R36, SRZ ;  /* 0x0000000000247805 */ /* 0x000fe2000001ff00 */
[----:B------:R-:W-:Y:S01]  /*9f90*/  CS2R R42, SRZ ;  /* 0x00000000002a7805 */ /* 0x000fe2000001ff00 */
[----:B------:R-:W-:-:S05]  /*9fa0*/  CS2R R40, SRZ ;  /* 0x0000000000287805 */ /* 0x000fca000001ff00 */
[----:B------:R-:W-:-:S04]  /*9fb0*/  @!P1 SHF.R.S32.HI R14, RZ, 0x1f, R15 ;  /* 0x0000001fff0e9819 */ /* 0x000fc8000001140f */
[----:B------:R-:W-:Y:S02]  /*9fc0*/  @!P0 SHF.R.S32.HI R12, RZ, 0x1f, R13 ;  /* 0x0000001fff0c8819 */ /* 0x000fe4000001140d */
[----:B------:R-:W-:Y:S02]  /*9fd0*/  @!P1 LEA.HI R14, R14, R15, RZ, 0x3 ;  /* 0x0000000f0e0e9211 */ /* 0x000fe400078f18ff */
[----:B------:R-:W-:Y:S02]  /*9fe0*/  @!P0 LEA.HI R12, R12, R13, RZ, 0x3 ;  /* 0x0000000d0c0c8211 */ /* 0x000fe400078f18ff */
[----:B------:R-:W-:Y:S01]  /*9ff0*/  @!P1 LOP3.LUT R13, R14, 0xfffffff8, RZ, 0xc0, !PT ;  /* 0xfffffff80e0d9812 */ /* 0x000fe200078ec0ff */
[----:B-1----:R-:W-:Y:S01]  /*a000*/  CS2R R34, SRZ ;  /* 0x0000000000227805 */ /* 0x002fe2000001ff00 */
[----:B------:R-:W-:-:S03]  /*a010*/  @!P0 LOP3.LUT R15, R12, 0xfffffff8, RZ, 0xc0, !PT ;  /* 0xfffffff80c0f8812 */ /* 0x000fc600078ec0ff */
[----:B------:R-:W-:Y:S01]  /*a020*/  @!P1 IMAD.WIDE R30, R13, 0x2, R48 ;  /* 0x000000020d1e9825 */ /* 0x000fe200078e0230 */
[----:B--2---:R-:W-:-:S03]  /*a030*/  CS2R R32, SRZ ;  /* 0x0000000000207805 */ /* 0x004fc6000001ff00 */
[----:B------:R-:W-:Y:S01]  /*a040*/  @!P1 IMAD.WIDE R56, R13, 0x2, R52 ;  /* 0x000000020d389825 */ /* 0x000fe200078e0234 */
[----:B------:R1:W5:Y:S01]  /*a050*/  @!P1 LD.E.128 R36, [R30.64] ;  /* 0x000000061e249980 */ /* 0x000362000c101d00 */
[----:B------:R-:W-:Y:S02]  /*a060*/  CS2R R12, SRZ ;  /* 0x00000000000c7805 */ /* 0x000fe4000001ff00 */
[----:B------:R-:W-:-:S04]  /*a070*/  @!P0 IMAD.WIDE R48, R15, 0x2, R48 ;  /* 0x000000020f308825 */ /* 0x000fc800078e0230 */
[----:B------:R-:W-:Y:S01]  /*a080*/  @!P0 IMAD.WIDE R52, R15, 0x2, R52 ;  /* 0x000000020f348825 */ /* 0x000fe200078e0234 */
[----:B------:R1:W5:Y:S01]  /*a090*/  @!P0 LD.E.128 R40, [R48.64] ;  /* 0x0000000630288980 */ /* 0x000362000c101d00 */
[----:B------:R-:W-:-:S03]  /*a0a0*/  CS2R R14, SRZ ;  /* 0x00000000000e7805 */ /* 0x000fc6000001ff00 */
[----:B------:R1:W5:Y:S04]  /*a0b0*/  @!P0 LD.E.128 R32, [R52.64] ;  /* 0x0000000634208980 */ /* 0x000368000c101d00 */
[----:B------:R1:W5:Y:S02]  /*a0c0*/  @!P1 LD.E.128 R12, [R56.64] ;  /* 0x00000006380c9980 */ /* 0x000364000c101d00 */
.L_x_127:
[----:B------:R-:W-:Y:S05]  /*a0d0*/  BSYNC B0 ;  /* 0x0000000000007941 */ /* 0x000fea0003800000 */
.L_x_126:
[----:B-----5:R-:W-:Y:S01]  /*a0e0*/  IMAD.MOV.U32 R76, RZ, RZ, R44 ;  /* 0x000000ffff4c7224 */ /* 0x020fe200078e002c */
[--C-:B-1----:R-:W-:Y:S01]  /*a0f0*/  SHF.R.U64 R53, R44, 0x10, R45.reuse ;  /* 0x000000102c357819 */ /* 0x102fe2000000122d */
[--C-:B------:R-:W-:Y:S01]  /*a100*/  IMAD.MOV.U32 R77, RZ, RZ, R45.reuse ;  /* 0x000000ffff4d7224 */ /* 0x100fe200078e002d */
[----:B------:R-:W-:Y:S01]  /*a110*/  SHF.R.U32.HI R52, RZ, 0x10, R45 ;  /* 0x00000010ff347819 */ /* 0x000fe2000001162d */
[--C-:B------:R-:W-:Y:S01]  /*a120*/  IMAD.MOV.U32 R44, RZ, RZ, R37.reuse ;  /* 0x000000ffff2c7224 */ /* 0x100fe200078e0025 */
[--C-:B------:R-:W-:Y:S01]  /*a130*/  SHF.R.U64 R45, R36, 0x10, R37.reuse ;  /* 0x00000010242d7819 */ /* 0x100fe20000001225 */
[----:B------:R-:W-:Y:S01]  /*a140*/  IMAD.MOV.U32 R66, RZ, RZ, R38 ;  /* 0x000000ffff427224 */ /* 0x000fe200078e0026 */
[----:B------:R-:W-:Y:S01]  /*a150*/  SHF.R.U32.HI R69, RZ, 0x10, R37 ;  /* 0x00000010ff457819 */ /* 0x000fe20000011625 */
[----:B------:R-:W-:Y:S01]  /*a160*/  IMAD.MOV.U32 R67, RZ, RZ, R40 ;  /* 0x000000ffff437224 */ /* 0x000fe200078e0028 */
[----:B------:R-:W-:Y:S01]  /*a170*/  SHF.R.U64 R37, R38, 0x10, R39 ;  /* 0x0000001026257819 */ /* 0x000fe20000001227 */
[----:B------:R-:W-:Y:S01]  /*a180*/  IMAD R86, R86, -0x80, R51 ;  /* 0xffffff8056567824 */ /* 0x000fe200078e0233 */
[----:B------:R-:W-:Y:S01]  /*a190*/  SHF.R.U64 R56, R40, 0x10, R41 ;  /* 0x0000001028387819 */ /* 0x000fe20000001229 */
[--C-:B------:R-:W-:Y:S01]  /*a1a0*/  IMAD.MOV.U32 R55, RZ, RZ, R43.reuse ;  /* 0x000000ffff377224 */ /* 0x100fe200078e002b */
[----:B------:R-:W-:Y:S01]  /*a1b0*/  SHF.R.U64 R57, R42, 0x10, R43 ;  /* 0x000000102a397819 */ /* 0x000fe2000000122b */
[----:B------:R-:W-:Y:S01]  /*a1c0*/  IMAD.MOV.U32 R73, RZ, RZ, R47 ;  /* 0x000000ffff497224 */ /* 0x000fe200078e002f */
[----:B------:R-:W-:Y:S01]  /*a1d0*/  SHF.R.U32.HI R72, RZ, 0x10, R43 ;  /* 0x00000010ff487819 */ /* 0x000fe2000001162b */
[----:B------:R-:W-:Y:S01]  /*a1e0*/  IMAD.MOV.U32 R64, RZ, RZ, R36 ;  /* 0x000000ffff407224 */ /* 0x000fe200078e0024 */
[----:B------:R-:W-:Y:S01]  /*a1f0*/  PRMT R43, R66, 0x5410, R37 ;  /* 0x00005410422b7816 */ /* 0x000fe20000000025 */
[----:B------:R-:W-:Y:S01]  /*a200*/  IMAD.MOV.U32 R49, RZ, RZ, R41 ;  /* 0x000000ffff317224 */ /* 0x000fe200078e0029 */
[----:B------:R-:W-:Y:S01]  /*a210*/  PRMT R37, R67, 0x5410, R56 ;  /* 0x0000541043257816 */ /* 0x000fe20000000038 */
[----:B------:R-:W-:Y:S01]  /*a220*/  IMAD.MOV.U32 R58, RZ, RZ, R10 ;  /* 0x000000ffff3a7224 */ /* 0x000fe200078e000a */
[----:B------:R-:W-:Y:S01]  /*a230*/  IMNMX R56, R86, 0x80, PT ;  /* 0x0000008056387817 */ /* 0x000fe20003800200 */
[----:B------:R-:W-:Y:S01]  /*a240*/  IMAD.MOV.U32 R36, RZ, RZ, R39 ;  /* 0x000000ffff247224 */ /* 0x000fe200078e0027 */
[--C-:B------:R-:W-:Y:S01]  /*a250*/  SHF.R.U64 R74, R46, 0x10, R47.reuse ;  /* 0x000000102e4a7819 */ /* 0x100fe2000000122f */
[----:B------:R-:W-:Y:S01]  /*a260*/  IMAD.MOV.U32 R75, RZ, RZ, R46 ;  /* 0x000000ffff4b7224 */ /* 0x000fe200078e002e */
[----:B------:R-:W-:Y:S01]  /*a270*/  ISETP.GE.AND P0, PT, R29, R56, PT ;  /* 0x000000381d00720c */ /* 0x000fe20003f06270 */
[----:B------:R-:W-:Y:S01]  /*a280*/  IMAD.MOV.U32 R62, RZ, RZ, R8 ;  /* 0x000000ffff3e7224 */ /* 0x000fe200078e0008 */
[----:B------:R-:W-:Y:S01]  /*a290*/  SHF.R.U32.HI R50, RZ, 0x10, R47 ;  /* 0x00000010ff327819 */ /* 0x000fe2000001162f */
[----:B------:R-:W-:Y:S01]  /*a2a0*/  IMAD.MOV.U32 R68, RZ, RZ, R42 ;  /* 0x000000ffff447224 */ /* 0x000fe200078e002a */
[----:B------:R-:W-:Y:S01]  /*a2b0*/  SHF.R.U32.HI R70, RZ, 0x10, R41 ;  /* 0x00000010ff467819 */ /* 0x000fe20000011629 */
[----:B------:R-:W-:Y:S01]  /*a2c0*/  IMAD.MOV.U32 R48, RZ, RZ, R9 ;  /* 0x000000ffff307224 */ /* 0x000fe200078e0009 */
[----:B------:R-:W-:Y:S01]  /*a2d0*/  SHF.R.U64 R47, R10, 0x10, R11 ;  /* 0x000000100a2f7819 */ /* 0x000fe2000000120b */
[----:B------:R-:W-:Y:S01]  /*a2e0*/  IMAD.MOV.U32 R10, RZ, RZ, R12 ;  /* 0x000000ffff0a7224 */ /* 0x000fe200078e000c */
[----:B------:R-:W-:Y:S01]  /*a2f0*/  SHF.R.U32.HI R71, RZ, 0x10, R39 ;  /* 0x00000010ff477819 */ /* 0x000fe20000011627 */
[----:B------:R-:W-:Y:S01]  /*a300*/  IMAD.MOV.U32 R46, RZ, RZ, R11 ;  /* 0x000000ffff2e7224 */ /* 0x000fe200078e000b */
[----:B------:R-:W-:Y:S01]  /*a310*/  SHF.R.U64 R41, R12, 0x10, R13 ;  /* 0x000000100c297819 */ /* 0x000fe2000000120d */
[----:B------:R-:W-:Y:S01]  /*a320*/  IMAD.MOV.U32 R12, RZ, RZ, R14 ;  /* 0x000000ffff0c7224 */ /* 0x000fe200078e000e */
[----:B------:R-:W-:Y:S01]  /*a330*/  SHF.R.U64 R59, R8, 0x10, R9 ;  /* 0x00000010083b7819 */ /* 0x000fe20000001209 */
[----:B------:R-:W-:Y:S01]  /*a340*/  IMAD.MOV.U32 R40, RZ, RZ, R13 ;  /* 0x000000ffff287224 */ /* 0x000fe200078e000d */
[--C-:B------:R-:W-:Y:S01]  /*a350*/  SHF.R.U64 R39, R14, 0x10, R15.reuse ;  /* 0x000000100e277819 */ /* 0x100fe2000000120f */
[----:B------:R-:W-:Y:S01]  /*a360*/  IMAD.MOV.U32 R38, RZ, RZ, R15 ;  /* 0x000000ffff267224 */ /* 0x000fe200078e000f */
[----:B------:R-:W-:Y:S01]  /*a370*/  SHF.R.U32.HI R61, RZ, 0x10, R9 ;  /* 0x00000010ff3d7819 */ /* 0x000fe20000011609 */
[----:B------:R-:W-:Y:S01]  /*a380*/  IMAD.MOV.U32 R14, RZ, RZ, R32 ;  /* 0x000000ffff0e7224 */ /* 0x000fe200078e0020 */
[----:B------:R-:W-:Y:S01]  /*a390*/  SHF.R.U32.HI R11, RZ, 0x10, R11 ;  /* 0x00000010ff0b7819 */ /* 0x000fe2000001160b */
[----:B------:R-:W-:Y:S01]  /*a3a0*/  IMAD.MOV.U32 R8, RZ, RZ, R33 ;  /* 0x000000ffff087224 */ /* 0x000fe200078e0021 */
[----:B------:R-:W-:Y:S01]  /*a3b0*/  SHF.R.U32.HI R13, RZ, 0x10, R13 ;  /* 0x00000010ff0d7819 */ /* 0x000fe2000001160d */
[----:B------:R-:W-:Y:S01]  /*a3c0*/  IMAD.MOV.U32 R60, RZ, RZ, R34 ;  /* 0x000000ffff3c7224 */ /* 0x000fe200078e0022 */
[----:B------:R-:W-:Y:S01]  /*a3d0*/  SHF.R.U32.HI R15, RZ, 0x10, R15 ;  /* 0x00000010ff0f7819 */ /* 0x000fe2000001160f */
[----:B------:R-:W-:Y:S01]  /*a3e0*/  IMAD.MOV.U32 R30, RZ, RZ, R35 ;  /* 0x000000ffff1e7224 */ /* 0x000fe200078e0023 */
[----:B------:R-:W-:Y:S01]  /*a3f0*/  SHF.R.U64 R9, R32, 0x10, R33 ;  /* 0x0000001020097819 */ /* 0x000fe20000001221 */
[----:B------:R-:W-:-:S04]  /*a400*/  DEPBAR.LE SB0, 0x1 ;  /* 0x000080400000791a */ /* 0x000fc80000000000 */
[----:B------:R-:W-:Y:S01]  /*a410*/  SHF.R.U32.HI R63, RZ, 0x10, R33 ;  /* 0x00000010ff3f7819 */ /* 0x000fe20000011621 */
[----:B------:R-:W-:Y:S01]  /*a420*/  BSSY B1, `(.L_x_128) ;  /* 0x0000151000017945 */ /* 0x000fe20003800000 */
[--C-:B------:R-:W-:Y:S02]  /*a430*/  SHF.R.U64 R31, R34, 0x10, R35.reuse ;  /* 0x00000010221f7819 */ /* 0x100fe40000001223 */
[----:B------:R-:W-:Y:S02]  /*a440*/  SHF.R.U32.HI R65, RZ, 0x10, R35 ;  /* 0x00000010ff417819 */ /* 0x000fe40000011623 */
        /* <DEDUP_REMOVED lines=21> */
[----:B------:R-:W-:Y:S01]  /*a5a0*/  PRMT R30, R30, 0x5410, R65 ;  /* 0x000054101e1e7816 */ /* 0x000fe20000000041 */
[----:B------:R-:W-:Y:S06]  /*a5b0*/  BAR.SYNC.DEFER_BLOCKING 0x0 ;  /* 0x0000000000007b1d */ /* 0x000fec0000010000 */
[----:B------:R-:W-:Y:S05]  /*a5c0*/  @P0 BRA `(.L_x_129) ;  /* 0x0000136000000947 */ /* 0x000fea0003800000 */
[----:B------:R-:W-:Y:S01]  /*a5d0*/  ISETP.GE.AND P0, PT, R28, c[0x0][0x27c], PT ;  /* 0x00009f001c007a0c */ /* 0x000fe20003f06270 */
[----:B------:R-:W-:-:S12]  /*a5e0*/  BSSY B0, `(.L_x_130) ;  /* 0x0000060000007945 */ /* 0x000fd80003800000 */
[----:B------:R-:W-:Y:S05]  /*a5f0*/  @P0 BRA `(.L_x_131) ;  /* 0x000005e000000947 */ /* 0x000fea0003800000 */
[----:B------:R-:W-:Y:S01]  /*a600*/  IMAD.MOV.U32 R9, RZ, RZ, c[0x0][0x27c] ;  /* 0x00009f00ff097624 */ /* 0x000fe200078e00ff */
[----:B------:R-:W-:Y:S01]  /*a610*/  SHF.L.U32 R10, R19, 0x9, RZ ;  /* 0x00000009130a7819 */ /* 0x000fe200000006ff */
[----:B------:R-:W-:Y:S01]  /*a620*/  IMAD.SHL.U32 R13, R29, 0x40, RZ ;  /* 0x000000401d0d7824 */ /* 0x000fe200078e00ff */
[----:B------:R-:W-:Y:S01]  /*a630*/  LOP3.LUT R65, R51, 0xffff0000, RZ, 0xc0, !PT ;  /* 0xffff000033417812 */ /* 0x000fe200078ec0ff */
[----:B------:R-:W-:Y:S01]  /*a640*/  IMAD.U32 R62, R47, 0x10000, RZ ;  /* 0x000100002f3e7824 */ /* 0x000fe200078e00ff */
[----:B------:R-:W-:Y:S01]  /*a650*/  LEA.HI R12, R9, R54, RZ, 0x1d ;  /* 0x00000036090c7211 */ /* 0x000fe200078fe8ff */
[----:B------:R-:W-:Y:S01]  /*a660*/  IMAD.U32 R64, R51, 0x10000, RZ ;  /* 0x0001000033407824 */ /* 0x000fe200078e00ff */
[----:B------:R-:W-:Y:S01]  /*a670*/  LOP3.LUT R13, R13, 0x1c0, RZ, 0xc0, !PT ;  /* 0x000001c00d0d7812 */ /* 0x000fe200078ec0ff */
[----:B------:R-:W-:Y:S01]  /*a680*/  IMAD.U32 R72, R49, 0x10000, RZ ;  /* 0x0001000031487824 */ /* 0x000fe200078e00ff */
[----:B------:R-:W-:Y:S01]  /*a690*/  SHF.R.S32.HI R9, RZ, 0x1f, R12 ;  /* 0x0000001fff097819 */ /* 0x000fe2000001140c */
[----:B------:R-:W-:Y:S01]  /*a6a0*/  IMAD.SHL.U32 R8, R12, 0x8, RZ ;  /* 0x000000080c087824 */ /* 0x000fe200078e00ff */
[----:B------:R-:W-:Y:S01]  /*a6b0*/  SHF.R.U32.HI R11, RZ, 0x3, R13 ;  /* 0x00000003ff0b7819 */ /* 0x000fe2000001160d */
[----:B------:R-:W-:Y:S01]  /*a6c0*/  IMAD.U32 R69, R52, 0x10000, RZ ;  /* 0x0001000034457824 */ /* 0x000fe200078e00ff */
[----:B------:R-:W-:-:S02]  /*a6d0*/  LEA.HI R9, R9, R12, RZ, 0x3 ;  /* 0x0000000c09097211 */ /* 0x000fc400078f18ff */
[----:B------:R-:W-:Y:S02]  /*a6e0*/  LOP3.LUT R8, R13, 0x38, R8, 0xf8, !PT ;  /* 0x000000380d087812 */ /* 0x000fe400078ef808 */
[----:B------:R-:W-:Y:S02]  /*a6f0*/  SHF.L.U32 R9, R9, 0xa, RZ ;  /* 0x0000000a09097819 */ /* 0x000fe400000006ff */
[----:B------:R-:W-:Y:S02]  /*a700*/  LOP3.LUT R57, R13, 0x38, R28, 0xf8, !PT ;  /* 0x000000380d397812 */ /* 0x000fe400078ef81c */
[----:B------:R-:W-:Y:S02]  /*a710*/  LOP3.LUT R8, R8, R11, RZ, 0x3c, !PT ;  /* 0x0000000b08087212 */ /* 0x000fe400078e3cff */
[----:B------:R-:W-:Y:S02]  /*a720*/  LOP3.LUT R9, R9, 0x7fffe000, RZ, 0xc0, !PT ;  /* 0x7fffe00009097812 */ /* 0x000fe400078ec0ff */
[----:B------:R-:W-:-:S02]  /*a730*/  LOP3.LUT R57, R10, R57, R11, 0xf6, !PT ;  /* 0x000000390a397212 */ /* 0x000fc400078ef60b */
[----:B------:R-:W-:Y:S02]  /*a740*/  IADD3 R8, R8, R9, R10 ;  /* 0x0000000908087210 */ /* 0x000fe40007ffe00a */
[----:B------:R-:W-:Y:S01]  /*a750*/  SHF.L.U32 R74, R53, 0x10, RZ ;  /* 0x00000010354a7819 */ /* 0x000fe200000006ff */
[----:B------:R-:W-:Y:S01]  /*a760*/  IMAD.SHL.U32 R57, R57, 0x2, RZ ;  /* 0x0000000239397824 */ /* 0x000fe200078e00ff */
[----:B------:R-:W-:-:S04]  /*a770*/  SHF.L.U32 R55, R8, 0x1, RZ ;  /* 0x0000000108377819 */ /* 0x000fc800000006ff */
[----:B------:R-:W1:Y:S04]  /*a780*/  LDS.128 R12, [R57+0xc100] ;  /* 0x00c10000390c7984 */ /* 0x000e680000000c00 */
[----:B------:R-:W2:Y:S01]  /*a790*/  LDS.128 R8, [R55+0xc100] ;  /* 0x00c1000037087984 */ /* 0x000ea20000000c00 */
[C---:B-1----:R-:W-:Y:S01]  /*a7a0*/  IMAD.U32 R59, R12.reuse, 0x10000, RZ ;  /* 0x000100000c3b7824 */ /* 0x042fe200078e00ff */
[----:B------:R-:W-:Y:S01]  /*a7b0*/  LOP3.LUT R58, R12, 0xffff0000, RZ, 0xc0, !PT ;  /* 0xffff00000c3a7812 */ /* 0x000fe200078ec0ff */
[----:B------:R-:W-:Y:S01]  /*a7c0*/  IMAD.U32 R63, R14, 0x10000, RZ ;  /* 0x000100000e3f7824 */ /* 0x000fe200078e00ff */
[C---:B------:R-:W-:Y:S02]  /*a7d0*/  SHF.L.U32 R60, R13.reuse, 0x10, RZ ;  /* 0x000000100d3c7819 */ /* 0x040fe400000006ff */
[----:B------:R-:W-:-:S02]  /*a7e0*/  LOP3.LUT R12, R13, 0xffff0000, RZ, 0xc0, !PT ;  /* 0xffff00000d0c7812 */ /* 0x000fc400078ec0ff */
[----:B------:R-:W-:Y:S02]  /*a7f0*/  LOP3.LUT R61, R14, 0xffff0000, RZ, 0xc0, !PT ;  /* 0xffff00000e3d7812 */ /* 0x000fe400078ec0ff */
[----:B--2---:R-:W-:Y:S02]  /*a800*/  SHF.L.U32 R67, R10, 0x10, RZ ;  /* 0x000000100a437819 */ /* 0x004fe400000006ff */
[C---:B------:R-:W-:Y:S02]  /*a810*/  SHF.L.U32 R13, R15.reuse, 0x10, RZ ;  /* 0x000000100f0d7819 */ /* 0x040fe400000006ff */
[----:B------:R-:W-:Y:S01]  /*a820*/  LOP3.LUT R14, R15, 0xffff0000, RZ, 0xc0, !PT ;  /* 0xffff00000f0e7812 */ /* 0x000fe200078ec0ff */
[C---:B------:R-:W-:Y:S01]  /*a830*/  IMAD.U32 R15, R8.reuse, 0x10000, RZ ;  /* 0x00010000080f7824 */ /* 0x040fe200078e00ff */
[----:B------:R-:W-:Y:S01]  /*a840*/  LOP3.LUT R71, R8, 0xffff0000, RZ, 0xc0, !PT ;  /* 0xffff000008477812 */ /* 0x000fe200078ec0ff */
[----:B------:R-:W-:Y:S01]  /*a850*/  FMUL.FTZ R66, R67, R62 ;  /* 0x0000003e43427220 */ /* 0x000fe20000410000 */
[----:B------:R-:W-:Y:S01]  /*a860*/  SHF.L.U32 R8, R9, 0x10, RZ ;  /* 0x0000001009087819 */ /* 0x000fe200000006ff */
[-C--:B------:R-:W-:Y:S01]  /*a870*/  FMUL.FTZ R67, R67, R64.reuse ;  /* 0x0000004043437220 */ /* 0x080fe20000410000 */
[----:B------:R-:W-:Y:S01]  /*a880*/  LOP3.LUT R70, R9, 0xffff0000, RZ, 0xc0, !PT ;  /* 0xffff000009467812 */ /* 0x000fe200078ec0ff */
[----:B------:R-:W-:Y:S01]  /*a890*/  FFMA.FTZ R66, R63, R64, -R66 ;  /* 0x000000403f427223 */ /* 0x000fe20000010842 */
[----:B------:R-:W-:Y:S01]  /*a8a0*/  SHF.L.U32 R9, R11, 0x10, RZ ;  /* 0x000000100b097819 */ /* 0x000fe200000006ff */
[----:B------:R-:W-:Y:S01]  /*a8b0*/  FFMA.FTZ R63, R63, R62, R67 ;  /* 0x0000003e3f3f7223 */ /* 0x000fe20000010043 */
[----:B------:R-:W-:-:S02]  /*a8c0*/  LOP3.LUT R68, R11, 0xffff0000, RZ, 0xc0, !PT ;  /* 0xffff00000b447812 */ /* 0x000fc400078ec0ff */
[----:B------:R-:W-:Y:S02]  /*a8d0*/  LOP3.LUT R10, R10, 0xffff0000, RZ, 0xc0, !PT ;  /* 0xffff00000a0a7812 */ /* 0x000fe400078ec0ff */
[----:B------:R-:W-:Y:S02]  /*a8e0*/  LOP3.LUT R11, R47, 0xffff0000, RZ, 0xc0, !PT ;  /* 0xffff00002f0b7812 */ /* 0x000fe400078ec0ff */
[----:B------:R-:W-:-:S03]  /*a8f0*/  LOP3.LUT R62, R49, 0xffff0000, RZ, 0xc0, !PT ;  /* 0xffff0000313e7812 */ /* 0x000fc600078ec0ff */
[C---:B------:R-:W-:Y:S02]  /*a900*/  FMUL.FTZ R64, R10.reuse, R11 ;  /* 0x0000000b0a407220 */ /* 0x040fe40000410000 */
[-C--:B------:R-:W-:Y:S02]  /*a910*/  FMUL.FTZ R10, R10, R65.reuse ;  /* 0x000000410a0a7220 */ /* 0x080fe40000410000 */
[----:B------:R-:W-:Y:S02]  /*a920*/  FFMA.FTZ R65, R61, R65, -R64 ;  /* 0x000000413d417223 */ /* 0x000fe40000010840 */
[C---:B------:R-:W-:Y:S02]  /*a930*/  FMUL.FTZ R64, R15.reuse, R72 ;  /* 0x000000480f407220 */ /* 0x040fe40000410000 */
[-C--:B------:R-:W-:Y:S02]  /*a940*/  FMUL.FTZ R15, R15, R74.reuse ;  /* 0x0000004a0f0f7220 */ /* 0x080fe40000410000 */
[----:B------:R-:W-:Y:S01]  /*a950*/  FFMA.FTZ R10, R61, R11, R10 ;  /* 0x0000000b3d0a7223 */ /* 0x000fe2000001000a */
[----:B------:R-:W-:Y:S01]  /*a960*/  LOP3.LUT R61, R53, 0xffff0000, RZ, 0xc0, !PT ;  /* 0xffff0000353d7812 */ /* 0x000fe200078ec0ff */
[C---:B------:R-:W-:Y:S01]  /*a970*/  FFMA.FTZ R64, R59.reuse, R74, -R64 ;  /* 0x0000004a3b407223 */ /* 0x040fe20000010840 */
[----:B------:R-:W-:Y:S01]  /*a980*/  SHF.L.U32 R11, R48, 0x10, RZ ;  /* 0x00000010300b7819 */ /* 0x000fe200000006ff */
[----:B------:R-:W-:Y:S01]  /*a990*/  FFMA.FTZ R59, R59, R72, R15 ;  /* 0x000000483b3b7223 */ /* 0x000fe2000001000f */
[----:B------:R-:W-:Y:S01]  /*a9a0*/  SHF.L.U32 R74, R50, 0x10, RZ ;  /* 0x00000010324a7819 */ /* 0x000fe200000006ff */
[C---:B------:R-:W-:Y:S01]  /*a9b0*/  FMUL.FTZ R15, R71.reuse, R62 ;  /* 0x0000003e470f7220 */ /* 0x040fe20000410000 */
[----:B------:R-:W-:Y:S01]  /*a9c0*/  F2FP.BF16.PACK_AB R10, R10, R63 ;  /* 0x0000003f0a0a723e */ /* 0x000fe200000010ff */
[----:B------:R-:W-:-:S02]  /*a9d0*/  FMUL.FTZ R71, R71, R61 ;  /* 0x0000003d47477220 */ /* 0x000fc40000410000 */
[----:B------:R-:W-:Y:S02]  /*a9e0*/  FFMA.FTZ R61, R58, R61, -R15 ;  /* 0x0000003d3a3d7223 */ /* 0x000fe4000001080f */
[C---:B------:R-:W-:Y:S02]  /*a9f0*/  FMUL.FTZ R67, R8.reuse, R11 ;  /* 0x0000000b08437220 */ /* 0x040fe40000410000 */
[-C--:B------:R-:W-:Y:S02]  /*aa00*/  FMUL.FTZ R15, R8, R69.reuse ;  /* 0x00000045080f7220 */ /* 0x080fe40000410000 */
[----:B------:R-:W-:Y:S02]  /*aa10*/  IMAD.U32 R72, R46, 0x10000, RZ ;  /* 0x000100002e487824 */ /* 0x000fe400078e00ff */
[----:B------:R-:W-:Y:S01]  /*aa20*/  FFMA.FTZ R8, R58, R62, R71 ;  /* 0x0000003e3a087223 */ /* 0x000fe20000010047 */
[----:B------:R-:W-:Y:S01]  /*aa30*/  LOP3.LUT R71, R52, 0xffff0000, RZ, 0xc0, !PT ;  /* 0xffff000034477812 */ /* 0x000fe200078ec0ff */
[----:B------:R-:W-:Y:S01]  /*aa40*/  FFMA.FTZ R62, R60, R69, -R67 ;  /* 0x000000453c3e7223 */ /* 0x000fe20000010843 */
[----:B------:R-:W-:Y:S01]  /*aa50*/  LOP3.LUT R67, R46, 0xffff0000, RZ, 0xc0, !PT ;  /* 0xffff00002e437812 */ /* 0x000fe200078ec0ff */
[----:B------:R-:W-:Y:S01]  /*aa60*/  FFMA.FTZ R60, R60, R11, R15 ;  /* 0x0000000b3c3c7223 */ /* 0x000fe2000001000f */
[----:B------:R-:W-:Y:S01]  /*aa70*/  LOP3.LUT R15, R50, 0xffff0000, RZ, 0xc0, !PT ;  /* 0xffff0000320f7812 */ /* 0x000fe200078ec0ff */
[C---:B------:R-:W-:Y:S01]  /*aa80*/  FMUL.FTZ R58, R9.reuse, R72 ;  /* 0x00000048093a7220 */ /* 0x040fe20000410000 */
[----:B------:R-:W-:Y:S01]  /*aa90*/  F2FP.BF16.PACK_AB R8, R8, R59 ;  /* 0x0000003b0808723e */ /* 0x000fe200000010ff */
[-C--:B------:R-:W-:Y:S01]  /*aaa0*/  FMUL.FTZ R11, R9, R74.reuse ;  /* 0x0000004a090b7220 */ /* 0x080fe20000410000 */
[----:B------:R-:W-:Y:S01]  /*aab0*/  LOP3.LUT R9, R48, 0xffff0000, RZ, 0xc0, !PT ;  /* 0xffff000030097812 */ /* 0x000fe200078ec0ff */
[----:B------:R-:W-:-:S02]  /*aac0*/  FFMA.FTZ R58, R13, R74, -R58 ;  /* 0x0000004a0d3a7223 */ /* 0x000fc4000001083a */
[----:B------:R-:W-:Y:S02]  /*aad0*/  FFMA.FTZ R11, R13, R72, R11 ;  /* 0x000000480d0b7223 */ /* 0x000fe4000001000b */
[----:B------:R-:W-:Y:S02]  /*aae0*/  FMUL.FTZ R13, R70, R9 ;  /* 0x00000009460d7220 */ /* 0x000fe40000410000 */
[----:B------:R-:W-:Y:S02]  /*aaf0*/  FMUL.FTZ R69, R68, R67 ;  /* 0x0000004344457220 */ /* 0x000fe40000410000 */
[----:B------:R-:W-:Y:S02]  /*ab00*/  FMUL.FTZ R70, R70, R71 ;  /* 0x0000004746467220 */ /* 0x000fe40000410000 */
[----:B------:R-:W-:Y:S02]  /*ab10*/  FMUL.FTZ R68, R68, R15 ;  /* 0x0000000f44447220 */ /* 0x000fe40000410000 */
[----:B------:R-:W-:-:S02]  /*ab20*/  FFMA.FTZ R13, R12, R71, -R13 ;  /* 0x000000470c0d7223 */ /* 0x000fc4000001080d */
[----:B------:R-:W-:Y:S02]  /*ab30*/  FFMA.FTZ R15, R14, R15, -R69 ;  /* 0x0000000f0e0f7223 */ /* 0x000fe40000010845 */
[----:B------:R-:W-:Y:S01]  /*ab40*/  FFMA.FTZ R9, R12, R9, R70 ;  /* 0x000000090c097223 */ /* 0x000fe20000010046 */
[----:B------:R-:W-:Y:S01]  /*ab50*/  F2FP.BF16.PACK_AB R12, R61, R64 ;  /* 0x000000403d0c723e */ /* 0x000fe200000010ff */
[----:B------:R-:W-:Y:S01]  /*ab60*/  FFMA.FTZ R68, R14, R67, R68 ;  /* 0x000000430e447223 */ /* 0x000fe20000010044 */
[----:B------:R-:W-:Y:S02]  /*ab70*/  F2FP.BF16.PACK_AB R14, R65, R66 ;  /* 0x00000042410e723e */ /* 0x000fe400000010ff */
[----:B------:R-:W-:Y:S02]  /*ab80*/  F2FP.BF16.PACK_AB R13, R13, R62 ;  /* 0x0000003e0d0d723e */ /* 0x000fe400000010ff */
[----:B------:R-:W-:Y:S02]  /*ab90*/  F2FP.BF16.PACK_AB R15, R15, R58 ;  /* 0x0000003a0f0f723e */ /* 0x000fe400000010ff */
[----:B------:R-:W-:-:S02]  /*aba0*/  F2FP.BF16.PACK_AB R9, R9, R60 ;  /* 0x0000003c0909723e */ /* 0x000fc400000010ff */
[----:B------:R-:W-:Y:S01]  /*abb0*/  F2FP.BF16.PACK_AB R11, R68, R11 ;  /* 0x0000000b440b723e */ /* 0x000fe200000010ff */
[----:B------:R1:W-:Y:S04]  /*abc0*/  STS.128 [R57+0xc100], R12 ;  /* 0x00c1000c39007388 */ /* 0x0003e80000000c00 */
[----:B------:R1:W-:Y:S02]  /*abd0*/  STS.128 [R55+0xc100], R8 ;  /* 0x00c1000837007388 */ /* 0x0003e40000000c00 */
.L_x_131:
[----:B------:R-:W-:Y:S05]  /*abe0*/  BSYNC B0 ;  /* 0x0000000000007941 */ /* 0x000fea0003800000 */
.L_x_130:
[----:B-1----:R-:W-:Y:S01]  /*abf0*/  IADD3 R12, R28, 0x20, RZ ;  /* 0x000000201c0c7810 */ /* 0x002fe20007ffe0ff */
[----:B------:R-:W-:Y:S03]  /*ac00*/  BSSY B0, `(.L_x_132) ;  /* 0x0000069000007945 */ /* 0x000fe60003800000 */
[----:B------:R-:W-:-:S13]  /*ac10*/  ISETP.GE.AND P0, PT, R12, c[0x0][0x27c], PT ;  /* 0x00009f000c007a0c */ /* 0x000fda0003f06270 */
[----:B------:R-:W-:Y:S05]  /*ac20*/  @P0 BRA `(.L_x_133) ;  /* 0x0000066000000947 */ /* 0x000fea0003800000 */
[----:B------:R-:W-:Y:S01]  /*ac30*/  SHF.R.S32.HI R11, RZ, 0x1f, R12 ;  /* 0x0000001fff0b7819 */ /* 0x000fe2000001140c */
[----:B------:R-:W-:Y:S01]  /*ac40*/  IMAD.MOV.U32 R8, RZ, RZ, c[0x0][0x27c] ;  /* 0x00009f00ff087624 */ /* 0x000fe200078e00ff */
[----:B------:R-:W-:Y:S01]  /*ac50*/  SHF.L.U32 R72, R45, 0x10, RZ ;  /* 0x000000102d487819 */ /* 0x000fe200000006ff */
[----:B------:R-:W-:Y:S01]  /*ac60*/  IMAD.SHL.U32 R9, R29, 0x40, RZ ;  /* 0x000000401d097824 */ /* 0x000fe200078e00ff */
[-C--:B------:R-:W-:Y:S01]  /*ac70*/  LEA.HI R10, R11, R12.reuse, RZ, 0x3 ;  /* 0x0000000c0b0a7211 */ /* 0x080fe200078f18ff */
[----:B------:R-:W-:Y:S01]  /*ac80*/  IMAD.U32 R64, R41, 0x10000, RZ ;  /* 0x0001000029407824 */ /* 0x000fe200078e00ff */
[----:B------:R-:W-:Y:S02]  /*ac90*/  LEA.HI R11, R11, R12, RZ, 0x6 ;  /* 0x0000000c0b0b7211 */ /* 0x000fe400078f30ff */
[----:B------:R-:W-:Y:S02]  /*aca0*/  SHF.R.S32.HI R13, RZ, 0x3, R10 ;  /* 0x00000003ff0d7819 */ /* 0x000fe4000001140a */
[----:B------:R-:W-:-:S02]  /*acb0*/  LOP3.LUT R9, R9, 0x1c0, RZ, 0xc0, !PT ;  /* 0x000001c009097812 */ /* 0x000fc400078ec0ff */
[----:B------:R-:W-:Y:S02]  /*acc0*/  LEA.HI R8, R8, R13, RZ, 0x1d ;  /* 0x0000000d08087211 */ /* 0x000fe400078fe8ff */
[----:B------:R-:W-:Y:S02]  /*acd0*/  LOP3.LUT R15, R9, 0x38, R10, 0xf8, !PT ;  /* 0x00000038090f7812 */ /* 0x000fe400078ef80a */
[----:B------:R-:W-:Y:S02]  /*ace0*/  SHF.R.S32.HI R13, RZ, 0x1f, R8 ;  /* 0x0000001fff0d7819 */ /* 0x000fe40000011408 */
[----:B------:R-:W-:Y:S02]  /*acf0*/  SHF.R.U32.HI R10, RZ, 0x3, R9 ;  /* 0x00000003ff0a7819 */ /* 0x000fe40000011609 */
[----:B------:R-:W-:Y:S01]  /*ad00*/  LEA.HI R13, R13, R8, RZ, 0x3 ;  /* 0x000000080d0d7211 */ /* 0x000fe200078f18ff */
[----:B------:R-:W-:Y:S01]  /*ad10*/  IMAD.SHL.U32 R8, R8, 0x8, RZ ;  /* 0x0000000808087824 */ /* 0x000fe200078e00ff */
[----:B------:R-:W-:-:S02]  /*ad20*/  SHF.L.U32 R11, R11, 0x7, RZ ;  /* 0x000000070b0b7819 */ /* 0x000fc400000006ff */
[----:B------:R-:W-:Y:S02]  /*ad30*/  SHF.L.U32 R13, R13, 0xa, RZ ;  /* 0x0000000a0d0d7819 */ /* 0x000fe400000006ff */
[----:B------:R-:W-:Y:S02]  /*ad40*/  LOP3.LUT R9, R9, 0x38, R8, 0xf8, !PT ;  /* 0x0000003809097812 */ /* 0x000fe400078ef808 */
[----:B------:R-:W-:Y:S02]  /*ad50*/  LOP3.LUT R8, R13, 0x7fffe000, RZ, 0xc0, !PT ;  /* 0x7fffe0000d087812 */ /* 0x000fe400078ec0ff */
[----:B------:R-:W-:Y:S02]  /*ad60*/  LOP3.LUT R12, R11, 0x7fffe000, RZ, 0xc0, !PT ;  /* 0x7fffe0000b0c7812 */ /* 0x000fe400078ec0ff */
[----:B------:R-:W-:Y:S02]  /*ad70*/  LOP3.LUT R9, R9, R10, RZ, 0x3c, !PT ;  /* 0x0000000a09097212 */ /* 0x000fe400078e3cff */
[C---:B------:R-:W-:Y:S01]  /*ad80*/  LEA R8, R19.reuse, R8, 0x9 ;  /* 0x0000000813087211 */ /* 0x040fe200078e48ff */
[----:B------:R-:W-:Y:S01]  /*ad90*/  IMAD R12, R19, 0x200, R12 ;  /* 0x00000200130c7824 */ /* 0x000fe200078e020c */
[----:B------:R-:W-:-:S02]  /*ada0*/  LOP3.LUT R15, R15, R10, RZ, 0x3c, !PT ;  /* 0x0000000a0f0f7212 */ /* 0x000fc400078e3cff */
[----:B------:R-:W-:Y:S01]  /*adb0*/  LOP3.LUT R67, R41, 0xffff0000, RZ, 0xc0, !PT ;  /* 0xffff000029437812 */ /* 0x000fe200078ec0ff */
[----:B------:R-:W-:Y:S01]  /*adc0*/  IMAD.IADD R55, R8, 0x1, R9 ;  /* 0x0000000108377824 */ /* 0x000fe200078e0209 */
[----:B------:R-:W-:Y:S01]  /*add0*/  SHF.L.U32 R74, R42, 0x10, RZ ;  /* 0x000000102a4a7819 */ /* 0x000fe200000006ff */
[----:B------:R-:W-:Y:S02]  /*ade0*/  IMAD.IADD R12, R12, 0x1, R15 ;  /* 0x000000010c0c7824 */ /* 0x000fe400078e020f */
[----:B------:R-:W-:Y:S02]  /*adf0*/  IMAD.SHL.U32 R55, R55, 0x2, RZ ;  /* 0x0000000237377824 */ /* 0x000fe400078e00ff */
[----:B------:R-:W-:-:S03]  /*ae00*/  IMAD.SHL.U32 R57, R12, 0x2, RZ ;  /* 0x000000020c397824 */ /* 0x000fc600078e00ff */
[----:B------:R-:W1:Y:S04]  /*ae10*/  LDS.128 R8, [R55+0xc100] ;  /* 0x00c1000037087984 */ /* 0x000e680000000c00 */
[----:B------:R-:W2:Y:S01]  /*ae20*/  LDS.128 R12, [R57+0xc100] ;  /* 0x00c10000390c7984 */ /* 0x000ea20000000c00 */
[----:B-1----:R-:W-:Y:S01]  /*ae30*/  IMAD.U32 R65, R8, 0x10000, RZ ;  /* 0x0001000008417824 */ /* 0x002fe200078e00ff */
[C---:B------:R-:W-:Y:S01]  /*ae40*/  LOP3.LUT R69, R10.reuse, 0xffff0000, RZ, 0xc0, !PT ;  /* 0xffff00000a457812 */ /* 0x040fe200078ec0ff */
[----:B------:R-:W-:Y:S01]  /*ae50*/  IMAD.U32 R63, R10, 0x10000, RZ ;  /* 0x000100000a3f7824 */ /* 0x000fe200078e00ff */
[----:B------:R-:W-:Y:S01]  /*ae60*/  LOP3.LUT R8, R8, 0xffff0000, RZ, 0xc0, !PT ;  /* 0xffff000008087812 */ /* 0x000fe200078ec0ff */
[----:B------:R-:W-:Y:S01]  /*ae70*/  FMUL.FTZ R66, R65, R64 ;  /* 0x0000004041427220 */ /* 0x000fe20000410000 */
[C---:B--2---:R-:W-:Y:S01]  /*ae80*/  SHF.L.U32 R59, R12.reuse, 0x10, RZ ;  /* 0x000000100c3b7819 */ /* 0x044fe200000006ff */
[C---:B------:R-:W-:Y:S01]  /*ae90*/  IMAD.U32 R60, R13.reuse, 0x10000, RZ ;  /* 0x000100000d3c7824 */ /* 0x040fe200078e00ff */
[----:B------:R-:W-:Y:S01]  /*aea0*/  LOP3.LUT R62, R12, 0xffff0000, RZ, 0xc0, !PT ;  /* 0xffff00000c3e7812 */ /* 0x000fe200078ec0ff */
[C---:B------:R-:W-:Y:S01]  /*aeb0*/  IMAD.U32 R61, R14.reuse, 0x10000, RZ ;  /* 0x000100000e3d7824 */ /* 0x040fe200078e00ff */
[----:B------:R-:W-:Y:S01]  /*aec0*/  LOP3.LUT R12, R13, 0xffff0000, RZ, 0xc0, !PT ;  /* 0xffff00000d0c7812 */ /* 0x000fe200078ec0ff */
[-C--:B------:R-:W-:Y:S01]  /*aed0*/  FMUL.FTZ R10, R65, R72.reuse ;  /* 0x00000048410a7220 */ /* 0x080fe20000410000 */
[----:B------:R-:W-:Y:S01]  /*aee0*/  LOP3.LUT R58, R14, 0xffff0000, RZ, 0xc0, !PT ;  /* 0xffff00000e3a7812 */ /* 0x000fe200078ec0ff */
[----:B------:R-:W-:Y:S01]  /*aef0*/  FFMA.FTZ R66, R59, R72, -R66 ;  /* 0x000000483b427223 */ /* 0x000fe20000010842 */
[----:B------:R-:W-:Y:S01]  /*af00*/  SHF.L.U32 R13, R15, 0x10, RZ ;  /* 0x000000100f0d7819 */ /* 0x000fe200000006ff */
[----:B------:R-:W-:Y:S01]  /*af10*/  FFMA.FTZ R59, R59, R64, R10 ;  /* 0x000000403b3b7223 */ /* 0x000fe2000001000a */
[----:B------:R-:W-:Y:S01]  /*af20*/  LOP3.LUT R14, R15, 0xffff0000, RZ, 0xc0, !PT ;  /* 0xffff00000f0e7812 */ /* 0x000fe200078ec0ff */
[----:B------:R-:W-:Y:S01]  /*af30*/  IMAD.U32 R72, R39, 0x10000, RZ ;  /* 0x0001000027487824 */ /* 0x000fe200078e00ff */
[C---:B------:R-:W-:Y:S01]  /*af40*/  SHF.L.U32 R15, R9.reuse, 0x10, RZ ;  /* 0x00000010090f7819 */ /* 0x040fe200000006ff */
[----:B------:R-:W-:Y:S01]  /*af50*/  FMUL.FTZ R65, R8, R67 ;  /* 0x0000004308417220 */ /* 0x000fe20000410000 */
[----:B------:R-:W-:Y:S01]  /*af60*/  LOP3.LUT R70, R9, 0xffff0000, RZ, 0xc0, !PT ;  /* 0xffff000009467812 */ /* 0x000fe200078ec0ff */
[----:B------:R-:W-:Y:S01]  /*af70*/  FMUL.FTZ R71, R63, R72 ;  /* 0x000000483f477220 */ /* 0x000fe20000410000 */
[----:B------:R-:W-:-:S02]  /*af80*/  SHF.L.U32 R9, R11, 0x10, RZ ;  /* 0x000000100b097819 */ /* 0x000fc400000006ff */
[----:B------:R-:W-:Y:S02]  /*af90*/  LOP3.LUT R68, R11, 0xffff0000, RZ, 0xc0, !PT ;  /* 0xffff00000b447812 */ /* 0x000fe400078ec0ff */
[----:B------:R-:W-:Y:S02]  /*afa0*/  LOP3.LUT R11, R45, 0xffff0000, RZ, 0xc0, !PT ;  /* 0xffff00002d0b7812 */ /* 0x000fe400078ec0ff */
[----:B------:R-:W-:Y:S02]  /*afb0*/  SHF.L.U32 R64, R43, 0x10, RZ ;  /* 0x000000102b407819 */ /* 0x000fe400000006ff */
[----:B------:R-:W-:Y:S01]  /*afc0*/  LOP3.LUT R10, R39, 0xffff0000, RZ, 0xc0, !PT ;  /* 0xffff0000270a7812 */ /* 0x000fe200078ec0ff */
[-C--:B------:R-:W-:Y:S02]  /*afd0*/  FMUL.FTZ R8, R8, R11.reuse ;  /* 0x0000000b08087220 */ /* 0x080fe40000410000 */
[----:B------:R-:W-:Y:S02]  /*afe0*/  FFMA.FTZ R65, R62, R11, -R65 ;  /* 0x0000000b3e417223 */ /* 0x000fe40000010841 */
[-C--:B------:R-:W-:Y:S01]  /*aff0*/  FMUL.FTZ R11, R63, R64.reuse ;  /* 0x000000403f0b7220 */ /* 0x080fe20000410000 */
[----:B------:R-:W-:Y:S01]  /*b000*/  LOP3.LUT R63, R43, 0xffff0000, RZ, 0xc0, !PT ;  /* 0xffff00002b3f7812 */ /* 0x000fe200078ec0ff */
[----:B------:R-:W-:Y:S01]  /*b010*/  FFMA.FTZ R64, R61, R64, -R71 ;  /* 0x000000403d407223 */ /* 0x000fe20000010847 */
[----:B------:R-:W-:Y:S01]  /*b020*/  LOP3.LUT R71, R44, 0xffff0000, RZ, 0xc0, !PT ;  /* 0xffff00002c477812 */ /* 0x000fe200078ec0ff */
[----:B------:R-:W-:-:S02]  /*b030*/  FFMA.FTZ R8, R62, R67, R8 ;  /* 0x000000433e087223 */ /* 0x000fc40000010008 */
[----:B------:R-:W-:Y:S01]  /*b040*/  FFMA.FTZ R61, R61, R72, R11 ;  /* 0x000000483d3d7223 */ /* 0x000fe2000001000b */
[----:B------:R-:W-:Y:S01]  /*b050*/  SHF.L.U32 R11, R40, 0x10, RZ ;  /* 0x00000010280b7819 */ /* 0x000fe200000006ff */
[C---:B------:R-:W-:Y:S01]  /*b060*/  FMUL.FTZ R67, R69.reuse, R10 ;  /* 0x0000000a45437220 */ /* 0x040fe20000410000 */
[----:B------:R-:W-:Y:S01]  /*b070*/  F2FP.BF16.PACK_AB R8, R8, R59 ;  /* 0x0000003b0808723e */ /* 0x000fe200000010ff */
[----:B------:R-:W-:Y:S02]  /*b080*/  IMAD.U32 R62, R44, 0x10000, RZ ;  /* 0x000100002c3e7824 */ /* 0x000fe400078e00ff */
[-C--:B------:R-:W-:Y:S02]  /*b090*/  FMUL.FTZ R69, R69, R63.reuse ;  /* 0x0000003f45457220 */ /* 0x080fe40000410000 */
[----:B------:R-:W-:Y:S02]  /*b0a0*/  FFMA.FTZ R63, R58, R63, -R67 ;  /* 0x0000003f3a3f7223 */ /* 0x000fe40000010843 */
[----:B------:R-:W-:-:S02]  /*b0b0*/  FMUL.FTZ R67, R15, R11 ;  /* 0x0000000b0f437220 */ /* 0x000fc40000410000 */
[-C--:B------:R-:W-:Y:S02]  /*b0c0*/  FMUL.FTZ R15, R15, R62.reuse ;  /* 0x0000003e0f0f7220 */ /* 0x080fe40000410000 */
[----:B------:R-:W-:Y:S02]  /*b0d0*/  IMAD.U32 R72, R38, 0x10000, RZ ;  /* 0x0001000026487824 */ /* 0x000fe400078e00ff */
[----:B------:R-:W-:Y:S01]  /*b0e0*/  FFMA.FTZ R62, R60, R62, -R67 ;  /* 0x0000003e3c3e7223 */ /* 0x000fe20000010843 */
[----:B------:R-:W-:Y:S01]  /*b0f0*/  LOP3.LUT R67, R38, 0xffff0000, RZ, 0xc0, !PT ;  /* 0xffff000026437812 */ /* 0x000fe200078ec0ff */
[----:B------:R-:W-:Y:S02]  /*b100*/  FFMA.FTZ R10, R58, R10, R69 ;  /* 0x0000000a3a0a7223 */ /* 0x000fe40000010045 */
        /* <DEDUP_REMOVED lines=24> */
.L_x_133:
[----:B------:R-:W-:Y:S05]  /*b290*/  BSYNC B0 ;  /* 0x0000000000007941 */ /* 0x000fea0003800000 */
.L_x_132:
[----:B-1----:R-:W-:-:S04]  /*b2a0*/  IADD3 R12, R28, 0x40, RZ ;  /* 0x000000401c0c7810 */ /* 0x002fc80007ffe0ff */
        /* <DEDUP_REMOVED lines=104> */
.L_x_129:
[----:B------:R-:W-:Y:S05]  /*b930*/  BSYNC B1 ;  /* 0x0000000000017941 */ /* 0x000fea0003800000 */
.L_x_128:
[----:B------:R-:W-:-:S04]  /*b940*/  IADD3 R29, R29, 0x40, RZ ;  /* 0x000000401d1d7810 */ /* 0x000fc80007ffe0ff */
[----:B------:R-:W-:-:S13]  /*b950*/  ISETP.GE.AND P0, PT, R29, R56, PT ;  /* 0x000000381d00720c */ /* 0x000fda0003f06270 */
[----:B------:R-:W-:Y:S05]  /*b960*/  @P0 BRA `(.L_x_115) ;  /* 0x000013d000000947 */ /* 0x000fea0003800000 */
[----:B------:R-:W-:Y:S01]  /*b970*/  ISETP.GE.AND P0, PT, R28, c[0x0][0x27c], PT ;  /* 0x00009f001c007a0c */ /* 0x000fe20003f06270 */
[----:B------:R-:W-:-:S12]  /*b980*/  BSSY B0, `(.L_x_134) ;  /* 0x0000063000007945 */ /* 0x000fd80003800000 */
[----:B------:R-:W-:Y:S05]  /*b990*/  @P0 BRA `(.L_x_135) ;  /* 0x0000061000000947 */ /* 0x000fea0003800000 */
[----:B-1----:R-:W-:Y:S01]  /*b9a0*/  IMAD.MOV.U32 R11, RZ, RZ, c[0x0][0x27c] ;  /* 0x00009f00ff0b7624 */ /* 0x002fe200078e00ff */
[----:B------:R-:W-:Y:S01]  /*b9b0*/  SHF.R.S32.HI R8, RZ, 0x1f, R29 ;  /* 0x0000001fff087819 */ /* 0x000fe2000001141d */
[----:B------:R-:W-:-:S03]  /*b9c0*/  IMAD.SHL.U32 R9, R29, 0x40, RZ ;  /* 0x000000401d097824 */ /* 0x000fc600078e00ff */
[----:B------:R-:W-:Y:S02]  /*b9d0*/  LEA.HI R11, R11, R54, RZ, 0x1d ;  /* 0x000000360b0b7211 */ /* 0x000fe400078fe8ff */
[----:B------:R-:W-:Y:S02]  /*b9e0*/  LEA.HI R8, R8, R29, RZ, 0x3 ;  /* 0x0000001d08087211 */ /* 0x000fe400078f18ff */
[----:B------:R-:W-:Y:S01]  /*b9f0*/  SHF.R.S32.HI R10, RZ, 0x1f, R11 ;  /* 0x0000001fff0a7819 */ /* 0x000fe2000001140b */
[----:B------:R-:W-:Y:S01]  /*ba00*/  IMAD.SHL.U32 R12, R11, 0x8, RZ ;  /* 0x000000080b0c7824 */ /* 0x000fe200078e00ff */
[----:B------:R-:W-:Y:S02]  /*ba10*/  LOP3.LUT R9, R9, 0x1c0, RZ, 0xc0, !PT ;  /* 0x000001c009097812 */ /* 0x000fe400078ec0ff */
[----:B------:R-:W-:Y:S02]  /*ba20*/  LEA.HI R10, R10, R11, RZ, 0x3 ;  /* 0x0000000b0a0a7211 */ /* 0x000fe400078f18ff */
[----:B------:R-:W-:-:S02]  /*ba30*/  SHF.L.U32 R8, R8, 0x6, RZ ;  /* 0x0000000608087819 */ /* 0x000fc400000006ff */
[C---:B------:R-:W-:Y:S01]  /*ba40*/  LOP3.LUT R14, R9.reuse, 0x38, R28, 0xf8, !PT ;  /* 0x00000038090e7812 */ /* 0x040fe200078ef81c */
[----:B------:R-:W-:Y:S01]  /*ba50*/  IMAD.SHL.U32 R10, R10, 0x400, RZ ;  /* 0x000004000a0a7824 */ /* 0x000fe200078e00ff */
[----:B------:R-:W-:Y:S02]  /*ba60*/  SHF.R.U32.HI R13, RZ, 0x3, R9 ;  /* 0x00000003ff0d7819 */ /* 0x000fe40000011609 */
[----:B------:R-:W-:Y:S02]  /*ba70*/  LOP3.LUT R8, R8, 0xfffffe00, RZ, 0xc0, !PT ;  /* 0xfffffe0008087812 */ /* 0x000fe400078ec0ff */
[----:B------:R-:W-:Y:S02]  /*ba80*/  LOP3.LUT R12, R9, 0x38, R12, 0xf8, !PT ;  /* 0x00000038090c7812 */ /* 0x000fe400078ef80c */
[----:B------:R-:W-:Y:S02]  /*ba90*/  LOP3.LUT R14, R8, R14, R13, 0xf6, !PT ;  /* 0x0000000e080e7212 */ /* 0x000fe400078ef60d */
[----:B------:R-:W-:-:S02]  /*baa0*/  LOP3.LUT R13, R12, R13, RZ, 0x3c, !PT ;  /* 0x0000000d0c0d7212 */ /* 0x000fc400078e3cff */
[----:B------:R-:W-:Y:S02]  /*bab0*/  LOP3.LUT R10, R10, 0x7fffe000, RZ, 0xc0, !PT ;  /* 0x7fffe0000a0a7812 */ /* 0x000fe400078ec0ff */
[----:B------:R-:W-:Y:S02]  /*bac0*/  SHF.L.U32 R55, R14, 0x1, RZ ;  /* 0x000000010e377819 */ /* 0x000fe400000006ff */
[----:B------:R-:W-:-:S03]  /*bad0*/  IADD3 R54, R13, R10, R8 ;  /* 0x0000000a0d367210 */ /* 0x000fc60007ffe008 */
[----:B------:R-:W1:Y:S02]  /*bae0*/  LDS.128 R12, [R55+0xc100] ;  /* 0x00c10000370c7984 */ /* 0x000e640000000c00 */
[----:B------:R-:W-:-:S05]  /*baf0*/  IMAD.SHL.U32 R54, R54, 0x2, RZ ;  /* 0x0000000236367824 */ /* 0x000fca00078e00ff */
[----:B------:R-:W2:Y:S01]  /*bb00*/  LDS.128 R8, [R54+0xc100] ;  /* 0x00c1000036087984 */ /* 0x000ea20000000c00 */
[C---:B-1----:R-:W-:Y:S01]  /*bb10*/  IMAD.U32 R57, R12.reuse, 0x10000, RZ ;  /* 0x000100000c397824 */ /* 0x042fe200078e00ff */
[----:B------:R-:W-:Y:S01]  /*bb20*/  LOP3.LUT R56, R12, 0xffff0000, RZ, 0xc0, !PT ;  /* 0xffff00000c387812 */ /* 0x000fe200078ec0ff */
[----:B------:R-:W-:Y:S01]  /*bb30*/  IMAD.U32 R58, R14, 0x10000, RZ ;  /* 0x000100000e3a7824 */ /* 0x000fe200078e00ff */
[C---:B------:R-:W-:Y:S02]  /*bb40*/  SHF.L.U32 R12, R13.reuse, 0x10, RZ ;  /* 0x000000100d0c7819 */ /* 0x040fe400000006ff */
[----:B------:R-:W-:Y:S02]  /*bb50*/  LOP3.LUT R59, R13, 0xffff0000, RZ, 0xc0, !PT ;  /* 0xffff00000d3b7812 */ /* 0x000fe400078ec0ff */
[C---:B------:R-:W-:Y:S01]  /*bb60*/  SHF.L.U32 R13, R15.reuse, 0x10, RZ ;  /* 0x000000100f0d7819 */ /* 0x040fe200000006ff */
[----:B--2---:R-:W-:Y:S01]  /*bb70*/  IMAD.U32 R62, R8, 0x10000, RZ ;  /* 0x00010000083e7824 */ /* 0x004fe200078e00ff */
[----:B------:R-:W-:Y:S01]  /*bb80*/  LOP3.LUT R63, R15, 0xffff0000, RZ, 0xc0, !PT ;  /* 0xffff00000f3f7812 */ /* 0x000fe200078ec0ff */
[----:B------:R-:W-:Y:S01]  /*bb90*/  IMAD.U32 R15, R47, 0x10000, RZ ;  /* 0x000100002f0f7824 */ /* 0x000fe200078e00ff */
[----:B------:R-:W-:-:S02]  /*bba0*/  SHF.L.U32 R60, R10, 0x10, RZ ;  /* 0x000000100a3c7819 */ /* 0x000fc400000006ff */
[----:B------:R-:W-:Y:S02]  /*bbb0*/  LOP3.LUT R61, R8, 0xffff0000, RZ, 0xc0, !PT ;  /* 0xffff0000083d7812 */ /* 0x000fe400078ec0ff */
[C---:B------:R-:W-:Y:S02]  /*bbc0*/  SHF.L.U32 R8, R9.reuse, 0x10, RZ ;  /* 0x0000001009087819 */ /* 0x040fe400000006ff */
[----:B------:R-:W-:Y:S01]  /*bbd0*/  LOP3.LUT R66, R9, 0xffff0000, RZ, 0xc0, !PT ;  /* 0xffff000009427812 */ /* 0x000fe200078ec0ff */
[----:B------:R-:W-:Y:S01]  /*bbe0*/  IMAD.U32 R9, R51, 0x10000, RZ ;  /* 0x0001000033097824 */ /* 0x000fe200078e00ff */
[----:B------:R-:W-:Y:S01]  /*bbf0*/  LOP3.LUT R65, R10, 0xffff0000, RZ, 0xc0, !PT ;  /* 0xffff00000a417812 */ /* 0x000fe200078ec0ff */
[-C--:B------:R-:W-:Y:S01]  /*bc00*/  FMUL.FTZ R10, R15, R60.reuse ;  /* 0x0000003c0f0a7220 */ /* 0x080fe20000410000 */
[----:B------:R-:W-:Y:S01]  /*bc10*/  LOP3.LUT R47, R47, 0xffff0000, RZ, 0xc0, !PT ;  /* 0xffff00002f2f7812 */ /* 0x000fe200078ec0ff */
[----:B------:R-:W-:Y:S01]  /*bc20*/  FMUL.FTZ R60, R9, R60 ;  /* 0x0000003c093c7220 */ /* 0x000fe20000410000 */
[----:B------:R-:W-:Y:S01]  /*bc30*/  LOP3.LUT R51, R51, 0xffff0000, RZ, 0xc0, !PT ;  /* 0xffff000033337812 */ /* 0x000fe200078ec0ff */
[-C--:B------:R-:W-:Y:S01]  /*bc40*/  FFMA.FTZ R10, R9, R58.reuse, -R10 ;  /* 0x0000003a090a7223 */ /* 0x080fe2000001080a */
[----:B------:R-:W-:Y:S01]  /*bc50*/  LOP3.LUT R14, R14, 0xffff0000, RZ, 0xc0, !PT ;  /* 0xffff00000e0e7812 */ /* 0x000fe200078ec0ff */
[----:B------:R-:W-:Y:S01]  /*bc60*/  FFMA.FTZ R60, R15, R58, R60 ;  /* 0x0000003a0f3c7223 */ /* 0x000fe2000001003c */
[----:B------:R-:W-:Y:S01]  /*bc70*/  SHF.L.U32 R15, R53, 0x10, RZ ;  /* 0x00000010350f7819 */ /* 0x000fe200000006ff */
[C---:B------:R-:W-:Y:S01]  /*bc80*/  IMAD.U32 R9, R49.reuse, 0x10000, RZ ;  /* 0x0001000031097824 */ /* 0x040fe200078e00ff */
[----:B------:R-:W-:Y:S01]  /*bc90*/  LOP3.LUT R49, R49, 0xffff0000, RZ, 0xc0, !PT ;  /* 0xffff000031317812 */ /* 0x000fe200078ec0ff */
[-C--:B------:R-:W-:Y:S01]  /*bca0*/  FMUL.FTZ R67, R47, R65.reuse ;  /* 0x000000412f437220 */ /* 0x080fe20000410000 */
[----:B------:R-:W-:Y:S01]  /*bcb0*/  LOP3.LUT R53, R53, 0xffff0000, RZ, 0xc0, !PT ;  /* 0xffff000035357812 */ /* 0x000fe200078ec0ff */
[-C--:B------:R-:W-:Y:S01]  /*bcc0*/  FMUL.FTZ R58, R9, R62.reuse ;  /* 0x0000003e093a7220 */ /* 0x080fe20000410000 */
[----:B------:R-:W-:Y:S01]  /*bcd0*/  SHF.L.U32 R64, R11, 0x10, RZ ;  /* 0x000000100b407819 */ /* 0x000fe200000006ff */
[----:B------:R-:W-:Y:S01]  /*bce0*/  FMUL.FTZ R65, R51, R65 ;  /* 0x0000004133417220 */ /* 0x000fe20000410000 */
[----:B------:R-:W-:Y:S01]  /*bcf0*/  LOP3.LUT R11, R11, 0xffff0000, RZ, 0xc0, !PT ;  /* 0xffff00000b0b7812 */ /* 0x000fe200078ec0ff */
[----:B------:R-:W-:-:S02]  /*bd00*/  FMUL.FTZ R62, R15, R62 ;  /* 0x0000003e0f3e7220 */ /* 0x000fc40000410000 */
[-C--:B------:R-:W-:Y:S02]  /*bd10*/  FFMA.FTZ R67, R51, R14.reuse, -R67 ;  /* 0x0000000e33437223 */ /* 0x080fe40000010843 */
[----:B------:R-:W-:Y:S01]  /*bd20*/  FFMA.FTZ R65, R47, R14, R65 ;  /* 0x0000000e2f417223 */ /* 0x000fe20000010041 */
[----:B------:R-:W-:Y:S01]  /*bd30*/  SHF.L.U32 R47, R50, 0x10, RZ ;  /* 0x00000010322f7819 */ /* 0x000fe200000006ff */
[----:B------:R-:W-:Y:S01]  /*bd40*/  FFMA.FTZ R62, R9, R57, R62 ;  /* 0x00000039093e7223 */ /* 0x000fe2000001003e */
[C---:B------:R-:W-:Y:S01]  /*bd50*/  SHF.L.U32 R9, R48.reuse, 0x10, RZ ;  /* 0x0000001030097819 */ /* 0x040fe200000006ff */
[----:B------:R-:W-:Y:S01]  /*bd60*/  FMUL.FTZ R14, R49, R61 ;  /* 0x0000003d310e7220 */ /* 0x000fe20000410000 */
[----:B------:R-:W-:Y:S01]  /*bd70*/  LOP3.LUT R48, R48, 0xffff0000, RZ, 0xc0, !PT ;  /* 0xffff000030307812 */ /* 0x000fe200078ec0ff */
[----:B------:R-:W-:Y:S01]  /*bd80*/  FFMA.FTZ R58, R15, R57, -R58 ;  /* 0x000000390f3a7223 */ /* 0x000fe2000001083a */
[----:B------:R-:W-:Y:S01]  /*bd90*/  LOP3.LUT R50, R50, 0xffff0000, RZ, 0xc0, !PT ;  /* 0xffff000032327812 */ /* 0x000fe200078ec0ff */
[C---:B------:R-:W-:Y:S01]  /*bda0*/  IMAD.U32 R15, R52.reuse, 0x10000, RZ ;  /* 0x00010000340f7824 */ /* 0x040fe200078e00ff */
[----:B------:R-:W-:Y:S01]  /*bdb0*/  LOP3.LUT R52, R52, 0xffff0000, RZ, 0xc0, !PT ;  /* 0xffff000034347812 */ /* 0x000fe200078ec0ff */
[----:B------:R-:W-:-:S02]  /*bdc0*/  FMUL.FTZ R61, R53, R61 ;  /* 0x0000003d353d7220 */ /* 0x000fc40000410000 */
[----:B------:R-:W-:Y:S02]  /*bdd0*/  FFMA.FTZ R53, R53, R56, -R14 ;  /* 0x0000003835357223 */ /* 0x000fe4000001080e */
[C---:B------:R-:W-:Y:S01]  /*bde0*/  IMAD.U32 R14, R46.reuse, 0x10000, RZ ;  /* 0x000100002e0e7824 */ /* 0x040fe200078e00ff */
[----:B------:R-:W-:Y:S01]  /*bdf0*/  LOP3.LUT R46, R46, 0xffff0000, RZ, 0xc0, !PT ;  /* 0xffff00002e2e7812 */ /* 0x000fe200078ec0ff */
[-C--:B------:R-:W-:Y:S02]  /*be00*/  FMUL.FTZ R51, R9, R8.reuse ;  /* 0x0000000809337220 */ /* 0x080fe40000410000 */
[----:B------:R-:W-:Y:S02]  /*be10*/  FMUL.FTZ R8, R15, R8 ;  /* 0x000000080f087220 */ /* 0x000fe40000410000 */
[----:B------:R-:W-:Y:S02]  /*be20*/  FFMA.FTZ R61, R49, R56, R61 ;  /* 0x00000038313d7223 */ /* 0x000fe4000001003d */
[----:B------:R-:W-:-:S02]  /*be30*/  FFMA.FTZ R51, R15, R12, -R51 ;  /* 0x0000000c0f337223 */ /* 0x000fc40000010833 */
[----:B------:R-:W-:Y:S02]  /*be40*/  FFMA.FTZ R9, R9, R12, R8 ;  /* 0x0000000c09097223 */ /* 0x000fe40000010008 */
[----:B------:R-:W-:Y:S02]  /*be50*/  FMUL.FTZ R56, R14, R64 ;  /* 0x000000400e387220 */ /* 0x000fe40000410000 */
[----:B------:R-:W-:Y:S02]  /*be60*/  FMUL.FTZ R12, R48, R66 ;  /* 0x00000042300c7220 */ /* 0x000fe40000410000 */
[----:B------:R-:W-:Y:S02]  /*be70*/  FMUL.FTZ R8, R46, R11 ;  /* 0x0000000b2e087220 */ /* 0x000fe40000410000 */
[----:B------:R-:W-:Y:S02]  /*be80*/  FMUL.FTZ R64, R47, R64 ;  /* 0x000000402f407220 */ /* 0x000fe40000410000 */
[----:B------:R-:W-:-:S02]  /*be90*/  FMUL.FTZ R66, R52, R66 ;  /* 0x0000004234427220 */ /* 0x000fc40000410000 */
[----:B------:R-:W-:Y:S02]  /*bea0*/  FMUL.FTZ R11, R50, R11 ;  /* 0x0000000b320b7220 */ /* 0x000fe40000410000 */
[----:B------:R-:W-:Y:S02]  /*beb0*/  FFMA.FTZ R15, R47, R13, -R56 ;  /* 0x0000000d2f0f7223 */ /* 0x000fe40000010838 */
[----:B------:R-:W-:Y:S01]  /*bec0*/  FFMA.FTZ R52, R52, R59, -R12 ;  /* 0x0000003b34347223 */ /* 0x000fe2000001080c */
[----:B------:R-:W-:Y:S01]  /*bed0*/  F2FP.BF16.PACK_AB R12, R53, R58 ;  /* 0x0000003a350c723e */ /* 0x000fe200000010ff */
[----:B------:R-:W-:Y:S01]  /*bee0*/  FFMA.FTZ R50, R50, R63, -R8 ;  /* 0x0000003f32327223 */ /* 0x000fe20000010808 */
[----:B------:R-:W-:Y:S01]  /*bef0*/  F2FP.BF16.PACK_AB R8, R61, R62 ;  /* 0x0000003e3d08723e */ /* 0x000fe200000010ff */
[----:B------:R-:W-:Y:S01]  /*bf00*/  FFMA.FTZ R64, R14, R13, R64 ;  /* 0x0000000d0e407223 */ /* 0x000fe20000010040 */
[----:B------:R-:W-:Y:S01]  /*bf10*/  F2FP.BF16.PACK_AB R14, R67, R10 ;  /* 0x0000000a430e723e */ /* 0x000fe200000010ff */
[----:B------:R-:W-:Y:S01]  /*bf20*/  FFMA.FTZ R48, R48, R59, R66 ;  /* 0x0000003b30307223 */ /* 0x000fe20000010042 */
[----:B------:R-:W-:Y:S01]  /*bf30*/  F2FP.BF16.PACK_AB R13, R52, R51 ;  /* 0x00000033340d723e */ /* 0x000fe200000010ff */
[----:B------:R-:W-:Y:S01]  /*bf40*/  FFMA.FTZ R11, R46, R63, R11 ;  /* 0x0000003f2e0b7223 */ /* 0x000fe2000001000b */
[----:B------:R-:W-:-:S02]  /*bf50*/  F2FP.BF16.PACK_AB R15, R50, R15 ;  /* 0x0000000f320f723e */ /* 0x000fc400000010ff */
[----:B------:R-:W-:Y:S02]  /*bf60*/  F2FP.BF16.PACK_AB R10, R65, R60 ;  /* 0x0000003c410a723e */ /* 0x000fe400000010ff */
[----:B------:R-:W-:Y:S01]  /*bf70*/  F2FP.BF16.PACK_AB R9, R48, R9 ;  /* 0x000000093009723e */ /* 0x000fe200000010ff */
[----:B------:R1:W-:Y:S01]  /*bf80*/  STS.128 [R55+0xc100], R12 ;  /* 0x00c1000c37007388 */ /* 0x0003e20000000c00 */
[----:B------:R-:W-:-:S05]  /*bf90*/  F2FP.BF16.PACK_AB R11, R11, R64 ;  /* 0x000000400b0b723e */ /* 0x000fca00000010ff */
[----:B------:R1:W-:Y:S02]  /*bfa0*/  STS.128 [R54+0xc100], R8 ;  /* 0x00c1000836007388 */ /* 0x0003e40000000c00 */
.L_x_135:
[----:B------:R-:W-:Y:S05]  /*bfb0*/  BSYNC B0 ;  /* 0x0000000000007941 */ /* 0x000fea0003800000 */
.L_x_134:
[----:B-1----:R-:W-:Y:S01]  /*bfc0*/  IADD3 R9, R28, 0x20, RZ ;  /* 0x000000201c097810 */ /* 0x002fe20007ffe0ff */
[----:B------:R-:W-:Y:S03]  /*bfd0*/  BSSY B0, `(.L_x_136) ;  /* 0x000006b000007945 */ /* 0x000fe60003800000 */
[----:B------:R-:W-:-:S13]  /*bfe0*/  ISETP.GE.AND P0, PT, R9, c[0x0][0x27c], PT ;  /* 0x00009f0009007a0c */ /* 0x000fda0003f06270 */
[----:B------:R-:W-:Y:S05]  /*bff0*/  @P0 BRA `(.L_x_137) ;  /* 0x0000068000000947 */ /* 0x000fea0003800000 */
[----:B------:R-:W-:Y:S01]  /*c000*/  SHF.R.S32.HI R12, RZ, 0x1f, R9 ;  /* 0x0000001fff0c7819 */ /* 0x000fe20000011409 */
[----:B------:R-:W-:Y:S01]  /*c010*/  IMAD.MOV.U32 R13, RZ, RZ, c[0x0][0x27c] ;  /* 0x00009f00ff0d7624 */ /* 0x000fe200078e00ff */
[----:B------:R-:W-:Y:S01]  /*c020*/  SHF.R.S32.HI R8, RZ, 0x1f, R29 ;  /* 0x0000001fff087819 */ /* 0x000fe2000001141d */
[----:B------:R-:W-:Y:S01]  /*c030*/  IMAD.SHL.U32 R14, R29, 0x40, RZ ;  /* 0x000000401d0e7824 */ /* 0x000fe200078e00ff */
[CC--:B------:R-:W-:Y:S01]  /*c040*/  LEA.HI R15, R12.reuse, R9.reuse, RZ, 0x3 ;  /* 0x000000090c0f7211 */ /* 0x0c0fe200078f18ff */
[----:B------:R-:W-:Y:S01]  /*c050*/  IMAD.U32 R54, R45, 0x10000, RZ ;  /* 0x000100002d367824 */ /* 0x000fe200078e00ff */
[----:B------:R-:W-:Y:S02]  /*c060*/  LEA.HI R12, R12, R9, RZ, 0x6 ;  /* 0x000000090c0c7211 */ /* 0x000fe400078f30ff */
[----:B------:R-:W-:Y:S02]  /*c070*/  SHF.R.S32.HI R10, RZ, 0x3, R15 ;  /* 0x00000003ff0a7819 */ /* 0x000fe4000001140f */
[----:B------:R-:W-:Y:S01]  /*c080*/  LOP3.LUT R14, R14, 0x1c0, RZ, 0xc0, !PT ;  /* 0x000001c00e0e7812 */ /* 0x000fe200078ec0ff */
[----:B------:R-:W-:Y:S01]  /*c090*/  IMAD.SHL.U32 R12, R12, 0x80, RZ ;  /* 0x000000800c0c7824 */ /* 0x000fe200078e00ff */
[----:B------:R-:W-:-:S02]  /*c0a0*/  LEA.HI R13, R13, R10, RZ, 0x1d ;  /* 0x0000000a0d0d7211 */ /* 0x000fc400078fe8ff */
[----:B------:R-:W-:Y:S02]  /*c0b0*/  LEA.HI R9, R8, R29, RZ, 0x3 ;  /* 0x0000001d08097211 */ /* 0x000fe400078f18ff */
[----:B------:R-:W-:Y:S01]  /*c0c0*/  SHF.R.S32.HI R10, RZ, 0x1f, R13 ;  /* 0x0000001fff0a7819 */ /* 0x000fe2000001140d */
[----:B------:R-:W-:Y:S01]  /*c0d0*/  IMAD.SHL.U32 R11, R13, 0x8, RZ ;  /* 0x000000080d0b7824 */ /* 0x000fe200078e00ff */
[----:B------:R-:W-:Y:S02]  /*c0e0*/  LOP3.LUT R15, R14, 0x38, R15, 0xf8, !PT ;  /* 0x000000380e0f7812 */ /* 0x000fe400078ef80f */
[----:B------:R-:W-:Y:S02]  /*c0f0*/  LEA.HI R10, R10, R13, RZ, 0x3 ;  /* 0x0000000d0a0a7211 */ /* 0x000fe400078f18ff */
[----:B------:R-:W-:Y:S02]  /*c100*/  SHF.R.U32.HI R8, RZ, 0x3, R14 ;  /* 0x00000003ff087819 */ /* 0x000fe4000001160e */
[----:B------:R-:W-:Y:S01]  /*c110*/  SHF.L.U32 R9, R9, 0x6, RZ ;  /* 0x0000000609097819 */ /* 0x000fe200000006ff */
[----:B------:R-:W-:Y:S01]  /*c120*/  IMAD.SHL.U32 R10, R10, 0x400, RZ ;  /* 0x000004000a0a7824 */ /* 0x000fe200078e00ff */
[----:B------:R-:W-:-:S02]  /*c130*/  LOP3.LUT R12, R12, 0x7fffe000, RZ, 0xc0, !PT ;  /* 0x7fffe0000c0c7812 */ /* 0x000fc400078ec0ff */
[----:B------:R-:W-:Y:S02]  /*c140*/  LOP3.LUT R15, R15, R8, RZ, 0x3c, !PT ;  /* 0x000000080f0f7212 */ /* 0x000fe400078e3cff */
[----:B------:R-:W-:Y:S02]  /*c150*/  LOP3.LUT R9, R9, 0xfffffe00, RZ, 0xc0, !PT ;  /* 0xfffffe0009097812 */ /* 0x000fe400078ec0ff */
[----:B------:R-:W-:Y:S02]  /*c160*/  LOP3.LUT R11, R14, 0x38, R11, 0xf8, !PT ;  /* 0x000000380e0b7812 */ /* 0x000fe400078ef80b */
[----:B------:R-:W-:Y:S02]  /*c170*/  IADD3 R12, R15, R12, R9 ;  /* 0x0000000c0f0c7210 */ /* 0x000fe40007ffe009 */
[----:B------:R-:W-:Y:S02]  /*c180*/  LOP3.LUT R46, R11, R8, RZ, 0x3c, !PT ;  /* 0x000000080b2e7212 */ /* 0x000fe400078e3cff */
[----:B------:R-:W-:Y:S01]  /*c190*/  LOP3.LUT R10, R10, 0x7fffe000, RZ, 0xc0, !PT ;  /* 0x7fffe0000a0a7812 */ /* 0x000fe200078ec0ff */
[----:B------:R-:W-:-:S03]  /*c1a0*/  IMAD.SHL.U32 R47, R12, 0x2, RZ ;  /* 0x000000020c2f7824 */ /* 0x000fc600078e00ff */
[----:B------:R-:W-:Y:S02]  /*c1b0*/  IADD3 R46, R46, R10, R9 ;  /* 0x0000000a2e2e7210 */ /* 0x000fe40007ffe009 */
[----:B------:R-:W1:Y:S02]  /*c1c0*/  LDS.128 R12, [R47+0xc100] ;  /* 0x00c100002f0c7984 */ /* 0x000e640000000c00 */
[----:B------:R-:W-:-:S05]  /*c1d0*/  SHF.L.U32 R46, R46, 0x1, RZ ;  /* 0x000000012e2e7819 */ /* 0x000fca00000006ff */
[----:B------:R-:W2:Y:S01]  /*c1e0*/  LDS.128 R8, [R46+0xc100] ;  /* 0x00c100002e087984 */ /* 0x000ea20000000c00 */
[C---:B-1----:R-:W-:Y:S01]  /*c1f0*/  IMAD.U32 R49, R12.reuse, 0x10000, RZ ;  /* 0x000100000c317824 */ /* 0x042fe200078e00ff */
[----:B------:R-:W-:Y:S01]  /*c200*/  LOP3.LUT R48, R12, 0xffff0000, RZ, 0xc0, !PT ;  /* 0xffff00000c307812 */ /* 0x000fe200078ec0ff */
[C---:B------:R-:W-:Y:S01]  /*c210*/  IMAD.U32 R12, R13.reuse, 0x10000, RZ ;  /* 0x000100000d0c7824 */ /* 0x040fe200078e00ff */
[----:B------:R-:W-:Y:S01]  /*c220*/  LOP3.LUT R51, R13, 0xffff0000, RZ, 0xc0, !PT ;  /* 0xffff00000d337812 */ /* 0x000fe200078ec0ff */
[C---:B------:R-:W-:Y:S01]  /*c230*/  IMAD.U32 R13, R15.reuse, 0x10000, RZ ;  /* 0x000100000f0d7824 */ /* 0x040fe200078e00ff */
[----:B------:R-:W-:Y:S01]  /*c240*/  LOP3.LUT R53, R15, 0xffff0000, RZ, 0xc0, !PT ;  /* 0xffff00000f357812 */ /* 0x000fe200078ec0ff */
[C---:B--2---:R-:W-:Y:S01]  /*c250*/  IMAD.U32 R52, R8.reuse, 0x10000, RZ ;  /* 0x0001000008347824 */ /* 0x044fe200078e00ff */
[----:B------:R-:W-:Y:S01]  /*c260*/  LOP3.LUT R15, R8, 0xffff0000, RZ, 0xc0, !PT ;  /* 0xffff0000080f7812 */ /* 0x000fe200078ec0ff */
[----:B------:R-:W-:Y:S01]  /*c270*/  IMAD.U32 R55, R11, 0x10000, RZ ;  /* 0x000100000b377824 */ /* 0x000fe200078e00ff */
[----:B------:R-:W-:-:S02]  /*c280*/  SHF.L.U32 R8, R9, 0x10, RZ ;  /* 0x0000001009087819 */ /* 0x000fc400000006ff */
[----:B------:R-:W-:Y:S01]  /*c290*/  LOP3.LUT R58, R9, 0xffff0000, RZ, 0xc0, !PT ;  /* 0xffff0000093a7812 */ /* 0x000fe200078ec0ff */
[----:B------:R-:W-:Y:S01]  /*c2a0*/  IMAD.U32 R9, R41, 0x10000, RZ ;  /* 0x0001000029097824 */ /* 0x000fe200078e00ff */
[C---:B------:R-:W-:Y:S02]  /*c2b0*/  SHF.L.U32 R57, R10.reuse, 0x10, RZ ;  /* 0x000000100a397819 */ /* 0x040fe400000006ff */
[----:B------:R-:W-:Y:S01]  /*c2c0*/  LOP3.LUT R56, R10, 0xffff0000, RZ, 0xc0, !PT ;  /* 0xffff00000a387812 */ /* 0x000fe200078ec0ff */
[-C--:B------:R-:W-:Y:S01]  /*c2d0*/  FMUL.FTZ R10, R9, R52.reuse ;  /* 0x00000034090a7220 */ /* 0x080fe20000410000 */
[----:B------:R-:W-:Y:S01]  /*c2e0*/  LOP3.LUT R41, R41, 0xffff0000, RZ, 0xc0, !PT ;  /* 0xffff000029297812 */ /* 0x000fe200078ec0ff */
[----:B------:R-:W-:Y:S01]  /*c2f0*/  FMUL.FTZ R52, R54, R52 ;  /* 0x0000003436347220 */ /* 0x000fe20000410000 */
[----:B------:R-:W-:Y:S01]  /*c300*/  SHF.L.U32 R50, R14, 0x10, RZ ;  /* 0x000000100e327819 */ /* 0x000fe200000006ff */
        /* <DEDUP_REMOVED lines=8> */
[----:B------:R-:W-:Y:S01]  /*c390*/  FMUL.FTZ R15, R54, R15 ;  /* 0x0000000f360f7220 */ /* 0x000fe20000410000 */
[----:B------:R-:W-:Y:S01]  /*c3a0*/  LOP3.LUT R14, R14, 0xffff0000, RZ, 0xc0, !PT ;  /* 0xffff00000e0e7812 */ /* 0x000fe200078ec0ff */
[-C--:B------:R-:W-:Y:S01]  /*c3b0*/  FMUL.FTZ R49, R45, R57.reuse ;  /* 0x000000392d317220 */ /* 0x080fe20000410000 */
[----:B------:R-:W-:Y:S01]  /*c3c0*/  LOP3.LUT R11, R11, 0xffff0000, RZ, 0xc0, !PT ;  /* 0xffff00000b0b7812 */ /* 0x000fe200078ec0ff */
[----:B------:R-:W-:-:S02]  /*c3d0*/  FMUL.FTZ R57, R9, R57 ;  /* 0x0000003909397220 */ /* 0x000fc40000410000 */
[-C--:B------:R-:W-:Y:S02]  /*c3e0*/  FFMA.FTZ R59, R54, R48.reuse, -R59 ;  /* 0x00000030363b7223 */ /* 0x080fe4000001083b */
[----:B------:R-:W-:Y:S02]  /*c3f0*/  FFMA.FTZ R15, R41, R48, R15 ;  /* 0x00000030290f7223 */ /* 0x000fe4000001000f */
[-C--:B------:R-:W-:Y:S02]  /*c400*/  FFMA.FTZ R49, R9, R50.reuse, -R49 ;  /* 0x0000003209317223 */ /* 0x080fe40000010831 */
[----:B------:R-:W-:Y:S01]  /*c410*/  FFMA.FTZ R57, R45, R50, R57 ;  /* 0x000000322d397223 */ /* 0x000fe20000010039 */
[C---:B------:R-:W-:Y:S01]  /*c420*/  SHF.L.U32 R50, R38.reuse, 0x10, RZ ;  /* 0x0000001026327819 */ /* 0x040fe200000006ff */
[-C--:B------:R-:W-:Y:S01]  /*c430*/  FMUL.FTZ R48, R39, R56.reuse ;  /* 0x0000003827307220 */ /* 0x080fe20000410000 */
[----:B------:R-:W-:Y:S01]  /*c440*/  LOP3.LUT R38, R38, 0xffff0000, RZ, 0xc0, !PT ;  /* 0xffff000026267812 */ /* 0x000fe200078ec0ff */
[----:B------:R-:W-:-:S02]  /*c450*/  FMUL.FTZ R56, R43, R56 ;  /* 0x000000382b387220 */ /* 0x000fc40000410000 */
[C---:B------:R-:W-:Y:S01]  /*c460*/  IMAD.U32 R9, R40.reuse, 0x10000, RZ ;  /* 0x0001000028097824 */ /* 0x040fe200078e00ff */
[----:B------:R-:W-:Y:S01]  /*c470*/  LOP3.LUT R40, R40, 0xffff0000, RZ, 0xc0, !PT ;  /* 0xffff000028287812 */ /* 0x000fe200078ec0ff */
[C---:B------:R-:W-:Y:S01]  /*c480*/  IMAD.U32 R41, R44.reuse, 0x10000, RZ ;  /* 0x000100002c297824 */ /* 0x040fe200078e00ff */
[----:B------:R-:W-:Y:S01]  /*c490*/  LOP3.LUT R44, R44, 0xffff0000, RZ, 0xc0, !PT ;  /* 0xffff00002c2c7812 */ /* 0x000fe200078ec0ff */
[C---:B------:R-:W-:Y:S01]  /*c4a0*/  IMAD.U32 R54, R42.reuse, 0x10000, RZ ;  /* 0x000100002a367824 */ /* 0x040fe200078e00ff */
[----:B------:R-:W-:Y:S01]  /*c4b0*/  LOP3.LUT R42, R42, 0xffff0000, RZ, 0xc0, !PT ;  /* 0xffff00002a2a7812 */ /* 0x000fe200078ec0ff */
[-C--:B------:R-:W-:Y:S02]  /*c4c0*/  FFMA.FTZ R48, R43, R14.reuse, -R48 ;  /* 0x0000000e2b307223 */ /* 0x080fe40000010830 */
[----:B------:R-:W-:Y:S02]  /*c4d0*/  FFMA.FTZ R56, R39, R14, R56 ;  /* 0x0000000e27387223 */ /* 0x000fe40000010038 */
[----:B------:R-:W-:-:S02]  /*c4e0*/  FMUL.FTZ R43, R9, R8 ;  /* 0x00000008092b7220 */ /* 0x000fc40000410000 */
[-C--:B------:R-:W-:Y:S02]  /*c4f0*/  FMUL.FTZ R14, R50, R55.reuse ;  /* 0x00000037320e7220 */ /* 0x080fe40000410000 */
[C---:B------:R-:W-:Y:S02]  /*c500*/  FMUL.FTZ R8, R41.reuse, R8 ;  /* 0x0000000829087220 */ /* 0x040fe40000410000 */
[C---:B------:R-:W-:Y:S02]  /*c510*/  FMUL.FTZ R55, R54.reuse, R55 ;  /* 0x0000003736377220 */ /* 0x040fe40000410000 */
[-C--:B------:R-:W-:Y:S02]  /*c520*/  FFMA.FTZ R43, R41, R12.reuse, -R43 ;  /* 0x0000000c292b7223 */ /* 0x080fe4000001082b */
[----:B------:R-:W-:Y:S02]  /*c530*/  FFMA.FTZ R9, R9, R12, R8 ;  /* 0x0000000c09097223 */ /* 0x000fe40000010008 */
[----:B------:R-:W-:Y:S01]  /*c540*/  FFMA.FTZ R54, R54, R13, -R14 ;  /* 0x0000000d36367223 */ /* 0x000fe2000001080e */
[----:B------:R-:W-:Y:S01]  /*c550*/  F2FP.BF16.PACK_AB R14, R48, R49 ;  /* 0x00000031300e723e */ /* 0x000fe200000010ff */
[----:B------:R-:W-:-:S02]  /*c560*/  FFMA.FTZ R55, R50, R13, R55 ;  /* 0x0000000d32377223 */ /* 0x000fc40000010037 */
[-C--:B------:R-:W-:Y:S02]  /*c570*/  FMUL.FTZ R13, R40, R58.reuse ;  /* 0x0000003a280d7220 */ /* 0x080fe40000410000 */
[-C--:B------:R-:W-:Y:S02]  /*c580*/  FMUL.FTZ R12, R38, R11.reuse ;  /* 0x0000000b260c7220 */ /* 0x080fe40000410000 */
[----:B------:R-:W-:Y:S02]  /*c590*/  FMUL.FTZ R58, R44, R58 ;  /* 0x0000003a2c3a7220 */ /* 0x000fe40000410000 */
[----:B------:R-:W-:Y:S02]  /*c5a0*/  FMUL.FTZ R8, R42, R11 ;  /* 0x0000000b2a087220 */ /* 0x000fe40000410000 */
[----:B------:R-:W-:Y:S02]  /*c5b0*/  FFMA.FTZ R44, R44, R51, -R13 ;  /* 0x000000332c2c7223 */ /* 0x000fe4000001080d */
[----:B------:R-:W-:Y:S01]  /*c5c0*/  FFMA.FTZ R11, R42, R53, -R12 ;  /* 0x000000352a0b7223 */ /* 0x000fe2000001080c */
[----:B------:R-:W-:Y:S01]  /*c5d0*/  F2FP.BF16.PACK_AB R12, R59, R10 ;  /* 0x0000000a3b0c723e */ /* 0x000fe200000010ff */
[----:B------:R-:W-:Y:S01]  /*c5e0*/  FFMA.FTZ R40, R40, R51, R58 ;  /* 0x0000003328287223 */ /* 0x000fe2000001003a */
[----:B------:R-:W-:Y:S01]  /*c5f0*/  F2FP.BF16.PACK_AB R13, R44, R43 ;  /* 0x0000002b2c0d723e */ /* 0x000fe200000010ff */
[----:B------:R-:W-:Y:S01]  /*c600*/  FFMA.FTZ R38, R38, R53, R8 ;  /* 0x0000003526267223 */ /* 0x000fe20000010008 */
[----:B------:R-:W-:-:S02]  /*c610*/  F2FP.BF16.PACK_AB R8, R15, R52 ;  /* 0x000000340f08723e */ /* 0x000fc400000010ff */
[----:B------:R-:W-:Y:S02]  /*c620*/  F2FP.BF16.PACK_AB R15, R11, R54 ;  /* 0x000000360b0f723e */ /* 0x000fe400000010ff */
[----:B------:R-:W-:Y:S02]  /*c630*/  F2FP.BF16.PACK_AB R10, R56, R57 ;  /* 0x00000039380a723e */ /* 0x000fe400000010ff */
[----:B------:R-:W-:Y:S01]  /*c640*/  F2FP.BF16.PACK_AB R9, R40, R9 ;  /* 0x000000092809723e */ /* 0x000fe200000010ff */
[----:B------:R1:W-:Y:S01]  /*c650*/  STS.128 [R47+0xc100], R12 ;  /* 0x00c1000c2f007388 */ /* 0x0003e20000000c00 */
[----:B------:R-:W-:-:S05]  /*c660*/  F2FP.BF16.PACK_AB R11, R38, R55 ;  /* 0x00000037260b723e */ /* 0x000fca00000010ff */
[----:B------:R1:W-:Y:S02]  /*c670*/  STS.128 [R46+0xc100], R8 ;  /* 0x00c100082e007388 */ /* 0x0003e40000000c00 */
.L_x_137:
[----:B------:R-:W-:Y:S05]  /*c680*/  BSYNC B0 ;  /* 0x0000000000007941 */ /* 0x000fea0003800000 */
.L_x_136:
[----:B------:R-:W-:-:S04]  /*c690*/  IADD3 R28, R28, 0x40, RZ ;  /* 0x000000401c1c7810 */ /* 0x000fc80007ffe0ff */
[----:B------:R-:W-:-:S13]  /*c6a0*/  ISETP.GE.AND P0, PT, R28, c[0x0][0x27c], PT ;  /* 0x00009f001c007a0c */ /* 0x000fda0003f06270 */
[----:B------:R-:W-:Y:S05]  /*c6b0*/  @P0 BRA `(.L_x_115) ;  /* 0x0000068000000947 */ /* 0x000fea0003800000 */
[----:B-1----:R-:W-:Y:S01]  /*c6c0*/  SHF.R.S32.HI R13, RZ, 0x1f, R28 ;  /* 0x0000001fff0d7819 */ /* 0x002fe2000001141c */
[----:B------:R-:W-:Y:S01]  /*c6d0*/  IMAD.MOV.U32 R11, RZ, RZ, c[0x0][0x27c] ;  /* 0x00009f00ff0b7624 */ /* 0x000fe200078e00ff */
[----:B------:R-:W-:Y:S01]  /*c6e0*/  SHF.R.S32.HI R8, RZ, 0x1f, R29 ;  /* 0x0000001fff087819 */ /* 0x000fe2000001141d */
[----:B------:R-:W-:Y:S01]  /*c6f0*/  IMAD.SHL.U32 R12, R29, 0x40, RZ ;  /* 0x000000401d0c7824 */ /* 0x000fe200078e00ff */
[CC--:B------:R-:W-:Y:S02]  /*c700*/  LEA.HI R9, R13.reuse, R28.reuse, RZ, 0x3 ;  /* 0x0000001c0d097211 */ /* 0x0c0fe400078f18ff */
        /* <DEDUP_REMOVED lines=10> */
[----:B------:R-:W-:Y:S02]  /*c7b0*/  SHF.L.U32 R8, R8, 0x6, RZ ;  /* 0x0000000608087819 */ /* 0x000fe400000006ff */
[----:B------:R-:W-:Y:S01]  /*c7c0*/  SHF.R.U32.HI R9, RZ, 0x3, R12 ;  /* 0x00000003ff097819 */ /* 0x000fe2000001160c */
[----:B------:R-:W-:Y:S01]  /*c7d0*/  IMAD.SHL.U32 R11, R10, 0x400, RZ ;  /* 0x000004000a0b7824 */ /* 0x000fe200078e00ff */
[----:B------:R-:W-:-:S02]  /*c7e0*/  LOP3.LUT R12, R12, 0x38, R15, 0xf8, !PT ;  /* 0x000000380c0c7812 */ /* 0x000fc400078ef80f */
[----:B------:R-:W-:Y:S02]  /*c7f0*/  LOP3.LUT R13, R13, 0x7fffe000, RZ, 0xc0, !PT ;  /* 0x7fffe0000d0d7812 */ /* 0x000fe400078ec0ff */
[----:B------:R-:W-:Y:S02]  /*c800*/  LOP3.LUT R8, R8, 0xfffffe00, RZ, 0xc0, !PT ;  /* 0xfffffe0008087812 */ /* 0x000fe400078ec0ff */
[-C--:B------:R-:W-:Y:S02]  /*c810*/  LOP3.LUT R14, R14, R9.reuse, RZ, 0x3c, !PT ;  /* 0x000000090e0e7212 */ /* 0x080fe400078e3cff */
[----:B------:R-:W-:Y:S02]  /*c820*/  LOP3.LUT R10, R12, R9, RZ, 0x3c, !PT ;  /* 0x000000090c0a7212 */ /* 0x000fe400078e3cff */
[----:B------:R-:W-:Y:S02]  /*c830*/  LOP3.LUT R9, R11, 0x7fffe000, RZ, 0xc0, !PT ;  /* 0x7fffe0000b097812 */ /* 0x000fe400078ec0ff */
[----:B------:R-:W-:-:S02]  /*c840*/  IADD3 R13, R14, R13, R8 ;  /* 0x0000000d0e0d7210 */ /* 0x000fc40007ffe008 */
[----:B------:R-:W-:-:S03]  /*c850*/  IADD3 R9, R10, R9, R8 ;  /* 0x000000090a097210 */ /* 0x000fc60007ffe008 */
[----:B------:R-:W-:Y:S01]  /*c860*/  IMAD.SHL.U32 R29, R13, 0x2, RZ ;  /* 0x000000020d1d7824 */ /* 0x000fe200078e00ff */
[----:B------:R-:W-:-:S04]  /*c870*/  SHF.L.U32 R28, R9, 0x1, RZ ;  /* 0x00000001091c7819 */ /* 0x000fc800000006ff */
[----:B------:R-:W1:Y:S04]  /*c880*/  LDS.128 R12, [R29+0xc100] ;  /* 0x00c100001d0c7984 */ /* 0x000e680000000c00 */
[----:B------:R-:W2:Y:S01]  /*c890*/  LDS.128 R8, [R28+0xc100] ;  /* 0x00c100001c087984 */ /* 0x000ea20000000c00 */
[C---:B-1----:R-:W-:Y:S01]  /*c8a0*/  IMAD.U32 R39, R12.reuse, 0x10000, RZ ;  /* 0x000100000c277824 */ /* 0x042fe200078e00ff */
[----:B------:R-:W-:Y:S01]  /*c8b0*/  LOP3.LUT R38, R12, 0xffff0000, RZ, 0xc0, !PT ;  /* 0xffff00000c267812 */ /* 0x000fe200078ec0ff */
[C---:B------:R-:W-:Y:S01]  /*c8c0*/  IMAD.U32 R12, R13.reuse, 0x10000, RZ ;  /* 0x000100000d0c7824 */ /* 0x040fe200078e00ff */
[----:B------:R-:W-:Y:S01]  /*c8d0*/  LOP3.LUT R41, R13, 0xffff0000, RZ, 0xc0, !PT ;  /* 0xffff00000d297812 */ /* 0x000fe200078ec0ff */
[C---:B--2---:R-:W-:Y:S01]  /*c8e0*/  IMAD.U32 R44, R8.reuse, 0x10000, RZ ;  /* 0x00010000082c7824 */ /* 0x044fe200078e00ff */
[----:B------:R-:W-:Y:S01]  /*c8f0*/  LOP3.LUT R43, R8, 0xffff0000, RZ, 0xc0, !PT ;  /* 0xffff0000082b7812 */ /* 0x000fe200078ec0ff */
[C---:B------:R-:W-:Y:S01]  /*c900*/  IMAD.U32 R13, R15.reuse, 0x10000, RZ ;  /* 0x000100000f0d7824 */ /* 0x040fe200078e00ff */
[----:B------:R-:W-:Y:S01]  /*c910*/  LOP3.LUT R45, R15, 0xffff0000, RZ, 0xc0, !PT ;  /* 0xffff00000f2d7812 */ /* 0x000fe200078ec0ff */
[----:B------:R-:W-:Y:S01]  /*c920*/  IMAD.U32 R8, R9, 0x10000, RZ ;  /* 0x0001000009087824 */ /* 0x000fe200078e00ff */
[----:B------:R-:W-:Y:S01]  /*c930*/  SHF.L.U32 R42, R10, 0x10, RZ ;  /* 0x000000100a2a7819 */ /* 0x000fe200000006ff */
[----:B------:R-:W-:Y:S01]  /*c940*/  IMAD.U32 R15, R31, 0x10000, RZ ;  /* 0x000100001f0f7824 */ /* 0x000fe200078e00ff */
[----:B------:R-:W-:Y:S01]  /*c950*/  LOP3.LUT R48, R9, 0xffff0000, RZ, 0xc0, !PT ;  /* 0xffff000009307812 */ /* 0x000fe200078ec0ff */
[----:B------:R-:W-:Y:S01]  /*c960*/  IMAD.U32 R46, R11, 0x10000, RZ ;  /* 0x000100000b2e7824 */ /* 0x000fe200078e00ff */
[----:B------:R-:W-:-:S02]  /*c970*/  SHF.L.U32 R9, R35, 0x10, RZ ;  /* 0x0000001023097819 */ /* 0x000fc400000006ff */
[----:B------:R-:W-:Y:S01]  /*c980*/  LOP3.LUT R47, R10, 0xffff0000, RZ, 0xc0, !PT ;  /* 0xffff00000a2f7812 */ /* 0x000fe200078ec0ff */
[-C--:B------:R-:W-:Y:S01]  /*c990*/  FMUL.FTZ R10, R15, R42.reuse ;  /* 0x0000002a0f0a7220 */ /* 0x080fe20000410000 */
[C---:B------:R-:W-:Y:S01]  /*c9a0*/  SHF.L.U32 R40, R14.reuse, 0x10, RZ ;  /* 0x000000100e287819 */ /* 0x040fe200000006ff */
[----:B------:R-:W-:Y:S01]  /*c9b0*/  FMUL.FTZ R42, R9, R42 ;  /* 0x0000002a092a7220 */ /* 0x000fe20000410000 */
[----:B------:R-:W-:Y:S02]  /*c9c0*/  LOP3.LUT R31, R31, 0xffff0000, RZ, 0xc0, !PT ;  /* 0xffff00001f1f7812 */ /* 0x000fe400078ec0ff */
        /* <DEDUP_REMOVED lines=11> */
[----:B------:R-:W-:-:S02]  /*ca80*/  FMUL.FTZ R40, R9, R44 ;  /* 0x0000002c09287220 */ /* 0x000fc40000410000 */
[----:B------:R-:W-:Y:S02]  /*ca90*/  FMUL.FTZ R44, R15, R44 ;  /* 0x0000002c0f2c7220 */ /* 0x000fe40000410000 */
[-C--:B------:R-:W-:Y:S02]  /*caa0*/  FFMA.FTZ R49, R35, R14.reuse, -R49 ;  /* 0x0000000e23317223 */ /* 0x080fe40000010831 */
[----:B------:R-:W-:Y:S02]  /*cab0*/  FFMA.FTZ R47, R31, R14, R47 ;  /* 0x0000000e1f2f7223 */ /* 0x000fe4000001002f */
[----:B------:R-:W-:Y:S02]  /*cac0*/  FFMA.FTZ R44, R9, R39, R44 ;  /* 0x00000027092c7223 */ /* 0x000fe4000001002c */
[----:B------:R-:W-:Y:S02]  /*cad0*/  FMUL.FTZ R14, R33, R43 ;  /* 0x0000002b210e7220 */ /* 0x000fe40000410000 */
[----:B------:R-:W-:-:S02]  /*cae0*/  FFMA.FTZ R40, R15, R39, -R40 ;  /* 0x000000270f287223 */ /* 0x000fc40000010828 */
[C---:B------:R-:W-:Y:S01]  /*caf0*/  IMAD.U32 R9, R32.reuse, 0x10000, RZ ;  /* 0x0001000020097824 */ /* 0x040fe200078e00ff */
[----:B------:R-:W-:Y:S01]  /*cb00*/  LOP3.LUT R32, R32, 0xffff0000, RZ, 0xc0, !PT ;  /* 0xffff000020207812 */ /* 0x000fe200078ec0ff */
[C---:B------:R-:W-:Y:S01]  /*cb10*/  IMAD.U32 R15, R36.reuse, 0x10000, RZ ;  /* 0x00010000240f7824 */ /* 0x040fe200078e00ff */
[----:B------:R-:W-:Y:S01]  /*cb20*/  LOP3.LUT R36, R36, 0xffff0000, RZ, 0xc0, !PT ;  /* 0xffff000024247812 */ /* 0x000fe200078ec0ff */
[C---:B------:R-:W-:Y:S02]  /*cb30*/  FMUL.FTZ R43, R37.reuse, R43 ;  /* 0x0000002b252b7220 */ /* 0x040fe40000410000 */
[----:B------:R-:W-:Y:S01]  /*cb40*/  FFMA.FTZ R37, R37, R38, -R14 ;  /* 0x0000002625257223 */ /* 0x000fe2000001080e */
[C---:B------:R-:W-:Y:S01]  /*cb50*/  SHF.L.U32 R14, R30.reuse, 0x10, RZ ;  /* 0x000000101e0e7819 */ /* 0x040fe200000006ff */
[-C--:B------:R-:W-:Y:S01]  /*cb60*/  FMUL.FTZ R35, R9, R8.reuse ;  /* 0x0000000809237220 */ /* 0x080fe20000410000 */
[----:B------:R-:W-:Y:S01]  /*cb70*/  LOP3.LUT R30, R30, 0xffff0000, RZ, 0xc0, !PT ;  /* 0xffff00001e1e7812 */ /* 0x000fe200078ec0ff */
[C---:B------:R-:W-:Y:S01]  /*cb80*/  IMAD.U32 R31, R34.reuse, 0x10000, RZ ;  /* 0x00010000221f7824 */ /* 0x040fe200078e00ff */
[----:B------:R-:W-:Y:S01]  /*cb90*/  LOP3.LUT R34, R34, 0xffff0000, RZ, 0xc0, !PT ;  /* 0xffff000022227812 */ /* 0x000fe200078ec0ff */
[----:B------:R-:W-:-:S02]  /*cba0*/  FMUL.FTZ R8, R15, R8 ;  /* 0x000000080f087220 */ /* 0x000fc40000410000 */
[----:B------:R-:W-:Y:S02]  /*cbb0*/  FFMA.FTZ R43, R33, R38, R43 ;  /* 0x00000026212b7223 */ /* 0x000fe4000001002b */
[-C--:B------:R-:W-:Y:S02]  /*cbc0*/  FFMA.FTZ R35, R15, R12.reuse, -R35 ;  /* 0x0000000c0f237223 */ /* 0x080fe40000010823 */
[----:B------:R-:W-:Y:S02]  /*cbd0*/  FFMA.FTZ R9, R9, R12, R8 ;  /* 0x0000000c09097223 */ /* 0x000fe40000010008 */
[----:B------:R-:W-:Y:S02]  /*cbe0*/  FMUL.FTZ R38, R14, R46 ;  /* 0x0000002e0e267220 */ /* 0x000fe40000410000 */
[----:B------:R-:W-:Y:S02]  /*cbf0*/  FMUL.FTZ R12, R32, R48 ;  /* 0x00000030200c7220 */ /* 0x000fe40000410000 */
[----:B------:R-:W-:-:S02]  /*cc00*/  FMUL.FTZ R8, R30, R11 ;  /* 0x0000000b1e087220 */ /* 0x000fc40000410000 */
[C---:B------:R-:W-:Y:S02]  /*cc10*/  FMUL.FTZ R46, R31.reuse, R46 ;  /* 0x0000002e1f2e7220 */ /* 0x040fe40000410000 */
[----:B------:R-:W-:Y:S02]  /*cc20*/  FMUL.FTZ R48, R36, R48 ;  /* 0x0000003024307220 */ /* 0x000fe40000410000 */
        /* <DEDUP_REMOVED lines=17> */
.L_x_115:
[----:B------:R-:W-:Y:S05]  /*cd40*/  BSYNC B2 ;  /* 0x0000000000027941 */ /* 0x000fea0003800000 */
.L_x_99:
[----:B-1----:R-:W-:Y:S01]  /*cd50*/  IMAD R8, R25, c[0x0][0x208], RZ ;  /* 0x0000820019087a24 */ /* 0x002fe200078e02ff */
[----:B------:R-:W-:Y:S01]  /*cd60*/  SHF.R.S32.HI R9, RZ, 0x4, R22 ;  /* 0x00000004ff097819 */ /* 0x000fe20000011416 */
[----:B------:R-:W-:Y:S01]  /*cd70*/  IMAD.WIDE.U32 R10, R215, c[0x0][0x208], RZ ;  /* 0x00008200d70a7a25 */ /* 0x000fe200078e00ff */
[----:B------:R-:W-:Y:S01]  /*cd80*/  SHF.R.S32.HI R12, RZ, 0x1f, R17 ;  /* 0x0000001fff0c7819 */ /* 0x000fe20000011411 */
[----:B------:R-:W-:-:S04]  /*cd90*/  DEPBAR.LE SB0, 0x0 ;  /* 0x000080000000791a */ /* 0x000fc80000000000 */
[----:B------:R-:W-:Y:S01]  /*cda0*/  IMAD R8, R215, c[0x0][0x20c], R8 ;  /* 0x00008300d7087a24 */ /* 0x000fe200078e0208 */
[----:B------:R-:W-:Y:S01]  /*cdb0*/  LEA.HI R145, R12, R17, RZ, 0x3 ;  /* 0x000000110c917211 */ /* 0x000fe200078f18ff */
[----:B------:R-:W-:Y:S01]  /*cdc0*/  IMAD R13, R24, c[0x0][0x218], RZ ;  /* 0x00008600180d7a24 */ /* 0x000fe200078e02ff */
[----:B------:R-:W-:Y:S01]  /*cdd0*/  SHF.L.U32 R12, R18, 0x6, RZ ;  /* 0x00000006120c7819 */ /* 0x000fe200000006ff */
[----:B------:R-:W-:Y:S01]  /*cde0*/  IMAD.IADD R11, R11, 0x1, R8 ;  /* 0x000000010b0b7824 */ /* 0x000fe200078e0208 */
[----:B------:R-:W-:Y:S01]  /*cdf0*/  LOP3.LUT R145, R145, 0xfffffff8, RZ, 0xc0, !PT ;  /* 0xfffffff891917812 */ /* 0x000fe200078ec0ff */
[----:B------:R-:W-:Y:S01]  /*ce00*/  IMAD R13, R214, c[0x0][0x21c], R13 ;  /* 0x00008700d60d7a24 */ /* 0x000fe200078e020d */
[----:B------:R-:W-:Y:S01]  /*ce10*/  LOP3.LUT R12, R12, 0x1c0, RZ, 0xc0, !PT ;  /* 0x000001c00c0c7812 */ /* 0x000fe200078ec0ff */
[----:B------:R-:W-:Y:S01]  /*ce20*/  IMAD.WIDE.U32 R10, R214, c[0x0][0x218], R10 ;  /* 0x00008600d60a7a25 */ /* 0x000fe200078e000a */
[----:B------:R-:W-:Y:S01]  /*ce30*/  BAR.SYNC.DEFER_BLOCKING 0x0 ;  /* 0x0000000000007b1d */ /* 0x000fe20000010000 */
[----:B------:R-:W-:-:S02]  /*ce40*/  ISETP.GE.AND P2, PT, R134, c[0x0][0x1d4], PT ;  /* 0x0000750086007a0c */ /* 0x000fc40003f46270 */
[----:B------:R-:W-:Y:S01]  /*ce50*/  IMAD.SHL.U32 R8, R20, 0x40, RZ ;  /* 0x0000004014087824 */ /* 0x000fe200078e00ff */
[----:B------:R-:W-:Y:S01]  /*ce60*/  IADD3 R26, P0, R26, R10, RZ ;  /* 0x0000000a1a1a7210 */ /* 0x000fe20007f1e0ff */
[----:B------:R-:W-:Y:S01]  /*ce70*/  IMAD.SHL.U32 R82, R7, 0x40, RZ ;  /* 0x0000004007527824 */ /* 0x000fe200078e00ff */
[----:B------:R-:W-:Y:S02]  /*ce80*/  LEA.HI R10, R22, R9, RZ, 0x1 ;  /* 0x00000009160a7211 */ /* 0x000fe400078f08ff */
[----:B------:R-:W-:Y:S01]  /*ce90*/  IADD3.X R13, R210, R11, R13, P0, !PT ;  /* 0x0000000bd20d7210 */ /* 0x000fe200007fe40d */
[----:B------:R-:W-:Y:S01]  /*cea0*/  IMAD.SHL.U32 R11, R23, 0x8, RZ ;  /* 0x00000008170b7824 */ /* 0x000fe200078e00ff */
[----:B------:R-:W-:Y:S01]  /*ceb0*/  LOP3.LUT R8, R8, 0x1c0, RZ, 0xc0, !PT ;  /* 0x000001c008087812 */ /* 0x000fe200078ec0ff */
[----:B------:R-:W-:Y:S01]  /*cec0*/  IMAD.WIDE R22, R145, 0x2, RZ ;  /* 0x0000000291167825 */ /* 0x000fe200078e02ff */
[----:B------:R-:W-:Y:S02]  /*ced0*/  LEA R14, P0, R26, c[0x0][0x1f8], 0x1 ;  /* 0x00007e001a0e7a11 */ /* 0x000fe400078008ff */
[----:B------:R-:W-:-:S02]  /*cee0*/  LOP3.LUT R11, R8, 0x8, R11, 0xf8, !PT ;  /* 0x00000008080b7812 */ /* 0x000fc400078ef80b */
[----:B------:R-:W-:Y:S01]  /*cef0*/  LOP3.LUT R10, R10, 0xfffffffe, RZ, 0xc0, !PT ;  /* 0xfffffffe0a0a7812 */ /* 0x000fe200078ec0ff */
[----:B------:R-:W1:Y:S01]  /*cf00*/  SHFL.IDX PT, R40, R14, RZ, 0x181f ;  /* 0x00181fff0e287589 */ /* 0x000e6200000e0000 */
[----:B------:R-:W-:Y:S02]  /*cf10*/  SHF.R.U32.HI R8, RZ, 0x3, R8 ;  /* 0x00000003ff087819 */ /* 0x000fe40000011608 */
[----:B------:R-:W-:Y:S01]  /*cf20*/  LEA.HI.X R13, R26, c[0x0][0x1fc], R13, 0x1, P0 ;  /* 0x00007f001a0d7a11 */ /* 0x000fe200000f0c0d */
[----:B------:R-:W-:Y:S01]  /*cf30*/  IMAD.IADD R10, R9, 0x1, -R10 ;  /* 0x00000001090a7824 */ /* 0x000fe200078e0a0a */
[----:B------:R-:W-:Y:S01]  /*cf40*/  LOP3.LUT R11, R11, R8, RZ, 0x3c, !PT ;  /* 0x000000080b0b7212 */ /* 0x000fe200078e3cff */
[----:B------:R2:W3:Y:S01]  /*cf50*/  SHFL.IDX PT, R56, R14, 0x1, 0x181f ;  /* 0x00381f000e387f89 */ /* 0x0004e200000e0000 */
[----:B------:R-:W-:Y:S02]  /*cf60*/  LOP3.LUT P0, RZ, R20, 0x2, RZ, 0xc0, !PT ;  /* 0x0000000214ff7812 */ /* 0x000fe4000780c0ff */
[----:B------:R-:W-:Y:S01]  /*cf70*/  LOP3.LUT R82, R82, 0xfffffe00, RZ, 0xc0, !PT ;  /* 0xfffffe0052527812 */ /* 0x000fe200078ec0ff */
[----:B------:R-:W4:Y:S01]  /*cf80*/  SHFL.IDX PT, R9, R13, RZ, 0x181f ;  /* 0x00181fff0d097589 */ /* 0x000f2200000e0000 */
[----:B------:R-:W-:Y:S01]  /*cf90*/  IMAD R205, R10, 0x200, R11 ;  /* 0x000002000acd7824 */ /* 0x000fe200078e020b */
[----:B------:R-:W-:-:S02]  /*cfa0*/  SHF.L.U32 R216, R2, 0x1, RZ ;  /* 0x0000000102d87819 */ /* 0x000fc400000006ff */
[----:B------:R-:W5:Y:S01]  /*cfb0*/  SHFL.IDX PT, R8, R13, 0x1, 0x181f ;  /* 0x00381f000d087f89 */ /* 0x000f6200000e0000 */
[----:B------:R-:W-:Y:S01]  /*cfc0*/  IMAD.SHL.U32 R205, R205, 0x2, RZ ;  /* 0x00000002cdcd7824 */ /* 0x000fe200078e00ff */
[----:B------:R-:W-:-:S04]  /*cfd0*/  P2R R36, PR, RZ, 0x8 ;  /* 0x00000008ff247803 */ /* 0x000fc80000000000 */
[C---:B------:R-:W-:Y:S01]  /*cfe0*/  IADD3 R11, R205.reuse, 0x6100, RZ ;  /* 0x00006100cd0b7810 */ /* 0x040fe20007ffe0ff */
[----:B------:R-:W-:Y:S01]  /*cff0*/  LDSM.16.M88.4 R28, [R205+0x6100] ;  /* 0x00610000cd1c783b */ /* 0x000fe20000000200 */
[----:B------:R-:W-:Y:S02]  /*d000*/  IADD3 R204, R205, 0x6120, RZ ;  /* 0x00006120cdcc7810 */ /* 0x000fe40007ffe0ff */
[----:B------:R-:W-:Y:S01]  /*d010*/  @P0 IADD3 R204, R11, -0x20, RZ ;  /* 0xffffffe00bcc0810 */ /* 0x000fe20007ffe0ff */
[----:B------:R-:W-:Y:S01]  /*d020*/  LDSM.16.M88.4 R44, [R205+0x6900] ;  /* 0x00690000cd2c783b */ /* 0x000fe20000000200 */
[----:B------:R-:W-:Y:S02]  /*d030*/  SHF.R.S32.HI R11, RZ, 0x1f, R16 ;  /* 0x0000001fff0b7819 */ /* 0x000fe40000011410 */
[----:B------:R-:W-:Y:S01]  /*d040*/  IADD3 R195, R204, 0x800, RZ ;  /* 0x00000800ccc37810 */ /* 0x000fe20007ffe0ff */
[----:B--2---:R-:W-:Y:S01]  /*d050*/  IMAD.WIDE R14, R134, 0x2, RZ ;  /* 0x00000002860e7825 */ /* 0x004fe200078e02ff */
[----:B------:R-:W-:Y:S01]  /*d060*/  LEA.HI R144, R11, R16, RZ, 0x3 ;  /* 0x000000100b907211 */ /* 0x000fe200078f18ff */
[----:B------:R-:W-:Y:S01]  /*d070*/  LDSM.16.M88.4 R72, [R205+0x7100] ;  /* 0x00710000cd48783b */ /* 0x000fe20000000200 */
[----:B------:R-:W-:Y:S01]  /*d080*/  IADD3 R194, R204, 0x1000, RZ ;  /* 0x00001000ccc27810 */ /* 0x000fe20007ffe0ff */
[----:B------:R-:W-:Y:S01]  /*d090*/  IMAD.SHL.U32 R11, R10, 0x8, RZ ;  /* 0x000000080a0b7824 */ /* 0x000fe200078e00ff */
[----:B-1----:R-:W-:Y:S01]  /*d0a0*/  IADD3 R48, P1, R40, R14, RZ ;  /* 0x0000000e28307210 */ /* 0x002fe20007f3e0ff */
[----:B------:R-:W-:Y:S01]  /*d0b0*/  LDSM.16.M88.4 R32, [R205+0x7900] ;  /* 0x00790000cd20783b */ /* 0x000fe20000000200 */
[----:B---3--:R-:W-:-:S02]  /*d0c0*/  IADD3 R38, P0, R14, R56, RZ ;  /* 0x000000380e267210 */ /* 0x008fc40007f1e0ff */
[----:B------:R-:W-:Y:S01]  /*d0d0*/  LOP3.LUT R144, R144, 0xfffffff8, RZ, 0xc0, !PT ;  /* 0xfffffff890907812 */ /* 0x000fe200078ec0ff */
[----:B----4-:R-:W-:Y:S01]  /*d0e0*/  IMAD.X R49, R9, 0x1, R15, P1 ;  /* 0x0000000109317824 */ /* 0x010fe200008e060f */
[----:B------:R-:W-:Y:S01]  /*d0f0*/  IADD3 R42, P1, R40, R22, RZ ;  /* 0x00000016282a7210 */ /* 0x000fe20007f3e0ff */
[----:B-----5:R-:W-:Y:S01]  /*d100*/  IMAD.X R39, R15, 0x1, R8, P0 ;  /* 0x000000010f277824 */ /* 0x020fe200000e0608 */
[----:B------:R-:W-:Y:S01]  /*d110*/  IADD3 R22, P0, R22, R56, RZ ;  /* 0x0000003816167210 */ /* 0x000fe20007f1e0ff */
[----:B------:R-:W-:Y:S01]  /*d120*/  IMAD.WIDE R14, R144, 0x2, RZ ;  /* 0x00000002900e7825 */ /* 0x000fe200078e02ff */
[----:B------:R-:W-:Y:S01]  /*d130*/  LOP3.LUT R11, R12, 0x8, R11, 0xf8, !PT ;  /* 0x000000080c0b7812 */ /* 0x000fe200078ef80b */
[----:B------:R-:W-:Y:S01]  /*d140*/  LDSM.16.M88.4 R88, [R204+0x1000] ;  /* 0x00100000cc58783b */ /* 0x000fe20000000200 */
[----:B------:R-:W-:Y:S01]  /*d150*/  SHF.R.U32.HI R10, RZ, 0x3, R12 ;  /* 0x00000003ff0a7819 */ /* 0x000fe2000001160c */
[----:B------:R-:W-:Y:S01]  /*d160*/  IMAD.X R43, R9, 0x1, R23, P1 ;  /* 0x00000001092b7824 */ /* 0x000fe200008e0617 */
[----:B------:R-:W-:Y:S01]  /*d170*/  IADD3.X R23, R23, R8, RZ, P0, !PT ;  /* 0x0000000817177210 */ /* 0x000fe200007fe4ff */
[----:B------:R-:W-:Y:S01]  /*d180*/  LDSM.16.M88.4 R76, [R204+0x1800] ;  /* 0x00180000cc4c783b */ /* 0x000fe20000000200 */
[----:B------:R-:W-:-:S02]  /*d190*/  IADD3 R56, P0, R14, R56, RZ ;  /* 0x000000380e387210 */ /* 0x000fc40007f1e0ff */
[----:B------:R-:W-:Y:S02]  /*d1a0*/  LOP3.LUT R7, R11, R10, RZ, 0x3c, !PT ;  /* 0x0000000a0b077212 */ /* 0x000fe400078e3cff */
[----:B------:R-:W-:Y:S01]  /*d1b0*/  IADD3 R40, P1, R40, R14, RZ ;  /* 0x0000000e28287210 */ /* 0x000fe20007f3e0ff */
[----:B------:R-:W-:Y:S01]  /*d1c0*/  IMAD.X R57, R15, 0x1, R8, P0 ;  /* 0x000000010f397824 */ /* 0x000fe200000e0608 */
[----:B------:R-:W-:Y:S01]  /*d1d0*/  ISETP.LT.OR P0, PT, R21, 0x1, P2 ;  /* 0x000000011500780c */ /* 0x000fe20001701670 */
[----:B------:R-:W-:Y:S01]  /*d1e0*/  IMAD R8, R19, 0x400, R82 ;  /* 0x0000040013087824 */ /* 0x000fe200078e0252 */
[----:B------:R-:W-:Y:S01]  /*d1f0*/  ISETP.LT.OR P2, PT, R21, 0x21, P2 ;  /* 0x000000211500780c */ /* 0x000fe20001741670 */
[----:B------:R-:W-:Y:S01]  /*d200*/  IMAD.X R41, R9, 0x1, R15, P1 ;  /* 0x0000000109297824 */ /* 0x000fe200008e060f */
[----:B------:R-:W-:Y:S01]  /*d210*/  ISETP.GE.AND P1, PT, R17, c[0x0][0x1d4], PT ;  /* 0x0000750011007a0c */ /* 0x000fe20003f26270 */
[C---:B------:R-:W-:Y:S01]  /*d220*/  IMAD.IADD R2, R7.reuse, 0x1, R8 ;  /* 0x0000000107027824 */ /* 0x040fe200078e0208 */
[----:B------:R-:W-:Y:S01]  /*d230*/  LDSM.16.M88.4 R12, [R204] ;  /* 0x00000000cc0c783b */ /* 0x000fe20000000200 */
[----:B------:R-:W-:-:S02]  /*d240*/  LOP3.LUT R203, R7, R82, RZ, 0xfc, !PT ;  /* 0x0000005207cb7212 */ /* 0x000fc400078efcff */
[----:B------:R-:W-:Y:S01]  /*d250*/  IMAD.SHL.U32 R206, R2, 0x2, RZ ;  /* 0x0000000202ce7824 */ /* 0x000fe200078e00ff */
[----:B------:R-:W-:Y:S01]  /*d260*/  LDSM.16.M88.4 R8, [R204+0x800] ;  /* 0x00080000cc08783b */ /* 0x000fe20000000200 */
[----:B------:R-:W-:Y:S01]  /*d270*/  IMAD.MOV.U32 R2, RZ, RZ, 0x40 ;  /* 0x00000040ff027424 */ /* 0x000fe200078e00ff */
[----:B------:R-:W-:Y:S01]  /*d280*/  SHF.R.S32.HI R7, RZ, 0x1f, R144 ;  /* 0x0000001fff077819 */ /* 0x000fe20000011490 */
[----:B------:R-:W-:Y:S01]  /*d290*/  IMAD R202, R0, 0x2, R206 ;  /* 0x0000000200ca7824 */ /* 0x000fe200078e02ce */
[----:B------:R-:W1:Y:S01]  /*d2a0*/  LDSM.16.M88.4 R24, [R206+0xc100] ;  /* 0x00c10000ce18783b */ /* 0x000e620000000200 */
[C---:B------:R-:W-:Y:S02]  /*d2b0*/  LEA R201, R5.reuse, R206, 0x1 ;  /* 0x000000ce05c97211 */ /* 0x040fe400078e08ff */
[----:B------:R-:W-:Y:S01]  /*d2c0*/  IMAD R199, R5, 0x2, R202 ;  /* 0x0000000205c77824 */ /* 0x000fe200078e02ca */
[----:B------:R-:W2:Y:S01]  /*d2d0*/  LDSM.16.M88.4 R52, [R202+0xc100] ;  /* 0x00c10000ca34783b */ /* 0x000ea20000000200 */
[----:B------:R-:W-:-:S02]  /*d2e0*/  IADD3 R193, R204, 0x1800, RZ ;  /* 0x00001800ccc17810 */ /* 0x000fc40007ffe0ff */
[C---:B------:R-:W-:Y:S01]  /*d2f0*/  IADD3 R191, R204.reuse, 0x2000, RZ ;  /* 0x00002000ccbf7810 */ /* 0x040fe20007ffe0ff */
[----:B------:R-:W-:Y:S01]  /*d300*/  @!PT LDS RZ, [RZ] ;  /* 0x00000000fffff984 */ /* 0x000fe20000000800 */
[----:B------:R-:W-:Y:S01]  /*d310*/  @!PT LDS RZ, [RZ] ;  /* 0x00000000fffff984 */ /* 0x000fe20000000800 */
[----:B------:R-:W-:Y:S01]  /*d320*/  @!PT LDS RZ, [RZ] ;  /* 0x00000000fffff984 */ /* 0x000fe20000000800 */
[----:B------:R3:W-:Y:S01]  /*d330*/  LDGSTS.E.BYPASS.LTC128B.128 [R216+0x100], [R48.64], !P0 ;  /* 0x0010000030d87fae */ /* 0x0007e2000c101d46 */
[----:B------:R-:W-:Y:S02]  /*d340*/  ISETP.LT.OR P0, PT, R21, 0x1, P1 ;  /* 0x000000011500780c */ /* 0x000fe40000f01670 */
[C---:B------:R-:W-:Y:S02]  /*d350*/  IADD3 R190, R204.reuse, 0x2800, RZ ;  /* 0x00002800ccbe7810 */ /* 0x040fe40007ffe0ff */
[C---:B------:R-:W-:Y:S02]  /*d360*/  IADD3 R189, R204.reuse, 0x3000, RZ ;  /* 0x00003000ccbd7810 */ /* 0x040fe40007ffe0ff */
[C---:B------:R-:W-:Y:S02]  /*d370*/  IADD3 R188, R204.reuse, 0x3800, RZ ;  /* 0x00003800ccbc7810 */ /* 0x040fe40007ffe0ff */
[----:B------:R-:W-:-:S02]  /*d380*/  IADD3 R187, R204, 0x4000, RZ ;  /* 0x00004000ccbb7810 */ /* 0x000fc40007ffe0ff */
[C---:B------:R-:W-:Y:S02]  /*d390*/  IADD3 R186, R204.reuse, 0x4800, RZ ;  /* 0x00004800ccba7810 */ /* 0x040fe40007ffe0ff */
[----:B------:R-:W-:Y:S01]  /*d3a0*/  IADD3 R185, R204, 0x5000, RZ ;  /* 0x00005000ccb97810 */ /* 0x000fe20007ffe0ff */
[----:B------:R4:W-:Y:S01]  /*d3b0*/  LDGSTS.E.BYPASS.LTC128B.128 [R216+0x2100], [R42.64], !P0 ;  /* 0x021000002ad87fae */ /* 0x0009e2000c101d46 */
[----:B------:R-:W-:Y:S02]  /*d3c0*/  ISETP.GE.AND P0, PT, R16, c[0x0][0x1d4], PT ;  /* 0x0000750010007a0c */ /* 0x000fe40003f06270 */
[----:B------:R-:W-:Y:S02]  /*d3d0*/  IADD3 R184, R204, 0x5800, RZ ;  /* 0x00005800ccb87810 */ /* 0x000fe40007ffe0ff */
[----:B------:R-:W-:-:S13]  /*d3e0*/  ISETP.LT.OR P3, PT, R21, 0x1, P0 ;  /* 0x000000011500780c */ /* 0x000fda0000761670 */
[----:B------:R4:W-:Y:S01]  /*d3f0*/  LDGSTS.E.BYPASS.LTC128B.128 [R216+0x4100], [R40.64], !P3 ;  /* 0x0410000028d87fae */ /* 0x0009e2000d901d46 */
[C---:B-1----:R-:W-:Y:S01]  /*d400*/  HMMA.16816.F32.BF16 R16, R24.reuse, R28, RZ ;  /* 0x0000001c1810723c */ /* 0x042fe200000418ff */
[----:B------:R-:W-:Y:S02]  /*d410*/  ISETP.NE.AND P3, PT, R36, RZ, PT ;  /* 0x000000ff2400720c */ /* 0x000fe40003f65270 */
[----:B------:R1:W-:Y:S01]  /*d420*/  LDGSTS.E.BYPASS.LTC128B.128 [R216+0x1100], [R38.64], !P2 ;  /* 0x0110000026d87fae */ /* 0x0003e2000d101d46 */
[C---:B------:R-:W-:Y:S02]  /*d430*/  ISETP.LT.OR P2, PT, R21.reuse, 0x21, P1 ;  /* 0x000000211500780c */ /* 0x040fe40000f41670 */
[----:B------:R-:W-:Y:S02]  /*d440*/  ISETP.LT.OR P1, PT, R21, 0x21, P0 ;  /* 0x000000211500780c */ /* 0x000fe40000721670 */
[----:B------:R-:W-:Y:S01]  /*d450*/  LOP3.LUT P0, RZ, R20, 0x4, RZ, 0xc0, !PT ;  /* 0x0000000414ff7812 */ /* 0x000fe2000780c0ff */
[----:B---3--:R-:W-:Y:S03]  /*d460*/  HMMA.16816.F32.BF16 R48, R24, R44, RZ ;  /* 0x0000002c1830723c */ /* 0x008fe600000418ff */
[----:B------:R-:W-:-:S05]  /*d470*/  SEL R2, R2, 0xffffffc0, !P0 ;  /* 0xffffffc002027807 */ /* 0x000fca0004000000 */
[----:B------:R-:W-:Y:S01]  /*d480*/  IMAD.IADD R200, R205, 0x1, R2 ;  /* 0x00000001cdc87824 */ /* 0x000fe200078e0202 */
[----:B------:R3:W-:Y:S01]  /*d490*/  LDGSTS.E.BYPASS.LTC128B.128 [R216+0x3100], [R22.64], !P2 ;  /* 0x0310000016d87fae */ /* 0x0007e2000d101d46 */
[C---:B------:R-:W-:Y:S01]  /*d4a0*/  HMMA.16816.F32.BF16 R28, R24.reuse, R30, RZ ;  /* 0x0000001e181c723c */ /* 0x040fe200000418ff */
[----:B------:R-:W-:Y:S01]  /*d4b0*/  IMAD.IADD R192, R2, 0x1, R204 ;  /* 0x0000000102c07824 */ /* 0x000fe200078e02cc */
[----:B------:R-:W-:Y:S01]  /*d4c0*/  ISETP.GE.AND P2, PT, R85, 0x41, PT ;  /* 0x000000415500780c */ /* 0x000fe20003f46270 */
[----:B------:R5:W-:Y:S04]  /*d4d0*/  LDGSTS.E.BYPASS.LTC128B.128 [R216+0x5100], [R56.64], !P1 ;  /* 0x0510000038d87fae */ /* 0x000be8000c901d46 */
[----:B------:R-:W-:Y:S01]  /*d4e0*/  LDSM.16.M88.4 R64, [R201+0xc100] ;  /* 0x00c10000c940783b */ /* 0x000fe20000000200 */
[----:B------:R-:W-:Y:S03]  /*d4f0*/  HMMA.16816.F32.BF16 R44, R24, R46, RZ ;  /* 0x0000002e182c723c */ /* 0x000fe600000418ff */
[----:B-1----:R-:W1:Y:S04]  /*d500*/  LDSM.16.M88.4 R36, [R200+0x6100] ;  /* 0x00610000c824783b */ /* 0x002e680000000200 */
[----:B------:R-:W-:Y:S01]  /*d510*/  LDSM.16.M88.4 R60, [R200+0x7100] ;  /* 0x00710000c83c783b */ /* 0x000fe20000000200 */
[----:B--2---:R-:W-:Y:S03]  /*d520*/  HMMA.16816.F32.BF16 R16, R52, R12, R16 ;  /* 0x0000000c3410723c */ /* 0x004fe60000041810 */
[----:B------:R-:W-:Y:S04]  /*d530*/  LDSM.16.M88.4 R92, [R192+0x1000] ;  /* 0x00100000c05c783b */ /* 0x000fe80000000200 */
[----:B------:R-:W-:Y:S01]  /*d540*/  LDSM.16.M88.4 R96, [R204+0x4000] ;  /* 0x00400000cc60783b */ /* 0x000fe20000000200 */
[C---:B----4-:R-:W-:Y:S03]  /*d550*/  HMMA.16816.F32.BF16 R40, R24.reuse, R72, RZ ;  /* 0x000000481828723c */ /* 0x050fe600000418ff */
[----:B---3--:R-:W2:Y:S04]  /*d560*/  LDSM.16.M88.4 R20, [R200+0x6900] ;  /* 0x00690000c814783b */ /* 0x008ea80000000200 */
[----:B-----5:R-:W-:Y:S01]  /*d570*/  LDSM.16.M88.4 R56, [R199+0xc100] ;  /* 0x00c10000c738783b */ /* 0x020fe20000000200 */
[C---:B------:R-:W-:Y:S03]  /*d580*/  HMMA.16816.F32.BF16 R72, R24.reuse, R74, RZ ;  /* 0x0000004a1848723c */ /* 0x040fe600000418ff */
[----:B------:R-:W0:Y:S05]  /*d590*/  LDGDEPBAR ;  /* 0x00000000000079af */ /* 0x000e2a0000000000 */
[C---:B------:R-:W-:Y:S08]  /*d5a0*/  HMMA.16816.F32.BF16 R68, R24.reuse, R32, RZ ;  /* 0x000000201844723c */ /* 0x040ff000000418ff */
[----:B------:R-:W-:Y:S01]  /*d5b0*/  HMMA.16816.F32.BF16 R24, R24, R34, RZ ;  /* 0x000000221818723c */ /* 0x000fe200000418ff */
[----:B------:R-:W-:Y:S07]  /*d5c0*/  LDSM.16.M88.4 R32, [R200+0x7900] ;  /* 0x00790000c820783b */ /* 0x000fee0000000200 */
        /* <DEDUP_REMOVED lines=88> */
[----:B------:R-:W-:Y:S08]  /*db50*/  HMMA.16816.F32.BF16 R48, R60, R56, R48 ;  /* 0x000000383c30723c */ /* 0x000ff00000041830 */
[----:B-1----:R-:W-:Y:S08]  /*db60*/  HMMA.16816.F32.BF16 R16, R24, R20, R16 ;  /* 0x000000141810723c */ /* 0x002ff00000041810 */
[----:B------:R-:W-:Y:S01]  /*db70*/  HMMA.16816.F32.BF16 R44, R60, R58, R44 ;  /* 0x0000003a3c2c723c */ /* 0x000fe2000004182c */
[----:B------:R-:W1:Y:S07]  /*db80*/  LDSM.16.M88.4 R56, [R204+0x5000] ;  /* 0x00500000cc38783b */ /* 0x000e6e0000000200 */
[----:B------:R-:W-:Y:S01]  /*db90*/  HMMA.16816.F32.BF16 R28, R36, R98, R28 ;  /* 0x00000062241c723c */ /* 0x000fe2000004181c */
[----:B------:R-:W3:Y:S07]  /*dba0*/  LDSM.16.M88.4 R96, [R200+0xa900] ;  /* 0x00a90000c860783b */ /* 0x000eee0000000200 */
[----:B------:R-:W-:Y:S08]  /*dbb0*/  HMMA.16816.F32.BF16 R40, R60, R52, R40 ;  /* 0x000000343c28723c */ /* 0x000ff00000041828 */
[----:B------:R-:W-:Y:S08]  /*dbc0*/  HMMA.16816.F32.BF16 R72, R88, R94, R72 ;  /* 0x0000005e5848723c */ /* 0x000ff00000041848 */
[----:B------:R-:W-:Y:S08]  /*dbd0*/  HMMA.16816.F32.BF16 R48, R36, R32, R48 ;  /* 0x000000202430723c */ /* 0x000ff00000041830 */
[----:B--2---:R-:W-:Y:S08]  /*dbe0*/  HMMA.16816.F32.BF16 R16, R12, R8, R16 ;  /* 0x000000080c10723c */ /* 0x004ff00000041810 */
[----:B------:R-:W-:Y:S01]  /*dbf0*/  HMMA.16816.F32.BF16 R44, R36, R34, R44 ;  /* 0x00000022242c723c */ /* 0x000fe2000004182c */
[----:B------:R-:W2:Y:S07]  /*dc00*/  LDSM.16.M88.4 R32, [R205+0xb900] ;  /* 0x00b90000cd20783b */ /* 0x000eae0000000200 */
[----:B------:R-:W-:Y:S01]  /*dc10*/  HMMA.16816.F32.BF16 R28, R24, R22, R28 ;  /* 0x00000016181c723c */ /* 0x000fe2000004181c */
[----:B------:R-:W4:Y:S07]  /*dc20*/  LDSM.16.M88.4 R20, [R192+0x4800] ;  /* 0x00480000c014783b */ /* 0x000f2e0000000200 */
[----:B------:R-:W-:Y:S01]  /*dc30*/  HMMA.16816.F32.BF16 R68, R88, R76, R68 ;  /* 0x0000004c5844723c */ /* 0x000fe20000041844 */
[----:B------:R-:W-:-:S06]  /*dc40*/  FMUL.FTZ R2, R16, c[0x0][0x320] ;  /* 0x0000c80010027a20 */ /* 0x000fcc0000410000 */
[----:B------:R-:W-:Y:S01]  /*dc50*/  FMUL.FTZ R76, R19, c[0x0][0x320] ;  /* 0x0000c800134c7a20 */ /* 0x000fe20000410000 */
[----:B------:R-:W-:Y:S01]  /*dc60*/  HMMA.16816.F32.BF16 R64, R88, R78, R64 ;  /* 0x0000004e5840723c */ /* 0x000fe20000041840 */
[----:B------:R-:W2:Y:S07]  /*dc70*/  MUFU.TANH R2, R2 ;  /* 0x0000000200027308 */ /* 0x000eae0000002400 */
[----:B-1----:R-:W-:Y:S01]  /*dc80*/  HMMA.16816.F32.BF16 R40, R36, R56, R40 ;  /* 0x000000382428723c */ /* 0x002fe20000041828 */
[----:B------:R-:W1:Y:S06]  /*dc90*/  MUFU.TANH R76, R76 ;  /* 0x0000004c004c7308 */ /* 0x000e6c0000002400 */
[----:B------:R-:W-:Y:S01]  /*dca0*/  FMUL.FTZ R56, R17, c[0x0][0x320] ;  /* 0x0000c80011387a20 */ /* 0x000fe20000410000 */
[----:B------:R-:W-:Y:S01]  /*dcb0*/  HMMA.16816.F32.BF16 R72, R60, R54, R72 ;  /* 0x000000363c48723c */ /* 0x000fe20000041848 */
[----:B------:R-:W-:Y:S01]  /*dcc0*/  FMUL.FTZ R57, R18, c[0x0][0x320] ;  /* 0x0000c80012397a20 */ /* 0x000fe20000410000 */
[----:B------:R-:W-:Y:S03]  /*dcd0*/  LDSM.16.M88.4 R52, [R192+0x5000] ;  /* 0x00500000c034783b */ /* 0x000fe60000000200 */
[----:B------:R-:W1:Y:S01]  /*dce0*/  MUFU.TANH R56, R56 ;  /* 0x0000003800387308 */ /* 0x000e620000002400 */
[----:B------:R-:W5:Y:S02]  /*dcf0*/  LDSM.16.M88.4 R16, [R204+0x5800] ;  /* 0x00580000cc10783b */ /* 0x000f640000000200 */
        /* <DEDUP_REMOVED lines=44> */
[----:B------:R-:W1:Y:S05]  /*dfc0*/  MUFU.TANH R18, R18 ;  /* 0x0000001200127308 */ /* 0x000e6a0000002400 */
[----:B------:R-:W-:Y:S01]  /*dfd0*/  SHF.R.S32.HI R9, RZ, 0x1f, R134 ;  /* 0x0000001fff097819 */ /* 0x000fe20000011486 */
[----:B------:R-:W-:Y:S01]  /*dfe0*/  HMMA.16816.F32.BF16 R64, R12, R10, R64 ;  /* 0x0000000a0c40723c */ /* 0x000fe20000041840 */
[----:B------:R-:W-:Y:S01]  /*dff0*/  FMUL.FTZ R40, R40, c[0x0][0x320] ;  /* 0x0000c80028287a20 */ /* 0x000fe20000410000 */
[----:B------:R-:W1:Y:S01]  /*e000*/  MUFU.TANH R19, R19 ;  /* 0x0000001300137308 */ /* 0x000e620000002400 */
[----:B------:R-:W-:Y:S01]  /*e010*/  FMUL.FTZ R41, R41, c[0x0][0x320] ;  /* 0x0000c80029297a20 */ /* 0x000fe20000410000 */
[----:B------:R-:W-:Y:S01]  /*e020*/  SHF.R.S32.HI R8, RZ, 0x1f, R145 ;  /* 0x0000001fff087819 */ /* 0x000fe20000011491 */
[----:B------:R-:W-:-:S02]  /*e030*/  FMUL.FTZ R42, R42, c[0x0][0x320] ;  /* 0x0000c8002a2a7a20 */ /* 0x000fc40000410000 */
[----:B------:R-:W-:Y:S02]  /*e040*/  FMUL.FTZ R43, R43, c[0x0][0x320] ;  /* 0x0000c8002b2b7a20 */ /* 0x000fe40000410000 */
        /* <DEDUP_REMOVED lines=9> */
[----:B------:R-:W-:Y:S02]  /*e0e0*/  FMUL.FTZ R71, R71, c[0x0][0x320] ;  /* 0x0000c80047477a20 */ /* 0x000fe40000410000 */
[----:B------:R-:W-:Y:S01]  /*e0f0*/  FMUL.FTZ R64, R64, c[0x0][0x320] ;  /* 0x0000c80040407a20 */ /* 0x000fe20000410000 */
[----:B------:R1:W1:Y:S01]  /*e100*/  MUFU.TANH R164, R42 ;  /* 0x0000002a00a47308 */ /* 0x0002620000002400 */
[----:B------:R-:W-:Y:S02]  /*e110*/  FMUL.FTZ R65, R65, c[0x0][0x320] ;  /* 0x0000c80041417a20 */ /* 0x000fe40000410000 */
        /* <DEDUP_REMOVED lines=18> */
[----:B------:R-:W-:Y:S01]  /*e240*/  IMAD.MOV.U32 R214, RZ, RZ, RZ ;  /* 0x000000ffffd67224 */ /* 0x000fe200078e00ff */
[----:B------:R-:W-:-:S04]  /*e250*/  IADD3 R215, R217, R83, R208 ;  /* 0x00000053d9d77210 */ /* 0x000fc80007ffe0d0 */
[----:B------:R-:W-:-:S05]  /*e260*/  IADD3 R215, R215, -0x80, RZ ;  /* 0xffffff80d7d77810 */ /* 0x000fca0007ffe0ff */
[----:B------:R-:W-:Y:S02]  /*e270*/  IMAD.MOV.U32 R10, RZ, RZ, R215 ;  /* 0x000000ffff0a7224 */ /* 0x000fe400078e00d7 */
[----:B------:R-:W-:-:S05]  /*e280*/  @P0 IMAD.HI.U32 R11, R215, c[0x0][0x2bc], RZ ;  /* 0x0000af00d70b0a27 */ /* 0x000fca00078e00ff */
[----:B------:R-:W-:-:S04]  /*e290*/  @P0 SHF.R.U32.HI R10, RZ, c[0x0][0x2c0], R11 ;  /* 0x0000b000ff0a0a19 */ /* 0x000fc8000001160b */
[----:B------:R-:W-:-:S04]  /*e2a0*/  @!P3 IADD3 R12, P0, R10, R218, RZ ;  /* 0x000000da0a0cb210 */ /* 0x000fc80007f1e0ff */
[----:B------:R-:W-:Y:S02]  /*e2b0*/  @!P3 LEA.HI.X.SX32 R11, R10, R213, 0x1, P0 ;  /* 0x000000d50a0bb211 */ /* 0x000fe400000f0eff */
[----:B------:R-:W-:-:S04]  /*e2c0*/  @!P3 LEA R14, P0, R12, c[0x0][0x2a0], 0x2 ;  /* 0x0000a8000c0eba11 */ /* 0x000fc800078010ff */
[----:B------:R-:W-:-:S05]  /*e2d0*/  @!P3 LEA.HI.X R15, R12, c[0x0][0x2a4], R11, 0x2, P0 ;  /* 0x0000a9000c0fba11 */ /* 0x000fca00000f140b */
[----:B------:R2:W3:Y:S01]  /*e2e0*/  @!P3 LDG.E R214, [R14.64] ;  /* 0x000000060ed6b981 */ /* 0x0004e2000c1e1900 */
[----:B------:R-:W-:Y:S01]  /*e2f0*/  IMAD.MOV R10, RZ, RZ, -R10 ;  /* 0x000000ffff0a7224 */ /* 0x000fe200078e0a0a */
[----:B------:R-:W-:Y:S02]  /*e300*/  SHF.L.U64.HI R24, R144, 0x1, R7 ;  /* 0x0000000190187819 */ /* 0x000fe40000010207 */
[----:B------:R-:W-:Y:S01]  /*e310*/  IADD3 R21, -R6, 0x10, RZ ;  /* 0x0000001006157810 */ /* 0x000fe20007ffe1ff */
[----:B------:R-:W-:-:S03]  /*e320*/  IMAD R215, R10, c[0x0][0x2b8], R215 ;  /* 0x0000ae000ad77a24 */ /* 0x000fc600078e02d7 */
[----:B------:R-:W-:Y:S01]  /*e330*/  LOP3.LUT R21, R21, 0xf, RZ, 0xc0, !PT ;  /* 0x0000000f15157812 */ /* 0x000fe200078ec0ff */
[----:B------:R-:W-:Y:S01]  /*e340*/  IMAD.WIDE.U32 R12, R215, c[0x0][0x1e0], RZ ;  /* 0x00007800d70c7a25 */ /* 0x000fe200078e00ff */
[----:B------:R-:W-:-:S05]  /*e350*/  SHF.R.S32.HI R10, RZ, 0x1f, R215 ;  /* 0x0000001fff0a7819 */ /* 0x000fca00000114d7 */
[----:B------:R-:W-:-:S04]  /*e360*/  IMAD R10, R10, c[0x0][0x1e0], RZ ;  /* 0x000078000a0a7a24 */ /* 0x000fc800078e02ff */
[----:B------:R-:W-:-:S04]  /*e370*/  IMAD R10, R215, c[0x0][0x1e4], R10 ;  /* 0x00007900d70a7a24 */ /* 0x000fc800078e020a */
[----:B------:R-:W-:Y:S01]  /*e380*/  IMAD.IADD R13, R13, 0x1, R10 ;  /* 0x000000010d0d7824 */ /* 0x000fe200078e020a */
[----:B--2---:R-:W-:Y:S02]  /*e390*/  SHF.L.U64.HI R14, R134, 0x1, R9 ;  /* 0x00000001860e7819 */ /* 0x004fe40000010209 */
[----:B------:R-:W-:-:S04]  /*e3a0*/  SEL R9, RZ, 0x10, P5 ;  /* 0x00000010ff097807 */ /* 0x000fc80002800000 */
[----:B------:R-:W-:-:S04]  /*e3b0*/  IADD3 R27, -R9, 0x10, RZ ;  /* 0x00000010091b7810 */ /* 0x000fc80007ffe1ff */
[----:B------:R-:W-:Y:S02]  /*e3c0*/  LOP3.LUT R27, R27, 0xf, RZ, 0xc0, !PT ;  /* 0x0000000f1b1b7812 */ /* 0x000fe400078ec0ff */
[----:B---3--:R-:W-:Y:S01]  /*e3d0*/  SHF.R.S32.HI R10, RZ, 0x1f, R214 ;  /* 0x0000001fff0a7819 */ /* 0x008fe200000114d6 */
[----:B------:R-:W-:-:S04]  /*e3e0*/  IMAD.WIDE.U32 R12, R214, c[0x0][0x1f0], R12 ;  /* 0x00007c00d60c7a25 */ /* 0x000fc800078e000c */
[----:B------:R-:W-:Y:S01]  /*e3f0*/  IMAD R11, R10, c[0x0][0x1f0], RZ ;  /* 0x00007c000a0b7a24 */ /* 0x000fe200078e02ff */
[----:B------:R-:W-:Y:S02]  /*e400*/  IADD3 R15, P0, R80, R12, RZ ;  /* 0x0000000c500f7210 */ /* 0x000fe40007f1e0ff */
[----:B------:R-:W-:Y:S01]  /*e410*/  SEL R12, RZ, 0x10, P6 ;  /* 0x00000010ff0c7807 */ /* 0x000fe20003000000 */
[----:B------:R-:W-:Y:S01]  /*e420*/  IMAD R10, R214, c[0x0][0x1f4], R11 ;  /* 0x00007d00d60a7a24 */ /* 0x000fe200078e020b */
[----:B------:R-:W-:Y:S01]  /*e430*/  SHF.L.U64.HI R11, R145, 0x1, R8 ;  /* 0x00000001910b7819 */ /* 0x000fe20000010208 */
[----:B------:R-:W-:Y:S01]  /*e440*/  IMAD.SHL.U32 R8, R144, 0x2, RZ ;  /* 0x0000000290087824 */ /* 0x000fe200078e00ff */
[----:B------:R-:W-:Y:S02]  /*e450*/  IADD3 R36, -R12, 0x10, RZ ;  /* 0x000000100c247810 */ /* 0x000fe40007ffe1ff */
[----:B------:R-:W-:Y:S01]  /*e460*/  IADD3.X R10, R211, R13, R10, P0, !PT ;  /* 0x0000000dd30a7210 */ /* 0x000fe200007fe40a */
[----:B------:R-:W-:Y:S01]  /*e470*/  IMAD.SHL.U32 R13, R134, 0x2, RZ ;  /* 0x00000002860d7824 */ /* 0x000fe200078e00ff */
[----:B------:R-:W-:-:S02]  /*e480*/  LEA R20, P0, R15, c[0x0][0x1c8], 0x1 ;  /* 0x000072000f147a11 */ /* 0x000fc400078008ff */
[----:B------:R-:W-:Y:S02]  /*e490*/  LOP3.LUT R36, R36, 0xf, RZ, 0xc0, !PT ;  /* 0x0000000f24247812 */ /* 0x000fe400078ec0ff */
[----:B------:R-:W-:Y:S01]  /*e4a0*/  LEA.HI.X R15, R15, c[0x0][0x1cc], R10, 0x1, P0 ;  /* 0x000073000f0f7a11 */ /* 0x000fe200000f0c0a */
[----:B------:R-:W2:Y:S01]  /*e4b0*/  SHFL.IDX PT, R22, R20, 0x1, 0x181f ;  /* 0x00381f0014167f89 */ /* 0x000ea200000e0000 */
[----:B------:R-:W-:-:S03]  /*e4c0*/  IMAD.SHL.U32 R10, R145, 0x2, RZ ;  /* 0x00000002910a7824 */ /* 0x000fc600078e00ff */
[----:B------:R-:W3:Y:S04]  /*e4d0*/  SHFL.IDX PT, R23, R15, 0x1, 0x181f ;  /* 0x00381f000f177f89 */ /* 0x000ee800000e0000 */
        /* <DEDUP_REMOVED lines=23> */
.L_x_138:
        /* <DEDUP_REMOVED lines=29> */
[----:B------:R-:W-:Y:S01]  /*e820*/  LDSM.16.MT88.4 R136, [R198+0x900] ;  /* 0x00090000c688783b */ /* 0x000fe20000004200 */
[----:B------:R-:W-:-:S02]  /*e830*/  FMNMX.FTZ R6, R3, R15, !PT ;  /* 0x0000000f03067209 */ /* 0x000fc40007810000 */
[----:B------:R-:W-:Y:S01]  /*e840*/  FSEL R30, R30, -INF , P0 ;  /* 0xff8000001e1e7808 */ /* 0x000fe20000000000 */
[----:B------:R-:W-:Y:S01]  /*e850*/  LDSM.16.MT88.4 R24, [R198+0x2900] ;  /* 0x00290000c618783b */ /* 0x000fe20000004200 */
        /* <DEDUP_REMOVED lines=21> */
[----:B------:R-:W-:Y:S01]  /*e9b0*/  ISETP.GT.AND P0, PT, R4, 0x20, PT ;  /* 0x000000200400780c */ /* 0x000fe20003f04270 */
[----:B------:R-:W-:Y:S01]  /*e9c0*/  LDSM.16.MT88.4 R32, [R197+0x900] ;  /* 0x00090000c520783b */ /* 0x000fe20000004200 */
        /* <DEDUP_REMOVED lines=9> */
[----:B------:R-:W-:Y:S02]  /*ea60*/  FMNMX.FTZ R17, R2, R17, !PT ;  /* 0x0000001102117209 */ /* 0x000fe40007810000 */
[----:B------:R-:W-:Y:S02]  /*ea70*/  FSEL R166, R166, -INF , P0 ;  /* 0xff800000a6a67808 */ /* 0x000fe40000000000 */
[----:B------:R-:W-:Y:S02]  /*ea80*/  FSEL R167, R167, -INF , P0 ;  /* 0xff800000a7a77808 */ /* 0x000fe40000000000 */
[----:B------:R-:W-:-:S02]  /*ea90*/  ISETP.GT.AND P0, PT, R4, 0x29, PT ;  /* 0x000000290400780c */ /* 0x000fc40003f04270 */
[----:B------:R-:W-:Y:S02]  /*eaa0*/  FMNMX.FTZ R6, R169, R6, !PT ;  /* 0x00000006a9067209 */ /* 0x000fe40007810000 */
[----:B------:R-:W-:Y:S02]  /*eab0*/  FMNMX.FTZ R17, R14, R17, !PT ;  /* 0x000000110e117209 */ /* 0x000fe40007810000 */
[----:B------:R-:W-:Y:S02]  /*eac0*/  FSEL R172, R172, -INF , P0 ;  /* 0xff800000acac7808 */ /* 0x000fe40000000000 */
[----:B------:R-:W-:Y:S02]  /*ead0*/  FSEL R163, R163, -INF , P0 ;  /* 0xff800000a3a37808 */ /* 0x000fe40000000000 */
[----:B------:R-:W-:Y:S02]  /*eae0*/  FMNMX.FTZ R6, R161, R6, !PT ;  /* 0x00000006a1067209 */ /* 0x000fe40007810000 */
[----:B------:R-:W-:-:S02]  /*eaf0*/  FMNMX.FTZ R17, R12, R17, !PT ;  /* 0x000000110c117209 */ /* 0x000fc40007810000 */
        /* <DEDUP_REMOVED lines=20> */
[----:B------:R-:W-:Y:S02]  /*ec40*/  FMNMX.FTZ R17, R166, R17, !PT ;  /* 0x00000011a6117209 */ /* 0x000fe40007810000 */
[----:B------:R-:W-:Y:S02]  /*ec50*/  FMNMX.FTZ R16, R141, R6, !PT ;  /* 0x000000068d107209 */ /* 0x000fe40007810000 */
[----:B------:R-:W-:Y:S02]  /*ec60*/  FMNMX.FTZ R17, R172, R17, !PT ;  /* 0x00000011ac117209 */ /* 0x000fe40007810000 */
[----:B------:R-:W-:Y:S01]  /*ec70*/  FSEL R162, R162, -INF , P0 ;  /* 0xff800000a2a27808 */ /* 0x000fe20000000000 */
[----:B------:R-:W1:Y:S01]  /*ec80*/  SHFL.BFLY PT, R19, R16, 0x2, 0x1f ;  /* 0x0c401f0010137f89 */ /* 0x000e6200000e0000 */
[----:B------:R-:W-:-:S04]  /*ec90*/  FMNMX.FTZ R17, R168, R17, !PT ;  /* 0x00000011a8117209 */ /* 0x000fc80007810000 */
[----:B------:R-:W-:-:S04]  /*eca0*/  FMNMX.FTZ R17, R142, R17, !PT ;  /* 0x000000118e117209 */ /* 0x000fc80007810000 */
[----:B------:R-:W-:-:S04]  /*ecb0*/  FMNMX.FTZ R17, R140, R17, !PT ;  /* 0x000000118c117209 */ /* 0x000fc80007810000 */
        /* <DEDUP_REMOVED lines=8> */
[----:B------:R-:W-:-:S05]  /*ed40*/  FMUL.FTZ R170, R132, c[0x0][0x2d0] ;  /* 0x0000b40084aa7a20 */ /* 0x000fca0000410000 */
[----:B------:R-:W-:-:S05]  /*ed50*/  FSEL R170, R170, RZ, P0 ;  /* 0x000000ffaaaa7208 */ /* 0x000fca0000000000 */
[--C-:B------:R-:W-:Y:S02]  /*ed60*/  FFMA.FTZ R155, R3, c[0x0][0x2d0], -R170.reuse ;  /* 0x0000b400039b7a23 */ /* 0x100fe400000108aa */
[--C-:B------:R-:W-:Y:S01]  /*ed70*/  FFMA.FTZ R154, R15, c[0x0][0x2d0], -R170.reuse ;  /* 0x0000b4000f9a7a23 */ /* 0x100fe200000108aa */
[----:B--2---:R-:W-:Y:S01]  /*ed80*/  FMNMX.FTZ R3, R4, R17, !PT ;  /* 0x0000001104037209 */ /* 0x004fe20007810000 */
[--C-:B------:R-:W-:Y:S01]  /*ed90*/  FFMA.FTZ R152, R21, c[0x0][0x2d0], -R170.reuse ;  /* 0x0000b40015987a23 */ /* 0x100fe200000108aa */
[----:B------:R-:W-:Y:S01]  /*eda0*/  LDSM.16.MT88.4 R16, [R197+0x2900] ;  /* 0x00290000c510783b */ /* 0x000fe20000004200 */
[--C-:B------:R-:W-:Y:S01]  /*edb0*/  FFMA.FTZ R149, R29, c[0x0][0x2d0], -R170.reuse ;  /* 0x0000b4001d957a23 */ /* 0x100fe200000108aa */
[C---:B------:R-:W-:Y:S01]  /*edc0*/  FSETP.NEU.FTZ.AND P0, PT, R3.reuse, -INF , PT ;  /* 0xff8000000300780b */ /* 0x040fe20003f1d000 */
[----:B------:R-:W-:Y:S01]  /*edd0*/  FMUL.FTZ R165, R3, c[0x0][0x2d0] ;  /* 0x0000b40003a57a20 */ /* 0x000fe20000410000 */
[----:B------:R-:W-:Y:S01]  /*ede0*/  MUFU.EX2 R155, R155 ;  /* 0x0000009b009b7308 */ /* 0x000fe20000000800 */
[--C-:B------:R-:W-:Y:S01]  /*edf0*/  FFMA.FTZ R148, R11, c[0x0][0x2d0], -R170.reuse ;  /* 0x0000b4000b947a23 */ /* 0x100fe200000108aa */
[----:B------:R-:W-:Y:S01]  /*ee00*/  LDSM.16.MT88.4 R20, [R203+0x900] ;  /* 0x00090000cb14783b */ /* 0x000fe20000004200 */
[--C-:B------:R-:W-:Y:S01]  /*ee10*/  FFMA.FTZ R147, R9, c[0x0][0x2d0], -R170.reuse ;  /* 0x0000b40009937a23 */ /* 0x100fe200000108aa */
[----:B------:R-:W-:Y:S01]  /*ee20*/  FSEL R165, R165, RZ, P0 ;  /* 0x000000ffa5a57208 */ /* 0x000fe20000000000 */
[----:B------:R-:W-:-:S02]  /*ee30*/  FFMA.FTZ R153, R13, c[0x0][0x2d0], -R170 ;  /* 0x0000b4000d997a23 */ /* 0x000fc400000108aa */
[--C-:B------:R-:W-:Y:S01]  /*ee40*/  FFMA.FTZ R158, R169, c[0x0][0x2d0], -R170.reuse ;  /* 0x0000b400a99e7a23 */ /* 0x100fe200000108aa */
[----:B------:R-:W1:Y:S01]  /*ee50*/  MUFU.EX2 R154, R154 ;  /* 0x0000009a009a7308 */ /* 0x000e620000000800 */
[--C-:B------:R-:W-:Y:S02]  /*ee60*/  FFMA.FTZ R156, R57, c[0x0][0x2d0], -R165.reuse ;  /* 0x0000b400399c7a23 */ /* 0x100fe400000108a5 */
[----:B------:R-:W2:Y:S01]  /*ee70*/  LDSM.16.MT88.4 R56, [R197+0x2100] ;  /* 0x00210000c538783b */ /* 0x000ea20000004200 */
[--C-:B------:R-:W-:Y:S02]  /*ee80*/  FFMA.FTZ R157, R76, c[0x0][0x2d0], -R165.reuse ;  /* 0x0000b4004c9d7a23 */ /* 0x100fe400000108a5 */
[--C-:B------:R-:W-:Y:S02]  /*ee90*/  FFMA.FTZ R159, R30, c[0x0][0x2d0], -R165.reuse ;  /* 0x0000b4001e9f7a23 */ /* 0x100fe400000108a5 */
[--C-:B------:R-:W-:Y:S01]  /*eea0*/  FFMA.FTZ R150, R2, c[0x0][0x2d0], -R165.reuse ;  /* 0x0000b40002967a23 */ /* 0x100fe200000108a5 */
[----:B------:R-:W-:Y:S01]  /*eeb0*/  MUFU.EX2 R152, R152 ;  /* 0x0000009800987308 */ /* 0x000fe20000000800 */
[----:B------:R-:W-:Y:S01]  /*eec0*/  FFMA.FTZ R2, R7, c[0x0][0x2d0], -R170 ;  /* 0x0000b40007027a23 */ /* 0x000fe200000108aa */
[----:B------:R-:W-:Y:S01]  /*eed0*/  LDSM.16.MT88.4 R28, [R196+0x900] ;  /* 0x00090000c41c783b */ /* 0x000fe20000004200 */
[----:B------:R-:W-:-:S02]  /*eee0*/  FFMA.FTZ R135, R10, c[0x0][0x2d0], -R165 ;  /* 0x0000b4000a877a23 */ /* 0x000fc400000108a5 */
[--C-:B------:R-:W-:Y:S01]  /*eef0*/  FFMA.FTZ R0, R8, c[0x0][0x2d0], -R165.reuse ;  /* 0x0000b40008007a23 */ /* 0x100fe200000108a5 */
[----:B------:R-:W3:Y:S01]  /*ef00*/  LDSM.16.MT88.4 R4, [R196+0x4100] ;  /* 0x00410000c404783b */ /* 0x000ee20000004200 */
[----:B-1----:R-:W-:Y:S01]  /*ef10*/  F2FP.BF16.PACK_AB R96, R154, R155 ;  /* 0x0000009b9a60723e */ /* 0x002fe200000010ff */
[----:B------:R-:W1:Y:S01]  /*ef20*/  MUFU.EX2 R149, R149 ;  /* 0x0000009500957308 */ /* 0x000e620000000800 */
[--C-:B------:R-:W-:Y:S01]  /*ef30*/  FFMA.FTZ R151, R14, c[0x0][0x2d0], -R165.reuse ;  /* 0x0000b4000e977a23 */ /* 0x100fe200000108a5 */
[----:B------:R-:W4:Y:S01]  /*ef40*/  LDSM.16.MT88.4 R8, [R203+0x2900] ;  /* 0x00290000cb08783b */ /* 0x000f220000004200 */
[----:B------:R-:W-:Y:S02]  /*ef50*/  FFMA.FTZ R146, R12, c[0x0][0x2d0], -R165 ;  /* 0x0000b4000c927a23 */ /* 0x000fe400000108a5 */
[--C-:B------:R-:W-:Y:S01]  /*ef60*/  FFMA.FTZ R160, R167, c[0x0][0x2d0], -R170.reuse ;  /* 0x0000b400a7a07a23 */ /* 0x100fe200000108aa */
[----:B------:R-:W5:Y:S01]  /*ef70*/  LDSM.16.MT88.4 R12, [R196+0x2900] ;  /* 0x00290000c40c783b */ /* 0x000f620000004200 */
[--C-:B------:R-:W-:Y:S01]  /*ef80*/  FFMA.FTZ R161, R161, c[0x0][0x2d0], -R170.reuse ;  /* 0x0000b400a1a17a23 */ /* 0x100fe200000108aa */
[----:B------:R-:W-:Y:S01]  /*ef90*/  MUFU.EX2 R156, R156 ;  /* 0x0000009c009c7308 */ /* 0x000fe20000000800 */
[----:B------:R-:W-:-:S02]  /*efa0*/  FFMA.FTZ R163, R163, c[0x0][0x2d0], -R170 ;  /* 0x0000b400a3a37a23 */ /* 0x000fc400000108aa */
[--C-:B------:R-:W-:Y:S02]  /*efb0*/  FFMA.FTZ R164, R164, c[0x0][0x2d0], -R165.reuse ;  /* 0x0000b400a4a47a23 */ /* 0x100fe400000108a5 */
[--C-:B------:R-:W-:Y:S02]  /*efc0*/  FFMA.FTZ R167, R174, c[0x0][0x2d0], -R165.reuse ;  /* 0x0000b400aea77a23 */ /* 0x100fe400000108a5 */
[--C-:B------:R-:W-:Y:S01]  /*efd0*/  FFMA.FTZ R166, R166, c[0x0][0x2d0], -R165.reuse ;  /* 0x0000b400a6a67a23 */ /* 0x100fe200000108a5 */
[----:B------:R-:W2:Y:S01]  /*efe0*/  MUFU.EX2 R157, R157 ;  /* 0x0000009d009d7308 */ /* 0x000ea20000000800 */
[----:B-1----:R-:W-:Y:S01]  /*eff0*/  F2FP.BF16.PACK_AB R98, R149, R152 ;  /* 0x000000989562723e */ /* 0x002fe200000010ff */
[----:B------:R-:W-:Y:S02]  /*f000*/  FFMA.FTZ R169, R172, c[0x0][0x2d0], -R165 ;  /* 0x0000b400aca97a23 */ /* 0x000fe400000108a5 */
[--C-:B------:R-:W-:Y:S02]  /*f010*/  FFMA.FTZ R172, R173, c[0x0][0x2d0], -R170.reuse ;  /* 0x0000b400adac7a23 */ /* 0x100fe400000108aa */
[----:B------:R-:W-:-:S02]  /*f020*/  FFMA.FTZ R171, R171, c[0x0][0x2d0], -R170 ;  /* 0x0000b400abab7a23 */ /* 0x000fc400000108aa */
[----:B------:R-:W-:Y:S01]  /*f030*/  MUFU.EX2 R159, R159 ;  /* 0x0000009f009f7308 */ /* 0x000fe20000000800 */
[--C-:B------:R-:W-:Y:S02]  /*f040*/  FFMA.FTZ R173, R143, c[0x0][0x2d0], -R170.reuse ;  /* 0x0000b4008fad7a23 */ /* 0x100fe400000108aa */
[----:B------:R-:W-:Y:S02]  /*f050*/  FFMA.FTZ R170, R141, c[0x0][0x2d0], -R170 ;  /* 0x0000b4008daa7a23 */ /* 0x000fe400000108aa */
[--C-:B------:R-:W-:Y:S02]  /*f060*/  FFMA.FTZ R168, R168, c[0x0][0x2d0], -R165.reuse ;  /* 0x0000b400a8a87a23 */ /* 0x100fe400000108a5 */
[--C-:B------:R-:W-:Y:S01]  /*f070*/  FFMA.FTZ R175, R142, c[0x0][0x2d0], -R165.reuse ;  /* 0x0000b4008eaf7a23 */ /* 0x100fe200000108a5 */
[----:B------:R-:W1:Y:S01]  /*f080*/  MUFU.EX2 R150, R150 ;  /* 0x0000009600967308 */ /* 0x000e620000000800 */
[----:B--2---:R-:W-:Y:S01]  /*f090*/  F2FP.BF16.PACK_AB R97, R157, R156 ;  /* 0x0000009c9d61723e */ /* 0x004fe200000010ff */
        /* <DEDUP_REMOVED lines=8> */
[----:B-1----:R-:W-:Y:S01]  /*f120*/  F2FP.BF16.PACK_AB R99, R150, R159 ;  /* 0x0000009f9663723e */ /* 0x002fe200000010ff */
        /* <DEDUP_REMOVED lines=10> */
[----:B------:R-:W2:Y:S06]  /*f1d0*/  MUFU.EX2 R146, R146 ;  /* 0x0000009200927308 */ /* 0x000eac0000000800 */
        /* <DEDUP_REMOVED lines=35> */
[----:B------:R-:W4:Y:S06]  /*f410*/  MUFU.EX2 R231, R231 ;  /* 0x000000e700e77308 */ /* 0x000f2c0000000800 */
[C---:B---3--:R-:W-:Y:S07]  /*f420*/  HMMA.16816.F32.BF16 R92, R96.reuse, R4, RZ ;  /* 0x00000004605c723c */ /* 0x048fee00000418ff */
[----:B-1----:R-:W-:Y:S01]  /*f430*/  F2FP.BF16.PACK_AB R4, R148, R153 ;  /* 0x000000999404723e */ /* 0x002fe200000010ff */
[----:B------:R-:W-:Y:S01]  /*f440*/  HMMA.16816.F32.BF16 R96, R96, R6, RZ ;  /* 0x000000066060723c */ /* 0x000fe200000418ff */
[----:B--2---:R-:W-:Y:S01]  /*f450*/  F2FP.BF16.PACK_AB R5, R146, R151 ;  /* 0x000000979205723e */ /* 0x004fe200000010ff */
        /* <DEDUP_REMOVED lines=15> */
[----:B------:R-:W2:Y:S07]  /*f550*/  LDSM.16.MT88.4 R16, [R197+0x4900] ;  /* 0x00490000c510783b */ /* 0x000eae0000004200 */
[C---:B------:R-:W-:Y:S08]  /*f560*/  HMMA.16816.F32.BF16 R128, R4.reuse, R20, R128 ;  /* 0x000000140480723c */ /* 0x040ff00000041880 */
[C---:B------:R-:W-:Y:S01]  /*f570*/  HMMA.16816.F32.BF16 R124, R4.reuse, R22, R124 ;  /* 0x00000016047c723c */ /* 0x040fe2000004187c */
[----:B------:R-:W3:Y:S07]  /*f580*/  LDSM.16.MT88.4 R20, [R203+0x4900] ;  /* 0x00490000cb14783b */ /* 0x000eee0000004200 */
[C---:B-----5:R-:W-:Y:S08]  /*f590*/  HMMA.16816.F32.BF16 R60, R4.reuse, R12, R60 ;  /* 0x0000000c043c723c */ /* 0x060ff0000004183c */
[C---:B------:R-:W-:Y:S01]  /*f5a0*/  HMMA.16816.F32.BF16 R64, R4.reuse, R14, R64 ;  /* 0x0000000e0440723c */ /* 0x040fe20000041840 */
[----:B------:R-:W4:Y:S07]  /*f5b0*/  LDSM.16.MT88.4 R12, [R196+0x4900] ;  /* 0x00490000c40c783b */ /* 0x000f2e0000004200 */
[C---:B-1----:R-:W-:Y:S08]  /*f5c0*/  HMMA.16816.F32.BF16 R76, R4.reuse, R8, R76 ;  /* 0x00000008044c723c */ /* 0x042ff0000004184c */
[C---:B------:R-:W-:Y:S01]  /*f5d0*/  HMMA.16816.F32.BF16 R80, R4.reuse, R10, R80 ;  /* 0x0000000a0450723c */ /* 0x040fe20000041850 */
[----:B------:R-:W1:Y:S07]  /*f5e0*/  LDSM.16.MT88.4 R8, [R203+0x1100] ;  /* 0x00110000cb08783b */ /* 0x000e6e0000004200 */
[C---:B--2---:R-:W-:Y:S08]  /*f5f0*/  HMMA.16816.F32.BF16 R84, R4.reuse, R16, R84 ;  /* 0x000000100454723c */ /* 0x044ff00000041854 */
[C---:B------:R-:W-:Y:S01]  /*f600*/  HMMA.16816.F32.BF16 R88, R4.reuse, R18, R88 ;  /* 0x000000120458723c */ /* 0x040fe20000041858 */
[----:B------:R-:W2:Y:S07]  /*f610*/  LDSM.16.MT88.4 R16, [R198+0x1100] ;  /* 0x00110000c610783b */ /* 0x000eae0000004200 */
        /* <DEDUP_REMOVED lines=14> */
[----:B------:R-:W-:Y:S07]  /*f700*/  LDSM.16.MT88.4 R20, [R203+0x5100] ;  /* 0x00510000cb14783b */ /* 0x000fee0000004200 */
[C---:B----4-:R-:W-:Y:S08]  /*f710*/  HMMA.16816.F32.BF16 R92, R4.reuse, R12, R92 ;  /* 0x0000000c045c723c */ /* 0x050ff0000004185c */
        /* <DEDUP_REMOVED lines=17> */
[C---:B--2---:R-:W-:Y:S08]  /*f830*/  HMMA.16816.F32.BF16 R120, R4.reuse, R16, R120 ;  /* 0x000000100478723c */ /* 0x044ff00000041878 */
[C---:B------:R-:W-:Y:S01]  /*f840*/  HMMA.16816.F32.BF16 R116, R4.reuse, R18, R116 ;  /* 0x000000120474723c */ /* 0x040fe20000041874 */
[----:B------:R-:W2:Y:S07]  /*f850*/  LDSM.16.MT88.4 R16, [R196+0x3100] ;  /* 0x00310000c410783b */ /* 0x000eae0000004200 */
[C---:B---3--:R-:W-:Y:S08]  /*f860*/  HMMA.16816.F32.BF16 R36, R4.reuse, R12, R36 ;  /* 0x0000000c0424723c */ /* 0x048ff00000041824 */
[C---:B------:R-:W-:Y:S01]  /*f870*/  HMMA.16816.F32.BF16 R40, R4.reuse, R14, R40 ;  /* 0x0000000e0428723c */ /* 0x040fe20000041828 */
[----:B------:R-:W3:Y:S07]  /*f880*/  LDSM.16.MT88.4 R12, [R198+0x5100] ;  /* 0x00510000c60c783b */ /* 0x000eee0000004200 */
[C---:B------:R-:W-:Y:S08]  /*f890*/  HMMA.16816.F32.BF16 R68, R4.reuse, R20, R68 ;  /* 0x000000140444723c */ /* 0x040ff00000041844 */
[C---:B-1----:R-:W-:Y:S08]  /*f8a0*/  HMMA.16816.F32.BF16 R52, R4.reuse, R8, R52 ;  /* 0x000000080434723c */ /* 0x042ff00000041834 */
        /* <DEDUP_REMOVED lines=8> */
[C---:B------:R-:W-:Y:S01]  /*f930*/  HMMA.16816.F32.BF16 R72, R4.reuse, R22, R72 ;  /* 0x000000160448723c */ /* 0x040fe20000041848 */
[----:B------:R-:W-:Y:S07]  /*f940*/  LDSM.16.MT88.4 R20, [R196+0x3900] ;  /* 0x00390000c414783b */ /* 0x000fee0000004200 */
        /* <DEDUP_REMOVED lines=24> */
[----:B---3--:R-:W-:Y:S01]  /*fad0*/  HMMA.16816.F32.BF16 R128, R4, R12, R128 ;  /* 0x0000000c0480723c */ /* 0x008fe20000041880 */
[----:B------:R-:W-:-:S02]  /*fae0*/  FADD.FTZ R174, R174, R175 ;  /* 0x000000afaeae7221 */ /* 0x000fc40000010000 */
[----:B------:R-:W-:Y:S02]  /*faf0*/  FADD.FTZ R233, R170, R173 ;  /* 0x000000adaae97221 */ /* 0x000fe40000010000 */
[----:B------:R-:W-:-:S03]  /*fb00*/  FADD.FTZ R231, R231, R174 ;  /* 0x000000aee7e77221 */ /* 0x000fc60000010000 */
[C---:B------:R-:W-:Y:S01]  /*fb10*/  HMMA.16816.F32.BF16 R124, R4.reuse, R14, R124 ;  /* 0x0000000e047c723c */ /* 0x040fe2000004187c */
[----:B------:R-:W3:Y:S07]  /*fb20*/  LDSM.16.MT88.4 R12, [R198+0x5900] ;  /* 0x00590000c60c783b */ /* 0x000eee0000004200 */
[C---:B-1----:R-:W-:Y:S08]  /*fb30*/  HMMA.16816.F32.BF16 R36, R4.reuse, R8, R36 ;  /* 0x000000080424723c */ /* 0x042ff00000041824 */
[C---:B------:R-:W-:Y:S01]  /*fb40*/  HMMA.16816.F32.BF16 R40, R4.reuse, R10, R40 ;  /* 0x0000000a0428723c */ /* 0x040fe20000041828 */
[----:B------:R-:W1:Y:S07]  /*fb50*/  LDSM.16.MT88.4 R8, [R197+0x5900] ;  /* 0x00590000c508783b */ /* 0x000e6e0000004200 */
[C---:B--2---:R-:W-:Y:S08]  /*fb60*/  HMMA.16816.F32.BF16 R68, R4.reuse, R16, R68 ;  /* 0x000000100444723c */ /* 0x044ff00000041844 */
[C---:B------:R-:W-:Y:S01]  /*fb70*/  HMMA.16816.F32.BF16 R72, R4.reuse, R18, R72 ;  /* 0x000000120448723c */ /* 0x040fe20000041848 */
[----:B------:R-:W2:Y:S07]  /*fb80*/  LDSM.16.MT88.4 R16, [R196+0x5900] ;  /* 0x00590000c410783b */ /* 0x000eae0000004200 */
        /* <DEDUP_REMOVED lines=12> */
[C---:B---3--:R-:W-:Y:S08]  /*fc50*/  HMMA.16816.F32.BF16 R76, R4.reuse, R12, R76 ;  /* 0x0000000c044c723c */ /* 0x048ff0000004184c */
[C---:B------:R-:W-:Y:S08]  /*fc60*/  HMMA.16816.F32.BF16 R80, R4.reuse, R14, R80 ;  /* 0x0000000e0450723c */ /* 0x040ff00000041850 */
[C---:B-1----:R-:W-:Y:S08]  /*fc70*/  HMMA.16816.F32.BF16 R84, R4.reuse, R8, R84 ;  /* 0x000000080454723c */ /* 0x042ff00000041854 */
[C---:B------:R-:W-:Y:S08]  /*fc80*/  HMMA.16816.F32.BF16 R88, R4.reuse, R10, R88 ;  /* 0x0000000a0458723c */ /* 0x040ff00000041858 */
[C---:B--2---:R-:W-:Y:S08]  /*fc90*/  HMMA.16816.F32.BF16 R92, R4.reuse, R16, R92 ;  /* 0x00000010045c723c */ /* 0x044ff0000004185c */
[----:B------:R-:W-:Y:S01]  /*fca0*/  HMMA.16816.F32.BF16 R96, R4, R18, R96 ;  /* 0x000000120460723c */ /* 0x000fe20000041860 */
[----:B------:R-:W-:Y:S07]  /*fcb0*/  @!P2 BRA `(.L_x_139) ;  /* 0x00002e300000a947 */ /* 0x000fee0003800000 */
[----:B------:R-:W-:Y:S01]  /*fcc0*/  SHF.R.S32.HI R227, RZ, 0x1f, R134 ;  /* 0x0000001fffe37819 */ /* 0x000fe20000011486 */
[----:B------:R-:W-:Y:S01]  /*fcd0*/  IMAD.MOV.U32 R0, RZ, RZ, R3 ;  /* 0x000000ffff007224 */ /* 0x000fe200078e0003 */
[----:B------:R-:W-:Y:S01]  /*fce0*/  SHF.R.S32.HI R2, RZ, 0x1f, R145 ;  /* 0x0000001fff027819 */ /* 0x000fe20000011491 */
[----:B------:R-:W-:Y:S01]  /*fcf0*/  IMAD.MOV.U32 R135, RZ, RZ, R132 ;  /* 0x000000ffff877224 */ /* 0x000fe200078e0084 */
[----:B------:R-:W-:Y:S01]  /*fd00*/  SHF.R.S32.HI R223, RZ, 0x1f, R144 ;  /* 0x0000001fffdf7819 */ /* 0x000fe20000011490 */
[C---:B------:R-:W-:Y:S01]  /*fd10*/  IMAD.SHL.U32 R226, R134.reuse, 0x2, RZ ;  /* 0x0000000286e27824 */ /* 0x040fe200078e00ff */
[----:B------:R-:W-:Y:S01]  /*fd20*/  LEA.HI.SX32 R229, R133, 0xfffffffe, 0x1a ;  /* 0xfffffffe85e57811 */ /* 0x000fe200078fd2ff */
[C---:B------:R-:W-:Y:S01]  /*fd30*/  IMAD.SHL.U32 R224, R145.reuse, 0x2, RZ ;  /* 0x0000000291e07824 */ /* 0x040fe200078e00ff */
[----:B------:R-:W-:Y:S01]  /*fd40*/  SHF.L.U64.HI R227, R134, 0x1, R227 ;  /* 0x0000000186e37819 */ /* 0x000fe200000102e3 */
[C---:B------:R-:W-:Y:S01]  /*fd50*/  IMAD.SHL.U32 R222, R144.reuse, 0x2, RZ ;  /* 0x0000000290de7824 */ /* 0x040fe200078e00ff */
[----:B------:R-:W-:Y:S01]  /*fd60*/  SHF.L.U64.HI R225, R145, 0x1, R2 ;  /* 0x0000000191e17819 */ /* 0x000fe20000010202 */
[----:B------:R-:W-:Y:S01]  /*fd70*/  IMAD R221, R207, c[0x0][0x210], RZ ;  /* 0x00008400cfdd7a24 */ /* 0x000fe200078e02ff */
[----:B------:R-:W-:Y:S01]  /*fd80*/  SHF.L.U64.HI R223, R144, 0x1, R223 ;  /* 0x0000000190df7819 */ /* 0x000fe200000102df */
[----:B------:R-:W-:Y:S01]  /*fd90*/  ULDC.64 UR4, c[0x0][0x118] ;  /* 0x0000460000047ab9 */ /* 0x000fe20000000a00 */
[----:B------:R-:W-:Y:S01]  /*fda0*/  IADD3 R220, R216, 0x100, RZ ;  /* 0x00000100d8dc7810 */ /* 0x000fe20007ffe0ff */
[----:B------:R-:W-:Y:S05]  /*fdb0*/  BRA `(.L_x_140) ;  /* 0x0000033000007947 */ /* 0x000fea0003800000 */
.L_x_142:
[----:B------:R-:W-:Y:S01]  /*fdc0*/  ISETP.NE.AND P2, PT, R212, 0x1, PT ;  /* 0x00000001d400780c */ /* 0x000fe20003f45270 */
[----:B------:R-:W-:Y:S02]  /*fdd0*/  IMAD R2, R229, 0x40, R208 ;  /* 0x00000040e5027824 */ /* 0x000fe400078e02d0 */
[----:B------:R-:W-:Y:S03]  /*fde0*/  IMAD.MOV.U32 R214, RZ, RZ, RZ ;  /* 0x000000ffffd67224 */ /* 0x000fe600078e00ff */
[----:B------:R-:W-:Y:S05]  /*fdf0*/  IADD3 R215, R2, -0x40, R217 ;  /* 0xffffffc002d77810 */ /* 0x000fea0007ffe0d9 */
[----:B------:R-:W-:Y:S02]  /*fe00*/  IMAD.MOV.U32 R2, RZ, RZ, R215 ;  /* 0x000000ffff027224 */ /* 0x000fe400078e00d7 */
[----:B------:R-:W-:Y:S05]  /*fe10*/  @P2 IMAD.HI.U32 R3, R215, c[0x0][0x2bc], RZ ;  /* 0x0000af00d7032a27 */ /* 0x000fea00078e00ff */
[----:B------:R-:W-:Y:S04]  /*fe20*/  @P2 SHF.R.U32.HI R2, RZ, c[0x0][0x2c0], R3 ;  /* 0x0000b000ff022a19 */ /* 0x000fe80000011603 */
[C---:B------:R-:W-:Y:S04]  /*fe30*/  @!P3 IADD3 R4, P0, R2.reuse, R218, RZ ;  /* 0x000000da0204b210 */ /* 0x040fe80007f1e0ff */
[----:B------:R-:W-:Y:S01]  /*fe40*/  @!P3 LEA.HI.X.SX32 R3, R2, R213, 0x1, P0 ;  /* 0x000000d50203b211 */ /* 0x000fe200000f0eff */
[----:B------:R-:W-:Y:S01]  /*fe50*/  IMAD.MOV R2, RZ, RZ, -R2 ;  /* 0x000000ffff027224 */ /* 0x000fe200078e0a02 */
[----:B------:R-:W-:Y:S03]  /*fe60*/  @!P3 LEA R8, P0, R4, c[0x0][0x2a0], 0x2 ;  /* 0x0000a8000408ba11 */ /* 0x000fe600078010ff */
[----:B------:R-:W-:Y:S01]  /*fe70*/  IMAD R215, R2, c[0x0][0x2b8], R215 ;  /* 0x0000ae0002d77a24 */ /* 0x000fe200078e02d7 */
[----:B------:R-:W-:Y:S01]  /*fe80*/  @!P3 LEA.HI.X R9, R4, c[0x0][0x2a4], R3, 0x2, P0 ;  /* 0x0000a9000409ba11 */ /* 0x000fe200000f1403 */
[----:B------:R-:W-:Y:S02]  /*fe90*/  IMAD R2, R207, c[0x0][0x1e8], RZ ;  /* 0x00007a00cf027a24 */ /* 0x000fe400078e02ff */
        /* <DEDUP_REMOVED lines=14> */
[----:B------:R-:W1:Y:S04]  /*ff80*/  SHFL.IDX PT, R5, R15, RZ, 0x181f ;  /* 0x00181fff0f057589 */ /* 0x000e6800000e0000 */
[----:B------:R-:W2:Y:S04]  /*ff90*/  SHFL.IDX PT, R4, R14, RZ, 0x181f ;  /* 0x00181fff0e047589 */ /* 0x000ea800000e0000 */
[----:B------:R-:W3:Y:S04]  /*ffa0*/  SHFL.IDX PT, R3, R15, 0x1, 0x181f ;  /* 0x00381f000f037f89 */ /* 0x000ee800000e0000 */
[----:B------:R-:W4:Y:S01]  /*ffb0*/  SHFL.IDX PT, R2, R14, 0x1, 0x181f ;  /* 0x00381f000e027f89 */ /* 0x000f2200000e0000 */
[C---:B-1----:R-:W-:Y:S02]  /*ffc0*/  IADD3 R8, P0, R5.reuse, R226, RZ ;  /* 0x000000e205087210 */ /* 0x042fe40007f1e0ff */
[C---:B------:R-:W-:Y:S02]  /*ffd0*/  IADD3 R6, P1, R5.reuse, R224, RZ ;  /* 0x000000e005067210 */ /* 0x040fe40007f3e0ff */
[C---:B--2---:R-:W-:Y:S02]  /*ffe0*/  IADD3.X R9, R4.reuse, R227, RZ, P0, !PT ;  /* 0x000000e304097210 */ /* 0x044fe400007fe4ff */
[----:B------:R-:W-:Y:S01]  /*fff0*/  IADD3 R12, P0, R5, R222, RZ ;  /* 0x000000de050c7210 */ /* 0x000fe20007f1e0ff */
[C---:B------:R-:W-:Y:S01]  /*10000*/  IMAD.X R7, R4.reuse, 0x1, R225, P1 ;  /* 0x0000000104077824 */ /* 0x040fe200008e06e1 */
[C---:B---3--:R-:W-:Y:S01]  /*10010*/  IADD3 R10, P2, R3.reuse, R226, RZ ;  /* 0x000000e2030a7210 */ /* 0x048fe20007f5e0ff */
[----:B------:R1:W-:Y:S02]  /*10020*/  LDGSTS.E.BYPASS.LTC128B.128 [R216+0x6100], [R8.64], !P6 ;  /* 0x0610000008d87fae */ /* 0x0003e4000f101d44 */
[----:B------:R-:W-:Y:S01]  /*10030*/  IMAD.X R13, R4, 0x1, R223, P0 ;  /* 0x00000001040d7824 */ /* 0x000fe200000e06df */
[C---:B------:R-:W-:Y:S01]  /*10040*/  IADD3 R4, P1, R3.reuse, R224, RZ ;  /* 0x000000e003047210 */ /* 0x040fe20007f3e0ff */
[----:B------:R1:W-:Y:S01]  /*10050*/  LDGSTS.E.BYPASS.LTC128B.128 [R216+0x8100], [R6.64], !P5 ;  /* 0x0810000006d87fae */ /* 0x0003e2000e901d44 */
[C---:B----4-:R-:W-:Y:S01]  /*10060*/  IMAD.X R11, R2.reuse, 0x1, R227, P2 ;  /* 0x00000001020b7824 */ /* 0x050fe200010e06e3 */
[----:B------:R-:W-:Y:S02]  /*10070*/  IADD3 R14, P0, R3, R222, RZ ;  /* 0x000000de030e7210 */ /* 0x000fe40007f1e0ff */
[----:B------:R1:W-:Y:S01]  /*10080*/  LDGSTS.E.BYPASS.LTC128B.128 [R216+0xa100], [R12.64], !P4 ;  /* 0x0a1000000cd87fae */ /* 0x0003e2000e101d44 */
[C---:B------:R-:W-:Y:S02]  /*10090*/  IADD3.X R5, R2.reuse, R225, RZ, P1, !PT ;  /* 0x000000e102057210 */ /* 0x040fe40000ffe4ff */
[----:B------:R-:W-:Y:S01]  /*100a0*/  IMAD.X R15, R2, 0x1, R223, P0 ;  /* 0x00000001020f7824 */ /* 0x000fe200000e06df */
[----:B------:R1:W-:Y:S04]  /*100b0*/  LDGSTS.E.BYPASS.LTC128B.128 [R216+0x7100], [R10.64], !P6 ;  /* 0x071000000ad87fae */ /* 0x0003e8000f101d44 */
[----:B------:R1:W-:Y:S04]  /*100c0*/  LDGSTS.E.BYPASS.LTC128B.128 [R216+0x9100], [R4.64], !P5 ;  /* 0x0910000004d87fae */ /* 0x0003e8000e901d44 */
[----:B------:R1:W-:Y:S01]  /*100d0*/  LDGSTS.E.BYPASS.LTC128B.128 [R216+0xb100], [R14.64], !P4 ;  /* 0x0b1000000ed87fae */ /* 0x0003e2000e101d44 */
[----:B------:R-:W-:-:S05]  /*100e0*/  BRA `(.L_x_141) ;  /* 0x0000109000007947 */ /* 0x000fca0003800000 */
.L_x_140:
[----:B------:R-:W-:Y:S01]  /*100f0*/  SHF.R.S32.HI R9, RZ, 0x1f, R215 ;  /* 0x0000001fff097819 */ /* 0x000fe200000114d7 */
[----:B------:R-:W-:Y:S01]  /*10100*/  IMAD.WIDE.U32 R10, R215, c[0x0][0x208], RZ ;  /* 0x00008200d70a7a25 */ /* 0x000fe200078e00ff */
[----:B------:R-:W-:Y:S01]  /*10110*/  SHF.R.S32.HI R3, RZ, 0x1f, R214 ;  /* 0x0000001fff037819 */ /* 0x000fe200000114d6 */
[----:B------:R-:W-:Y:S04]  /*10120*/  DEPBAR.LE SB0, 0x0 ;  /* 0x000080000000791a */ /* 0x000fe80000000000 */
[----:B------:R-:W-:Y:S01]  /*10130*/  IMAD R9, R9, c[0x0][0x208], RZ ;  /* 0x0000820009097a24 */ /* 0x000fe200078e02ff */
[----:B------:R-:W-:Y:S01]  /*10140*/  BAR.SYNC.DEFER_BLOCKING 0x0 ;  /* 0x0000000000007b1d */ /* 0x000fe20000010000 */
[----:B------:R-:W-:Y:S02]  /*10150*/  IMAD R3, R3, c[0x0][0x218], RZ ;  /* 0x0000860003037a24 */ /* 0x000fe400078e02ff */
[----:B------:R-:W-:Y:S02]  /*10160*/  IMAD R9, R215, c[0x0][0x20c], R9 ;  /* 0x00008300d7097a24 */ /* 0x000fe400078e0209 */
[C---:B------:R-:W-:Y:S03]  /*10170*/  IMAD R3, R214.reuse, c[0x0][0x21c], R3 ;  /* 0x00008700d6037a24 */ /* 0x040fe600078e0203 */
[----:B------:R-:W-:Y:S05]  /*10180*/  IADD3 R11, R11, R9, RZ ;  /* 0x000000090b0b7210 */ /* 0x000fea0007ffe0ff */
[----:B------:R-:W-:Y:S05]  /*10190*/  IMAD.WIDE.U32 R10, R214, c[0x0][0x218], R10 ;  /* 0x00008600d60a7a25 */ /* 0x000fea00078e000a */
[----:B------:R-:W-:Y:S04]  /*101a0*/  IADD3 R2, P0, R221, R10, RZ ;  /* 0x0000000add027210 */ /* 0x000fe80007f1e0ff */
[----:B------:R-:W-:Y:S02]  /*101b0*/  IADD3.X R3, R210, R11, R3, P0, !PT ;  /* 0x0000000bd2037210 */ /* 0x000fe400007fe403 */
[C---:B------:R-:W-:Y:S01]  /*101c0*/  LEA R14, P0, R2.reuse, c[0x0][0x1f8], 0x1 ;  /* 0x00007e00020e7a11 */ /* 0x040fe200078008ff */
[----:B------:R-:W-:Y:S03]  /*101d0*/  LDSM.16.M88.4 R136, [R206+0xc100] ;  /* 0x00c10000ce88783b */ /* 0x000fe60000000200 */
[----:B------:R-:W-:Y:S04]  /*101e0*/  LEA.HI.X R9, R2, c[0x0][0x1fc], R3, 0x1, P0 ;  /* 0x00007f0002097a11 */ /* 0x000fe800000f0c03 */
[----:B------:R-:W-:Y:S07]  /*101f0*/  SHFL.IDX PT, R17, R14, RZ, 0x181f ;  /* 0x00181fff0e117589 */ /* 0x000fee00000e0000 */
[----:B------:R-:W-:Y:S07]  /*10200*/  SHFL.IDX PT, R2, R9, RZ, 0x181f ;  /* 0x00181fff09027589 */ /* 0x000fee00000e0000 */
[----:B------:R-:W1:Y:S07]  /*10210*/  LDSM.16.M88.4 R140, [R205+0x6100] ;  /* 0x00610000cd8c783b */ /* 0x000e6e0000000200 */
[----:B------:R-:W-:Y:S07]  /*10220*/  LDSM.16.M88.4 R144, [R205+0x6900] ;  /* 0x00690000cd90783b */ /* 0x000fee0000000200 */
[----:B------:R-:W-:Y:S07]  /*10230*/  LDSM.16.M88.4 R148, [R205+0x7100] ;  /* 0x00710000cd94783b */ /* 0x000fee0000000200 */
[----:B------:R-:W-:Y:S07]  /*10240*/  LDSM.16.M88.4 R152, [R205+0x7900] ;  /* 0x00790000cd98783b */ /* 0x000fee0000000200 */
[----:B------:R-:W-:Y:S07]  /*10250*/  LDSM.16.M88.4 R156, [R202+0xc100] ;  /* 0x00c10000ca9c783b */ /* 0x000fee0000000200 */
[----:B------:R-:W-:Y:S01]  /*10260*/  LDSM.16.M88.4 R160, [R204] ;  /* 0x00000000cca0783b */ /* 0x000fe20000000200 */
[C---:B-1----:R-:W-:Y:S06]  /*10270*/  HMMA.16816.F32.BF16 R4, R136.reuse, R140, RZ ;  /* 0x0000008c8804723c */ /* 0x042fec00000418ff */
[----:B------:R-:W-:Y:S01]  /*10280*/  LDSM.16.M88.4 R164, [R195] ;  /* 0x00000000c3a4783b */ /* 0x000fe20000000200 */
[C---:B------:R-:W-:Y:S02]  /*10290*/  IADD3 R12, P0, R17.reuse, R226, RZ ;  /* 0x000000e2110c7210 */ /* 0x040fe40007f1e0ff */
[C---:B------:R-:W-:Y:S03]  /*102a0*/  IADD3 R10, P1, R17.reuse, R224, RZ ;  /* 0x000000e0110a7210 */ /* 0x040fe60007f3e0ff */
[C---:B------:R-:W-:Y:S01]  /*102b0*/  IADD3.X R13, R2.reuse, R227, RZ, P0, !PT ;  /* 0x000000e3020d7210 */ /* 0x040fe200007fe4ff */
[----:B------:R-:W-:Y:S01]  /*102c0*/  LDSM.16.M88.4 R168, [R194] ;  /* 0x00000000c2a8783b */ /* 0x000fe20000000200 */
[C---:B------:R-:W-:Y:S02]  /*102d0*/  IADD3.X R11, R2.reuse, R225, RZ, P1, !PT ;  /* 0x000000e1020b7210 */ /* 0x040fe40000ffe4ff */
[----:B------:R-:W-:Y:S04]  /*102e0*/  IADD3 R16, P0, R17, R222, RZ ;  /* 0x000000de11107210 */ /* 0x000fe80007f1e0ff */
[----:B------:R-:W-:Y:S01]  /*102f0*/  LDSM.16.M88.4 R172, [R193] ;  /* 0x00000000c1ac783b */ /* 0x000fe20000000200 */
[----:B------:R-:W-:Y:S06]  /*10300*/  IADD3.X R17, R2, R223, RZ, P0, !PT ;  /* 0x000000df02117210 */ /* 0x000fec00007fe4ff */
[----:B------:R-:W-:Y:S01]  /*10310*/  @!PT LDS RZ, [RZ] ;  /* 0x00000000fffff984 */ /* 0x000fe20000000800 */
[----:B------:R-:W-:Y:S01]  /*10320*/  @!PT LDS RZ, [RZ] ;  /* 0x00000000fffff984 */ /* 0x000fe20000000800 */
[----:B------:R-:W-:Y:S01]  /*10330*/  @!PT LDS RZ, [RZ] ;  /* 0x00000000fffff984 */ /* 0x000fe20000000800 */
[----:B------:R1:W-:Y:S07]  /*10340*/  LDGSTS.E.BYPASS.LTC128B.128 [R220], [R12.64], !P6 ;  /* 0x000000000cdc7fae */ /* 0x0003ee000f101d44 */
[----:B------:R-:W2:Y:S07]  /*10350*/  SHFL.IDX PT, R3, R14, 0x1, 0x181f ;  /* 0x00381f000e037f89 */ /* 0x000eae00000e0000 */
[----:B------:R3:W-:Y:S07]  /*10360*/  LDGSTS.E.BYPASS.LTC128B.128 [R220+0x2000], [R10.64], !P5 ;  /* 0x020000000adc7fae */ /* 0x0007ee000e901d44 */
[----:B------:R-:W4:Y:S07]  /*10370*/  SHFL.IDX PT, R8, R9, 0x1, 0x181f ;  /* 0x00381f0009087f89 */ /* 0x000f2e00000e0000 */
[----:B------:R5:W-:Y:S01]  /*10380*/  LDGSTS.E.BYPASS.LTC128B.128 [R220+0x4000], [R16.64], !P4 ;  /* 0x0400000010dc7fae */ /* 0x000be2000e101d44 */
[C---:B--2---:R-:W-:Y:S02]  /*10390*/  IADD3 R32, P2, R3.reuse, R226, RZ ;  /* 0x000000e203207210 */ /* 0x044fe40007f5e0ff */
[C---:B------:R-:W-:Y:S02]  /*103a0*/  IADD3 R132, P1, R3.reuse, R224, RZ ;  /* 0x000000e003847210 */ /* 0x040fe40007f3e0ff */
[----:B------:R-:W-:Y:S02]  /*103b0*/  IADD3 R2, P0, R3, R222, RZ ;  /* 0x000000de03027210 */ /* 0x000fe40007f1e0ff */
[C---:B----4-:R-:W-:Y:S02]  /*103c0*/  IADD3.X R33, R8.reuse, R227, RZ, P2, !PT ;  /* 0x000000e308217210 */ /* 0x050fe400017fe4ff */
[C---:B------:R-:W-:Y:S02]  /*103d0*/  IADD3.X R133, R8.reuse, R225, RZ, P1, !PT ;  /* 0x000000e108857210 */ /* 0x040fe40000ffe4ff */
[----:B------:R-:W-:Y:S01]  /*103e0*/  IADD3.X R3, R8, R223, RZ, P0, !PT ;  /* 0x000000df08037210 */ /* 0x000fe200007fe4ff */
[----:B------:R2:W-:Y:S01]  /*103f0*/  LDGSTS.E.BYPASS.LTC128B.128 [R220+0x1000], [R32.64], !P6 ;  /* 0x0100000020dc7fae */ /* 0x0005e2000f101d44 */
[C---:B---3--:R-:W-:Y:S01]  /*10400*/  HMMA.16816.F32.BF16 R8, R136.reuse, R142, RZ ;  /* 0x0000008e8808723c */ /* 0x048fe200000418ff */
[----:B------:R-:W-:Y:S05]  /*10410*/  ISETP.GE.AND P0, PT, R229, 0x1, PT ;  /* 0x00000001e500780c */ /* 0x000fea0003f06270 */
[----:B------:R3:W-:Y:S02]  /*10420*/  LDGSTS.E.BYPASS.LTC128B.128 [R220+0x3000], [R132.64], !P5 ;  /* 0x0300000084dc7fae */ /* 0x0007e4000e901d44 */
[C---:B-1----:R-:W-:Y:S05]  /*10430*/  HMMA.16816.F32.BF16 R12, R136.reuse, R144, RZ ;  /* 0x00000090880c723c */ /* 0x042fea00000418ff */
[----:B------:R1:W-:Y:S03]  /*10440*/  LDGSTS.E.BYPASS.LTC128B.128 [R220+0x5000], [R2.64], !P4 ;  /* 0x0500000002dc7fae */ /* 0x0003e6000e101d44 */
[C---:B-----5:R-:W-:Y:S04]  /*10450*/  HMMA.16816.F32.BF16 R16, R136.reuse, R146, RZ ;  /* 0x000000928810723c */ /* 0x060fe800000418ff */
[----:B------:R-:W-:Y:S04]  /*10460*/  LDSM.16.M88.4 R176, [R201+0xc100] ;  /* 0x00c10000c9b0783b */ /* 0x000fe80000000200 */
[C---:B------:R-:W-:Y:S03]  /*10470*/  HMMA.16816.F32.BF16 R20, R136.reuse, R148, RZ ;  /* 0x000000948814723c */ /* 0x040fe600000418ff */
[----:B------:R-:W0:Y:S05]  /*10480*/  LDGDEPBAR ;  /* 0x00000000000079af */ /* 0x000e2a0000000000 */
[C---:B------:R-:W-:Y:S02]  /*10490*/  HMMA.16816.F32.BF16 R24, R136.reuse, R150, RZ ;  /* 0x000000968818723c */ /* 0x040fe400000418ff */
[----:B------:R-:W4:Y:S06]  /*104a0*/  LDSM.16.M88.4 R180, [R200+0x6100] ;  /* 0x00610000c8b4783b */ /* 0x000f2c0000000200 */
[C---:B------:R-:W-:Y:S01]  /*104b0*/  HMMA.16816.F32.BF16 R28, R136.reuse, R152, RZ ;  /* 0x00000098881c723c */ /* 0x040fe200000418ff */
[----:B------:R-:W-:Y:S07]  /*104c0*/  LDSM.16.M88.4 R140, [R200+0x7100] ;  /* 0x00710000c88c783b */ /* 0x000fee0000000200 */
[----:B--2---:R-:W-:Y:S01]  /*104d0*/  HMMA.16816.F32.BF16 R32, R136, R154, RZ ;  /* 0x0000009a8820723c */ /* 0x004fe200000418ff */
[----:B------:R-:W2:Y:S07]  /*104e0*/  LDSM.16.M88.4 R136, [R200+0x6900] ;  /* 0x00690000c888783b */ /* 0x000eae0000000200 */
[C---:B------:R-:W-:Y:S01]  /*104f0*/  HMMA.16816.F32.BF16 R4, R156.reuse, R160, R4 ;  /* 0x000000a09c04723c */ /* 0x040fe20000041804 */
[----:B------:R-:W5:Y:S07]  /*10500*/  LDSM.16.M88.4 R144, [R200+0x7900] ;  /* 0x00790000c890783b */ /* 0x000f6e0000000200 */
[C---:B------:R-:W-:Y:S01]  /*10510*/  HMMA.16816.F32.BF16 R8, R156.reuse, R162, R8 ;  /* 0x000000a29c08723c */ /* 0x040fe20000041808 */
[----:B------:R-:W-:Y:S07]  /*10520*/  LDSM.16.M88.4 R148, [R199+0xc100] ;  /* 0x00c10000c794783b */ /* 0x000fee0000000200 */
[C---:B------:R-:W-:Y:S01]  /*10530*/  HMMA.16816.F32.BF16 R12, R156.reuse, R164, R12 ;  /* 0x000000a49c0c723c */ /* 0x040fe2000004180c */
[----:B------:R-:W1:Y:S07]  /*10540*/  LDSM.16.M88.4 R152, [R192] ;  /* 0x00000000c098783b */ /* 0x000e6e0000000200 */
[C---:B------:R-:W-:Y:S01]  /*10550*/  HMMA.16816.F32.BF16 R16, R156.reuse, R166, R16 ;  /* 0x000000a69c10723c */ /* 0x040fe20000041810 */
[----:B------:R-:W-:Y:S07]  /*10560*/  LDSM.16.M88.4 R160, [R192+0x1000] ;  /* 0x00100000c0a0783b */ /* 0x000fee0000000200 */
[C---:B------:R-:W-:Y:S01]  /*10570*/  HMMA.16816.F32.BF16 R20, R156.reuse, R168, R20 ;  /* 0x000000a89c14723c */ /* 0x040fe20000041814 */
[----:B------:R-:W-:Y:S07]  /*10580*/  LDSM.16.M88.4 R164, [R192+0x1800] ;  /* 0x00180000c0a4783b */ /* 0x000fee0000000200 */
[C---:B------:R-:W-:Y:S01]  /*10590*/  HMMA.16816.F32.BF16 R24, R156.reuse, R170, R24 ;  /* 0x000000aa9c18723c */ /* 0x040fe20000041818 */
[----:B------:R-:W-:Y:S07]  /*105a0*/  LDSM.16.M88.4 R168, [R206+0x10100] ;  /* 0x01010000cea8783b */ /* 0x000fee0000000200 */
[C---:B------:R-:W-:Y:S08]  /*105b0*/  HMMA.16816.F32.BF16 R28, R156.reuse, R172, R28 ;  /* 0x000000ac9c1c723c */ /* 0x040ff0000004181c */
[----:B------:R-:W-:Y:S01]  /*105c0*/  HMMA.16816.F32.BF16 R32, R156, R174, R32 ;  /* 0x000000ae9c20723c */ /* 0x000fe20000041820 */
[----:B------:R-:W1:Y:S07]  /*105d0*/  LDSM.16.M88.4 R156, [R192+0x800] ;  /* 0x00080000c09c783b */ /* 0x000e6e0000000200 */
[C---:B----4-:R-:W-:Y:S01]  /*105e0*/  HMMA.16816.F32.BF16 R4, R176.reuse, R180, R4 ;  /* 0x000000b4b004723c */ /* 0x050fe20000041804 */
[----:B------:R-:W4:Y:S07]  /*105f0*/  LDSM.16.M88.4 R172, [R205+0x8100] ;  /* 0x00810000cdac783b */ /* 0x000f2e0000000200 */
        /* <DEDUP_REMOVED lines=11> */
[C---:B-1----:R-:W-:Y:S01]  /*106b0*/  HMMA.16816.F32.BF16 R4, R148.reuse, R152, R4 ;  /* 0x000000989404723c */ /* 0x042fe20000041804 */
[----:B------:R-:W1:Y:S07]  /*106c0*/  LDSM.16.M88.4 R176, [R202+0x10100] ;  /* 0x01010000cab0783b */ /* 0x000e6e0000000200 */
[C---:B------:R-:W-:Y:S01]  /*106d0*/  HMMA.16816.F32.BF16 R8, R148.reuse, R154, R8 ;  /* 0x0000009a9408723c */ /* 0x040fe20000041808 */
[----:B------:R-:W-:Y:S07]  /*106e0*/  LDSM.16.M88.4 R152, [R189] ;  /* 0x00000000bd98783b */ /* 0x000fee0000000200 */
[C---:B------:R-:W-:Y:S08]  /*106f0*/  HMMA.16816.F32.BF16 R12, R148.reuse, R156, R12 ;  /* 0x0000009c940c723c */ /* 0x040ff0000004180c */
[C---:B------:R-:W-:Y:S01]  /*10700*/  HMMA.16816.F32.BF16 R16, R148.reuse, R158, R16 ;  /* 0x0000009e9410723c */ /* 0x040fe20000041810 */
[----:B------:R-:W-:Y:S07]  /*10710*/  LDSM.16.M88.4 R156, [R188] ;  /* 0x00000000bc9c783b */ /* 0x000fee0000000200 */
[C---:B------:R-:W-:Y:S08]  /*10720*/  HMMA.16816.F32.BF16 R20, R148.reuse, R160, R20 ;  /* 0x000000a09414723c */ /* 0x040ff00000041814 */
[C---:B------:R-:W-:Y:S01]  /*10730*/  HMMA.16816.F32.BF16 R24, R148.reuse, R162, R24 ;  /* 0x000000a29418723c */ /* 0x040fe20000041818 */
[----:B------:R-:W-:Y:S07]  /*10740*/  LDSM.16.M88.4 R160, [R201+0x10100] ;  /* 0x01010000c9a0783b */ /* 0x000fee0000000200 */
[C---:B------:R-:W-:Y:S08]  /*10750*/  HMMA.16816.F32.BF16 R28, R148.reuse, R164, R28 ;  /* 0x000000a4941c723c */ /* 0x040ff0000004181c */
[----:B------:R-:W-:Y:S01]  /*10760*/  HMMA.16816.F32.BF16 R32, R148, R166, R32 ;  /* 0x000000a69420723c */ /* 0x000fe20000041820 */
[----:B------:R-:W1:Y:S07]  /*10770*/  LDSM.16.M88.4 R148, [R190] ;  /* 0x00000000be94783b */ /* 0x000e6e0000000200 */
[C---:B----4-:R-:W-:Y:S01]  /*10780*/  HMMA.16816.F32.BF16 R4, R168.reuse, R172, R4 ;  /* 0x000000aca804723c */ /* 0x050fe20000041804 */
[----:B------:R-:W4:Y:S07]  /*10790*/  LDSM.16.M88.4 R164, [R200+0x8100] ;  /* 0x00810000c8a4783b */ /* 0x000f2e0000000200 */
        /* <DEDUP_REMOVED lines=14> */
[----:B------:R-:W-:Y:S07]  /*10880*/  LDSM.16.M88.4 R180, [R205+0xa100] ;  /* 0x00a10000cdb4783b */ /* 0x000fee0000000200 */
[C---:B------:R-:W-:Y:S08]  /*10890*/  HMMA.16816.F32.BF16 R12, R176.reuse, R148, R12 ;  /* 0x00000094b00c723c */ /* 0x040ff0000004180c */
        /* <DEDUP_REMOVED lines=47> */
[----:B------:R-:W2:Y:S01]  /*10b90*/  LDSM.16.M88.4 R176, [R199+0x14100] ;  /* 0x01410000c7b0783b */ /* 0x000ea20000000200 */
[C---:B-1----:R-:W-:Y:S08]  /*10ba0*/  HMMA.16816.F32.BF16 R4, R160.reuse, R164, R4 ;  /* 0x000000a4a004723c */ /* 0x042ff00000041804 */
[C---:B------:R-:W-:Y:S08]  /*10bb0*/  HMMA.16816.F32.BF16 R8, R160.reuse, R166, R8 ;  /* 0x000000a6a008723c */ /* 0x040ff00000041808 */
[C---:B------:R-:W-:Y:S08]  /*10bc0*/  HMMA.16816.F32.BF16 R12, R160.reuse, R148, R12 ;  /* 0x00000094a00c723c */ /* 0x040ff0000004180c */
[C---:B------:R-:W-:Y:S08]  /*10bd0*/  HMMA.16816.F32.BF16 R16, R160.reuse, R150, R16 ;  /* 0x00000096a010723c */ /* 0x040ff00000041810 */
[C---:B------:R-:W-:Y:S08]  /*10be0*/  HMMA.16816.F32.BF16 R20, R160.reuse, R152, R20 ;  /* 0x00000098a014723c */ /* 0x040ff00000041814 */
[C---:B------:R-:W-:Y:S08]  /*10bf0*/  HMMA.16816.F32.BF16 R24, R160.reuse, R154, R24 ;  /* 0x0000009aa018723c */ /* 0x040ff00000041818 */
[C---:B------:R-:W-:Y:S08]  /*10c00*/  HMMA.16816.F32.BF16 R28, R160.reuse, R156, R28 ;  /* 0x0000009ca01c723c */ /* 0x040ff0000004181c */
[----:B------:R-:W-:Y:S08]  /*10c10*/  HMMA.16816.F32.BF16 R32, R160, R158, R32 ;  /* 0x0000009ea020723c */ /* 0x000ff00000041820 */
[C---:B----4-:R-:W-:Y:S08]  /*10c20*/  HMMA.16816.F32.BF16 R4, R168.reuse, R172, R4 ;  /* 0x000000aca804723c */ /* 0x050ff00000041804 */
        /* <DEDUP_REMOVED lines=12> */
[C---:B------:R-:W-:Y:S04]  /*10cf0*/  HMMA.16816.F32.BF16 R16, R176.reuse, R138, R16 ;  /* 0x0000008ab010723c */ /* 0x040fe80000041810 */
[----:B------:R-:W-:Y:S02]  /*10d00*/  FMUL.FTZ R244, R4, c[0x0][0x320] ;  /* 0x0000c80004f47a20 */ /* 0x000fe40000410000 */
[----:B------:R-:W-:Y:S02]  /*10d10*/  FMUL.FTZ R242, R5, c[0x0][0x320] ;  /* 0x0000c80005f27a20 */ /* 0x000fe40000410000 */
[----:B------:R-:W-:Y:S01]  /*10d20*/  FMUL.FTZ R9, R9, c[0x0][0x320] ;  /* 0x0000c80009097a20 */ /* 0x000fe20000410000 */
[C---:B--2---:R-:W-:Y:S01]  /*10d30*/  HMMA.16816.F32.BF16 R20, R176.reuse, R140, R20 ;  /* 0x0000008cb014723c */ /* 0x044fe20000041814 */
[----:B------:R-:W1:Y:S02]  /*10d40*/  MUFU.TANH R244, R244 ;  /* 0x000000f400f47308 */ /* 0x000e640000002400 */
[----:B------:R-:W-:Y:S02]  /*10d50*/  FMUL.FTZ R10, R10, c[0x0][0x320] ;  /* 0x0000c8000a0a7a20 */ /* 0x000fe40000410000 */
[----:B------:R-:W-:Y:S02]  /*10d60*/  FMUL.FTZ R11, R11, c[0x0][0x320] ;  /* 0x0000c8000b0b7a20 */ /* 0x000fe40000410000 */
[----:B------:R-:W-:Y:S01]  /*10d70*/  FMUL.FTZ R248, R8, c[0x0][0x320] ;  /* 0x0000c80008f87a20 */ /* 0x000fe20000410000 */
[C---:B------:R-:W-:Y:S03]  /*10d80*/  HMMA.16816.F32.BF16 R24, R176.reuse, R142, R24 ;  /* 0x0000008eb018723c */ /* 0x040fe60000041818 */
[----:B------:R-:W2:Y:S01]  /*10d90*/  MUFU.TANH R252, R9 ;  /* 0x0000000900fc7308 */ /* 0x000ea20000002400 */
[----:B------:R-:W-:Y:S02]  /*10da0*/  FMUL.FTZ R251, R6, c[0x0][0x320] ;  /* 0x0000c80006fb7a20 */ /* 0x000fe40000410000 */
[----:B------:R-:W-:Y:S02]  /*10db0*/  FMUL.FTZ R183, R7, c[0x0][0x320] ;  /* 0x0000c80007b77a20 */ /* 0x000fe40000410000 */
[----:B------:R-:W-:Y:S04]  /*10dc0*/  FMUL.FTZ R182, R12, c[0x0][0x320] ;  /* 0x0000c8000cb67a20 */ /* 0x000fe80000410000 */
[----:B------:R-:W-:Y:S01]  /*10dd0*/  FMUL.FTZ R230, R16, c[0x0][0x320] ;  /* 0x0000c80010e67a20 */ /* 0x000fe20000410000 */
[----:B------:R-:W4:Y:S01]  /*10de0*/  MUFU.TANH R250, R10 ;  /* 0x0000000a00fa7308 */ /* 0x000f220000002400 */
[----:B------:R-:W-:Y:S02]  /*10df0*/  FMUL.FTZ R13, R13, c[0x0][0x320] ;  /* 0x0000c8000d0d7a20 */ /* 0x000fe40000410000 */
[----:B------:R-:W-:Y:S02]  /*10e00*/  FMUL.FTZ R240, R20, c[0x0][0x320] ;  /* 0x0000c80014f07a20 */ /* 0x000fe40000410000 */
[----:B------:R-:W-:Y:S02]  /*10e10*/  FMUL.FTZ R14, R14, c[0x0][0x320] ;  /* 0x0000c8000e0e7a20 */ /* 0x000fe40000410000 */
[----:B------:R-:W-:Y:S02]  /*10e20*/  FMUL.FTZ R15, R15, c[0x0][0x320] ;  /* 0x0000c8000f0f7a20 */ /* 0x000fe40000410000 */
[----:B------:R-:W-:Y:S01]  /*10e30*/  FMUL.FTZ R17, R17, c[0x0][0x320] ;  /* 0x0000c80011117a20 */ /* 0x000fe20000410000 */
[----:B------:R5:W1:Y:S01]  /*10e40*/  MUFU.TANH R246, R11 ;  /* 0x0000000b00f67308 */ /* 0x000a620000002400 */
        /* <DEDUP_REMOVED lines=8> */
[----:B------:R-:W-:Y:S02]  /*10ed0*/  FMUL.FTZ R26, R26, c[0x0][0x320] ;  /* 0x0000c8001a1a7a20 */ /* 0x000fe40000410000 */
[----:B------:R-:W-:Y:S03]  /*10ee0*/  FMUL.FTZ R27, R27, c[0x0][0x320] ;  /* 0x0000c8001b1b7a20 */ /* 0x000fe60000410000 */
[----:B------:R-:W1:Y:S01]  /*10ef0*/  MUFU.TANH R251, R251 ;  /* 0x000000fb00fb7308 */ /* 0x000e620000002400 */
[----:B-----5:R-:W5:Y:S01]  /*10f00*/  LDSM.16.M88.4 R8, [R192+0x5800] ;  /* 0x00580000c008783b */ /* 0x020f620000000200 */
[----:B------:R-:W-:Y:S08]  /*10f10*/  DEPBAR.LE SB0, 0x0 ;  /* 0x000080000000791a */ /* 0x000ff00000000000 */
[----:B------:R-:W1:Y:S01]  /*10f20*/  MUFU.TANH R183, R183 ;  /* 0x000000b700b77308 */ /* 0x000e620000002400 */
[----:B------:R-:W-:Y:S09]  /*10f30*/  BAR.SYNC.DEFER_BLOCKING 0x0 ;  /* 0x0000000000007b1d */ /* 0x000ff20000010000 */
[----:B------:R-:W1:Y:S10]  /*10f40*/  MUFU.TANH R248, R248 ;  /* 0x000000f800f87308 */ /* 0x000e740000002400 */
[----:B------:R-:W1:Y:S10]  /*10f50*/  MUFU.TANH R182, R182 ;  /* 0x000000b600b67308 */ /* 0x000e740000002400 */
[----:B------:R1:W1:Y:S01]  /*10f60*/  MUFU.TANH R228, R13 ;  /* 0x0000000d00e47308 */ /* 0x0002620000002400 */
[C---:B-----5:R-:W-:Y:S09]  /*10f70*/  HMMA.16816.F32.BF16 R28, R176.reuse, R8, R28 ;  /* 0x00000008b01c723c */ /* 0x060ff2000004181c */
[----:B------:R1:W1:Y:S01]  /*10f80*/  MUFU.TANH R237, R14 ;  /* 0x0000000e00ed7308 */ /* 0x0002620000002400 */
[----:B------:R-:W-:Y:S09]  /*10f90*/  HMMA.16816.F32.BF16 R32, R176, R10, R32 ;  /* 0x0000000ab020723c */ /* 0x000ff20000041820 */
[----:B------:R1:W1:Y:S05]  /*10fa0*/  MUFU.TANH R235, R15 ;  /* 0x0000000f00eb7308 */ /* 0x00026a0000002400 */
[----:B------:R-:W-:Y:S05]  /*10fb0*/  FMUL.FTZ R180, R28, c[0x0][0x320] ;  /* 0x0000c8001cb47a20 */ /* 0x000fea0000410000 */
[----:B------:R-:W1:Y:S01]  /*10fc0*/  MUFU.TANH R230, R230 ;  /* 0x000000e600e67308 */ /* 0x000e620000002400 */
[----:B------:R-:W-:Y:S02]  /*10fd0*/  FMUL.FTZ R29, R29, c[0x0][0x320] ;  /* 0x0000c8001d1d7a20 */ /* 0x000fe40000410000 */
[----:B------:R-:W-:Y:S02]  /*10fe0*/  FMUL.FTZ R30, R30, c[0x0][0x320] ;  /* 0x0000c8001e1e7a20 */ /* 0x000fe40000410000 */
[----:B------:R-:W-:Y:S02]  /*10ff0*/  FMUL.FTZ R31, R31, c[0x0][0x320] ;  /* 0x0000c8001f1f7a20 */ /* 0x000fe40000410000 */
[----:B------:R-:W-:Y:S02]  /*11000*/  FMUL.FTZ R177, R32, c[0x0][0x320] ;  /* 0x0000c80020b17a20 */ /* 0x000fe40000410000 */
[----:B------:R-:W-:Y:S01]  /*11010*/  FMUL.FTZ R33, R33, c[0x0][0x320] ;  /* 0x0000c80021217a20 */ /* 0x000fe20000410000 */
[----:B------:R1:W1:Y:S01]  /*11020*/  MUFU.TANH R232, R17 ;  /* 0x0000001100e87308 */ /* 0x0002620000002400 */
[----:B------:R-:W-:Y:S02]  /*11030*/  FMUL.FTZ R34, R34, c[0x0][0x320] ;  /* 0x0000c80022227a20 */ /* 0x000fe40000410000 */
[----:B------:R-:W-:Y:S07]  /*11040*/  FMUL.FTZ R35, R35, c[0x0][0x320] ;  /* 0x0000c80023237a20 */ /* 0x000fee0000410000 */
[----:B------:R1:W1:Y:S10]  /*11050*/  MUFU.TANH R249, R18 ;  /* 0x0000001200f97308 */ /* 0x0002740000002400 */
[----:B------:R1:W1:Y:S10]  /*11060*/  MUFU.TANH R239, R19 ;  /* 0x0000001300ef7308 */ /* 0x0002740000002400 */
[----:B------:R-:W1:Y:S10]  /*11070*/  MUFU.TANH R240, R240 ;  /* 0x000000f000f07308 */ /* 0x000e740000002400 */
[----:B------:R1:W1:Y:S10]  /*11080*/  MUFU.TANH R238, R21 ;  /* 0x0000001500ee7308 */ /* 0x0002740000002400 */
        /* <DEDUP_REMOVED lines=13> */
[----:B---3--:R3:W1:Y:S02]  /*11160*/  MUFU.TANH R133, R35 ;  /* 0x0000002300857308 */ /* 0x0086640000002400 */
[----:B-1234-:R-:W-:-:S05]  /*11170*/  @P0 BRA `(.L_x_142) ;  /* 0xffffec4000000947 */ /* 0x01efca000383ffff */
.L_x_141:
        /* <DEDUP_REMOVED lines=33> */
[----:B------:R-:W-:Y:S02]  /*11390*/  ISETP.GT.AND P0, PT, R229, RZ, PT ;  /* 0x000000ffe500720c */ /* 0x000fe40003f04270 */
[----:B------:R-:W-:Y:S02]  /*113a0*/  FMNMX.FTZ R4, R178, R3, !PT ;  /* 0x00000003b2047209 */ /* 0x000fe40007810000 */
[----:B------:R-:W-:Y:S01]  /*113b0*/  FMNMX.FTZ R3, R179, R2, !PT ;  /* 0x00000002b3037209 */ /* 0x000fe20007810000 */
[----:B------:R-:W-:Y:S01]  /*113c0*/  LDSM.16.MT88.4 R156, [R197+0x3900] ;  /* 0x00390000c59c783b */ /* 0x000fe20000004200 */
[----:B------:R-:W-:Y:S02]  /*113d0*/  FMNMX.FTZ R11, R177, R4, !PT ;  /* 0x00000004b10b7209 */ /* 0x000fe40007810000 */
[----:B------:R-:W-:Y:S02]  /*113e0*/  FMNMX.FTZ R2, R134, R3, !PT ;  /* 0x0000000386027209 */ /* 0x000fe40007810000 */
[----:B------:R-:W-:Y:S02]  /*113f0*/  FMNMX.FTZ R5, R176, R11, !PT ;  /* 0x0000000bb0057209 */ /* 0x000fe40007810000 */
[----:B------:R-:W-:Y:S01]  /*11400*/  FMNMX.FTZ R7, R133, R2, !PT ;  /* 0x0000000285077209 */ /* 0x000fe20007810000 */
[----:B------:R-:W-:Y:S08]  /*11410*/  LDSM.16.MT88.4 R160, [R196+0x3900] ;  /* 0x00390000c4a0783b */ /* 0x000ff00000004200 */
[----:B------:R-:W1:Y:S08]  /*11420*/  SHFL.BFLY PT, R6, R5, 0x2, 0x1f ;  /* 0x0c401f0005067f89 */ /* 0x000e7000000e0000 */
[----:B------:R-:W2:Y:S08]  /*11430*/  SHFL.BFLY PT, R2, R7, 0x2, 0x1f ;  /* 0x0c401f0007027f89 */ /* 0x000eb000000e0000 */
[----:B------:R-:W-:Y:S08]  /*11440*/  LDSM.16.MT88.4 R164, [R203+0x5900] ;  /* 0x00590000cba4783b */ /* 0x000ff00000004200 */
[----:B------:R-:W0:Y:S01]  /*11450*/  LDGDEPBAR ;  /* 0x00000000000079af */ /* 0x000e220000000000 */
[----:B-1----:R-:W-:Y:S02]  /*11460*/  FMNMX.FTZ R9, R5, R6, !PT ;  /* 0x0000000605097209 */ /* 0x002fe40007810000 */
[----:B--2---:R-:W-:Y:S05]  /*11470*/  FMNMX.FTZ R4, R7, R2, !PT ;  /* 0x0000000207047209 */ /* 0x004fea0007810000 */
        /* <DEDUP_REMOVED lines=300> */
[C---:B------:R-:W-:Y:S01]  /*12740*/  F2FP.BF16.PACK_AB R138, R176.reuse, R177 ;  /* 0x000000b1b08a723e */ /* 0x040fe200000010ff */
        /* <DEDUP_REMOVED lines=58> */
.L_x_139:
        /* <DEDUP_REMOVED lines=10> */
[----:B-1----:R-:W-:Y:S02]  /*12b90*/  FADD.FTZ R5, R6, R5 ;  /* 0x0000000506057221 */ /* 0x002fe40000010000 */
[----:B--2---:R-:W-:-:S03]  /*12ba0*/  FADD.FTZ R0, R0, R7 ;  /* 0x0000000700007221 */ /* 0x004fc60000010000 */
[----:B------:R-:W-:Y:S02]  /*12bb0*/  FSETP.NE.FTZ.AND P1, PT, R5, RZ, PT ;  /* 0x000000ff0500720b */ /* 0x000fe40003f35000 */
[----:B------:R-:W-:-:S11]  /*12bc0*/  FSETP.NE.FTZ.AND P0, PT, R0, RZ, PT ;  /* 0x000000ff0000720b */ /* 0x000fd60003f15000 */
[----:B------:R-:W1:Y:S01]  /*12bd0*/  @P1 MUFU.RCP R4, R5 ;  /* 0x0000000500041308 */ /* 0x000e620000001000 */
[----:B------:R-:W-:Y:S02]  /*12be0*/  @P1 MOV R14, 0x3f317218 ;  /* 0x3f317218000e1802 */ /* 0x000fe40000000f00 */
[----:B------:R-:W-:-:S03]  /*12bf0*/  @P0 MOV R16, 0x3f317218 ;  /* 0x3f31721800100802 */ /* 0x000fc60000000f00 */
[----:B------:R-:W-:Y:S02]  /*12c00*/  @P1 FMUL.FTZ R14, R14, c[0x0][0x2d0] ;  /* 0x0000b4000e0e1a20 */ /* 0x000fe40000410000 */
[----:B------:R-:W2:Y:S08]  /*12c10*/  @P0 MUFU.LG2 R12, R0 ;  /* 0x00000000000c0308 */ /* 0x000eb00000000c00 */
[----:B------:R-:W3:Y:S01]  /*12c20*/  @P1 MUFU.LG2 R5, R5 ;  /* 0x0000000500051308 */ /* 0x000ee20000000c00 */
[----:B-1----:R-:W-:-:S02]  /*12c30*/  FMUL.FTZ R128, R4, R128 ;  /* 0x0000008004807220 */ /* 0x002fc40000410000 */
[C---:B------:R-:W-:Y:S02]  /*12c40*/  FMUL.FTZ R129, R4.reuse, R129 ;  /* 0x0000008104817220 */ /* 0x040fe40000410000 */
[C---:B------:R-:W-:Y:S02]  /*12c50*/  FMUL.FTZ R124, R4.reuse, R124 ;  /* 0x0000007c047c7220 */ /* 0x040fe40000410000 */
[----:B------:R-:W-:Y:S01]  /*12c60*/  FMUL.FTZ R125, R4, R125 ;  /* 0x0000007d047d7220 */ /* 0x000fe20000410000 */
[----:B------:R1:W4:Y:S01]  /*12c70*/  @P0 MUFU.RCP R2, R0 ;  /* 0x0000000000020308 */ /* 0x0003220000001000 */
[----:B--2---:R-:W-:Y:S02]  /*12c80*/  @P0 FMUL.FTZ R15, R12, 0.69314718246459960938 ;  /* 0x3f3172180c0f0820 */ /* 0x004fe40000410000 */
[----:B------:R-:W-:Y:S02]  /*12c90*/  @P0 FMUL.FTZ R12, R16, c[0x0][0x2d0] ;  /* 0x0000b400100c0a20 */ /* 0x000fe40000410000 */
[----:B------:R-:W-:-:S02]  /*12ca0*/  FMUL.FTZ R120, R4, R120 ;  /* 0x0000007804787220 */ /* 0x000fc40000410000 */
[C---:B------:R-:W-:Y:S02]  /*12cb0*/  FMUL.FTZ R121, R4.reuse, R121 ;  /* 0x0000007904797220 */ /* 0x040fe40000410000 */
[----:B---3--:R-:W-:Y:S02]  /*12cc0*/  @P1 FMUL.FTZ R5, R5, 0.69314718246459960938 ;  /* 0x3f31721805051820 */ /* 0x008fe40000410000 */
[C---:B------:R-:W-:Y:S02]  /*12cd0*/  FMUL.FTZ R116, R4.reuse, R116 ;  /* 0x0000007404747220 */ /* 0x040fe40000410000 */
[C---:B------:R-:W-:Y:S02]  /*12ce0*/  FMUL.FTZ R117, R4.reuse, R117 ;  /* 0x0000007504757220 */ /* 0x040fe40000410000 */
[C---:B------:R-:W-:Y:S01]  /*12cf0*/  FMUL.FTZ R112, R4.reuse, R112 ;  /* 0x0000007004707220 */ /* 0x040fe20000410000 */
[----:B-1----:R-:W-:Y:S01]  /*12d00*/  MOV R0, 0xff800000 ;  /* 0xff80000000007802 */ /* 0x002fe20000000f00 */
        /* <DEDUP_REMOVED lines=39> */
[C---:B----4-:R-:W-:Y:S02]  /*12f80*/  FMUL.FTZ R130, R2.reuse, R130 ;  /* 0x0000008202827220 */ /* 0x050fe40000410000 */
        /* <DEDUP_REMOVED lines=49> */
.L_x_91:
[----:B------:R-:W-:Y:S01]  /*132a0*/  ULDC.64 UR4, c[0x0][0x118] ;  /* 0x0000460000047ab9 */ /* 0x000fe20000000a00 */
[----:B------:R-:W-:Y:S01]  /*132b0*/  SHF.R.S32.HI R2, RZ, 0x1f, R207 ;  /* 0x0000001fff027819 */ /* 0x000fe200000114cf */
[----:B------:R-:W-:Y:S05]  /*132c0*/  @P2 BRA `(.L_x_143) ;  /* 0x0000168000002947 */ /* 0x000fea0003800000 */
[----:B------:R-:W1:Y:S01]  /*132d0*/  S2R R3, SR_TID.X ;  /* 0x0000000000037919 */ /* 0x000e620000002100 */
[----:B------:R-:W-:Y:S02]  /*132e0*/  F2FP.BF16.PACK_AB R8, R9, R8 ;  /* 0x000000080908723e */ /* 0x000fe400000010ff */
[----:B------:R-:W-:Y:S01]  /*132f0*/  F2FP.BF16.PACK_AB R6, R7, R6 ;  /* 0x000000060706723e */ /* 0x000fe200000010ff */
[----:B------:R-:W-:Y:S01]  /*13300*/  BAR.SYNC.DEFER_BLOCKING 0x1, 0x100 ;  /* 0x0044000000007b1d */ /* 0x000fe20000010000 */
[----:B------:R-:W-:Y:S01]  /*13310*/  F2FP.BF16.PACK_AB R4, R13, R4 ;  /* 0x000000040d04723e */ /* 0x000fe200000010ff */
[----:B------:R-:W-:Y:S01]  /*13320*/  IMAD.MOV.U32 R13, RZ, RZ, 0x20 ;  /* 0x00000020ff0d7424 */ /* 0x000fe200078e00ff */
[----:B------:R-:W-:-:S02]  /*13330*/  F2FP.BF16.PACK_AB R128, R129, R128 ;  /* 0x000000808180723e */ /* 0x000fc400000010ff */
[----:B------:R-:W-:Y:S02]  /*13340*/  F2FP.BF16.PACK_AB R130, R131, R130 ;  /* 0x000000828382723e */ /* 0x000fe400000010ff */
[----:B------:R-:W-:Y:S02]  /*13350*/  F2FP.BF16.PACK_AB R124, R125, R124 ;  /* 0x0000007c7d7c723e */ /* 0x000fe400000010ff */
[----:B------:R-:W-:Y:S02]  /*13360*/  F2FP.BF16.PACK_AB R126, R127, R126 ;  /* 0x0000007e7f7e723e */ /* 0x000fe400000010ff */
[----:B------:R-:W-:Y:S02]  /*13370*/  F2FP.BF16.PACK_AB R120, R121, R120 ;  /* 0x000000787978723e */ /* 0x000fe400000010ff */
[----:B------:R-:W-:Y:S02]  /*13380*/  F2FP.BF16.PACK_AB R122, R123, R122 ;  /* 0x0000007a7b7a723e */ /* 0x000fe400000010ff */
[----:B------:R-:W-:-:S02]  /*13390*/  F2FP.BF16.PACK_AB R116, R117, R116 ;  /* 0x000000747574723e */ /* 0x000fc400000010ff */
[----:B------:R-:W-:Y:S02]  /*133a0*/  F2FP.BF16.PACK_AB R118, R119, R118 ;  /* 0x000000767776723e */ /* 0x000fe400000010ff */
[----:B------:R-:W-:Y:S02]  /*133b0*/  F2FP.BF16.PACK_AB R112, R113, R112 ;  /* 0x000000707170723e */ /* 0x000fe400000010ff */
[----:B-1----:R-:W-:Y:S02]  /*133c0*/  SHF.R.S32.HI R12, RZ, 0x1f, R3 ;  /* 0x0000001fff0c7819 */ /* 0x002fe40000011403 */
[----:B------:R-:W-:Y:S02]  /*133d0*/  F2FP.BF16.PACK_AB R114, R115, R114 ;  /* 0x000000727372723e */ /* 0x000fe400000010ff */
[----:B------:R-:W-:Y:S02]  /*133e0*/  LEA.HI R5, R12, R3, RZ, 0x2 ;  /* 0x000000030c057211 */ /* 0x000fe400078f10ff */
[----:B------:R-:W-:-:S02]  /*133f0*/  F2FP.BF16.PACK_AB R108, R109, R108 ;  /* 0x0000006c6d6c723e */ /* 0x000fc400000010ff */
[--C-:B------:R-:W-:Y:S02]  /*13400*/  SHF.R.S32.HI R15, RZ, 0x2, R5.reuse ;  /* 0x00000002ff0f7819 */ /* 0x100fe40000011405 */
[----:B------:R-:W-:Y:S02]  /*13410*/  SHF.R.S32.HI R14, RZ, 0x1f, R5 ;  /* 0x0000001fff0e7819 */ /* 0x000fe40000011405 */
[----:B------:R-:W-:Y:S02]  /*13420*/  LOP3.LUT R16, R5, 0xfffffffc, RZ, 0xc0, !PT ;  /* 0xfffffffc05107812 */ /* 0x000fe400078ec0ff */
[----:B------:R-:W-:Y:S02]  /*13430*/  LEA.HI R14, R14, R15, RZ, 0x3 ;  /* 0x0000000f0e0e7211 */ /* 0x000fe400078f18ff */
[----:B------:R-:W-:Y:S01]  /*13440*/  F2FP.BF16.PACK_AB R110, R111, R110 ;  /* 0x0000006e6f6e723e */ /* 0x000fe200000010ff */
[----:B------:R-:W-:Y:S01]  /*13450*/  IMAD.IADD R16, R3, 0x1, -R16 ;  /* 0x0000000103107824 */ /* 0x000fe200078e0a10 */
[----:B------:R-:W-:-:S02]  /*13460*/  LOP3.LUT R14, R14, 0xfffffff8, RZ, 0xc0, !PT ;  /* 0xfffffff80e0e7812 */ /* 0x000fc400078ec0ff */
[----:B------:R-:W-:Y:S02]  /*13470*/  F2FP.BF16.PACK_AB R104, R105, R104 ;  /* 0x000000686968723e */ /* 0x000fe400000010ff */
[----:B------:R-:W-:Y:S01]  /*13480*/  F2FP.BF16.PACK_AB R106, R107, R106 ;  /* 0x0000006a6b6a723e */ /* 0x000fe200000010ff */
[----:B------:R-:W-:Y:S01]  /*13490*/  IMAD.IADD R15, R15, 0x1, -R14 ;  /* 0x000000010f0f7824 */ /* 0x000fe200078e0a0e */
[----:B------:R-:W-:Y:S02]  /*134a0*/  LEA.HI R14, R12, R3, RZ, 0x5 ;  /* 0x000000030c0e7211 */ /* 0x000fe400078f28ff */
[----:B------:R-:W-:Y:S01]  /*134b0*/  F2FP.BF16.PACK_AB R100, R101, R100 ;  /* 0x000000646564723e */ /* 0x000fe200000010ff */
[C---:B------:R-:W-:Y:S01]  /*134c0*/  IMAD.SHL.U32 R17, R15.reuse, 0x40, RZ ;  /* 0x000000400f117824 */ /* 0x040fe200078e00ff */
[----:B------:R-:W-:Y:S02]  /*134d0*/  SHF.R.S32.HI R5, RZ, 0x5, R14 ;  /* 0x00000005ff057819 */ /* 0x000fe4000001140e */
[----:B------:R-:W-:-:S02]  /*134e0*/  LOP3.LUT R19, R15, 0x1, RZ, 0xc0, !PT ;  /* 0x000000010f137812 */ /* 0x000fc400078ec0ff */
[----:B------:R-:W-:Y:S01]  /*134f0*/  LOP3.LUT R17, R17, 0x1c0, RZ, 0xc0, !PT ;  /* 0x000001c011117812 */ /* 0x000fe200078ec0ff */
[----:B------:R-:W-:Y:S01]  /*13500*/  IMAD R18, R5, 0x200, R16 ;  /* 0x0000020005127824 */ /* 0x000fe200078e0210 */
[----:B------:R-:W-:Y:S02]  /*13510*/  ISETP.NE.U32.AND P0, PT, R19, 0x1, PT ;  /* 0x000000011300780c */ /* 0x000fe40003f05070 */
[----:B------:R-:W-:Y:S02]  /*13520*/  LEA.HI R17, R17, R17, RZ, 0x1d ;  /* 0x0000001111117211 */ /* 0x000fe400078fe8ff */
[----:B------:R-:W-:Y:S02]  /*13530*/  R2P PR, R15, 0x6 ;  /* 0x000000060f007804 */ /* 0x000fe40000000000 */
[----:B------:R-:W-:Y:S01]  /*13540*/  F2FP.BF16.PACK_AB R102, R103, R102 ;  /* 0x000000666766723e */ /* 0x000fe200000010ff */
[----:B------:R-:W-:Y:S01]  /*13550*/  IMAD.U32 R17, R18, 0x2, R17 ;  /* 0x0000000212117824 */ /* 0x000fe200078e0011 */
[----:B------:R-:W-:-:S02]  /*13560*/  F2FP.BF16.PACK_AB R36, R37, R36 ;  /* 0x000000242524723e */ /* 0x000fc400000010ff */
[----:B------:R-:W-:Y:S01]  /*13570*/  SEL R18, R13, 0xffffffe0, !P1 ;  /* 0xffffffe00d127807 */ /* 0x000fe20004800000 */
[----:B------:R-:W-:Y:S01]  /*13580*/  IMAD.SHL.U32 R17, R17, 0x2, RZ ;  /* 0x0000000211117824 */ /* 0x000fe200078e00ff */
[----:B------:R-:W-:Y:S02]  /*13590*/  F2FP.BF16.PACK_AB R38, R39, R38 ;  /* 0x000000262726723e */ /* 0x000fe400000010ff */
[----:B------:R-:W-:Y:S01]  /*135a0*/  F2FP.BF16.PACK_AB R40, R41, R40 ;  /* 0x000000282928723e */ /* 0x000fe200000010ff */
[C---:B------:R-:W-:Y:S01]  /*135b0*/  IMAD.IADD R13, R17.reuse, 0x1, R18 ;  /* 0x00000001110d7824 */ /* 0x040fe200078e0212 */
[C---:B------:R-:W-:Y:S01]  /*135c0*/  IADD3 R9, R17.reuse, 0x80, RZ ;  /* 0x0000008011097810 */ /* 0x040fe20007ffe0ff */
[----:B------:R-:W-:Y:S01]  /*135d0*/  STS [R17+0x80], R128 ;  /* 0x0000808011007388 */ /* 0x000fe20000000800 */
[----:B------:R-:W-:Y:S02]  /*135e0*/  IADD3 R7, R17, 0x70, RZ ;  /* 0x0000007011077810 */ /* 0x000fe40007ffe0ff */
[----:B------:R-:W-:Y:S01]  /*135f0*/  @P0 IADD3 R7, R9, 0x10, RZ ;  /* 0x0000001009070810 */ /* 0x000fe20007ffe0ff */
[----:B------:R-:W-:Y:S01]  /*13600*/  IMAD.MOV.U32 R9, RZ, RZ, 0x40 ;  /* 0x00000040ff097424 */ /* 0x000fe200078e00ff */
[----:B------:R-:W-:Y:S01]  /*13610*/  STS [R17+0x480], R130 ;  /* 0x0004808211007388 */ /* 0x000fe20000000800 */
[----:B------:R-:W-:-:S02]  /*13620*/  F2FP.BF16.PACK_AB R42, R43, R42 ;  /* 0x0000002a2b2a723e */ /* 0x000fc400000010ff */
[----:B------:R-:W-:Y:S01]  /*13630*/  F2FP.BF16.PACK_AB R44, R45, R44 ;  /* 0x0000002c2d2c723e */ /* 0x000fe200000010ff */
[----:B------:R-:W-:Y:S01]  /*13640*/  STS [R7], R124 ;  /* 0x0000007c07007388 */ /* 0x000fe20000000800 */
[----:B------:R-:W-:Y:S01]  /*13650*/  SEL R20, R9, 0xffffffc0, !P2 ;  /* 0xffffffc009147807 */ /* 0x000fe20005000000 */
[--C-:B------:R-:W-:Y:S01]  /*13660*/  IMAD.IADD R9, R18, 0x1, R7.reuse ;  /* 0x0000000112097824 */ /* 0x100fe200078e0207 */
[----:B------:R-:W-:Y:S01]  /*13670*/  F2FP.BF16.PACK_AB R46, R47, R46 ;  /* 0x0000002e2f2e723e */ /* 0x000fe200000010ff */
[----:B------:R-:W-:Y:S01]  /*13680*/  STS [R7+0x400], R126 ;  /* 0x0004007e07007388 */ /* 0x000fe20000000800 */
[----:B------:R-:W-:Y:S01]  /*13690*/  F2FP.BF16.PACK_AB R48, R49, R48 ;  /* 0x000000303130723e */ /* 0x000fe200000010ff */
[--C-:B------:R-:W-:Y:S01]  /*136a0*/  IMAD.IADD R15, R17, 0x1, R20.reuse ;  /* 0x00000001110f7824 */ /* 0x100fe200078e0214 */
[----:B------:R-:W-:Y:S01]  /*136b0*/  F2FP.BF16.PACK_AB R50, R51, R50 ;  /* 0x000000323332723e */ /* 0x000fe200000010ff */
[C---:B------:R-:W-:Y:S01]  /*136c0*/  IMAD.IADD R19, R20.reuse, 0x1, R7 ;  /* 0x0000000114137824 */ /* 0x040fe200078e0207 */
[----:B------:R-:W-:Y:S01]  /*136d0*/  STS [R13+0x80], R120 ;  /* 0x000080780d007388 */ /* 0x000fe20000000800 */
[----:B------:R-:W-:Y:S01]  /*136e0*/  IMAD.IADD R21, R20, 0x1, R13 ;  /* 0x0000000114157824 */ /* 0x000fe200078e020d */
[----:B------:R-:W-:Y:S01]  /*136f0*/  F2FP.BF16.PACK_AB R52, R53, R52 ;  /* 0x000000343534723e */ /* 0x000fe200000010ff */
[----:B------:R-:W-:Y:S01]  /*13700*/  IMAD.IADD R23, R9, 0x1, R20 ;  /* 0x0000000109177824 */ /* 0x000fe200078e0214 */
[----:B------:R-:W-:Y:S01]  /*13710*/  STS [R13+0x480], R122 ;  /* 0x0004807a0d007388 */ /* 0x000fe20000000800 */
[----:B------:R-:W-:Y:S01]  /*13720*/  F2FP.BF16.PACK_AB R54, R55, R54 ;  /* 0x000000363736723e */ /* 0x000fe200000010ff */
[----:B------:R-:W-:Y:S01]  /*13730*/  IMAD.MOV.U32 R18, RZ, RZ, 0x4 ;  /* 0x00000004ff127424 */ /* 0x000fe200078e00ff */
[----:B------:R-:W-:Y:S01]  /*13740*/  F2FP.BF16.PACK_AB R56, R57, R56 ;  /* 0x000000383938723e */ /* 0x000fe200000010ff */
[----:B------:R-:W-:Y:S01]  /*13750*/  STS [R9], R116 ;  /* 0x0000007409007388 */ /* 0x000fe20000000800 */
[----:B------:R-:W-:Y:S01]  /*13760*/  F2FP.BF16.PACK_AB R58, R59, R58 ;  /* 0x0000003a3b3a723e */ /* 0x000fe200000010ff */
[----:B------:R-:W-:Y:S01]  /*13770*/  IMAD.WIDE R24, R209, R18, c[0x0][0x500] ;  /* 0x00014000d1187625 */ /* 0x000fe200078e0212 */
[----:B------:R-:W-:Y:S01]  /*13780*/  F2FP.BF16.PACK_AB R60, R61, R60 ;  /* 0x0000003c3d3c723e */ /* 0x000fe200000010ff */
[----:B------:R-:W-:Y:S01]  /*13790*/  STS [R9+0x400], R118 ;  /* 0x0004007609007388 */ /* 0x000fe20000000800 */
[----:B------:R-:W-:-:S02]  /*137a0*/  F2FP.BF16.PACK_AB R62, R63, R62 ;  /* 0x0000003e3f3e723e */ /* 0x000fc400000010ff */
[----:B------:R-:W-:Y:S01]  /*137b0*/  F2FP.BF16.PACK_AB R64, R65, R64 ;  /* 0x000000404140723e */ /* 0x000fe200000010ff */
[----:B------:R-:W-:Y:S01]  /*137c0*/  STS [R15+0x80], R112 ;  /* 0x000080700f007388 */ /* 0x000fe20000000800 */
[----:B------:R-:W-:Y:S02]  /*137d0*/  F2FP.BF16.PACK_AB R66, R67, R66 ;  /* 0x000000424342723e */ /* 0x000fe400000010ff */
[----:B------:R-:W-:Y:S01]  /*137e0*/  F2FP.BF16.PACK_AB R68, R69, R68 ;  /* 0x000000444544723e */ /* 0x000fe200000010ff */
[----:B------:R-:W-:Y:S01]  /*137f0*/  STS [R15+0x480], R114 ;  /* 0x000480720f007388 */ /* 0x000fe20000000800 */
[----:B------:R-:W-:Y:S02]  /*13800*/  F2FP.BF16.PACK_AB R70, R71, R70 ;  /* 0x000000464746723e */ /* 0x000fe400000010ff */
[----:B------:R-:W-:Y:S01]  /*13810*/  F2FP.BF16.PACK_AB R72, R73, R72 ;  /* 0x000000484948723e */ /* 0x000fe200000010ff */
[----:B------:R-:W-:Y:S01]  /*13820*/  STS [R19], R108 ;  /* 0x0000006c13007388 */ /* 0x000fe20000000800 */
        /* <DEDUP_REMOVED lines=15> */
[----:B------:R-:W-:Y:S02]  /*13920*/  ISETP.NE.U32.AND P1, PT, RZ, c[0x0][0x508], PT ;  /* 0x00014200ff007a0c */ /* 0x000fe40003f25070 */
[----:B------:R-:W-:Y:S01]  /*13930*/  ISETP.NE.U32.AND P0, PT, RZ, c[0x0][0x500], PT ;  /* 0x00014000ff007a0c */ /* 0x000fe20003f05070 */
[----:B------:R-:W-:Y:S01]  /*13940*/  STS [R17+0x4080], R36 ;  /* 0x0040802411007388 */ /* 0x000fe20000000800 */
[----:B------:R-:W-:-:S02]  /*13950*/  ISETP.NE.AND.EX P1, PT, RZ, c[0x0][0x50c], PT, P1 ;  /* 0x00014300ff007a0c */ /* 0x000fc40003f25310 */
[----:B------:R-:W-:Y:S01]  /*13960*/  ISETP.NE.AND.EX P0, PT, RZ, c[0x0][0x504], PT, P0 ;  /* 0x00014100ff007a0c */ /* 0x000fe20003f05300 */
        /* <DEDUP_REMOVED lines=25> */
[----:B------:R2:W-:Y:S04]  /*13b00*/  STS [R19+0x8000], R8 ;  /* 0x0080000813007388 */ /* 0x0005e80000000800 */
[----:B------:R2:W-:Y:S04]  /*13b10*/  STS [R19+0x8400], R90 ;  /* 0x0084005a13007388 */ /* 0x0005e80000000800 */
[----:B------:R2:W-:Y:S04]  /*13b20*/  STS [R21+0x8080], R92 ;  /* 0x0080805c15007388 */ /* 0x0005e80000000800 */
[----:B------:R2:W-:Y:S04]  /*13b30*/  STS [R21+0x8480], R94 ;  /* 0x0084805e15007388 */ /* 0x0005e80000000800 */
[----:B------:R2:W-:Y:S04]  /*13b40*/  STS [R23+0x8000], R96 ;  /* 0x0080006017007388 */ /* 0x0005e80000000800 */
[----:B------:R2:W-:Y:S04]  /*13b50*/  STS [R23+0x8400], R98 ;  /* 0x0084006217007388 */ /* 0x0005e80000000800 */
[----:B------:R-:W-:Y:S01]  /*13b60*/  BAR.SYNC.DEFER_BLOCKING 0x1, 0x100 ;  /* 0x0044000000007b1d */ /* 0x000fe20000010000 */
[----:B-1----:R-:W-:-:S02]  /*13b70*/  IMAD.MOV.U32 R4, RZ, RZ, c[0x0][0x388] ;  /* 0x0000e200ff047624 */ /* 0x002fc400078e00ff */
[----:B------:R-:W-:-:S03]  /*13b80*/  @P1 IMAD.WIDE R26, R209, R18, c[0x0][0x508] ;  /* 0x00014200d11a1625 */ /* 0x000fc600078e0212 */
[----:B------:R-:W3:Y:S04]  /*13b90*/  @P0 LDG.E R9, [R24.64] ;  /* 0x0000000418090981 */ /* 0x000ee8000c1e1900 */
[----:B------:R2:W5:Y:S01]  /*13ba0*/  @P1 LDG.E R4, [R26.64] ;  /* 0x000000041a041981 */ /* 0x000562000c1e1900 */
[----:B------:R-:W-:Y:S02]  /*13bb0*/  CS2R R6, SRZ ;  /* 0x0000000000067805 */ /* 0x000fe4000001ff00 */
[--C-:B---3--:R-:W-:Y:S01]  /*13bc0*/  @P0 SHF.R.S32.HI R7, RZ, 0x1f, R9.reuse ;  /* 0x0000001fff070819 */ /* 0x108fe20000011409 */
[----:B------:R-:W-:Y:S01]  /*13bd0*/  @P0 IMAD.MOV.U32 R6, RZ, RZ, R9 ;  /* 0x000000ffff060224 */ /* 0x000fe200078e0009 */
[----:B------:R-:W-:Y:S05]  /*13be0*/  @P1 BRA `(.L_x_144) ;  /* 0x0000004000001947 */ /* 0x000fea0003800000 */
[----:B--2---:R-:W-:Y:S05]  /*13bf0*/  @!P0 BRA `(.L_x_144) ;  /* 0x0000003000008947 */ /* 0x004fea0003800000 */
[----:B-----5:R-:W2:Y:S04]  /*13c00*/  LDG.E R4, [R24.64] ;  /* 0x0000000418047981 */ /* 0x020ea8000c1e1900 */
[----:B------:R-:W2:Y:S02]  /*13c10*/  LDG.E R9, [R24.64+0x4] ;  /* 0x0000040418097981 */ /* 0x000ea4000c1e1900 */
[----:B--2---:R-:W-:-:S02]  /*13c20*/  IADD3 R4, -R4, R9, RZ ;  /* 0x0000000904047210 */ /* 0x004fc40007ffe1ff */
.L_x_144:
[----:B--2---:R-:W-:Y:S01]  /*13c30*/  LOP3.LUT R8, R14, 0xffffffe0, RZ, 0xc0, !PT ;  /* 0xffffffe00e087812 */ /* 0x004fe200078ec0ff */
[----:B------:R-:W1:Y:S01]  /*13c40*/  S2R R54, SR_CTAID.X ;  /* 0x0000000000367919 */ /* 0x000e620000002500 */
[----:B------:R-:W-:Y:S01]  /*13c50*/  SHF.R.S32.HI R14, RZ, 0x1f, R5 ;  /* 0x0000001fff0e7819 */ /* 0x000fe20000011405 */
[----:B------:R-:W-:Y:S01]  /*13c60*/  IMAD.MOV.U32 R11, RZ, RZ, c[0x0][0x4e8] ;  /* 0x00013a00ff0b7624 */ /* 0x000fe200078e00ff */
[----:B------:R-:W-:Y:S01]  /*13c70*/  LEA.HI R13, R16, R16, RZ, 0x1 ;  /* 0x00000010100d7211 */ /* 0x000fe200078f08ff */
[----:B------:R-:W-:Y:S01]  /*13c80*/  IMAD.IADD R9, R3, 0x1, -R8 ;  /* 0x0000000103097824 */ /* 0x000fe200078e0a08 */
[----:B------:R-:W-:Y:S01]  /*13c90*/  LEA.HI R14, R14, R5, RZ, 0x3 ;  /* 0x000000050e0e7211 */ /* 0x000fe200078f18ff */
[----:B------:R-:W-:Y:S01]  /*13ca0*/  IMAD.MOV.U32 R19, RZ, RZ, R7 ;  /* 0x000000ffff137224 */ /* 0x000fe200078e0007 */
[----:B------:R-:W-:Y:S01]  /*13cb0*/  LOP3.LUT R13, R13, 0x1ffffffe, RZ, 0xc0, !PT ;  /* 0x1ffffffe0d0d7812 */ /* 0x000fe200078ec0ff */
[----:B------:R-:W-:Y:S01]  /*13cc0*/  IMAD R15, R7, c[0x0][0x3a0], RZ ;  /* 0x0000e800070f7a24 */ /* 0x000fe200078e02ff */
[----:B------:R-:W-:Y:S01]  /*13cd0*/  SHF.R.S32.HI R8, RZ, 0x1f, R9 ;  /* 0x0000001fff087819 */ /* 0x000fe20000011409 */
[----:B------:R-:W-:Y:S01]  /*13ce0*/  BSSY B0, `(.L_x_145) ;  /* 0x000007e000007945 */ /* 0x000fe20003800000 */
[----:B------:R-:W-:Y:S01]  /*13cf0*/  LOP3.LUT R14, R14, 0xffffff8, RZ, 0xc0, !PT ;  /* 0x0ffffff80e0e7812 */ /* 0x000fe200078ec0ff */
[----:B------:R-:W-:Y:S01]  /*13d00*/  IMAD.IADD R16, R16, 0x1, -R13 ;  /* 0x0000000110107824 */ /* 0x000fe200078e0a0d */
[----:B------:R-:W-:Y:S01]  /*13d10*/  LEA.HI R8, R8, R9, RZ, 0x2 ;  /* 0x0000000908087211 */ /* 0x000fe200078f10ff */
[----:B------:R-:W-:Y:S01]  /*13d20*/  IMAD R7, R6, c[0x0][0x3a4], R15 ;  /* 0x0000e90006077a24 */ /* 0x000fe200078e020f */
[----:B------:R-:W-:Y:S01]  /*13d30*/  IADD3 R5, -R14, R5, RZ ;  /* 0x000000050e057210 */ /* 0x000fe20007ffe1ff */
[----:B------:R-:W-:Y:S01]  /*13d40*/  IMAD.WIDE.U32 R14, R6, c[0x0][0x3a0], RZ ;  /* 0x0000e800060e7a25 */ /* 0x000fe200078e00ff */
[----:B------:R-:W-:-:S02]  /*13d50*/  SHF.R.S32.HI R8, RZ, 0x2, R8 ;  /* 0x00000002ff087819 */ /* 0x000fc40000011408 */
[----:B------:R-:W-:Y:S02]  /*13d60*/  ISETP.NE.AND P1, PT, R11, 0x1, PT ;  /* 0x000000010b00780c */ /* 0x000fe40003f25270 */
[----:B------:R-:W-:Y:S01]  /*13d70*/  MOV R18, R6 ;  /* 0x0000000600127202 */ /* 0x000fe20000000f00 */
[----:B------:R-:W-:Y:S01]  /*13d80*/  IMAD R5, R5, 0x10, R8 ;  /* 0x0000001005057824 */ /* 0x000fe200078e0208 */
[----:B------:R-:W-:Y:S01]  /*13d90*/  LOP3.LUT P2, RZ, R9, 0x3, RZ, 0xc0, !PT ;  /* 0x0000000309ff7812 */ /* 0x000fe2000784c0ff */
[----:B------:R-:W-:Y:S01]  /*13da0*/  IMAD R8, R2, c[0x0][0x490], RZ ;  /* 0x0001240002087a24 */ /* 0x000fe200078e02ff */
[----:B------:R-:W-:Y:S01]  /*13db0*/  LEA.HI R9, R12, R3, RZ, 0x3 ;  /* 0x000000030c097211 */ /* 0x000fe200078f18ff */
[----:B------:R-:W-:Y:S01]  /*13dc0*/  IMAD R13, R16, 0x8, R5 ;  /* 0x00000008100d7824 */ /* 0x000fe200078e0205 */
[----:B------:R-:W-:Y:S01]  /*13dd0*/  IADD3 R15, R15, R7, RZ ;  /* 0x000000070f0f7210 */ /* 0x000fe20007ffe0ff */
[----:B------:R-:W-:Y:S01]  /*13de0*/  IMAD R11, R207, c[0x0][0x494], R8 ;  /* 0x00012500cf0b7a24 */ /* 0x000fe200078e0208 */
[----:B------:R-:W-:Y:S01]  /*13df0*/  LOP3.LUT R6, R9, 0xfffffff8, RZ, 0xc0, !PT ;  /* 0xfffffff809067812 */ /* 0x000fe200078ec0ff */
[----:B------:R-:W-:Y:S01]  /*13e00*/  IMAD.WIDE.U32 R18, R207, c[0x0][0x490], R18 ;  /* 0x00012400cf127a25 */ /* 0x000fe200078e0012 */
[----:B-1----:R-:W-:-:S02]  /*13e10*/  LEA R8, R54, R13, 0x7 ;  /* 0x0000000d36087211 */ /* 0x002fc400078e38ff */
[----:B------:R-:W-:Y:S01]  /*13e20*/  LEA.HI R12, R12, R3, RZ, 0x6 ;  /* 0x000000030c0c7211 */ /* 0x000fe200078f30ff */
[----:B------:R-:W-:Y:S01]  /*13e30*/  IMAD.IADD R19, R19, 0x1, R11 ;  /* 0x0000000113137824 */ /* 0x000fe200078e020b */
[----:B------:R-:W-:Y:S01]  /*13e40*/  SHF.R.S32.HI R9, RZ, 0x3, R9 ;  /* 0x00000003ff097819 */ /* 0x000fe20000011409 */
[----:B------:R-:W-:-:S04]  /*13e50*/  @P1 IMAD.HI.U32 R11, R8, c[0x0][0x4ec], RZ ;  /* 0x00013b00080b1a27 */ /* 0x000fc800078e00ff */
[----:B------:R-:W-:Y:S01]  /*13e60*/  IMAD.IADD R6, R3, 0x1, -R6 ;  /* 0x0000000103067824 */ /* 0x000fe200078e0a06 */
[----:B------:R-:W-:Y:S01]  /*13e70*/  SHF.R.S32.HI R3, RZ, 0x1f, R209 ;  /* 0x0000001fff037819 */ /* 0x000fe200000114d1 */
[----:B------:R-:W-:Y:S01]  /*13e80*/  IMAD.MOV.U32 R7, RZ, RZ, R8 ;  /* 0x000000ffff077224 */ /* 0x000fe200078e0008 */
[----:B------:R-:W-:Y:S01]  /*13e90*/  @P1 SHF.R.U32.HI R7, RZ, c[0x0][0x4f0], R11 ;  /* 0x00013c00ff071a19 */ /* 0x000fe2000001160b */
[----:B------:R-:W-:Y:S01]  /*13ea0*/  IMAD R2, R2, c[0x0][0x3e8], RZ ;  /* 0x0000fa0002027a24 */ /* 0x000fe200078e02ff */
[----:B------:R-:W-:Y:S01]  /*13eb0*/  SEL R209, R209, RZ, !P0 ;  /* 0x000000ffd1d17207 */ /* 0x000fe20004000000 */
[----:B------:R-:W-:Y:S01]  /*13ec0*/  IMAD.WIDE.U32 R14, R207, c[0x0][0x3e8], R14 ;  /* 0x0000fa00cf0e7a25 */ /* 0x000fe200078e000e */
[----:B------:R-:W-:Y:S02]  /*13ed0*/  SEL R3, R3, RZ, !P0 ;  /* 0x000000ff03037207 */ /* 0x000fe40004000000 */
[----:B------:R-:W-:Y:S01]  /*13ee0*/  LEA R13, R6, R9, 0x5 ;  /* 0x00000009060d7211 */ /* 0x000fe200078e28ff */
[----:B------:R-:W-:-:S02]  /*13ef0*/  IMAD.MOV R11, RZ, RZ, -R7 ;  /* 0x000000ffff0b7224 */ /* 0x000fc400078e0a07 */
[----:B------:R-:W-:-:S04]  /*13f00*/  IMAD.WIDE.U32 R18, R209, c[0x0][0x498], R18 ;  /* 0x00012600d1127a25 */ /* 0x000fc800078e0012 */
[----:B------:R-:W-:Y:S01]  /*13f10*/  IMAD R11, R11, c[0x0][0x4e8], R8 ;  /* 0x00013a000b0b7a24 */ /* 0x000fe200078e0208 */
[----:B------:R-:W-:Y:S01]  /*13f20*/  IADD3 R20, P0, R7, R18, RZ ;  /* 0x0000001207147210 */ /* 0x000fe20007f1e0ff */
[----:B------:R-:W-:Y:S02]  /*13f30*/  IMAD R16, R3, c[0x0][0x498], RZ ;  /* 0x0001260003107a24 */ /* 0x000fe400078e02ff */
[----:B------:R-:W-:Y:S01]  /*13f40*/  IMAD R8, R54, 0x80, R13 ;  /* 0x0000008036087824 */ /* 0x000fe200078e020d */
[----:B------:R-:W-:Y:S01]  /*13f50*/  SHF.R.S32.HI R18, RZ, 0x1f, R11 ;  /* 0x0000001fff127819 */ /* 0x000fe2000001140b */
[----:B------:R-:W-:Y:S01]  /*13f60*/  IMAD R13, R209, c[0x0][0x49c], R16 ;  /* 0x00012700d10d7a24 */ /* 0x000fe200078e0210 */
[----:B------:R-:W-:Y:S01]  /*13f70*/  SHF.R.S32.HI R16, RZ, 0x1f, R7 ;  /* 0x0000001fff107819 */ /* 0x000fe20000011407 */
[----:B------:R-:W-:Y:S02]  /*13f80*/  IMAD R17, R207, c[0x0][0x3ec], R2 ;  /* 0x0000fb00cf117a24 */ /* 0x000fe400078e0202 */
[----:B------:R-:W-:Y:S01]  /*13f90*/  IMAD.SHL.U32 R2, R9, 0x40, RZ ;  /* 0x0000004009027824 */ /* 0x000fe200078e00ff */
[----:B------:R-:W-:Y:S01]  /*13fa0*/  IADD3.X R21, R16, R19, R13, P0, !PT ;  /* 0x0000001310157210 */ /* 0x000fe200007fe40d */
[----:B------:R-:W-:Y:S01]  /*13fb0*/  IMAD R18, R18, c[0x0][0x488], RZ ;  /* 0x0001220012127a24 */ /* 0x000fe200078e02ff */
[----:B------:R-:W-:Y:S01]  /*13fc0*/  IADD3 R15, R15, R17, RZ ;  /* 0x000000110f0f7210 */ /* 0x000fe20007ffe0ff */
[----:B------:R-:W-:Y:S01]  /*13fd0*/  @P1 IMAD.HI.U32 R17, R8, c[0x0][0x4ec], RZ ;  /* 0x00013b0008111a27 */ /* 0x000fe200078e00ff */
[----:B------:R-:W-:-:S03]  /*13fe0*/  LOP3.LUT R13, R2, 0x1c0, RZ, 0xc0, !PT ;  /* 0x000001c0020d7812 */ /* 0x000fc600078ec0ff */
[----:B------:R-:W-:Y:S02]  /*13ff0*/  IMAD.SHL.U32 R2, R6, 0x8, RZ ;  /* 0x0000000806027824 */ /* 0x000fe400078e00ff */
[----:B------:R-:W-:-:S03]  /*14000*/  IMAD.WIDE.U32 R20, R11, c[0x0][0x488], R20 ;  /* 0x000122000b147a25 */ /* 0x000fc600078e0014 */
[----:B------:R-:W-:Y:S01]  /*14010*/  LOP3.LUT R16, R13, 0x38, R2, 0xf8, !PT ;  /* 0x000000380d107812 */ /* 0x000fe200078ef802 */
[----:B------:R-:W-:Y:S01]  /*14020*/  IMAD R18, R11, c[0x0][0x48c], R18 ;  /* 0x000123000b127a24 */ /* 0x000fe200078e0212 */
[C---:B------:R-:W-:Y:S01]  /*14030*/  LEA R11, P0, R20.reuse, c[0x0][0x450], 0x2 ;  /* 0x00011400140b7a11 */ /* 0x040fe200078010ff */
[----:B------:R-:W-:Y:S01]  /*14040*/  IMAD R6, R3, c[0x0][0x3f0], RZ ;  /* 0x0000fc0003067a24 */ /* 0x000fe200078e02ff */
[----:B------:R-:W-:Y:S01]  /*14050*/  SHF.R.U32.HI R3, RZ, 0x3, R13 ;  /* 0x00000003ff037819 */ /* 0x000fe2000001160d */
[----:B------:R-:W-:Y:S01]  /*14060*/  IMAD.MOV.U32 R7, RZ, RZ, R8 ;  /* 0x000000ffff077224 */ /* 0x000fe200078e0008 */
[----:B------:R-:W-:Y:S01]  /*14070*/  IADD3 R13, R21, R18, RZ ;  /* 0x00000012150d7210 */ /* 0x000fe20007ffe0ff */
[C---:B------:R-:W-:Y:S01]  /*14080*/  IMAD R6, R209.reuse, c[0x0][0x3f4], R6 ;  /* 0x0000fd00d1067a24 */ /* 0x040fe200078e0206 */
[----:B------:R-:W-:Y:S01]  /*14090*/  @P1 SHF.R.U32.HI R7, RZ, c[0x0][0x4f0], R17 ;  /* 0x00013c00ff071a19 */ /* 0x000fe20000011611 */
[----:B------:R-:W-:Y:S01]  /*140a0*/  IMAD.WIDE.U32 R14, R209, c[0x0][0x3f0], R14 ;  /* 0x0000fc00d10e7a25 */ /* 0x000fe200078e000e */
[----:B------:R-:W-:Y:S01]  /*140b0*/  LEA.HI.X R13, R20, c[0x0][0x454], R13, 0x2, P0 ;  /* 0x00011500140d7a11 */ /* 0x000fe200000f140d */
[----:B------:R-:W-:Y:S01]  /*140c0*/  SHFL.IDX PT, R32, R11, RZ, 0x1c1f ;  /* 0x001c1fff0b207589 */ /* 0x000fe200000e0000 */
[----:B------:R-:W-:Y:S01]  /*140d0*/  LOP3.LUT R16, R16, R3, RZ, 0x3c, !PT ;  /* 0x0000000310107212 */ /* 0x000fe200078e3cff */
[--C-:B------:R-:W-:Y:S01]  /*140e0*/  IMAD.MOV R3, RZ, RZ, -R7.reuse ;  /* 0x000000ffff037224 */ /* 0x100fe200078e0a07 */
[----:B------:R-:W-:Y:S01]  /*140f0*/  IADD3 R15, R15, R6, RZ ;  /* 0x000000060f0f7210 */ /* 0x000fe20007ffe0ff */
[----:B------:R-:W1:Y:S01]  /*14100*/  SHFL.IDX PT, R33, R13, RZ, 0x1c1f ;  /* 0x001c1fff0d217589 */ /* 0x000e6200000e0000 */
[----:B------:R-:W-:Y:S01]  /*14110*/  SHF.R.S32.HI R17, RZ, 0x1f, R7 ;  /* 0x0000001fff117819 */ /* 0x000fe20000011407 */
[C---:B------:R-:W-:Y:S01]  /*14120*/  IMAD R6, R54.reuse, 0x80, R5 ;  /* 0x0000008036067824 */ /* 0x040fe200078e0205 */
[----:B------:R-:W-:Y:S01]  /*14130*/  LEA R54, R54, R9, 0x7 ;  /* 0x0000000936367211 */ /* 0x000fe200078e38ff */
[----:B------:R-:W-:Y:S01]  /*14140*/  SHFL.IDX PT, R34, R11, 0x1, 0x1c1f ;  /* 0x003c1f000b227f89 */ /* 0x000fe200000e0000 */
[----:B------:R-:W-:-:S02]  /*14150*/  IMAD R56, R3, c[0x0][0x4e8], R8 ;  /* 0x00013a0003387a24 */ /* 0x000fc400078e0208 */
[----:B-----5:R-:W-:Y:S01]  /*14160*/  IMAD R3, R4, c[0x0][0x4e8], RZ ;  /* 0x00013a0004037a24 */ /* 0x020fe200078e02ff */
[----:B------:R-:W2:Y:S01]  /*14170*/  SHFL.IDX PT, R35, R13, 0x1, 0x1c1f ;  /* 0x003c1f000d237f89 */ /* 0x000ea200000e0000 */
[----:B------:R-:W-:Y:S01]  /*14180*/  IMAD R8, R17, c[0x0][0x3e0], RZ ;  /* 0x0000f80011087a24 */ /* 0x000fe200078e02ff */
[C---:B------:R-:W-:Y:S01]  /*14190*/  IADD3 R4, R6.reuse, 0x8, RZ ;  /* 0x0000000806047810 */ /* 0x040fe20007ffe0ff */
[C---:B------:R-:W-:Y:S01]  /*141a0*/  IMAD.WIDE.U32 R14, R7.reuse, c[0x0][0x3e0], R14 ;  /* 0x0000f800070e7a25 */ /* 0x040fe200078e000e */
[-C--:B------:R-:W-:Y:S02]  /*141b0*/  ISETP.GE.OR P1, PT, R6, R3.reuse, P2 ;  /* 0x000000030600720c */ /* 0x080fe40001726670 */
[----:B------:R-:W-:Y:S01]  /*141c0*/  ISETP.GE.OR P0, PT, R4, R3, P2 ;  /* 0x000000030400720c */ /* 0x000fe20001706670 */
[----:B------:R-:W-:Y:S01]  /*141d0*/  IMAD R8, R7, c[0x0][0x3e4], R8 ;  /* 0x0000f90007087a24 */ /* 0x000fe200078e0208 */
[----:B------:R-:W-:Y:S02]  /*141e0*/  SHF.L.U32 R7, R12, 0x3, RZ ;  /* 0x000000030c077819 */ /* 0x000fe400000006ff */
[----:B------:R-:W-:Y:S01]  /*141f0*/  SHF.R.S32.HI R5, RZ, 0x1f, R56 ;  /* 0x0000001fff057819 */ /* 0x000fe20000011438 */
[----:B------:R-:W-:Y:S01]  /*14200*/  IMAD.IADD R15, R15, 0x1, R8 ;  /* 0x000000010f0f7824 */ /* 0x000fe200078e0208 */
[----:B------:R-:W-:-:S03]  /*14210*/  LOP3.LUT R7, R16, 0x7ffffe00, R7, 0xf8, !PT ;  /* 0x7ffffe0010077812 */ /* 0x000fc600078ef807 */
[----:B------:R-:W-:Y:S01]  /*14220*/  IMAD R5, R5, c[0x0][0x3d8], RZ ;  /* 0x0000f60005057a24 */ /* 0x000fe200078e02ff */
[----:B------:R-:W-:Y:S01]  /*14230*/  SHF.L.U32 R58, R7, 0x1, RZ ;  /* 0x00000001073a7819 */ /* 0x000fe200000006ff */
[----:B-1----:R1:W-:Y:S02]  /*14240*/  @!P1 ST.E [R32.64], R0 ;  /* 0x0000000020009985 */ /* 0x0023e4000c101904 */
[C---:B------:R-:W-:Y:S02]  /*14250*/  IMAD R8, R56.reuse, c[0x0][0x3dc], R5 ;  /* 0x0000f70038087a24 */ /* 0x040fe400078e0205 */
[----:B------:R-:W-:Y:S01]  /*14260*/  IMAD.WIDE.U32 R56, R56, c[0x0][0x3d8], R14 ;  /* 0x0000f60038387a25 */ /* 0x000fe200078e000e */
[----:B--2---:R1:W-:Y:S03]  /*14270*/  @!P0 ST.E [R34.64], R10 ;  /* 0x0000000a22008985 */ /* 0x0043e6000c101904 */
[----:B------:R-:W-:Y:S01]  /*14280*/  IMAD.IADD R8, R57, 0x1, R8 ;  /* 0x0000000139087824 */ /* 0x000fe200078e0208 */
[C---:B------:R-:W-:Y:S01]  /*14290*/  LEA R57, P0, R56.reuse, c[0x0][0x380], 0x1 ;  /* 0x0000e00038397a11 */ /* 0x040fe200078008ff */
[----:B------:R1:W2:Y:S03]  /*142a0*/  LDS.128 R44, [R58+0x1080] ;  /* 0x001080003a2c7984 */ /* 0x0002a60000000c00 */
[----:B------:R-:W-:Y:S01]  /*142b0*/  LEA.HI.X R56, R56, c[0x0][0x384], R8, 0x1, P0 ;  /* 0x0000e10038387a11 */ /* 0x000fe200000f0c08 */
[----:B------:R1:W3:Y:S01]  /*142c0*/  LDS.128 R40, [R58+0x2080] ;  /* 0x002080003a287984 */ /* 0x0002e20000000c00 */
[----:B------:R-:W-:-:S03]  /*142d0*/  ISETP.GE.AND P0, PT, R54, R3, PT ;  /* 0x000000033600720c */ /* 0x000fc60003f06270 */
        /* <DEDUP_REMOVED lines=10> */
[----:B--2---:R-:W2:Y:S01]  /*14380*/  LDS.128 R48, [R58+0x80] ;  /* 0x000080003a307984 */ /* 0x004ea20000000c00 */
[----:B------:R-:W-:-:S02]  /*14390*/  IADD3 R55, R2, 0x40, RZ ;  /* 0x0000004002377810 */ /* 0x000fc40007ffe0ff */
[C---:B------:R-:W-:Y:S01]  /*143a0*/  IADD3 R53, R2.reuse, 0x80, RZ ;  /* 0x0000008002357810 */ /* 0x040fe20007ffe0ff */
[----:B-1----:R-:W1:Y:S01]  /*143b0*/  LDS.128 R32, [R58+0x4080] ;  /* 0x004080003a207984 */ /* 0x002e620000000c00 */
        /* <DEDUP_REMOVED lines=13> */
[----:B--2---:R2:W-:Y:S04]  /*14490*/  @!P2 ST.E.128 [R58.64], R48 ;  /* 0x000000303a00a985 */ /* 0x0045e8000c101d04 */
[----:B-1----:R2:W-:Y:S04]  /*144a0*/  @!P1 ST.E.128 [R52.64], R32 ;  /* 0x0000002034009985 */ /* 0x0025e8000c101d04 */
[----:B----4-:R2:W-:Y:S02]  /*144b0*/  @!P0 ST.E.128 [R60.64], R8 ;  /* 0x000000083c008985 */ /* 0x0105e4000c101d04 */
.L_x_146:
[----:B--2---:R-:W-:Y:S05]  /*144c0*/  BSYNC B0 ;  /* 0x0000000000007941 */ /* 0x004fea0003800000 */
.L_x_145:
[----:B-1----:R-:W-:Y:S01]  /*144d0*/  IADD3 R0, R54, 0x20, RZ ;  /* 0x0000002036007810 */ /* 0x002fe20007ffe0ff */
[----:B------:R1:W2:Y:S01]  /*144e0*/  SHFL.IDX PT, R33, R56, 0x1, 0x181f ;  /* 0x00381f0038217f89 */ /* 0x0002a200000e0000 */
[----:B------:R-:W-:Y:S02]  /*144f0*/  BSSY B0, `(.L_x_147) ;  /* 0x0000015000007945 */ /* 0x000fe40003800000 */
[----:B------:R-:W-:Y:S01]  /*14500*/  ISETP.GE.AND P0, PT, R0, R3, PT ;  /* 0x000000030000720c */ /* 0x000fe20003f06270 */
[----:B------:R1:W4:-:S12]  /*14510*/  SHFL.IDX PT, R32, R57, 0x1, 0x181f ;  /* 0x00381f0039207f89 */ /* 0x00031800000e0000 */
[----:B------:R-:W-:Y:S05]  /*14520*/  @P0 BRA `(.L_x_148) ;  /* 0x0000011000000947 */ /* 0x000fea0003800000 */
[C---:B------:R-:W-:Y:S02]  /*14530*/  IADD3 R11, R2.reuse, 0x40, RZ ;  /* 0x00000040020b7810 */ /* 0x040fe40007ffe0ff */
[C---:B------:R-:W-:Y:S02]  /*14540*/  IADD3 R9, R2.reuse, 0x80, RZ ;  /* 0x0000008002097810 */ /* 0x040fe40007ffe0ff */
        /* <DEDUP_REMOVED lines=15> */
.L_x_148:
[----:B------:R-:W-:Y:S05]  /*14640*/  BSYNC B0 ;  /* 0x0000000000007941 */ /* 0x000fea0003800000 */
.L_x_147:
[----:B------:R-:W-:Y:S01]  /*14650*/  IADD3 R0, R54, 0x40, RZ ;  /* 0x0000004036007810 */ /* 0x000fe20007ffe0ff */
[----:B--2---:R2:W1:Y:S01]  /*14660*/  SHFL.IDX PT, R17, R56, 0x2, 0x181f ;  /* 0x00581f0038117f89 */ /* 0x00446200000e0000 */
        /* <DEDUP_REMOVED lines=21> */
.L_x_150:
[----:B------:R-:W-:Y:S05]  /*147c0*/  BSYNC B0 ;  /* 0x0000000000007941 */ /* 0x000fea0003800000 */
.L_x_149:
[----:B------:R-:W-:Y:S01]  /*147d0*/  IADD3 R54, R54, 0x60, RZ ;  /* 0x0000006036367810 */ /* 0x000fe20007ffe0ff */
[----:B-1----:R1:W2:Y:S03]  /*147e0*/  SHFL.IDX PT, R9, R56, 0x3, 0x181f ;  /* 0x00781f0038097f89 */ /* 0x0022a600000e0000 */
[----:B------:R-:W-:Y:S01]  /*147f0*/  ISETP.GE.AND P0, PT, R54, R3, PT ;  /* 0x000000033600720c */ /* 0x000fe20003f06270 */
[----:B------:R1:W4:-:S12]  /*14800*/  SHFL.IDX PT, R8, R57, 0x3, 0x181f ;  /* 0x00781f0039087f89 */ /* 0x00031800000e0000 */
[----:B------:R-:W-:Y:S05]  /*14810*/  @P0 EXIT ;  /* 0x000000000000094d */ /* 0x000fea0003800000 */
[C---:B------:R-:W-:Y:S02]  /*14820*/  IADD3 R3, R2.reuse, 0x40, RZ ;  /* 0x0000004002037810 */ /* 0x040fe40007ffe0ff */
[----:B------:R-:W-:Y:S02]  /*14830*/  ISETP.GE.AND P1, PT, R2, c[0x0][0x3c8], PT ;  /* 0x0000f20002007a0c */ /* 0x000fe40003f26270 */
[----:B------:R-:W-:-:S11]  /*14840*/  ISETP.GE.AND P0, PT, R3, c[0x0][0x3c8], PT ;  /* 0x0000f20003007a0c */ /* 0x000fd60003f06270 */
[----:B--2-4-:R-:W-:Y:S02]  /*14850*/  @!P1 IMAD.WIDE R10, R2, 0x2, R8 ;  /* 0x00000002020a9825 */ /* 0x014fe400078e0208 */
[----:B------:R-:W-:-:S03]  /*14860*/  @!P0 SHF.R.S32.HI R0, RZ, 0x1f, R3 ;  /* 0x0000001fff008819 */ /* 0x000fc60000011403 */
[----:B------:R2:W-:Y:S01]  /*14870*/  @!P1 ST.E.128 [R10.64], R36 ;  /* 0x000000240a009985 */ /* 0x0005e2000c101d04 */
[----:B------:R-:W-:Y:S02]  /*14880*/  @!P0 LEA.HI R0, R0, R3, RZ, 0x3 ;  /* 0x0000000300008211 */ /* 0x000fe400078f18ff */
[----:B------:R-:W-:Y:S02]  /*14890*/  IADD3 R3, R2, 0x80, RZ ;  /* 0x0000008002037810 */ /* 0x000fe40007ffe0ff */
[----:B------:R-:W-:-:S05]  /*148a0*/  @!P0 LOP3.LUT R0, R0, 0xfffffff8, RZ, 0xc0, !PT ;  /* 0xfffffff800008812 */ /* 0x000fca00078ec0ff */
[----:B------:R-:W-:-:S05]  /*148b0*/  @!P0 IMAD.WIDE R12, R0, 0x2, R8 ;  /* 0x00000002000c8825 */ /* 0x000fca00078e0208 */
[----:B------:R2:W-:Y:S01]  /*148c0*/  @!P0 ST.E.128 [R12.64], R20 ;  /* 0x000000140c008985 */ /* 0x0005e2000c101d04 */
[----:B------:R-:W-:-:S13]  /*148d0*/  ISETP.GE.AND P0, PT, R3, c[0x0][0x3c8], PT ;  /* 0x0000f20003007a0c */ /* 0x000fda0003f06270 */
[----:B------:R-:W-:Y:S05]  /*148e0*/  @P0 EXIT ;  /* 0x000000000000094d */ /* 0x000fea0003800000 */
[----:B------:R-:W-:-:S04]  /*148f0*/  SHF.R.S32.HI R0, RZ, 0x1f, R3 ;  /* 0x0000001fff007819 */ /* 0x000fc80000011403 */
[----:B------:R-:W-:-:S04]  /*14900*/  LEA.HI R3, R0, R3, RZ, 0x3 ;  /* 0x0000000300037211 */ /* 0x000fc800078f18ff */
[----:B------:R-:W-:-:S05]  /*14910*/  LOP3.LUT R3, R3, 0xfffffff8, RZ, 0xc0, !PT ;  /* 0xfffffff803037812 */ /* 0x000fca00078ec0ff */
[----:B------:R-:W-:-:S05]  /*14920*/  IMAD.WIDE R8, R3, 0x2, R8 ;  /* 0x0000000203087825 */ /* 0x000fca00078e0208 */
[----:B------:R-:W-:Y:S01]  /*14930*/  ST.E.128 [R8.64], R4 ;  /* 0x0000000408007985 */ /* 0x000fe2000c101d04 */
[----:B------:R-:W-:Y:S05]  /*14940*/  EXIT ;  /* 0x000000000000794d */ /* 0x000fea0003800000 */
.L_x_143:
[----:B------:R-:W-:Y:S01]  /*14950*/  ISETP.NE.U32.AND P1, PT, RZ, c[0x0][0x508], PT ;  /* 0x00014200ff007a0c */ /* 0x000fe20003f25070 */
[----:B------:R-:W-:Y:S01]  /*14960*/  IMAD.MOV.U32 R0, RZ, RZ, 0x4 ;  /* 0x00000004ff007424 */ /* 0x000fe200078e00ff */
[----:B------:R-:W-:Y:S02]  /*14970*/  ISETP.NE.U32.AND P0, PT, RZ, c[0x0][0x500], PT ;  /* 0x00014000ff007a0c */ /* 0x000fe40003f05070 */
[----:B------:R-:W-:Y:S01]  /*14980*/  ISETP.NE.AND.EX P1, PT, RZ, c[0x0][0x50c], PT, P1 ;  /* 0x00014300ff007a0c */ /* 0x000fe20003f25310 */
[----:B------:R-:W-:Y:S01]  /*14990*/  IMAD.WIDE R6, R209, R0, c[0x0][0x500] ;  /* 0x00014000d1067625 */ /* 0x000fe200078e0200 */
[----:B------:R-:W-:-:S03]  /*149a0*/  ISETP.NE.AND.EX P0, PT, RZ, c[0x0][0x504], PT, P0 ;  /* 0x00014100ff007a0c */ /* 0x000fc60003f05300 */
[----:B------:R-:W-:-:S08]  /*149b0*/  IMAD.MOV.U32 R3, RZ, RZ, c[0x0][0x388] ;  /* 0x0000e200ff037624 */ /* 0x000fd000078e00ff */
[----:B------:R-:W-:Y:S02]  /*149c0*/  @P1 IMAD.WIDE R8, R209, R0, c[0x0][0x508] ;  /* 0x00014200d1081625 */ /* 0x000fe400078e0200 */
[----:B------:R-:W2:Y:S04]  /*149d0*/  @P0 LDG.E R5, [R6.64] ;  /* 0x0000000406050981 */ /* 0x000ea8000c1e1900 */
[----:B------:R1:W5:Y:S01]  /*149e0*/  @P1 LDG.E R3, [R8.64] ;  /* 0x0000000408031981 */ /* 0x000362000c1e1900 */
[----:B------:R-:W-:Y:S02]  /*149f0*/  CS2R R10, SRZ ;  /* 0x00000000000a7805 */ /* 0x000fe4000001ff00 */
[--C-:B--2---:R-:W-:Y:S01]  /*14a00*/  @P0 SHF.R.S32.HI R11, RZ, 0x1f, R5.reuse ;  /* 0x0000001fff0b0819 */ /* 0x104fe20000011405 */
[----:B------:R-:W-:Y:S01]  /*14a10*/  @P0 IMAD.MOV.U32 R10, RZ, RZ, R5 ;  /* 0x000000ffff0a0224 */ /* 0x000fe200078e0005 */
[----:B------:R-:W-:Y:S05]  /*14a20*/  @P1 BRA `(.L_x_151) ;  /* 0x0000004000001947 */ /* 0x000fea0003800000 */
[----:B-1----:R-:W-:Y:S05]  /*14a30*/  @!P0 BRA `(.L_x_151) ;  /* 0x0000003000008947 */ /* 0x002fea0003800000 */
[----:B-----5:R-:W2:Y:S04]  /*14a40*/  LDG.E R3, [R6.64] ;  /* 0x0000000406037981 */ /* 0x020ea8000c1e1900 */
[----:B------:R-:W2:Y:S02]  /*14a50*/  LDG.E R0, [R6.64+0x4] ;  /* 0x0000040406007981 */ /* 0x000ea4000c1e1900 */
[----:B--2---:R-:W-:-:S02]  /*14a60*/  IADD3 R3, -R3, R0, RZ ;  /* 0x0000000003037210 */ /* 0x004fc40007ffe1ff */
.L_x_151:
[----:B-1----:R-:W1:Y:S01]  /*14a70*/  S2R R0, SR_TID.X ;  /* 0x0000000000007919 */ /* 0x002e620000002100 */
[----:B------:R-:W-:Y:S01]  /*14a80*/  SHF.R.S32.HI R5, RZ, 0x1f, R209 ;  /* 0x0000001fff057819 */ /* 0x000fe200000114d1 */
[----:B------:R-:W-:Y:S01]  /*14a90*/  BSSY B0, `(.L_x_152) ;  /* 0x0000026000007945 */ /* 0x000fe20003800000 */
[----:B------:R-:W-:-:S02]  /*14aa0*/  SEL R209, R209, RZ, !P0 ;  /* 0x000000ffd1d17207 */ /* 0x000fc40004000000 */
[----:B------:R-:W-:Y:S02]  /*14ab0*/  SEL R5, R5, RZ, !P0 ;  /* 0x000000ff05057207 */ /* 0x000fe40004000000 */
[----:B-1----:R-:W-:-:S13]  /*14ac0*/  ISETP.GE.AND P1, PT, R0, 0x80, PT ;  /* 0x000000800000780c */ /* 0x002fda0003f26270 */
[----:B------:R-:W-:Y:S05]  /*14ad0*/  @P1 BRA `(.L_x_153) ;  /* 0x0000021000001947 */ /* 0x000fea0003800000 */
[----:B------:R-:W1:Y:S01]  /*14ae0*/  S2R R9, SR_CTAID.X ;  /* 0x0000000000097919 */ /* 0x000e620000002500 */
[----:B-----5:R-:W-:Y:S01]  /*14af0*/  IMAD R7, R3, c[0x0][0x4e8], RZ ;  /* 0x00013a0003077a24 */ /* 0x020fe200078e02ff */
[----:B-1----:R-:W-:-:S04]  /*14b00*/  LEA R8, R9, R0, 0x7 ;  /* 0x0000000009087211 */ /* 0x002fc800078e38ff */
[----:B------:R-:W-:-:S13]  /*14b10*/  ISETP.GE.AND P0, PT, R8, R7, PT ;  /* 0x000000070800720c */ /* 0x000fda0003f06270 */
[----:B------:R-:W-:Y:S05]  /*14b20*/  @P0 BRA `(.L_x_153) ;  /* 0x000001c000000947 */ /* 0x000fea0003800000 */
[----:B------:R-:W-:Y:S01]  /*14b30*/  MOV R4, c[0x0][0x4e8] ;  /* 0x00013a0000047a02 */ /* 0x000fe20000000f00 */
[----:B------:R-:W-:Y:S01]  /*14b40*/  IMAD.MOV.U32 R13, RZ, RZ, R11 ;  /* 0x000000ffff0d7224 */ /* 0x000fe200078e000b */
[----:B------:R-:W-:Y:S02]  /*14b50*/  MOV R12, R10 ;  /* 0x0000000a000c7202 */ /* 0x000fe40000000f00 */
[----:B------:R-:W-:Y:S01]  /*14b60*/  ISETP.NE.AND P0, PT, R4, 0x1, PT ;  /* 0x000000010400780c */ /* 0x000fe20003f05270 */
[----:B------:R-:W-:Y:S01]  /*14b70*/  IMAD R4, R2, c[0x0][0x490], RZ ;  /* 0x0001240002047a24 */ /* 0x000fe200078e02ff */
[----:B------:R-:W-:Y:S01]  /*14b80*/  MOV R7, R8 ;  /* 0x0000000800077202 */ /* 0x000fe20000000f00 */
[----:B------:R-:W-:-:S04]  /*14b90*/  IMAD.WIDE.U32 R12, R207, c[0x0][0x490], R12 ;  /* 0x00012400cf0c7a25 */ /* 0x000fc800078e000c */
[----:B------:R-:W-:-:S05]  /*14ba0*/  IMAD R4, R207, c[0x0][0x494], R4 ;  /* 0x00012500cf047a24 */ /* 0x000fca00078e0204 */
[----:B------:R-:W-:Y:S01]  /*14bb0*/  IADD3 R13, R4, R13, RZ ;  /* 0x0000000d040d7210 */ /* 0x000fe20007ffe0ff */
[----:B------:R-:W-:-:S04]  /*14bc0*/  @P0 IMAD.HI.U32 R6, R8, c[0x0][0x4ec], RZ ;  /* 0x00013b0008060a27 */ /* 0x000fc800078e00ff */
[----:B------:R-:W-:Y:S01]  /*14bd0*/  IMAD R4, R5, c[0x0][0x498], RZ ;  /* 0x0001260005047a24 */ /* 0x000fe200078e02ff */
[----:B------:R-:W-:Y:S01]  /*14be0*/  @P0 SHF.R.U32.HI R7, RZ, c[0x0][0x4f0], R6 ;  /* 0x00013c00ff070a19 */ /* 0x000fe20000011606 */
[----:B------:R-:W-:-:S04]  /*14bf0*/  IMAD.WIDE.U32 R12, R209, c[0x0][0x498], R12 ;  /* 0x00012600d10c7a25 */ /* 0x000fc800078e000c */
[--C-:B------:R-:W-:Y:S01]  /*14c00*/  IMAD.MOV R9, RZ, RZ, -R7.reuse ;  /* 0x000000ffff097224 */ /* 0x100fe200078e0a07 */
[----:B------:R-:W-:Y:S01]  /*14c10*/  IADD3 R12, P0, R7, R12, RZ ;  /* 0x0000000c070c7210 */ /* 0x000fe20007f1e0ff */
[----:B------:R-:W-:Y:S01]  /*14c20*/  IMAD R15, R209, c[0x0][0x49c], R4 ;  /* 0x00012700d10f7a24 */ /* 0x000fe200078e0204 */
[----:B------:R-:W-:Y:S01]  /*14c30*/  SHF.R.S32.HI R4, RZ, 0x1f, R7 ;  /* 0x0000001fff047819 */ /* 0x000fe20000011407 */
[----:B------:R-:W-:-:S03]  /*14c40*/  IMAD R9, R9, c[0x0][0x4e8], R8 ;  /* 0x00013a0009097a24 */ /* 0x000fc600078e0208 */
[----:B------:R-:W-:Y:S02]  /*14c50*/  IADD3.X R13, R4, R13, R15, P0, !PT ;  /* 0x0000000d040d7210 */ /* 0x000fe400007fe40f */
[----:B------:R-:W-:Y:S02]  /*14c60*/  SHF.R.S32.HI R6, RZ, 0x1f, R9 ;  /* 0x0000001fff067819 */ /* 0x000fe40000011409 */
[----:B------:R-:W-:Y:S01]  /*14c70*/  MOV R4, 0xff800000 ;  /* 0xff80000000047802 */ /* 0x000fe20000000f00 */
[----:B------:R-:W-:-:S04]  /*14c80*/  IMAD.WIDE.U32 R12, R9, c[0x0][0x488], R12 ;  /* 0x00012200090c7a25 */ /* 0x000fc800078e000c */
[----:B------:R-:W-:-:S04]  /*14c90*/  IMAD R6, R6, c[0x0][0x488], RZ ;  /* 0x0001220006067a24 */ /* 0x000fc800078e02ff */
[----:B------:R-:W-:Y:S01]  /*14ca0*/  IMAD R7, R9, c[0x0][0x48c], R6 ;  /* 0x0001230009077a24 */ /* 0x000fe200078e0206 */
[----:B------:R-:W-:-:S04]  /*14cb0*/  LEA R6, P0, R12, c[0x0][0x450], 0x2 ;  /* 0x000114000c067a11 */ /* 0x000fc800078010ff */
[----:B------:R-:W-:-:S04]  /*14cc0*/  IADD3 R7, R13, R7, RZ ;  /* 0x000000070d077210 */ /* 0x000fc80007ffe0ff */
[----:B------:R-:W-:-:S05]  /*14cd0*/  LEA.HI.X R7, R12, c[0x0][0x454], R7, 0x2, P0 ;  /* 0x000115000c077a11 */ /* 0x000fca00000f1407 */
[----:B------:R1:W-:Y:S02]  /*14ce0*/  STG.E [R6.64], R4 ;  /* 0x0000000406007986 */ /* 0x0003e4000c101904 */
.L_x_153:
[----:B------:R-:W-:Y:S05]  /*14cf0*/  BSYNC B0 ;  /* 0x0000000000007941 */ /* 0x000fea0003800000 */
.L_x_152:
[----:B-1----:R-:W1:Y:S01]  /*14d00*/  S2R R6, SR_CTAID.X ;  /* 0x0000000000067919 */ /* 0x002e620000002500 */
[----:B------:R-:W-:Y:S01]  /*14d10*/  SHF.R.S32.HI R9, RZ, 0x1f, R0 ;  /* 0x0000001fff097819 */ /* 0x000fe20000011400 */
[----:B------:R-:W-:Y:S01]  /*14d20*/  IMAD R7, R11, c[0x0][0x3a0], RZ ;  /* 0x0000e8000b077a24 */ /* 0x000fe200078e02ff */
[----:B------:R-:W-:Y:S01]  /*14d30*/  MOV R8, c[0x0][0x4e8] ;  /* 0x00013a0000087a02 */ /* 0x000fe20000000f00 */
[----:B------:R-:W-:Y:S01]  /*14d40*/  IMAD R2, R2, c[0x0][0x3e8], RZ ;  /* 0x0000fa0002027a24 */ /* 0x000fe200078e02ff */
[----:B------:R-:W-:Y:S01]  /*14d50*/  LEA.HI R4, R9, R0, RZ, 0x3 ;  /* 0x0000000009047211 */ /* 0x000fe200078f18ff */
[----:B------:R-:W-:Y:S01]  /*14d60*/  IMAD R7, R10, c[0x0][0x3a4], R7 ;  /* 0x0000e9000a077a24 */ /* 0x000fe200078e0207 */
[----:B------:R-:W-:Y:S01]  /*14d70*/  ISETP.NE.AND P0, PT, R8, 0x1, PT ;  /* 0x000000010800780c */ /* 0x000fe20003f05270 */
[----:B------:R-:W-:Y:S01]  /*14d80*/  IMAD.WIDE.U32 R10, R10, c[0x0][0x3a0], RZ ;  /* 0x0000e8000a0a7a25 */ /* 0x000fe200078e00ff */
[----:B------:R-:W-:Y:S01]  /*14d90*/  LOP3.LUT R9, R4, 0xfffffff8, RZ, 0xc0, !PT ;  /* 0xfffffff804097812 */ /* 0x000fe200078ec0ff */
[----:B------:R-:W-:Y:S01]  /*14da0*/  BSSY B0, `(.L_x_154) ;  /* 0x0000036000007945 */ /* 0x000fe20003800000 */
[----:B------:R-:W-:Y:S01]  /*14db0*/  SHF.R.S32.HI R4, RZ, 0x3, R4 ;  /* 0x00000003ff047819 */ /* 0x000fe20000011404 */
[----:B------:R-:W-:Y:S01]  /*14dc0*/  IMAD R2, R207, c[0x0][0x3ec], R2 ;  /* 0x0000fb00cf027a24 */ /* 0x000fe200078e0202 */
[----:B------:R-:W-:Y:S01]  /*14dd0*/  IADD3 R11, R11, R7, RZ ;  /* 0x000000070b0b7210 */ /* 0x000fe20007ffe0ff */
[----:B------:R-:W-:-:S02]  /*14de0*/  IMAD.IADD R9, R0, 0x1, -R9 ;  /* 0x0000000100097824 */ /* 0x000fc400078e0a09 */
[----:B-----5:R-:W-:Y:S02]  /*14df0*/  IMAD R3, R3, c[0x0][0x4e8], RZ ;  /* 0x00013a0003037a24 */ /* 0x020fe400078e02ff */
[----:B------:R-:W-:Y:S01]  /*14e00*/  IMAD.WIDE.U32 R10, R207, c[0x0][0x3e8], R10 ;  /* 0x0000fa00cf0a7a25 */ /* 0x000fe200078e000a */
[CC--:B------:R-:W-:Y:S02]  /*14e10*/  LEA R7, R9.reuse, R4.reuse, 0x5 ;  /* 0x0000000409077211 */ /* 0x0c0fe400078e28ff */
[----:B------:R-:W-:Y:S02]  /*14e20*/  SHF.L.U32 R9, R9, 0x3, RZ ;  /* 0x0000000309097819 */ /* 0x000fe400000006ff */
[----:B------:R-:W-:Y:S01]  /*14e30*/  IADD3 R11, R2, R11, RZ ;  /* 0x0000000b020b7210 */ /* 0x000fe20007ffe0ff */
[C---:B-1----:R-:W-:Y:S01]  /*14e40*/  IMAD R7, R6.reuse, 0x80, R7 ;  /* 0x0000008006077824 */ /* 0x042fe200078e0207 */
[----:B------:R-:W-:Y:S01]  /*14e50*/  LEA R4, R6, R4, 0x7 ;  /* 0x0000000406047211 */ /* 0x000fe200078e38ff */
[----:B------:R-:W-:Y:S01]  /*14e60*/  IMAD R2, R5, c[0x0][0x3f0], RZ ;  /* 0x0000fc0005027a24 */ /* 0x000fe200078e02ff */
[----:B------:R-:W-:Y:S01]  /*14e70*/  IADD3 R6, R9, 0x40, RZ ;  /* 0x0000004009067810 */ /* 0x000fe20007ffe0ff */
[----:B------:R-:W-:Y:S01]  /*14e80*/  @P0 IMAD.HI.U32 R0, R7, c[0x0][0x4ec], RZ ;  /* 0x00013b0007000a27 */ /* 0x000fe200078e00ff */
[----:B------:R-:W-:-:S03]  /*14e90*/  MOV R5, R7 ;  /* 0x0000000700057202 */ /* 0x000fc60000000f00 */
[C---:B------:R-:W-:Y:S01]  /*14ea0*/  IMAD R2, R209.reuse, c[0x0][0x3f4], R2 ;  /* 0x0000fd00d1027a24 */ /* 0x040fe200078e0202 */
[----:B------:R-:W-:Y:S01]  /*14eb0*/  @P0 SHF.R.U32.HI R5, RZ, c[0x0][0x4f0], R0 ;  /* 0x00013c00ff050a19 */ /* 0x000fe20000011600 */
[----:B------:R-:W-:-:S03]  /*14ec0*/  IMAD.WIDE.U32 R10, R209, c[0x0][0x3f0], R10 ;  /* 0x0000fc00d10a7a25 */ /* 0x000fc600078e000a */
[--C-:B------:R-:W-:Y:S01]  /*14ed0*/  SHF.R.S32.HI R8, RZ, 0x1f, R5.reuse ;  /* 0x0000001fff087819 */ /* 0x100fe20000011405 */
[----:B------:R-:W-:Y:S01]  /*14ee0*/  IMAD.MOV R0, RZ, RZ, -R5 ;  /* 0x000000ffff007224 */ /* 0x000fe200078e0a05 */
[----:B------:R-:W-:-:S03]  /*14ef0*/  IADD3 R11, R11, R2, RZ ;  /* 0x000000020b0b7210 */ /* 0x000fc60007ffe0ff */
[----:B------:R-:W-:Y:S02]  /*14f00*/  IMAD R8, R8, c[0x0][0x3e0], RZ ;  /* 0x0000f80008087a24 */ /* 0x000fe400078e02ff */
[----:B------:R-:W-:Y:S02]  /*14f10*/  IMAD R0, R0, c[0x0][0x4e8], R7 ;  /* 0x00013a0000007a24 */ /* 0x000fe400078e0207 */
[----:B------:R-:W-:-:S03]  /*14f20*/  IMAD.WIDE.U32 R10, R5, c[0x0][0x3e0], R10 ;  /* 0x0000f800050a7a25 */ /* 0x000fc600078e000a */
[----:B------:R-:W-:Y:S01]  /*14f30*/  SHF.R.S32.HI R2, RZ, 0x1f, R0 ;  /* 0x0000001fff027819 */ /* 0x000fe20000011400 */
[----:B------:R-:W-:-:S05]  /*14f40*/  IMAD R5, R5, c[0x0][0x3e4], R8 ;  /* 0x0000f90005057a24 */ /* 0x000fca00078e0208 */
[----:B------:R-:W-:Y:S01]  /*14f50*/  IADD3 R11, R11, R5, RZ ;  /* 0x000000050b0b7210 */ /* 0x000fe20007ffe0ff */
[----:B------:R-:W-:-:S04]  /*14f60*/  IMAD R5, R2, c[0x0][0x3d8], RZ ;  /* 0x0000f60002057a24 */ /* 0x000fc800078e02ff */
[C---:B------:R-:W-:Y:S02]  /*14f70*/  IMAD R5, R0.reuse, c[0x0][0x3dc], R5 ;  /* 0x0000f70000057a24 */ /* 0x040fe400078e0205 */
[----:B------:R-:W-:-:S04]  /*14f80*/  IMAD.WIDE.U32 R10, R0, c[0x0][0x3d8], R10 ;  /* 0x0000f600000a7a25 */ /* 0x000fc800078e000a */
[----:B------:R-:W-:Y:S01]  /*14f90*/  IMAD.IADD R5, R11, 0x1, R5 ;  /* 0x000000010b057824 */ /* 0x000fe200078e0205 */
[----:B------:R-:W-:-:S04]  /*14fa0*/  LEA R2, P0, R10, c[0x0][0x380], 0x1 ;  /* 0x0000e0000a027a11 */ /* 0x000fc800078008ff */
[----:B------:R-:W-:Y:S02]  /*14fb0*/  LEA.HI.X R0, R10, c[0x0][0x384], R5, 0x1, P0 ;  /* 0x0000e1000a007a11 */ /* 0x000fe400000f0c05 */
[----:B------:R-:W-:Y:S01]  /*14fc0*/  ISETP.GE.AND P0, PT, R4, R3, PT ;  /* 0x000000030400720c */ /* 0x000fe20003f06270 */
[----:B------:R1:W2:Y:S01]  /*14fd0*/  SHFL.IDX PT, R10, R2, RZ, 0x181f ;  /* 0x00181fff020a7589 */ /* 0x0002a200000e0000 */
[----:B------:R-:W-:-:S03]  /*14fe0*/  IADD3 R5, R9, 0x80, RZ ;  /* 0x0000008009057810 */ /* 0x000fc60007ffe0ff */
[----:B------:R1:W3:Y:S08]  /*14ff0*/  SHFL.IDX PT, R11, R0, RZ, 0x181f ;  /* 0x00181fff000b7589 */ /* 0x0002f000000e0000 */
        /* <DEDUP_REMOVED lines=16> */
.L_x_155:
[----:B------:R-:W-:Y:S05]  /*15100*/  BSYNC B0 ;  /* 0x0000000000007941 */ /* 0x000fea0003800000 */
.L_x_154:
[----:B------:R-:W-:Y:S01]  /*15110*/  IADD3 R8, R4, 0x20, RZ ;  /* 0x0000002004087810 */ /* 0x000fe20007ffe0ff */
[----:B--23--:R2:W3:Y:S01]  /*15120*/  SHFL.IDX PT, R11, R0, 0x1, 0x181f ;  /* 0x00381f00000b7f89 */ /* 0x00c4e200000e0000 */
        /* <DEDUP_REMOVED lines=14> */
[----:B------:R3:W-:Y:S01]  /*15210*/  @!P2 ST.E.128 [R12.64], RZ ;  /* 0x000000ff0c00a985 */ /* 0x0007e2000c101d04 */
[----:B------:R-:W-:-:S04]  /*15220*/  @!P1 IMAD.WIDE R14, R8, 0x2, R10 ;  /* 0x00000002080e9825 */ /* 0x000fc800078e020a */
[----:B------:R-:W-:Y:S01]  /*15230*/  @!P0 IMAD.WIDE R10, R7, 0x2, R10 ;  /* 0x00000002070a8825 */ /* 0x000fe200078e020a */
[----:B------:R3:W-:Y:S04]  /*15240*/  @!P1 ST.E.128 [R14.64], RZ ;  /* 0x000000ff0e009985 */ /* 0x0007e8000c101d04 */
[----:B------:R3:W-:Y:S02]  /*15250*/  @!P0 ST.E.128 [R10.64], RZ ;  /* 0x000000ff0a008985 */ /* 0x0007e4000c101d04 */
.L_x_157:
[----:B------:R-:W-:Y:S05]  /*15260*/  BSYNC B0 ;  /* 0x0000000000007941 */ /* 0x000fea0003800000 */
.L_x_156:
[----:B------:R-:W-:Y:S01]  /*15270*/  IADD3 R8, R4, 0x40, RZ ;  /* 0x0000004004087810 */ /* 0x000fe20007ffe0ff */
[----:B---3--:R3:W1:Y:S01]  /*15280*/  SHFL.IDX PT, R11, R0, 0x2, 0x181f ;  /* 0x00581f00000b7f89 */ /* 0x00866200000e0000 */
        /* <DEDUP_REMOVED lines=14> */
[----:B------:R1:W-:Y:S01]  /*15370*/  @!P2 ST.E.128 [R12.64], RZ ;  /* 0x000000ff0c00a985 */ /* 0x0003e2000c101d04 */
[----:B------:R-:W-:-:S04]  /*15380*/  @!P1 IMAD.WIDE R14, R8, 0x2, R10 ;  /* 0x00000002080e9825 */ /* 0x000fc800078e020a */
[----:B------:R-:W-:Y:S01]  /*15390*/  @!P0 IMAD.WIDE R10, R7, 0x2, R10 ;  /* 0x00000002070a8825 */ /* 0x000fe200078e020a */
[----:B------:R1:W-:Y:S04]  /*153a0*/  @!P1 ST.E.128 [R14.64], RZ ;  /* 0x000000ff0e009985 */ /* 0x0003e8000c101d04 */
[----:B------:R1:W-:Y:S02]  /*153b0*/  @!P0 ST.E.128 [R10.64], RZ ;  /* 0x000000ff0a008985 */ /* 0x0003e4000c101d04 */
.L_x_159:
[----:B------:R-:W-:Y:S05]  /*153c0*/  BSYNC B0 ;  /* 0x0000000000007941 */ /* 0x000fea0003800000 */
.L_x_158:
        /* <DEDUP_REMOVED lines=12> */
[----:B-1-3--:R-:W-:-:S05]  /*15490*/  @!P0 IMAD.WIDE R2, R3, 0x2, R10 ;  /* 0x0000000203028825 */ /* 0x00afca00078e020a */
        /* <DEDUP_REMOVED lines=9> */
.L_x_160:
        /* <DEDUP_REMOVED lines=13> */
.L_x_1699:


//--------------------- .text._ZN7cutlass13device_kernelIN5flash19enable_sm80_to_sm89INS1_16FlashAttnFwdSm80INS1_25CollectiveMainloopFwdSm80ILi8ELi1ELb0EN4cute5tupleIJNS5_1CILi128EEENS7_ILi64EEENS7_ILi192EEEEEELi192ENS_10bfloat16_tEfNS_4arch4Sm80ELb0ELb1ELb1ELb0ELb1ELb0ELb1ELb0EEENS1_21CollectiveEpilogueFwdINS6_IJS8_SA_S9_EEENS6_IJNS7_ILi1EEESI_SI_EEESC_SE_Li256ELb0ELb1ELb0ELb0EEENS1_19SingleTileSchedulerILb0ELb0ELb1ELi128EEEEEEEEEvNT_6ParamsE --------------------------
	.section	.text._ZN7cutlass13device_kernelIN5flash19enable_sm80_to_sm89INS1_16FlashAttnFwdSm80INS1_25CollectiveMainloopFwdSm80ILi8ELi1ELb0EN4cute5tupleIJNS5_1CILi128EEENS7_ILi64EEENS7_ILi192EEEEEELi192ENS_10bfloat16_tEfNS_4arch4Sm80ELb0ELb1ELb1ELb0ELb1ELb0ELb1ELb0EEENS1_21CollectiveEpilogueFwdINS6_IJS8_SA_S9_EEENS6_IJNS7_ILi1EEESI_SI_EEESC_SE_Li256ELb0ELb1ELb0ELb0EEENS1_19SingleTileSchedulerILb0ELb0ELb1ELi128EEEEEEEEEvNT_6ParamsE,"ax",@progbits
	.sectioninfo	@"SHI_REGISTERS=255"
	.align	128
.text._ZN7cutlass13device_kernelIN5flash19enable_sm80_to_sm89INS1_16FlashAttnFwdSm80INS1_25CollectiveMainloopFwdSm80ILi8ELi1ELb0EN4cute5tupleIJNS5_1CILi128EEENS7_ILi64EEENS7_ILi192EEEEEELi192ENS_10bfloat16_tEfNS_4arch4Sm80ELb0ELb1ELb1ELb0ELb1ELb0ELb1ELb0EEENS1_21CollectiveEpilogueFwdINS6_IJS8_SA_S9_EEENS6_IJNS7_ILi1EEESI_SI_EEESC_SE_Li256ELb0ELb1ELb0ELb0EEENS1_19SingleTileSchedulerILb0ELb0ELb1ELi128EEEEEEEEEvNT_6ParamsE:
        .type           _ZN7cutlass13device_kernelIN5flash19enable_sm80_to_sm89INS1_16FlashAttnFwdSm80INS1_25CollectiveMainloopFwdSm80ILi8ELi1ELb0EN4cute5tupleIJNS5_1CILi128EEENS7_ILi64EEENS7_ILi192EEEEEELi192ENS_10bfloat16_tEfNS_4arch4Sm80ELb0ELb1ELb1ELb0ELb1ELb0ELb1ELb0EEENS1_21CollectiveEpilogueFwdINS6_IJS8_SA_S9_EEENS6_IJNS7_ILi1EEESI_SI_EEESC_SE_Li256ELb0ELb1ELb0ELb0EEENS1_19SingleTileSchedulerILb0ELb0ELb1ELi128EEEEEEEEEvNT_6ParamsE,@function
        .size           _ZN7cutlass13device_kernelIN5flash19enable_sm80_to_sm89INS1_16FlashAttnFwdSm80INS1_25CollectiveMainloopFwdSm80ILi8ELi1ELb0EN4cute5tupleIJNS5_1CILi128EEENS7_ILi64EEENS7_ILi192EEEEEELi192ENS_10bfloat16_tEfNS_4arch4Sm80ELb0ELb1ELb1ELb0ELb1ELb0ELb1ELb0EEENS1_21CollectiveEpilogueFwdINS6_IJS8_SA_S9_EEENS6_IJNS7_ILi1EEESI_SI_EEESC_SE_Li256ELb0ELb1ELb0ELb0EEENS1_19SingleTileSchedulerILb0ELb0ELb1ELi128EEEEEEEEEvNT_6ParamsE,(.L_x_1700 - _ZN7cutlass13device_kernelIN5flash19enable_sm80_to_sm89INS1_16FlashAttnFwdSm80INS1_25CollectiveMainloopFwdSm80ILi8ELi1ELb0EN4cute5tupleIJNS5_1CILi128EEENS7_ILi64EEENS7_ILi192EEEEEELi192ENS_10bfloat16_tEfNS_4arch4Sm80ELb0ELb1ELb1ELb0ELb1ELb0ELb1ELb0EEENS1_21CollectiveEpilogueFwdINS6_IJS8_SA_S9_EEENS6_IJNS7_ILi1EEESI_SI_EEESC_SE_Li256ELb0ELb1ELb0ELb0EEENS1_19SingleTileSchedulerILb0ELb0ELb1ELi128EEEEEEEEEvNT_6ParamsE)
        .other          _ZN7cutlass13device_kernelIN5flash19enable_sm80_to_sm89INS1_16FlashAttnFwdSm80INS1_25CollectiveMainloopFwdSm80ILi8ELi1ELb0EN4cute5tupleIJNS5_1CILi128EEENS7_ILi64EEENS7_ILi192EEEEEELi192ENS_10bfloat16_tEfNS_4arch4Sm80ELb0ELb1ELb1ELb0ELb1ELb0ELb1ELb0EEENS1_21CollectiveEpilogueFwdINS6_IJS8_SA_S9_EEENS6_IJNS7_ILi1EEESI_SI_EEESC_SE_Li256ELb0ELb1ELb0ELb0EEENS1_19SingleTileSchedulerILb0ELb0ELb1ELi128EEEEEEEEEvNT_6ParamsE,@"STO_CUDA_ENTRY STV_DEFAULT"
_ZN7cutlass13device_kernelIN5flash19enable_sm80_to_sm89INS1_16FlashAttnFwdSm80INS1_25CollectiveMainloopFwdSm80ILi8ELi1ELb0EN4cute5tupleIJNS5_1CILi128EEENS7_ILi64EEENS7_ILi192EEEEEELi192ENS_10bfloat16_tEfNS_4arch4Sm80ELb0ELb1ELb1ELb0ELb1ELb0ELb1ELb0EEENS1_21CollectiveEpilogueFwdINS6_IJS8_SA_S9_EEENS6_IJNS7_ILi1EEESI_SI_EEESC_SE_Li256ELb0ELb1ELb0ELb0EEENS1_19SingleTileSchedulerILb0ELb0ELb1ELi128EEEEEEEEEvNT_6ParamsE:
        /* <DEDUP_REMOVED lines=8> */
[----:B------:R-:W-:-:S04]  /*0080*/  ULDC.64 UR22, c[0x0][0x118] ;  /* 0x0000460000167ab9 */ /* 0x000fc80000000a00 */
[----:B------:R-:W-:-:S05]  /*0090*/  PLOP3.LUT P0, PT, PT, PT, UP0, 0x80, 0x0 ;  /* 0x000000000000781c */ /* 0x000fca0003f0f008 */
[----:B------:R-:W-:Y:S02]  /*00a0*/  @UP0 UMOV UR4, 0x4 ;  /* 0x0000000400040882 */ /* 0x000fe40000000000 */
[----:B------:R-:W-:-:S06]  /*00b0*/  @UP0 UIMAD.WIDE UR4, UR6, UR4, UR8 ;  /* 0x00000004060402a5 */ /* 0x000fcc000f8e0208 */
[----:B------:R-:W-:Y:S02]  /*00c0*/  IMAD.U32 R2, RZ, RZ, UR4 ;  /* 0x00000004ff027e24 */ /* 0x000fe4000f8e00ff */
[----:B------:R-:W-:Y:S01]  /*00d0*/  IMAD.U32 R3, RZ, RZ, UR5 ;  /* 0x00000005ff037e24 */ /* 0x000fe2000f8e00ff */
[----:B------:R-:W1:Y:S01]  /*00e0*/  S2UR UR25, SR_CTAID.X ;  /* 0x00000000001979c3 */ /* 0x000e620000002500 */
[----:B------:R-:W-:Y:S02]  /*00f0*/  ULDC UR9, c[0x0][0x2c4] ;  /* 0x0000b10000097ab9 */ /* 0x000fe40000000800 */
[----:B------:R-:W-:Y:S01]  /*0100*/  ULDC.64 UR4, c[0x0][0x2c8] ;  /* 0x0000b20000047ab9 */ /* 0x000fe20000000a00 */
[----:B------:R-:W2:Y:S01]  /*0110*/  @P0 LDG.E R2, [R2.64] ;  /* 0x0000001602020981 */ /* 0x000ea2000c1e1900 */
[----:B------:R-:W-:Y:S02]  /*0120*/  UISETP.NE.AND UP2, UPT, UR9, 0x1, UPT ;  /* 0x000000010900788c */ /* 0x000fe4000bf45270 */
[----:B------:R-:W-:Y:S01]  /*0130*/  ULDC UR20, c[0x0][0x2ac] ;  /* 0x0000ab0000147ab9 */ /* 0x000fe20000000800 */
[----:B------:R-:W3:Y:S01]  /*0140*/  S2UR UR11, SR_CTAID.Y ;  /* 0x00000000000b79c3 */ /* 0x000ee20000002600 */
[----:B------:R-:W4:Y:S01]  /*0150*/  S2R R82, SR_TID.X ;  /* 0x0000000000527919 */ /* 0x000f220000002100 */
[----:B------:R-:W-:-:S02]  /*0160*/  ULDC UR10, c[0x0][0x1d0] ;  /* 0x00007400000a7ab9 */ /* 0x000fc40000000800 */
[----:B------:R-:W-:Y:S02]  /*0170*/  UIMAD UR10, UR20, UR10, URZ ;  /* 0x0000000a140a72a4 */ /* 0x000fe4000f8e023f */
[----:B------:R-:W-:Y:S02]  /*0180*/  ULDC UR8, c[0x0][0x168] ;  /* 0x00005a0000087ab9 */ /* 0x000fe40000000800 */
[----:B-1----:R-:W-:-:S04]  /*0190*/  USHF.L.U32 UR25, UR25, 0x7, URZ ;  /* 0x0000000719197899 */ /* 0x002fc8000800063f */
[----:B------:R-:W-:Y:S02]  /*01a0*/  @UP2 UIADD3 UR12, UR25, 0x7f, URZ ;  /* 0x0000007f190c2890 */ /* 0x000fe4000fffe03f */
[----:B------:R-:W-:Y:S02]  /*01b0*/  UIADD3 UR7, UR25, 0x7f, URZ ;  /* 0x0000007f19077890 */ /* 0x000fe4000fffe03f */
[----:B------:R-:W-:-:S04]  /*01c0*/  UIMAD.WIDE.U32 UR12, UR12, UR4, URZ ;  /* 0x000000040c0c72a5 */ /* 0x000fc8000f8e003f */
[----:B------:R-:W-:-:S03]  /*01d0*/  @UP2 USHF.R.U32.HI UR7, URZ, UR5, UR13 ;  /* 0x000000053f072299 */ /* 0x000fc6000801160d */
[----:B------:R-:W-:Y:S02]  /*01e0*/  UMOV UR12, 0x1 ;  /* 0x00000001000c7882 */ /* 0x000fe40000000000 */
[----:B------:R-:W-:Y:S02]  /*01f0*/  ULDC.64 UR4, c[0x0][0x328] ;  /* 0x0000ca0000047ab9 */ /* 0x000fe40000000a00 */
[----:B------:R-:W-:Y:S02]  /*0200*/  UISETP.LE.AND UP1, UPT, UR12, UR5, UPT ;  /* 0x000000050c00728c */ /* 0x000fe4000bf23270 */
[----:B------:R-:W-:Y:S02]  /*0210*/  UMOV UR13, URZ ;  /* 0x0000003f000d7c82 */ /* 0x000fe40008000000 */
[----:B------:R-:W-:-:S04]  /*0220*/  UIADD3 UR8, UR10, -UR8, UR12 ;  /* 0x800000080a087290 */ /* 0x000fc8000fffe00c */
[----:B------:R-:W-:Y:S02]  /*0230*/  UIADD3 UR5, UR8, UR7, URZ ;  /* 0x0000000708057290 */ /* 0x000fe4000fffe03f */
[----:B---3--:R-:W-:Y:S02]  /*0240*/  USHF.R.S32.HI UR8, URZ, 0x1f, UR11 ;  /* 0x0000001f3f087899 */ /* 0x008fe4000801140b */
[----:B------:R-:W-:Y:S01]  /*0250*/  UIADD3 UR7, UR5, UR4, URZ ;  /* 0x0000000405077290 */ /* 0x000fe2000fffe03f */
[----:B--2---:R1:W2:Y:S01]  /*0260*/  @P0 R2UR UR13, R2 ;  /* 0x00000000020d03c2 */ /* 0x0042a200000e0000 */
[----:B------:R-:W-:-:S13]  /*0270*/  PLOP3.LUT P0, PT, PT, PT, UP1, 0x40, 0x0 ;  /* 0x000000000000781c */ /* 0x000fda0003f0e818 */
[----:B------:R-:W-:Y:S05]  /*0280*/  @P0 BRA `(.L_x_161) ;  /* 0x0000016000000947 */ /* 0x000fea0003800000 */
[----:B----4-:R-:W-:Y:S01]  /*0290*/  ISETP.LT.AND P0, PT, RZ, UR5, PT ;  /* 0x00000005ff007c0c */ /* 0x010fe2000bf01270 */
[----:B------:R-:W-:-:S12]  /*02a0*/  UIADD3 UR14, UR5, -0x1, URZ ;  /* 0xffffffff050e7890 */ /* 0x000fd8000fffe03f */
[----:B------:R-:W-:Y:S05]  /*02b0*/  @P0 BRA `(.L_x_162) ;  /* 0x0000009000000947 */ /* 0x000fea0003800000 */
[----:B------:R-:W-:Y:S02]  /*02c0*/  ULDC UR4, c[0x0][0x32c] ;  /* 0x0000cb0000047ab9 */ /* 0x000fe40000000800 */
[----:B------:R-:W-:Y:S02]  /*02d0*/  UISETP.NE.AND UP0, UPT, UR12, UR4, UPT ;  /* 0x000000040c00728c */ /* 0x000fe4000bf05270 */
[----:B------:R-:W-:-:S03]  /*02e0*/  UIADD3 UR14, -UR5, URZ, URZ ;  /* 0x0000003f050e7290 */ /* 0x000fc6000fffe13f */
[----:B------:R-:W-:Y:S02]  /*02f0*/  ULDC.64 UR4, c[0x0][0x330] ;  /* 0x0000cc0000047ab9 */ /* 0x000fe40000000a00 */
[----:B------:R-:W-:-:S07]  /*0300*/  UIMAD.WIDE.U32 UR16, UR14, UR4, URZ ;  /* 0x000000040e1072a5 */ /* 0x000fce000f8e003f */
[----:B------:R-:W-:Y:S02]  /*0310*/  @UP0 UMOV UR15, UR17 ;  /* 0x00000011000f0c82 */ /* 0x000fe40008000000 */
[----:B------:R-:W-:-:S04]  /*0320*/  @UP0 USHF.R.U32.HI UR14, URZ, UR5, UR15 ;  /* 0x000000053f0e0299 */ /* 0x000fc8000801160f */
[----:B------:R-:W-:Y:S01]  /*0330*/  ULOP3.LUT UR14, URZ, UR14, URZ, 0x33, !UPT ;  /* 0x0000000e3f0e7292 */ /* 0x000fe2000f8e333f */
[----:B------:R-:W-:Y:S05]  /*0340*/  BRA `(.L_x_163) ;  /* 0x0000006000007947 */ /* 0x000fea0003800000 */
.L_x_162:
[----:B------:R-:W-:Y:S02]  /*0350*/  ULDC UR4, c[0x0][0x32c] ;  /* 0x0000cb0000047ab9 */ /* 0x000fe40000000800 */
[----:B------:R-:W-:-:S03]  /*0360*/  UISETP.NE.AND UP0, UPT, UR12, UR4, UPT ;  /* 0x000000040c00728c */ /* 0x000fc6000bf05270 */
[----:B------:R-:W-:Y:S02]  /*0370*/  ULDC.64 UR4, c[0x0][0x330] ;  /* 0x0000cc0000047ab9 */ /* 0x000fe40000000a00 */
[----:B------:R-:W-:-:S07]  /*0380*/  UIMAD.WIDE.U32 UR16, UR14, UR4, URZ ;  /* 0x000000040e1072a5 */ /* 0x000fce000f8e003f */
[----:B------:R-:W-:Y:S02]  /*0390*/  @UP0 UMOV UR15, UR17 ;  /* 0x00000011000f0c82 */ /* 0x000fe40008000000 */
[----:B------:R-:W-:Y:S02]  /*03a0*/  @UP0 USHF.R.U32.HI UR14, URZ, UR5, UR15 ;  /* 0x000000053f0e0299 */ /* 0x000fe4000801160f */
.L_x_163:
[----:B------:R-:W-:Y:S02]  /*03b0*/  ULDC UR4, c[0x0][0x32c] ;  /* 0x0000cb0000047ab9 */ /* 0x000fe40000000800 */
[----:B------:R-:W-:-:S04]  /*03c0*/  UIMAD UR4, UR14, UR4, UR4 ;  /* 0x000000040e0472a4 */ /* 0x000fc8000f8e0204 */
[----:B------:R-:W-:-:S04]  /*03d0*/  UISETP.LT.AND UP0, UPT, UR7, UR4, UPT ;  /* 0x000000040700728c */ /* 0x000fc8000bf01270 */
[----:B------:R-:W-:Y:S02]  /*03e0*/  USEL UR7, UR7, UR4, UP0 ;  /* 0x0000000407077287 */ /* 0x000fe40008000000 */
.L_x_161:
[----:B----4-:R-:W-:Y:S01]  /*03f0*/  UIADD3 UR12, UR10, 0x3f, URZ ;  /* 0x0000003f0a0c7890 */ /* 0x010fe2000fffe03f */
[----:B------:R-:W-:Y:S01]  /*0400*/  PLOP3.LUT P0, PT, PT, PT, UP1, 0x40, 0x0 ;  /* 0x000000000000781c */ /* 0x000fe20003f0e818 */
[----:B------:R-:W-:Y:S02]  /*0410*/  UIADD3 UR14, UR7, 0x3f, URZ ;  /* 0x0000003f070e7890 */ /* 0x000fe4000fffe03f */
[----:B------:R-:W-:Y:S02]  /*0420*/  ULDC.64 UR4, c[0x0][0x2c8] ;  /* 0x0000b20000047ab9 */ /* 0x000fe40000000a00 */
[----:B------:R-:W-:Y:S02]  /*0430*/  UIMAD.WIDE.U32 UR16, UR25, UR4, URZ ;  /* 0x00000004191072a5 */ /* 0x000fe4000f8e003f */
[----:B------:R-:W-:Y:S02]  /*0440*/  USHF.R.S32.HI UR15, URZ, 0x1f, UR12 ;  /* 0x0000001f3f0f7899 */ /* 0x000fe4000801140c */
[----:B------:R-:W-:-:S02]  /*0450*/  USHF.R.S32.HI UR7, URZ, 0x1f, UR14 ;  /* 0x0000001f3f077899 */ /* 0x000fc4000801140e */
[----:B------:R-:W-:Y:S02]  /*0460*/  UMOV UR4, UR25 ;  /* 0x0000001900047c82 */ /* 0x000fe40008000000 */
[----:B------:R-:W-:Y:S02]  /*0470*/  @UP2 USHF.R.U32.HI UR4, URZ, UR5, UR17 ;  /* 0x000000053f042299 */ /* 0x000fe40008011611 */
[----:B------:R-:W-:Y:S02]  /*0480*/  ULEA.HI UR5, UR15, UR12, URZ, 0x6 ;  /* 0x0000000c0f057291 */ /* 0x000fe4000f8f303f */
[----:B------:R-:W-:Y:S02]  /*0490*/  ULEA.HI UR21, UR7, UR14, URZ, 0x6 ;  /* 0x0000000e07157291 */ /* 0x000fe4000f8f303f */
[----:B------:R-:W-:Y:S02]  /*04a0*/  ULDC UR24, c[0x0][0x168] ;  /* 0x00005a0000187ab9 */ /* 0x000fe40000000800 */
[----:B------:R-:W-:-:S02]  /*04b0*/  USHF.R.S32.HI UR5, URZ, 0x6, UR5 ;  /* 0x000000063f057899 */ /* 0x000fc40008011405 */
[----:B------:R-:W-:Y:S02]  /*04c0*/  USHF.R.S32.HI UR21, URZ, 0x6, UR21 ;  /* 0x000000063f157899 */ /* 0x000fe40008011415 */
[----:B------:R-:W-:Y:S02]  /*04d0*/  UIADD3 UR24, UR10, -UR24, URZ ;  /* 0x800000180a187290 */ /* 0x000fe4000fffe03f */
[----:B------:R-:W-:Y:S02]  /*04e0*/  UISETP.LT.AND UP0, UPT, UR5, UR21, UPT ;  /* 0x000000150500728c */ /* 0x000fe4000bf01270 */
[----:B------:R-:W-:Y:S02]  /*04f0*/  UIADD3 UR4, UR24, UR4, URZ ;  /* 0x0000000418047290 */ /* 0x000fe4000fffe03f */
[----:B------:R-:W-:Y:S02]  /*0500*/  ULDC UR7, c[0x0][0x324] ;  /* 0x0000c90000077ab9 */ /* 0x000fe40000000800 */
[----:B------:R-:W-:-:S02]  /*0510*/  USEL UR21, UR5, UR21, UP0 ;  /* 0x0000001505157287 */ /* 0x000fc40008000000 */
[----:B------:R-:W-:Y:S01]  /*0520*/  UIADD3 UR7, UR4, -UR7, URZ ;  /* 0x8000000704077290 */ /* 0x000fe2000fffe03f */
[----:B------:R-:W-:Y:S05]  /*0530*/  @P0 BRA `(.L_x_164) ;  /* 0x0000015000000947 */ /* 0x000fea0003800000 */
[----:B------:R-:W-:Y:S02]  /*0540*/  UMOV UR12, UR4 ;  /* 0x00000004000c7c82 */ /* 0x000fe40008000000 */
[----:B------:R-:W-:-:S06]  /*0550*/  UISETP.GT.AND UP0, UPT, UR12, -0x1, UPT ;  /* 0xffffffff0c00788c */ /* 0x000fcc000bf04270 */
[----:B------:R-:W-:-:S13]  /*0560*/  PLOP3.LUT P0, PT, PT, PT, UP0, 0x80, 0x0 ;  /* 0x000000000000781c */ /* 0x000fda0003f0f008 */
[----:B------:R-:W-:Y:S05]  /*0570*/  @P0 BRA `(.L_x_165) ;  /* 0x0000008000000947 */ /* 0x000fea0003800000 */
[----:B------:R-:W-:Y:S02]  /*0580*/  ULDC UR4, c[0x0][0x32c] ;  /* 0x0000cb0000047ab9 */ /* 0x000fe40000000800 */
[----:B------:R-:W-:Y:S02]  /*0590*/  UISETP.NE.AND UP0, UPT, UR4, 0x1, UPT ;  /* 0x000000010400788c */ /* 0x000fe4000bf05270 */
[----:B------:R-:W-:Y:S02]  /*05a0*/  ULOP3.LUT UR12, URZ, UR12, URZ, 0x33, !UPT ;  /* 0x0000000c3f0c7292 */ /* 0x000fe4000f8e333f */
[----:B------:R-:W-:Y:S02]  /*05b0*/  ULDC.64 UR4, c[0x0][0x330] ;  /* 0x0000cc0000047ab9 */ /* 0x000fe40000000a00 */
[----:B------:R-:W-:-:S05]  /*05c0*/  UIMAD.WIDE.U32 UR14, UR12, UR4, URZ ;  /* 0x000000040c0e72a5 */ /* 0x000fca000f8e003f */
[----:B------:R-:W-:-:S04]  /*05d0*/  @UP0 USHF.R.U32.HI UR12, URZ, UR5, UR15 ;  /* 0x000000053f0c0299 */ /* 0x000fc8000801160f */
[----:B------:R-:W-:Y:S01]  /*05e0*/  ULOP3.LUT UR12, URZ, UR12, URZ, 0x33, !UPT ;  /* 0x0000000c3f0c7292 */ /* 0x000fe2000f8e333f */
[----:B------:R-:W-:Y:S05]  /*05f0*/  BRA `(.L_x_166) ;  /* 0x0000005000007947 */ /* 0x000fea0003800000 */
.L_x_165:
[----:B------:R-:W-:Y:S02]  /*0600*/  ULDC UR4, c[0x0][0x32c] ;  /* 0x0000cb0000047ab9 */ /* 0x000fe40000000800 */
[----:B------:R-:W-:-:S03]  /*0610*/  UISETP.NE.AND UP0, UPT, UR4, 0x1, UPT ;  /* 0x000000010400788c */ /* 0x000fc6000bf05270 */
[----:B------:R-:W-:Y:S02]  /*0620*/  ULDC.64 UR4, c[0x0][0x330] ;  /* 0x0000cc0000047ab9 */ /* 0x000fe40000000a00 */
[----:B------:R-:W-:-:S06]  /*0630*/  UIMAD.WIDE.U32 UR14, UR12, UR4, URZ ;  /* 0x000000040c0e72a5 */ /* 0x000fcc000f8e003f */
[----:B------:R-:W-:Y:S02]  /*0640*/  @UP0 USHF.R.U32.HI UR12, URZ, UR5, UR15 ;  /* 0x000000053f0c0299 */ /* 0x000fe4000801160f */
.L_x_166:
[----:B------:R-:W-:Y:S02]  /*0650*/  ULDC UR4, c[0x0][0x32c] ;  /* 0x0000cb0000047ab9 */ /* 0x000fe40000000800 */
[----:B------:R-:W-:-:S04]  /*0660*/  UIMAD UR4, UR12, UR4, URZ ;  /* 0x000000040c0472a4 */ /* 0x000fc8000f8e023f */
[----:B------:R-:W-:-:S04]  /*0670*/  UISETP.LT.AND UP0, UPT, UR7, UR4, UPT ;  /* 0x000000040700728c */ /* 0x000fc8000bf01270 */
[----:B------:R-:W-:-:S04]  /*0680*/  USEL UR7, UR7, UR4, !UP0 ;  /* 0x0000000407077287 */ /* 0x000fc8000c000000 */
.L_x_164:
[----:B------:R-:W-:Y:S01]  /*0690*/  USHF.R.S32.HI UR4, URZ, 0x1f, UR7 ;  /* 0x0000001f3f047899 */ /* 0x000fe20008011407 */
[----:B------:R-:W-:Y:S01]  /*06a0*/  PLOP3.LUT P2, PT, PT, PT, PT, 0x80, 0x0 ;  /* 0x000000000000781c */ /* 0x000fe20003f4f070 */
[----:B------:R-:W-:Y:S01]  /*06b0*/  CS2R R98, SRZ ;  /* 0x0000000000627805 */ /* 0x000fe2000001ff00 */
[----:B------:R-:W-:Y:S01]  /*06c0*/  IMAD.MOV.U32 R5, RZ, RZ, RZ ;  /* 0x000000ffff057224 */ /* 0x000fe200078e00ff */
[----:B------:R-:W-:Y:S01]  /*06d0*/  ULEA.HI UR7, UR4, UR7, URZ, 0x6 ;  /* 0x0000000704077291 */ /* 0x000fe2000f8f303f */
[----:B------:R-:W-:Y:S01]  /*06e0*/  IMAD.MOV.U32 R96, RZ, RZ, RZ ;  /* 0x000000ffff607224 */ /* 0x000fe200078e00ff */
[----:B------:R-:W-:Y:S01]  /*06f0*/  CS2R R94, SRZ ;  /* 0x00000000005e7805 */ /* 0x000fe2000001ff00 */
[----:B------:R-:W-:Y:S01]  /*0700*/  CS2R R92, SRZ ;  /* 0x00000000005c7805 */ /* 0x000fe2000001ff00 */
[----:B------:R-:W-:Y:S01]  /*0710*/  USHF.R.S32.HI UR7, URZ, 0x6, UR7 ;  /* 0x000000063f077899 */ /* 0x000fe20008011407 */
[----:B------:R-:W-:Y:S01]  /*0720*/  CS2R R90, SRZ ;  /* 0x00000000005a7805 */ /* 0x000fe2000001ff00 */
[----:B------:R-:W-:Y:S01]  /*0730*/  CS2R R88, SRZ ;  /* 0x0000000000587805 */ /* 0x000fe2000001ff00 */
[----:B------:R-:W-:Y:S01]  /*0740*/  CS2R R86, SRZ ;  /* 0x0000000000567805 */ /* 0x000fe2000001ff00 */
[----:B------:R-:W-:Y:S01]  /*0750*/  UISETP.LT.AND UP0, UPT, URZ, UR7, UPT ;  /* 0x000000073f00728c */ /* 0x000fe2000bf01270 */
[----:B------:R-:W-:Y:S01]  /*0760*/  CS2R R84, SRZ ;  /* 0x0000000000547805 */ /* 0x000fe2000001ff00 */
[----:B------:R-:W-:Y:S01]  /*0770*/  MOV R83, RZ ;  /* 0x000000ff00537202 */ /* 0x000fe20000000f00 */
[----:B------:R-:W-:Y:S01]  /*0780*/  CS2R R6, SRZ ;  /* 0x0000000000067805 */ /* 0x000fe2000001ff00 */
[----:B------:R-:W-:Y:S01]  /*0790*/  USEL UR7, URZ, UR7, !UP0 ;  /* 0x000000073f077287 */ /* 0x000fe2000c000000 */
[----:B------:R-:W-:Y:S01]  /*07a0*/  CS2R R80, SRZ ;  /* 0x0000000000507805 */ /* 0x000fe2000001ff00 */
[----:B------:R-:W-:Y:S01]  /*07b0*/  CS2R R78, SRZ ;  /* 0x00000000004e7805 */ /* 0x000fe2000001ff00 */
[----:B------:R-:W-:Y:S01]  /*07c0*/  CS2R R76, SRZ ;  /* 0x00000000004c7805 */ /* 0x000fe2000001ff00 */
[----:B------:R-:W-:Y:S01]  /*07d0*/  UISETP.GT.AND UP0, UPT, UR21, UR7, UPT ;  /* 0x000000071500728c */ /* 0x000fe2000bf04270 */
[----:B------:R-:W-:Y:S01]  /*07e0*/  CS2R R74, SRZ ;  /* 0x00000000004a7805 */ /* 0x000fe2000001ff00 */
[----:B------:R-:W-:Y:S01]  /*07f0*/  CS2R R72, SRZ ;  /* 0x0000000000487805 */ /* 0x000fe2000001ff00 */
[----:B------:R-:W-:Y:S01]  /*0800*/  CS2R R70, SRZ ;  /* 0x0000000000467805 */ /* 0x000fe2000001ff00 */
[----:B------:R-:W-:Y:S01]  /*0810*/  CS2R R68, SRZ ;  /* 0x0000000000447805 */ /* 0x000fe2000001ff00 */
[----:B------:R-:W-:Y:S01]  /*0820*/  CS2R R66, SRZ ;  /* 0x0000000000427805 */ /* 0x000fe2000001ff00 */
[----:B------:R-:W-:Y:S01]  /*0830*/  PLOP3.LUT P0, PT, PT, PT, UP0, 0x80, 0x0 ;  /* 0x000000000000781c */ /* 0x000fe20003f0f008 */
        /* <DEDUP_REMOVED lines=33> */
[----:B------:R-:W-:Y:S02]  /*0a50*/  ULDC.64 UR4, c[0x0][0x340] ;  /* 0x0000d00000047ab9 */ /* 0x000fe40000000a00 */
[----:B------:R-:W-:-:S02]  /*0a60*/  UISETP.NE.U32.AND UP0, UPT, URZ, UR4, UPT ;  /* 0x000000043f00728c */ /* 0x000fc4000bf05070 */
[----:B------:R-:W-:Y:S02]  /*0a70*/  ULDC.64 UR14, c[0x0][0x340] ;  /* 0x0000d000000e7ab9 */ /* 0x000fe40000000a00 */
[----:B------:R-:W-:-:S06]  /*0a80*/  UISETP.NE.AND.EX UP0, UPT, URZ, UR5, UPT, UP0 ;  /* 0x000000053f00728c */ /* 0x000fcc000bf05300 */
[----:B------:R-:W-:-:S05]  /*0a90*/  PLOP3.LUT P0, PT, PT, PT, UP0, 0x80, 0x0 ;  /* 0x000000000000781c */ /* 0x000fca0003f0f008 */
[----:B------:R-:W-:Y:S02]  /*0aa0*/  @UP0 UMOV UR4, 0x4 ;  /* 0x0000000400040882 */ /* 0x000fe40000000000 */
[----:B------:R-:W-:-:S06]  /*0ab0*/  @UP0 UIMAD.WIDE UR4, UR6, UR4, UR14 ;  /* 0x00000004060402a5 */ /* 0x000fcc000f8e020e */
[----:B------:R-:W-:Y:S02]  /*0ac0*/  IMAD.U32 R14, RZ, RZ, UR4 ;  /* 0x00000004ff0e7e24 */ /* 0x000fe4000f8e00ff */
[----:B------:R-:W-:Y:S01]  /*0ad0*/  IMAD.U32 R15, RZ, RZ, UR5 ;  /* 0x00000005ff0f7e24 */ /* 0x000fe2000f8e00ff */
[----:B------:R-:W-:Y:S01]  /*0ae0*/  SHF.R.S32.HI R85, RZ, 0x1f, R82 ;  /* 0x0000001fff557819 */ /* 0x000fe20000011452 */
[----:B------:R-:W-:-:S03]  /*0af0*/  ULDC.64 UR4, c[0x0][0x1b8] ;  /* 0x00006e0000047ab9 */ /* 0x000fc60000000a00 */
[----:B------:R-:W-:Y:S01]  /*0b00*/  LEA.HI R0, R85, R82, RZ, 0x3 ;  /* 0x0000005255007211 */ /* 0x000fe200078f18ff */
[----:B------:R-:W3:Y:S01]  /*0b10*/  @P0 LDG.E R14, [R14.64] ;  /* 0x000000160e0e0981 */ /* 0x000ee2000c1e1900 */
[----:B------:R-:W-:Y:S01]  /*0b20*/  PLOP3.LUT P2, PT, PT, PT, UP2, 0x80, 0x0 ;  /* 0x000000000000781c */ /* 0x000fe20003f4f028 */
[----:B------:R-:W-:Y:S01]  /*0b30*/  UIMAD UR12, UR8, UR4, URZ ;  /* 0x00000004080c72a4 */ /* 0x000fe2000f8e023f */
[----:B------:R-:W-:Y:S01]  /*0b40*/  LOP3.LUT R5, R0, 0xfffffff8, RZ, 0xc0, !PT ;  /* 0xfffffff800057812 */ /* 0x000fe200078ec0ff */
[----:B------:R-:W-:Y:S01]  /*0b50*/  UIMAD.WIDE.U32 UR16, UR11, UR4, URZ ;  /* 0x000000040b1072a5 */ /* 0x000fe2000f8e003f */
[----:B------:R-:W-:Y:S01]  /*0b60*/  SHF.R.S32.HI R0, RZ, 0x3, R0 ;  /* 0x00000003ff007819 */ /* 0x000fe20000011400 */
[----:B------:R-:W-:Y:S01]  /*0b70*/  UIMAD UR12, UR11, UR5, UR12 ;  /* 0x000000050b0c72a4 */ /* 0x000fe2000f8e020c */
[----:B------:R-:W-:Y:S01]  /*0b80*/  PLOP3.LUT P1, PT, PT, PT, UP2, 0x80, 0x0 ;  /* 0x000000000000781c */ /* 0x000fe20003f2f028 */
[----:B------:R-:W-:Y:S01]  /*0b90*/  IMAD.IADD R5, R82, 0x1, -R5 ;  /* 0x0000000152057824 */ /* 0x000fe200078e0a05 */
[----:B------:R-:W-:Y:S01]  /*0ba0*/  USHF.R.S32.HI UR14, URZ, 0x1f, UR6 ;  /* 0x0000001f3f0e7899 */ /* 0x000fe20008011406 */
[----:B------:R-:W-:Y:S01]  /*0bb0*/  IMAD.SHL.U32 R209, R0, 0x40, RZ ;  /* 0x0000004000d17824 */ /* 0x000fe200078e00ff */
[----:B------:R-:W-:Y:S01]  /*0bc0*/  ULDC.64 UR4, c[0x0][0x1c0] ;  /* 0x0000700000047ab9 */ /* 0x000fe20000000a00 */
[C---:B------:R-:W-:Y:S01]  /*0bd0*/  IMAD R210, R5.reuse, 0x20, R0 ;  /* 0x0000002005d27824 */ /* 0x040fe200078e0200 */
[----:B------:R-:W-:Y:S01]  /*0be0*/  UIADD3 UR17, UR17, UR12, URZ ;  /* 0x0000000c11117290 */ /* 0x000fe2000fffe03f */
[----:B------:R-:W-:Y:S01]  /*0bf0*/  IMAD.SHL.U32 R218, R5, 0x8, RZ ;  /* 0x0000000805da7824 */ /* 0x000fe200078e00ff */
[----:B------:R-:W-:Y:S01]  /*0c00*/  UIMAD UR14, UR14, UR4, URZ ;  /* 0x000000040e0e72a4 */ /* 0x000fe2000f8e023f */
[----:B------:R-:W-:Y:S01]  /*0c10*/  LOP3.LUT R209, R209, 0x1c0, RZ, 0xc0, !PT ;  /* 0x000001c0d1d17812 */ /* 0x000fe200078ec0ff */
[----:B------:R-:W-:Y:S01]  /*0c20*/  UIMAD.WIDE.U32 UR16, UR6, UR4, UR16 ;  /* 0x00000004061072a5 */ /* 0x000fe2000f8e0010 */
[----:B-1----:R-:W-:Y:S01]  /*0c30*/  IADD3 R2, R210, UR25, RZ ;  /* 0x00000019d2027c10 */ /* 0x002fe2000fffe0ff */
[----:B------:R-:W-:Y:S01]  /*0c40*/  UIMAD UR5, UR6, UR5, UR14 ;  /* 0x00000005060572a4 */ /* 0x000fe2000f8e020e */
[----:B------:R-:W-:Y:S01]  /*0c50*/  SHF.R.U32.HI R10, RZ, 0x3, R209 ;  /* 0x00000003ff0a7819 */ /* 0x000fe200000116d1 */
[----:B------:R-:W-:Y:S01]  /*0c60*/  ULDC UR4, c[0x0][0x168] ;  /* 0x00005a0000047ab9 */ /* 0x000fe20000000800 */
[----:B------:R-:W-:Y:S01]  /*0c70*/  LOP3.LUT R209, R209, 0x38, R218, 0xf8, !PT ;  /* 0x00000038d1d17812 */ /* 0x000fe200078ef8da */
[----:B------:R-:W-:Y:S01]  /*0c80*/  @P2 IMAD.HI.U32 R3, R2, c[0x0][0x2c8], RZ ;  /* 0x0000b20002032a27 */ /* 0x000fe200078e00ff */
[----:B------:R-:W-:Y:S01]  /*0c90*/  UIADD3 UR5, UR17, UR5, URZ ;  /* 0x0000000511057290 */ /* 0x000fe2000fffe03f */
[----:B------:R-:W-:Y:S01]  /*0ca0*/  ISETP.GE.AND P4, PT, R218, c[0x0][0x198], PT ;  /* 0x00006600da007a0c */ /* 0x000fe20003f86270 */
[----:B------:R-:W-:Y:S01]  /*0cb0*/  UIMAD UR4, UR9, UR4, URZ ;  /* 0x00000004090472a4 */ /* 0x000fe2000f8e023f */
[----:B------:R-:W-:Y:S01]  /*0cc0*/  IMAD.MOV.U32 R7, RZ, RZ, R2 ;  /* 0x000000ffff077224 */ /* 0x000fe200078e0002 */
[----:B------:R-:W-:Y:S01]  /*0cd0*/  @P1 SHF.R.U32.HI R7, RZ, c[0x0][0x2cc], R3 ;  /* 0x0000b300ff071a19 */ /* 0x000fe20000011603 */
[----:B------:R-:W-:Y:S01]  /*0ce0*/  IMAD.U32 R9, RZ, RZ, UR17 ;  /* 0x00000011ff097e24 */ /* 0x000fe2000f8e00ff */
[----:B------:R-:W-:Y:S01]  /*0cf0*/  LOP3.LUT R209, R209, R10, RZ, 0x3c, !PT ;  /* 0x0000000ad1d17212 */ /* 0x000fe200078e3cff */
[----:B------:R-:W-:Y:S01]  /*0d00*/  IMAD.U32 R8, RZ, RZ, UR16 ;  /* 0x00000010ff087e24 */ /* 0x000fe2000f8e00ff */
[--C-:B------:R-:W-:Y:S01]  /*0d10*/  SHF.R.S32.HI R4, RZ, 0x1f, R7.reuse ;  /* 0x0000001fff047819 */ /* 0x100fe20000011407 */
[----:B------:R-:W-:Y:S01]  /*0d20*/  IMAD.MOV R3, RZ, RZ, -R7 ;  /* 0x000000ffff037224 */ /* 0x000fe200078e0a07 */
[----:B------:R-:W-:Y:S01]  /*0d30*/  UIADD3 UR26, UR21, -0x1, URZ ;  /* 0xffffffff151a7890 */ /* 0x000fe2000fffe03f */
[----:B------:R-:W-:-:S02]  /*0d40*/  IMAD.U32 R9, RZ, RZ, UR5 ;  /* 0x00000005ff097e24 */ /* 0x000fc4000f8e00ff */
[----:B------:R-:W-:Y:S01]  /*0d50*/  IMAD R3, R3, c[0x0][0x2c4], R2 ;  /* 0x0000b10003037a24 */ /* 0x000fe200078e0202 */
[----:B------:R-:W-:Y:S01]  /*0d60*/  USHF.L.U32 UR12, UR26, 0x6, URZ ;  /* 0x000000061a0c7899 */ /* 0x000fe2000800063f */
[----:B------:R-:W-:Y:S02]  /*0d70*/  IMAD R4, R4, c[0x0][0x1b0], RZ ;  /* 0x00006c0004047a24 */ /* 0x000fe400078e02ff */
[C---:B------:R-:W-:Y:S01]  /*0d80*/  IMAD.WIDE.U32 R8, R7.reuse, c[0x0][0x1b0], R8 ;  /* 0x00006c0007087a25 */ /* 0x040fe200078e0008 */
[----:B------:R-:W-:Y:S02]  /*0d90*/  SHF.R.S32.HI R2, RZ, 0x1f, R3 ;  /* 0x0000001fff027819 */ /* 0x000fe40000011403 */
[----:B------:R-:W-:Y:S01]  /*0da0*/  IADD3 R208, R210, UR12, RZ ;  /* 0x0000000cd2d07c10 */ /* 0x000fe2000fffe0ff */
[----:B------:R-:W-:Y:S02]  /*0db0*/  IMAD R7, R7, c[0x0][0x1b4], R4 ;  /* 0x00006d0007077a24 */ /* 0x000fe400078e0204 */
[----:B------:R-:W-:-:S02]  /*0dc0*/  IMAD R2, R2, c[0x0][0x1a8], RZ ;  /* 0x00006a0002027a24 */ /* 0x000fc400078e02ff */
[----:B------:R-:W-:Y:S02]  /*0dd0*/  IMAD.IADD R9, R9, 0x1, R7 ;  /* 0x0000000109097824 */ /* 0x000fe400078e0207 */
[C---:B------:R-:W-:Y:S02]  /*0de0*/  IMAD R2, R3.reuse, c[0x0][0x1ac], R2 ;  /* 0x00006b0003027a24 */ /* 0x040fe400078e0202 */
[----:B------:R-:W-:Y:S01]  /*0df0*/  IMAD.WIDE.U32 R6, R3, c[0x0][0x1a8], R8 ;  /* 0x00006a0003067a25 */ /* 0x000fe200078e0008 */
[----:B------:R-:W-:-:S03]  /*0e00*/  LEA.HI R8, R85, R82, RZ, 0x6 ;  /* 0x0000005255087211 */ /* 0x000fc600078f30ff */
[----:B------:R-:W-:Y:S01]  /*0e10*/  IMAD.IADD R3, R7, 0x1, R2 ;  /* 0x0000000107037824 */ /* 0x000fe200078e0202 */
[----:B------:R-:W-:Y:S01]  /*0e20*/  LEA R7, P1, R6, c[0x0][0x160], 0x1 ;  /* 0x0000580006077a11 */ /* 0x000fe200078208ff */
[----:B------:R-:W-:Y:S01]  /*0e30*/  IMAD.SHL.U32 R8, R8, 0x8, RZ ;  /* 0x0000000808087824 */ /* 0x000fe200078e00ff */
[----:B------:R-:W-:Y:S01]  /*0e40*/  IADD3 R2, R0, UR25, RZ ;  /* 0x0000001900027c10 */ /* 0x000fe2000fffe0ff */
[----:B------:R-:W-:Y:S01]  /*0e50*/  IMAD.MOV.U32 R207, RZ, RZ, RZ ;  /* 0x000000ffffcf7224 */ /* 0x000fe200078e00ff */
[----:B------:R-:W-:Y:S01]  /*0e60*/  LEA.HI.X R6, R6, c[0x0][0x164], R3, 0x1, P1 ;  /* 0x0000590006067a11 */ /* 0x000fe200008f0c03 */
[----:B------:R-:W-:Y:S01]  /*0e70*/  SHFL.IDX PT, R12, R7, RZ, 0x181f ;  /* 0x00181fff070c7589 */ /* 0x000fe200000e0000 */
[----:B------:R-:W-:Y:S01]  /*0e80*/  LOP3.LUT R209, R209, 0xfffffe00, R8, 0xf8, !PT ;  /* 0xfffffe00d1d17812 */ /* 0x000fe200078ef808 */
[----:B------:R-:W-:Y:S01]  /*0e90*/  IMAD.MOV.U32 R3, RZ, RZ, c[0x0][0x2b8] ;  /* 0x0000ae00ff037624 */ /* 0x000fe200078e00ff */
[C---:B------:R-:W-:Y:S01]  /*0ea0*/  IADD3 R4, R2.reuse, 0x20, RZ ;  /* 0x0000002002047810 */ /* 0x040fe20007ffe0ff */
[----:B------:R-:W1:Y:S01]  /*0eb0*/  SHFL.IDX PT, R13, R6, RZ, 0x181f ;  /* 0x00181fff060d7589 */ /* 0x000e6200000e0000 */
[----:B------:R-:W-:Y:S01]  /*0ec0*/  ISETP.GE.AND P1, PT, R2, UR4, PT ;  /* 0x0000000402007c0c */ /* 0x000fe2000bf26270 */
[----:B------:R-:W-:Y:S01]  /*0ed0*/  IMAD.SHL.U32 R209, R209, 0x2, RZ ;  /* 0x00000002d1d17824 */ /* 0x000fe200078e00ff */
[----:B------:R-:W-:Y:S01]  /*0ee0*/  ISETP.NE.AND P3, PT, R3, 0x1, PT ;  /* 0x000000010300780c */ /* 0x000fe20003f65270 */
[----:B------:R-:W-:Y:S01]  /*0ef0*/  SHFL.IDX PT, R8, R7, 0x1, 0x181f ;  /* 0x00381f0007087f89 */ /* 0x000fe200000e0000 */
[----:B------:R-:W-:-:S02]  /*0f00*/  ISETP.GE.AND P6, PT, R4, UR4, PT ;  /* 0x0000000404007c0c */ /* 0x000fc4000bfc6270 */
[C---:B------:R-:W-:Y:S01]  /*0f10*/  IADD3 R3, R218.reuse, 0x40, RZ ;  /* 0x00000040da037810 */ /* 0x040fe20007ffe0ff */
[----:B------:R-:W4:Y:S01]  /*0f20*/  SHFL.IDX PT, R9, R6, 0x1, 0x181f ;  /* 0x00381f0006097f89 */ /* 0x000f2200000e0000 */
[----:B------:R-:W-:Y:S02]  /*0f30*/  IADD3 R4, R218, 0x80, RZ ;  /* 0x00000080da047810 */ /* 0x000fe40007ffe0ff */
[----:B------:R-:W-:Y:S02]  /*0f40*/  SHF.R.S32.HI R10, RZ, 0x1f, R3 ;  /* 0x0000001fff0a7819 */ /* 0x000fe40000011403 */
[----:B------:R-:W-:Y:S02]  /*0f50*/  SHF.R.S32.HI R11, RZ, 0x1f, R4 ;  /* 0x0000001fff0b7819 */ /* 0x000fe40000011404 */
[----:B------:R-:W-:Y:S02]  /*0f60*/  LEA.HI R217, R10, R3, RZ, 0x3 ;  /* 0x000000030ad97211 */ /* 0x000fe400078f18ff */
[----:B------:R-:W-:-:S02]  /*0f70*/  LEA.HI R216, R11, R4, RZ, 0x3 ;  /* 0x000000040bd87211 */ /* 0x000fc400078f18ff */
[----:B------:R-:W-:Y:S01]  /*0f80*/  IADD3 R10, R2, 0x40, RZ ;  /* 0x00000040020a7810 */ /* 0x000fe20007ffe0ff */
[----:B------:R-:W-:Y:S01]  /*0f90*/  SHFL.IDX PT, R11, R6, 0x2, 0x181f ;  /* 0x00581f00060b7f89 */ /* 0x000fe200000e0000 */
[----:B------:R-:W-:Y:S02]  /*0fa0*/  LOP3.LUT R217, R217, 0xfffffff8, RZ, 0xc0, !PT ;  /* 0xfffffff8d9d97812 */ /* 0x000fe400078ec0ff */
[----:B------:R-:W-:Y:S01]  /*0fb0*/  LOP3.LUT R216, R216, 0xfffffff8, RZ, 0xc0, !PT ;  /* 0xfffffff8d8d87812 */ /* 0x000fe200078ec0ff */
[--C-:B-1----:R-:W-:Y:S01]  /*0fc0*/  @!P1 IMAD.WIDE R16, R218, 0x2, R12.reuse ;  /* 0x00000002da109825 */ /* 0x102fe200078e020c */
[----:B------:R-:W-:Y:S02]  /*0fd0*/  ISETP.GE.AND P5, PT, R3, c[0x0][0x198], PT ;  /* 0x0000660003007a0c */ /* 0x000fe40003fa6270 */
[----:B------:R-:W-:Y:S01]  /*0fe0*/  ISETP.GE.AND P2, PT, R4, c[0x0][0x198], PT ;  /* 0x0000660004007a0c */ /* 0x000fe20003f46270 */
[----:B------:R-:W-:Y:S01]  /*0ff0*/  @!P1 IMAD.WIDE R22, R216, 0x2, R12 ;  /* 0x00000002d8169825 */ /* 0x000fe200078e020c */
[----:B------:R1:W-:Y:S01]  /*1000*/  @!P1 LDGSTS.E.BYPASS.LTC128B.128 [R209+0xc100], [R16.64], !P4 ;  /* 0x0c10000010d19fae */ /* 0x0003e2000e101d56 */
[----:B------:R-:W-:-:S02]  /*1010*/  IADD3 R2, R2, 0x60, RZ ;  /* 0x0000006002027810 */ /* 0x000fc40007ffe0ff */
[----:B----4-:R-:W-:-:S04]  /*1020*/  @!P6 IMAD.WIDE R20, R218, 0x2, R8 ;  /* 0x00000002da14e825 */ /* 0x010fc800078e0208 */
[----:B------:R-:W-:Y:S01]  /*1030*/  @!P6 IMAD.WIDE R18, R216, 0x2, R8 ;  /* 0x00000002d812e825 */ /* 0x000fe200078e0208 */
[----:B---3--:R3:W4:Y:S01]  /*1040*/  @P0 R2UR UR9, R14 ;  /* 0x000000000e0903c2 */ /* 0x00872200000e0000 */
[----:B------:R-:W-:Y:S01]  /*1050*/  ISETP.GE.AND P0, PT, R10, UR4, PT ;  /* 0x000000040a007c0c */ /* 0x000fe2000bf06270 */
[----:B----4-:R-:W-:Y:S01]  /*1060*/  @!UP0 UMOV UR9, UR6 ;  /* 0x0000000600098c82 */ /* 0x010fe20008000000 */
[----:B------:R-:W1:Y:S01]  /*1070*/  SHFL.IDX PT, R10, R7, 0x2, 0x181f ;  /* 0x00581f00070a7f89 */ /* 0x000e6200000e0000 */
[----:B------:R-:W-:Y:S01]  /*1080*/  USHF.R.S32.HI UR6, URZ, 0x1f, UR9 ;  /* 0x0000001f3f067899 */ /* 0x000fe20008011409 */
[----:B---3--:R-:W-:-:S04]  /*1090*/  @!P1 IMAD.WIDE R14, R217, 0x2, R12 ;  /* 0x00000002d90e9825 */ /* 0x008fc800078e020c */
[C---:B------:R-:W-:Y:S01]  /*10a0*/  @!P6 IMAD.WIDE R12, R217.reuse, 0x2, R8 ;  /* 0x00000002d90ce825 */ /* 0x040fe200078e0208 */
[----:B------:R3:W-:Y:S04]  /*10b0*/  @!P1 LDGSTS.E.BYPASS.LTC128B.128 [R209+0x10100], [R14.64], !P5 ;  /* 0x101000000ed19fae */ /* 0x0007e8000e901d56 */
[----:B-1----:R-:W-:Y:S01]  /*10c0*/  @!P0 IMAD.WIDE R16, R217, 0x2, R10 ;  /* 0x00000002d9108825 */ /* 0x002fe200078e020a */
[----:B------:R-:W-:Y:S04]  /*10d0*/  SHFL.IDX PT, R8, R7, 0x3, 0x181f ;  /* 0x00781f0007087f89 */ /* 0x000fe800000e0000 */
[----:B------:R-:W3:Y:S04]  /*10e0*/  SHFL.IDX PT, R9, R6, 0x3, 0x181f ;  /* 0x00781f0006097f89 */ /* 0x000ee800000e0000 */
[----:B------:R1:W-:Y:S01]  /*10f0*/  @!P1 LDGSTS.E.BYPASS.LTC128B.128 [R209+0x14100], [R22.64], !P2 ;  /* 0x1410000016d19fae */ /* 0x0003e2000d101d56 */
[----:B------:R-:W-:Y:S01]  /*1100*/  ISETP.GE.AND P1, PT, R2, UR4, PT ;  /* 0x0000000402007c0c */ /* 0x000fe2000bf26270 */
[----:B------:R-:W-:-:S02]  /*1110*/  ULDC.64 UR4, c[0x0][0x2b0] ;  /* 0x0000ac0000047ab9 */ /* 0x000fc40000000a00 */
[----:B------:R4:W-:Y:S01]  /*1120*/  @!P6 LDGSTS.E.BYPASS.LTC128B.128 [R209+0xd100], [R20.64], !P4 ;  /* 0x0d10000014d1efae */ /* 0x0009e2000e101d56 */
[----:B------:R-:W-:Y:S02]  /*1130*/  UIMAD UR6, UR6, UR4, URZ ;  /* 0x00000004060672a4 */ /* 0x000fe4000f8e023f */
[----:B------:R-:W-:Y:S01]  /*1140*/  UIMAD.WIDE.U32 UR14, UR9, UR4, URZ ;  /* 0x00000004090e72a5 */ /* 0x000fe2000f8e003f */
[----:B------:R5:W-:Y:S01]  /*1150*/  @!P6 LDGSTS.E.BYPASS.LTC128B.128 [R209+0x11100], [R12.64], !P5 ;  /* 0x111000000cd1efae */ /* 0x000be2000e901d56 */
[----:B------:R-:W-:-:S03]  /*1160*/  UIMAD UR6, UR9, UR5, UR6 ;  /* 0x00000005090672a4 */ /* 0x000fc6000f8e0206 */
[----:B------:R2:W-:Y:S01]  /*1170*/  @!P6 LDGSTS.E.BYPASS.LTC128B.128 [R209+0x15100], [R18.64], !P2 ;  /* 0x1510000012d1efae */ /* 0x0005e2000d101d56 */
[C---:B------:R-:W-:Y:S01]  /*1180*/  ISETP.GE.AND P6, PT, R208.reuse, UR10, PT ;  /* 0x0000000ad0007c0c */ /* 0x040fe2000bfc6270 */
[----:B------:R-:W-:Y:S01]  /*1190*/  UIADD3 UR6, UR15, UR6, URZ ;  /* 0x000000060f067290 */ /* 0x000fe2000fffe03f */
[----:B--2---:R-:W-:Y:S01]  /*11a0*/  IADD3 R208, R208, UR13, RZ ;  /* 0x0000000dd0d07c10 */ /* 0x004fe2000fffe0ff */
[----:B------:R-:W-:Y:S01]  /*11b0*/  ULDC.64 UR4, c[0x0][0x210] ;  /* 0x0000840000047ab9 */ /* 0x000fe20000000a00 */
[----:B------:R-:W-:-:S03]  /*11c0*/  ISETP.GT.OR P6, PT, R210, 0x3f, P6 ;  /* 0x0000003fd200780c */ /* 0x000fc600037c4670 */
[----:B------:R-:W-:Y:S02]  /*11d0*/  IMAD.MOV.U32 R2, RZ, RZ, R208 ;  /* 0x000000ffff027224 */ /* 0x000fe400078e00d0 */
[----:B---3--:R-:W-:-:S04]  /*11e0*/  @!P1 IMAD.WIDE R14, R218, 0x2, R8 ;  /* 0x00000002da0e9825 */ /* 0x008fc800078e0208 */
[----:B----4-:R-:W-:-:S04]  /*11f0*/  @!P0 IMAD.WIDE R20, R216, 0x2, R10 ;  /* 0x00000002d8148825 */ /* 0x010fc800078e020a */
[----:B-----5:R-:W-:-:S04]  /*1200*/  @P3 IMAD.HI.U32 R12, R208, c[0x0][0x2bc], RZ ;  /* 0x0000af00d00c3a27 */ /* 0x020fc800078e00ff */
[----:B------:R-:W-:Y:S01]  /*1210*/  @!P0 IMAD.WIDE R18, R218, 0x2, R10 ;  /* 0x00000002da128825 */ /* 0x000fe200078e020a */
[----:B------:R-:W-:-:S03]  /*1220*/  @P3 SHF.R.U32.HI R2, RZ, c[0x0][0x2c0], R12 ;  /* 0x0000b000ff023a19 */ /* 0x000fc6000001160c */
[--C-:B------:R-:W-:Y:S01]  /*1230*/  @!P1 IMAD.WIDE R12, R217, 0x2, R8.reuse ;  /* 0x00000002d90c9825 */ /* 0x100fe200078e0208 */
[----:B------:R2:W-:Y:S03]  /*1240*/  @!P0 LDGSTS.E.BYPASS.LTC128B.128 [R209+0xe100], [R18.64], !P4 ;  /* 0x0e10000012d18fae */ /* 0x0005e6000e101d56 */
[----:B------:R-:W-:Y:S01]  /*1250*/  @!P1 IMAD.WIDE R8, R216, 0x2, R8 ;  /* 0x00000002d8089825 */ /* 0x000fe200078e0208 */
[----:B------:R3:W-:Y:S04]  /*1260*/  @!P0 LDGSTS.E.BYPASS.LTC128B.128 [R209+0x12100], [R16.64], !P5 ;  /* 0x1210000010d18fae */ /* 0x0007e8000e901d56 */
[----:B------:R4:W-:Y:S01]  /*1270*/  @!P0 LDGSTS.E.BYPASS.LTC128B.128 [R209+0x16100], [R20.64], !P2 ;  /* 0x1610000014d18fae */ /* 0x0009e2000d101d56 */
[----:B------:R-:W-:-:S03]  /*1280*/  @!P6 IADD3 R7, P0, R2, UR14, RZ ;  /* 0x0000000e0207ec10 */ /* 0x000fc6000ff1e0ff */
[----:B------:R5:W-:Y:S01]  /*1290*/  @!P1 LDGSTS.E.BYPASS.LTC128B.128 [R209+0xf100], [R14.64], !P4 ;  /* 0x0f1000000ed19fae */ /* 0x000be2000e101d56 */
[----:B------:R-:W-:Y:S02]  /*12a0*/  @!P6 LEA.HI.X.SX32 R6, R2, UR6, 0x1, P0 ;  /* 0x000000060206ec11 */ /* 0x000fe400080f0eff */
[C---:B------:R-:W-:Y:S01]  /*12b0*/  @!P6 LEA R10, P0, R7.reuse, c[0x0][0x2a0], 0x2 ;  /* 0x0000a800070aea11 */ /* 0x040fe200078010ff */
[----:B------:R1:W-:Y:S03]  /*12c0*/  @!P1 LDGSTS.E.BYPASS.LTC128B.128 [R209+0x13100], [R12.64], !P5 ;  /* 0x131000000cd19fae */ /* 0x0003e6000e901d56 */
[----:B------:R-:W-:Y:S01]  /*12d0*/  @!P6 LEA.HI.X R11, R7, c[0x0][0x2a4], R6, 0x2, P0 ;  /* 0x0000a900070bea11 */ /* 0x000fe200000f1406 */
[----:B------:R1:W-:Y:S04]  /*12e0*/  @!P1 LDGSTS.E.BYPASS.LTC128B.128 [R209+0x17100], [R8.64], !P2 ;  /* 0x1710000008d19fae */ /* 0x0003e8000d101d56 */
[----:B------:R-:W0:Y:S04]  /*12f0*/  LDGDEPBAR ;  /* 0x00000000000079af */ /* 0x000e280000000000 */
[----:B------:R-:W-:Y:S06]  /*1300*/  BAR.SYNC.DEFER_BLOCKING 0x0 ;  /* 0x0000000000007b1d */ /* 0x000fec0000010000 */
[----:B------:R-:W2:Y:S01]  /*1310*/  @!P6 LDG.E R207, [R10.64] ;  /* 0x000000160acfe981 */ /* 0x000ea2000c1e1900 */
[----:B------:R-:W-:Y:S01]  /*1320*/  IMAD.MOV R7, RZ, RZ, -R2 ;  /* 0x000000ffff077224 */ /* 0x000fe200078e0a02 */
[----:B------:R-:W-:Y:S01]  /*1330*/  UIMAD UR9, UR8, UR4, URZ ;  /* 0x00000004080972a4 */ /* 0x000fe2000f8e023f */
[-C--:B------:R-:W-:Y:S01]  /*1340*/  LEA.HI R2, R85, R82.reuse, RZ, 0x4 ;  /* 0x0000005255027211 */ /* 0x080fe200078f20ff */
[----:B------:R-:W-:Y:S01]  /*1350*/  UIMAD.WIDE.U32 UR16, UR11, UR4, URZ ;  /* 0x000000040b1072a5 */ /* 0x000fe2000f8e003f */
[----:B------:R-:W-:Y:S01]  /*1360*/  IMAD R208, R7, c[0x0][0x2b8], R208 ;  /* 0x0000ae0007d07a24 */ /* 0x000fe200078e02d0 */
[----:B------:R-:W-:Y:S01]  /*1370*/  UIMAD UR9, UR11, UR5, UR9 ;  /* 0x000000050b0972a4 */ /* 0x000fe2000f8e0209 */
[----:B------:R-:W-:Y:S01]  /*1380*/  IMAD.SHL.U32 R6, R5, 0x40, RZ ;  /* 0x0000004005067824 */ /* 0x000fe200078e00ff */
[----:B------:R-:W-:Y:S01]  /*1390*/  ISETP.GE.AND P6, PT, R218, c[0x0][0x1d4], PT ;  /* 0x00007500da007a0c */ /* 0x000fe20003fc6270 */
[----:B-----5:R-:W-:Y:S01]  /*13a0*/  IMAD.WIDE.U32 R14, R208, c[0x0][0x208], RZ ;  /* 0x00008200d00e7a25 */ /* 0x020fe200078e00ff */
[----:B------:R-:W-:Y:S01]  /*13b0*/  SHF.R.S32.HI R7, RZ, 0x1f, R208 ;  /* 0x0000001fff077819 */ /* 0x000fe200000114d0 */
[----:B------:R-:W-:Y:S01]  /*13c0*/  ULDC.64 UR4, c[0x0][0x1e8] ;  /* 0x00007a0000047ab9 */ /* 0x000fe20000000a00 */
[----:B------:R-:W-:Y:S01]  /*13d0*/  LOP3.LUT R6, R6, 0x1c0, RZ, 0xc0, !PT ;  /* 0x000001c006067812 */ /* 0x000fe200078ec0ff */
[----:B-1----:R-:W-:Y:S01]  /*13e0*/  IMAD.MOV.U32 R12, RZ, RZ, R14 ;  /* 0x000000ffff0c7224 */ /* 0x002fe200078e000e */
[----:B------:R-:W-:Y:S01]  /*13f0*/  UIADD3 UR9, UR17, UR9, URZ ;  /* 0x0000000911097290 */ /* 0x000fe2000fffe03f */
[C---:B---3--:R-:W-:Y:S01]  /*1400*/  IMAD R17, R7.reuse, c[0x0][0x208], RZ ;  /* 0x0000820007117a24 */ /* 0x048fe200078e02ff */
[----:B------:R-:W-:Y:S01]  /*1410*/  UIMAD.WIDE.U32 UR18, UR11, UR4, URZ ;  /* 0x000000040b1272a5 */ /* 0x000fe2000f8e003f */
[----:B------:R-:W-:Y:S01]  /*1420*/  IMAD R7, R7, c[0x0][0x1e0], RZ ;  /* 0x0000780007077a24 */ /* 0x000fe200078e02ff */
[----:B------:R-:W-:Y:S01]  /*1430*/  UIMAD UR4, UR8, UR4, URZ ;  /* 0x00000004080472a4 */ /* 0x000fe2000f8e023f */
[C---:B------:R-:W-:Y:S01]  /*1440*/  IMAD R13, R208.reuse, c[0x0][0x20c], R17 ;  /* 0x00008300d00d7a24 */ /* 0x040fe200078e0211 */
[----:B------:R-:W-:Y:S01]  /*1450*/  ISETP.GE.AND P5, PT, R3, c[0x0][0x1d4], PT ;  /* 0x0000750003007a0c */ /* 0x000fe20003fa6270 */
[----:B------:R-:W-:Y:S01]  /*1460*/  IMAD.WIDE.U32 R8, R208, c[0x0][0x1e0], RZ ;  /* 0x00007800d0087a25 */ /* 0x000fe200078e00ff */
[----:B------:R-:W-:Y:S01]  /*1470*/  UIMAD UR4, UR11, UR5, UR4 ;  /* 0x000000050b0472a4 */ /* 0x000fe2000f8e0204 */
[----:B------:R-:W-:Y:S01]  /*1480*/  ISETP.GE.AND P4, PT, R4, c[0x0][0x1d4], PT ;  /* 0x0000750004007a0c */ /* 0x000fe20003f86270 */
[----:B------:R-:W-:Y:S01]  /*1490*/  UISETP.GT.AND UP0, UPT, UR26, UR7, UPT ;  /* 0x000000071a00728c */ /* 0x000fe2000bf04270 */
[----:B------:R-:W-:Y:S01]  /*14a0*/  IMAD.IADD R13, R15, 0x1, R13 ;  /* 0x000000010f0d7824 */ /* 0x000fe200078e020d */
[----:B------:R-:W-:Y:S01]  /*14b0*/  UIADD3 UR8, UR19, UR4, URZ ;  /* 0x0000000413087290 */ /* 0x000fe2000fffe03f */
[----:B------:R-:W-:Y:S01]  /*14c0*/  IMAD R7, R208, c[0x0][0x1e4], R7 ;  /* 0x00007900d0077a24 */ /* 0x000fe200078e0207 */
[----:B------:R-:W-:Y:S01]  /*14d0*/  LEA.HI R83, R85, R82, RZ, 0x5 ;  /* 0x0000005255537211 */ /* 0x000fe200078f28ff */
[----:B------:R-:W-:Y:S01]  /*14e0*/  IMAD.SHL.U32 R205, R0, 0x8, RZ ;  /* 0x0000000800cd7824 */ /* 0x000fe200078e00ff */
[----:B------:R-:W-:Y:S01]  /*14f0*/  SHF.R.S32.HI R133, RZ, 0x1f, R218 ;  /* 0x0000001fff857819 */ /* 0x000fe200000114da */
[----:B------:R-:W-:Y:S01]  /*1500*/  IMAD.IADD R9, R9, 0x1, R7 ;  /* 0x0000000109097824 */ /* 0x000fe200078e0207 */
[----:B------:R-:W-:Y:S01]  /*1510*/  SHF.R.S32.HI R80, RZ, 0x5, R83 ;  /* 0x00000005ff507819 */ /* 0x000fe20000011453 */
[----:B------:R-:W-:Y:S01]  /*1520*/  IMAD.WIDE R16, R218, 0x2, RZ ;  /* 0x00000002da107825 */ /* 0x000fe200078e02ff */
[----:B------:R-:W-:-:S02]  /*1530*/  LOP3.LUT R205, R6, 0x8, R205, 0xf8, !PT ;  /* 0x0000000806cd7812 */ /* 0x000fc400078ef8cd */
[----:B------:R-:W-:Y:S01]  /*1540*/  SHF.R.U32.HI R6, RZ, 0x3, R6 ;  /* 0x00000003ff067819 */ /* 0x000fe20000011606 */
[----:B------:R-:W-:Y:S01]  /*1550*/  IMAD.U32 R81, RZ, RZ, UR12 ;  /* 0x0000000cff517e24 */ /* 0x000fe2000f8e00ff */
[----:B------:R-:W-:Y:S02]  /*1560*/  SEL R221, RZ, 0x10, P4 ;  /* 0x00000010ffdd7807 */ /* 0x000fe40002000000 */
[----:B------:R-:W-:Y:S02]  /*1570*/  LOP3.LUT R205, R205, R6, RZ, 0x3c, !PT ;  /* 0x00000006cdcd7212 */ /* 0x000fe400078e3cff */
[----:B------:R-:W-:Y:S02]  /*1580*/  IADD3 R0, -R0, UR10, -R81 ;  /* 0x0000000a00007c10 */ /* 0x000fe4000fffe951 */
[----:B------:R-:W-:Y:S02]  /*1590*/  SHF.R.S32.HI R220, RZ, 0x1f, R217 ;  /* 0x0000001fffdc7819 */ /* 0x000fe400000114d9 */
[----:B------:R-:W-:-:S02]  /*15a0*/  ISETP.GE.AND P2, PT, R0, 0x1, PT ;  /* 0x000000010000780c */ /* 0x000fc40003f46270 */
[----:B------:R-:W-:Y:S02]  /*15b0*/  SHF.R.S32.HI R219, RZ, 0x1f, R216 ;  /* 0x0000001fffdb7819 */ /* 0x000fe400000114d8 */
[----:B------:R-:W-:Y:S02]  /*15c0*/  IADD3 R213, R209, 0x100, RZ ;  /* 0x00000100d1d57810 */ /* 0x000fe40007ffe0ff */
[----:B--2---:R-:W-:Y:S01]  /*15d0*/  SHF.R.S32.HI R18, RZ, 0x1f, R207 ;  /* 0x0000001fff127819 */ /* 0x004fe200000114cf */
[----:B------:R-:W-:Y:S01]  /*15e0*/  IMAD.WIDE.U32 R10, R207, c[0x0][0x218], R12 ;  /* 0x00008600cf0a7a25 */ /* 0x000fe200078e000c */
[----:B------:R-:W-:-:S03]  /*15f0*/  SHF.R.S32.HI R13, RZ, 0x4, R2 ;  /* 0x00000004ff0d7819 */ /* 0x000fc60000011402 */
[----:B------:R-:W-:Y:S01]  /*1600*/  IMAD R12, R18, c[0x0][0x218], RZ ;  /* 0x00008600120c7a24 */ /* 0x000fe200078e02ff */
[----:B------:R-:W-:Y:S01]  /*1610*/  IADD3 R7, P0, R10, UR16, RZ ;  /* 0x000000100a077c10 */ /* 0x000fe2000ff1e0ff */
[----:B------:R-:W-:Y:S01]  /*1620*/  IMAD.WIDE.U32 R8, R207, c[0x0][0x1f0], R8 ;  /* 0x00007c00cf087a25 */ /* 0x000fe200078e0008 */
[----:B------:R-:W-:-:S03]  /*1630*/  LEA.HI R10, R2, R13, RZ, 0x1 ;  /* 0x0000000d020a7211 */ /* 0x000fc600078f08ff */
[----:B------:R-:W-:Y:S01]  /*1640*/  IMAD R12, R207, c[0x0][0x21c], R12 ;  /* 0x00008700cf0c7a24 */ /* 0x000fe200078e020c */
[----:B------:R-:W-:Y:S01]  /*1650*/  LOP3.LUT R10, R10, 0xfffffffe, RZ, 0xc0, !PT ;  /* 0xfffffffe0a0a7812 */ /* 0x000fe200078ec0ff */
[----:B------:R-:W-:-:S03]  /*1660*/  IMAD R18, R18, c[0x0][0x1f0], RZ ;  /* 0x00007c0012127a24 */ /* 0x000fc600078e02ff */
[----:B------:R-:W-:Y:S01]  /*1670*/  IADD3.X R12, R11, UR9, R12, P0, !PT ;  /* 0x000000090b0c7c10 */ /* 0x000fe200087fe40c */
[----:B------:R-:W-:Y:S01]  /*1680*/  IMAD R18, R207, c[0x0][0x1f4], R18 ;  /* 0x00007d00cf127a24 */ /* 0x000fe200078e0212 */
[----:B------:R-:W-:Y:S01]  /*1690*/  LEA R14, P0, R7, c[0x0][0x1f8], 0x1 ;  /* 0x00007e00070e7a11 */ /* 0x000fe200078008ff */
[----:B------:R-:W-:Y:S01]  /*16a0*/  IMAD.IADD R10, R13, 0x1, -R10 ;  /* 0x000000010d0a7824 */ /* 0x000fe200078e0a0a */
[----:B------:R-:W-:Y:S02]  /*16b0*/  IADD3 R11, P1, R8, UR18, RZ ;  /* 0x00000012080b7c10 */ /* 0x000fe4000ff3e0ff */
[----:B------:R-:W-:Y:S01]  /*16c0*/  LEA.HI.X R12, R7, c[0x0][0x1fc], R12, 0x1, P0 ;  /* 0x00007f00070c7a11 */ /* 0x000fe200000f0c0c */
[----:B------:R-:W1:Y:S01]  /*16d0*/  SHFL.IDX PT, R24, R14, RZ, 0x181f ;  /* 0x00181fff0e187589 */ /* 0x000e6200000e0000 */
[----:B------:R-:W-:Y:S01]  /*16e0*/  IADD3.X R18, R9, UR8, R18, P1, !PT ;  /* 0x0000000809127c10 */ /* 0x000fe20008ffe412 */
[----:B------:R-:W-:Y:S01]  /*16f0*/  IMAD.SHL.U32 R84, R10, 0x8, RZ ;  /* 0x000000080a547824 */ /* 0x000fe200078e00ff */
[----:B------:R-:W-:Y:S01]  /*1700*/  LOP3.LUT R7, R2, 0xfffffff0, RZ, 0xc0, !PT ;  /* 0xfffffff002077812 */ /* 0x000fe200078ec0ff */
[----:B------:R-:W2:Y:S01]  /*1710*/  SHFL.IDX PT, R76, R14, 0x1, 0x181f ;  /* 0x00381f000e4c7f89 */ /* 0x000ea200000e0000 */
[----:B------:R-:W-:Y:S01]  /*1720*/  LEA R19, P0, R11, c[0x0][0x1c8], 0x1 ;  /* 0x000072000b137a11 */ /* 0x000fe200078008ff */
[----:B------:R-:W-:-:S02]  /*1730*/  IMAD R205, R10, 0x200, R205 ;  /* 0x000002000acd7824 */ /* 0x000fc400078e02cd */
[----:B------:R-:W3:Y:S01]  /*1740*/  SHFL.IDX PT, R9, R12, RZ, 0x181f ;  /* 0x00181fff0c097589 */ /* 0x000ee200000e0000 */
[----:B------:R-:W-:Y:S01]  /*1750*/  IMAD.IADD R7, R82, 0x1, -R7 ;  /* 0x0000000152077824 */ /* 0x000fe200078e0a07 */
[----:B------:R-:W-:Y:S01]  /*1760*/  LEA.HI.X R18, R11, c[0x0][0x1cc], R18, 0x1, P0 ;  /* 0x000073000b127a11 */ /* 0x000fe200000f0c12 */
[----:B------:R-:W-:Y:S01]  /*1770*/  IMAD.SHL.U32 R205, R205, 0x2, RZ ;  /* 0x00000002cdcd7824 */ /* 0x000fe200078e00ff */
[----:B------:R-:W5:Y:S02]  /*1780*/  SHFL.IDX PT, R8, R12, 0x1, 0x181f ;  /* 0x00381f000c087f89 */ /* 0x000f6400000e0000 */
[----:B------:R-:W-:Y:S02]  /*1790*/  SHF.R.S32.HI R2, RZ, 0x1f, R7 ;  /* 0x0000001fff027819 */ /* 0x000fe40000011407 */
[----:B------:R-:W-:Y:S01]  /*17a0*/  SHFL.IDX PT, R14, R19, RZ, 0x181f ;  /* 0x00181fff130e7589 */ /* 0x000fe200000e0000 */
[----:B------:R-:W-:Y:S02]  /*17b0*/  IADD3 R204, R205, 0x6120, RZ ;  /* 0x00006120cdcc7810 */ /* 0x000fe40007ffe0ff */
[----:B------:R-:W-:Y:S01]  /*17c0*/  LEA.HI R87, R2, R7, RZ, 0x3 ;  /* 0x0000000702577211 */ /* 0x000fe200078f18ff */
[----:B------:R-:W4:Y:S03]  /*17d0*/  SHFL.IDX PT, R15, R18, RZ, 0x181f ;  /* 0x00181fff120f7589 */ /* 0x000f2600000e0000 */
[C---:B------:R-:W-:Y:S01]  /*17e0*/  LOP3.LUT R2, R87.reuse, 0xfffffff8, RZ, 0xc0, !PT ;  /* 0xfffffff857027812 */ /* 0x040fe200078ec0ff */
[----:B------:R-:W-:Y:S01]  /*17f0*/  SHFL.IDX PT, R12, R19, 0x1, 0x181f ;  /* 0x00381f00130c7f89 */ /* 0x000fe200000e0000 */
[----:B-1----:R-:W-:Y:S01]  /*1800*/  IADD3 R6, P1, R24, R16, RZ ;  /* 0x0000001018067210 */ /* 0x002fe20007f3e0ff */
[----:B------:R-:W-:-:S02]  /*1810*/  IMAD.SHL.U32 R87, R87, 0x40, RZ ;  /* 0x0000004057577824 */ /* 0x000fc400078e00ff */
[----:B------:R1:W1:Y:S01]  /*1820*/  SHFL.IDX PT, R13, R18, 0x1, 0x181f ;  /* 0x00381f00120d7f89 */ /* 0x00026200000e0000 */
[----:B--2---:R-:W-:Y:S01]  /*1830*/  IADD3 R26, P0, R16, R76, RZ ;  /* 0x0000004c101a7210 */ /* 0x004fe20007f1e0ff */
[----:B------:R-:W-:Y:S01]  /*1840*/  IMAD.IADD R2, R7, 0x1, -R2 ;  /* 0x0000000107027824 */ /* 0x000fe200078e0a02 */
[----:B------:R-:W-:Y:S01]  /*1850*/  LOP3.LUT R87, R87, 0xfffffe00, RZ, 0xc0, !PT ;  /* 0xfffffe0057577812 */ /* 0x000fe200078ec0ff */
[----:B---3--:R-:W-:Y:S01]  /*1860*/  IMAD.X R7, R9, 0x1, R17, P1 ;  /* 0x0000000109077824 */ /* 0x008fe200008e0611 */
[----:B------:R-:W-:Y:S01]  /*1870*/  ISETP.GT.AND P1, PT, R0, 0x20, PT ;  /* 0x000000200000780c */ /* 0x000fe20003f24270 */
[----:B------:R-:W-:Y:S02]  /*1880*/  IMAD.SHL.U32 R11, R2, 0x40, RZ ;  /* 0x00000040020b7824 */ /* 0x000fe400078e00ff */
[----:B-----5:R-:W-:Y:S02]  /*1890*/  IMAD.X R27, R17, 0x1, R8, P0 ;  /* 0x00000001111b7824 */ /* 0x020fe400000e0608 */
[----:B------:R-:W-:Y:S01]  /*18a0*/  IMAD.WIDE R16, R217, 0x2, RZ ;  /* 0x00000002d9107825 */ /* 0x000fe200078e02ff */
[----:B------:R-:W-:-:S04]  /*18b0*/  LOP3.LUT R11, R11, 0x1c0, RZ, 0xc0, !PT ;  /* 0x000001c00b0b7812 */ /* 0x000fc800078ec0ff */
[----:B------:R-:W-:Y:S01]  /*18c0*/  IADD3 R28, P0, R24, R16, RZ ;  /* 0x00000010181c7210 */ /* 0x000fe20007f1e0ff */
[----:B----4-:R-:W-:Y:S01]  /*18d0*/  @P2 IMAD.WIDE R20, R217, 0x2, R14 ;  /* 0x00000002d9142825 */ /* 0x010fe200078e020e */
[----:B------:R-:W-:Y:S02]  /*18e0*/  LOP3.LUT R84, R11, 0x8, R84, 0xf8, !PT ;  /* 0x000000080b547812 */ /* 0x000fe400078ef854 */
[----:B------:R-:W-:Y:S01]  /*18f0*/  SHF.R.U32.HI R11, RZ, 0x3, R11 ;  /* 0x00000003ff0b7819 */ /* 0x000fe2000001160b */
[----:B------:R-:W-:Y:S01]  /*1900*/  IMAD.X R29, R9, 0x1, R17, P0 ;  /* 0x00000001091d7824 */ /* 0x000fe200000e0611 */
[----:B------:R-:W-:Y:S01]  /*1910*/  IADD3 R78, P0, R16, R76, RZ ;  /* 0x0000004c104e7210 */ /* 0x000fe20007f1e0ff */
[----:B------:R-:W-:Y:S01]  /*1920*/  @P2 IMAD.WIDE R22, R216, 0x2, R14 ;  /* 0x00000002d8162825 */ /* 0x000fe200078e020e */
[----:B------:R-:W-:-:S03]  /*1930*/  LOP3.LUT R84, R84, R11, RZ, 0x3c, !PT ;  /* 0x0000000b54547212 */ /* 0x000fc600078e3cff */
[----:B-1----:R-:W-:-:S04]  /*1940*/  @P2 IMAD.WIDE R18, R218, 0x2, R14 ;  /* 0x00000002da122825 */ /* 0x002fc800078e020e */
[----:B------:R-:W-:Y:S01]  /*1950*/  IMAD.X R79, R17, 0x1, R8, P0 ;  /* 0x00000001114f7824 */ /* 0x000fe200000e0608 */
[----:B------:R1:W-:Y:S01]  /*1960*/  @P2 LDGSTS.E.BYPASS.LTC128B.128 [R209+0x6100], [R18.64], !P6 ;  /* 0x0610000012d12fae */ /* 0x0003e2000f101d56 */
[--C-:B------:R-:W-:Y:S01]  /*1970*/  @P1 IMAD.WIDE R16, R218, 0x2, R12.reuse ;  /* 0x00000002da101825 */ /* 0x100fe200078e020c */
[----:B------:R-:W-:Y:S02]  /*1980*/  LOP3.LUT P0, RZ, R5, 0x2, RZ, 0xc0, !PT ;  /* 0x0000000205ff7812 */ /* 0x000fe4000780c0ff */
[----:B------:R2:W-:Y:S01]  /*1990*/  @P2 LDGSTS.E.BYPASS.LTC128B.128 [R209+0x8100], [R20.64], !P5 ;  /* 0x0810000014d12fae */ /* 0x0005e2000e901d56 */
[----:B------:R-:W-:-:S03]  /*19a0*/  @P1 IMAD.WIDE R14, R217, 0x2, R12 ;  /* 0x00000002d90e1825 */ /* 0x000fc600078e020c */
[----:B------:R2:W-:Y:S01]  /*19b0*/  @P2 LDGSTS.E.BYPASS.LTC128B.128 [R209+0xa100], [R22.64], !P4 ;  /* 0x0a10000016d12fae */ /* 0x0005e2000e101d56 */
[----:B------:R-:W-:-:S03]  /*19c0*/  @P1 IMAD.WIDE R12, R216, 0x2, R12 ;  /* 0x00000002d80c1825 */ /* 0x000fc600078e020c */
[----:B------:R1:W-:Y:S01]  /*19d0*/  @P1 LDGSTS.E.BYPASS.LTC128B.128 [R209+0x7100], [R16.64], !P6 ;  /* 0x0710000010d11fae */ /* 0x0003e2000f101d56 */
[----:B------:R-:W-:-:S03]  /*19e0*/  IMAD.WIDE R10, R216, 0x2, RZ ;  /* 0x00000002d80a7825 */ /* 0x000fc600078e02ff */
[----:B------:R3:W-:Y:S02]  /*19f0*/  @P1 LDGSTS.E.BYPASS.LTC128B.128 [R209+0x9100], [R14.64], !P5 ;  /* 0x091000000ed11fae */ /* 0x0007e4000e901d56 */
[----:B------:R-:W-:Y:S02]  /*1a00*/  IADD3 R24, P2, R24, R10, RZ ;  /* 0x0000000a18187210 */ /* 0x000fe40007f5e0ff */
[----:B------:R3:W-:Y:S01]  /*1a10*/  @P1 LDGSTS.E.BYPASS.LTC128B.128 [R209+0xb100], [R12.64], !P4 ;  /* 0x0b1000000cd11fae */ /* 0x0007e2000e101d56 */
[----:B------:R-:W-:Y:S02]  /*1a20*/  IADD3 R76, P1, R10, R76, RZ ;  /* 0x0000004c0a4c7210 */ /* 0x000fe40007f3e0ff */
[----:B------:R-:W-:Y:S01]  /*1a30*/  IMAD.X R25, R9, 0x1, R11, P2 ;  /* 0x0000000109197824 */ /* 0x000fe200010e060b */
[----:B------:R-:W0:Y:S01]  /*1a40*/  LDGDEPBAR ;  /* 0x00000000000079af */ /* 0x000e220000000000 */
[----:B------:R-:W-:Y:S02]  /*1a50*/  IMAD R9, R80, 0x400, R87 ;  /* 0x0000040050097824 */ /* 0x000fe400078e0257 */
[----:B------:R-:W-:Y:S01]  /*1a60*/  IMAD.X R77, R11, 0x1, R8, P1 ;  /* 0x000000010b4d7824 */ /* 0x000fe200008e0608 */
[----:B------:R-:W-:Y:S01]  /*1a70*/  IADD3 R8, R205, 0x6100, RZ ;  /* 0x00006100cd087810 */ /* 0x000fe20007ffe0ff */
[----:B------:R-:W-:Y:S01]  /*1a80*/  IMAD.IADD R206, R84, 0x1, R9 ;  /* 0x0000000154ce7824 */ /* 0x000fe200078e0209 */
[----:B------:R-:W-:Y:S01]  /*1a90*/  R2P PR, R2, 0x6 ;  /* 0x0000000602007804 */ /* 0x000fe20000000000 */
[----:B------:R-:W-:Y:S01]  /*1aa0*/  IMAD.MOV.U32 R2, RZ, RZ, 0x10 ;  /* 0x00000010ff027424 */ /* 0x000fe200078e00ff */
[----:B------:R-:W-:Y:S01]  /*1ab0*/  @P0 IADD3 R204, R8, -0x20, RZ ;  /* 0xffffffe008cc0810 */ /* 0x000fe20007ffe0ff */
[----:B------:R-:W-:Y:S01]  /*1ac0*/  IMAD.SHL.U32 R206, R206, 0x2, RZ ;  /* 0x00000002cece7824 */ /* 0x000fe200078e00ff */
[----:B------:R-:W-:-:S02]  /*1ad0*/  ISETP.GE.AND P0, PT, R218, c[0x0][0x1d4], PT ;  /* 0x00007500da007a0c */ /* 0x000fc40003f06270 */
[----:B------:R-:W-:Y:S02]  /*1ae0*/  SEL R2, R2, 0xfffffff0, !P1 ;  /* 0xfffffff002027807 */ /* 0x000fe40004800000 */
[C---:B------:R-:W-:Y:S02]  /*1af0*/  ISETP.LT.OR P1, PT, R0.reuse, 0x1, P0 ;  /* 0x000000010000780c */ /* 0x040fe40000721670 */
[----:B------:R-:W-:Y:S01]  /*1b00*/  ISETP.LT.OR P0, PT, R0, 0x21, P0 ;  /* 0x000000210000780c */ /* 0x000fe20000701670 */
[----:B------:R-:W-:Y:S01]  /*1b10*/  IMAD R202, R2, 0x2, R206 ;  /* 0x0000000202ca7824 */ /* 0x000fe200078e02ce */
[C---:B------:R-:W-:Y:S02]  /*1b20*/  IADD3 R195, R204.reuse, 0x800, RZ ;  /* 0x00000800ccc37810 */ /* 0x040fe40007ffe0ff */
[C---:B------:R-:W-:Y:S02]  /*1b30*/  IADD3 R194, R204.reuse, 0x1000, RZ ;  /* 0x00001000ccc27810 */ /* 0x040fe40007ffe0ff */
[----:B------:R-:W-:Y:S01]  /*1b40*/  IADD3 R193, R204, 0x1800, RZ ;  /* 0x00001800ccc17810 */ /* 0x000fe20007ffe0ff */
[----:B------:R-:W-:-:S04]  /*1b50*/  DEPBAR.LE SB0, 0x1 ;  /* 0x000080400000791a */ /* 0x000fc80000000000 */
[----:B------:R-:W-:-:S04]  /*1b60*/  DEPBAR.LE SB0, 0x0 ;  /* 0x000080000000791a */ /* 0x000fc80000000000 */
[----:B------:R-:W-:Y:S01]  /*1b70*/  BAR.SYNC.DEFER_BLOCKING 0x0 ;  /* 0x0000000000007b1d */ /* 0x000fe20000010000 */
[C---:B------:R-:W-:Y:S02]  /*1b80*/  IADD3 R191, R204.reuse, 0x2000, RZ ;  /* 0x00002000ccbf7810 */ /* 0x040fe40007ffe0ff */
[C---:B------:R-:W-:Y:S02]  /*1b90*/  IADD3 R190, R204.reuse, 0x2800, RZ ;  /* 0x00002800ccbe7810 */ /* 0x040fe40007ffe0ff */
[C---:B------:R-:W-:Y:S02]  /*1ba0*/  IADD3 R189, R204.reuse, 0x3000, RZ ;  /* 0x00003000ccbd7810 */ /* 0x040fe40007ffe0ff */
[C---:B------:R-:W-:Y:S02]  /*1bb0*/  IADD3 R188, R204.reuse, 0x3800, RZ ;  /* 0x00003800ccbc7810 */ /* 0x040fe40007ffe0ff */
[C---:B------:R-:W-:Y:S02]  /*1bc0*/  IADD3 R187, R204.reuse, 0x4000, RZ ;  /* 0x00004000ccbb7810 */ /* 0x040fe40007ffe0ff */
[----:B------:R-:W-:-:S02]  /*1bd0*/  IADD3 R186, R204, 0x4800, RZ ;  /* 0x00004800ccba7810 */ /* 0x000fc40007ffe0ff */
[C---:B------:R-:W-:Y:S02]  /*1be0*/  IADD3 R185, R204.reuse, 0x5000, RZ ;  /* 0x00005000ccb97810 */ /* 0x040fe40007ffe0ff */
[----:B------:R-:W-:Y:S01]  /*1bf0*/  IADD3 R184, R204, 0x5800, RZ ;  /* 0x00005800ccb87810 */ /* 0x000fe20007ffe0ff */
[----:B------:R-:W-:Y:S04]  /*1c00*/  LDSM.16.M88.4 R40, [R206+0xc100] ;  /* 0x00c10000ce28783b */ /* 0x000fe80000000200 */
[----:B------:R-:W-:Y:S04]  /*1c10*/  LDSM.16.M88.4 R52, [R202+0xc100] ;  /* 0x00c10000ca34783b */ /* 0x000fe80000000200 */
[----:B-1----:R-:W2:Y:S04]  /*1c20*/  LDSM.16.M88.4 R16, [R205+0x6100] ;  /* 0x00610000cd10783b */ /* 0x002ea80000000200 */
[----:B------:R-:W3:Y:S04]  /*1c30*/  LDSM.16.M88.4 R8, [R205+0x6900] ;  /* 0x00690000cd08783b */ /* 0x000ee80000000200 */
[----:B------:R-:W-:Y:S04]  /*1c40*/  LDSM.16.M88.4 R72, [R205+0x7100] ;  /* 0x00710000cd48783b */ /* 0x000fe80000000200 */
[----:B------:R-:W1:Y:S04]  /*1c50*/  LDSM.16.M88.4 R68, [R205+0x7900] ;  /* 0x00790000cd44783b */ /* 0x000e680000000200 */
[----:B------:R-:W4:Y:S04]  /*1c60*/  LDSM.16.M88.4 R64, [R204] ;  /* 0x00000000cc40783b */ /* 0x000f280000000200 */
[----:B------:R-:W5:Y:S04]  /*1c70*/  LDSM.16.M88.4 R60, [R204+0x800] ;  /* 0x00080000cc3c783b */ /* 0x000f680000000200 */
[----:B------:R-:W1:Y:S04]  /*1c80*/  LDSM.16.M88.4 R56, [R204+0x1000] ;  /* 0x00100000cc38783b */ /* 0x000e680000000200 */
[----:B------:R-:W1:Y:S04]  /*1c90*/  LDSM.16.M88.4 R48, [R204+0x1800] ;  /* 0x00180000cc30783b */ /* 0x000e680000000200 */
[----:B------:R-:W-:Y:S01]  /*1ca0*/  @!PT LDS RZ, [RZ] ;  /* 0x00000000fffff984 */ /* 0x000fe20000000800 */
[----:B------:R-:W-:Y:S01]  /*1cb0*/  @!PT LDS RZ, [RZ] ;  /* 0x00000000fffff984 */ /* 0x000fe20000000800 */
[----:B------:R-:W-:Y:S01]  /*1cc0*/  @!PT LDS RZ, [RZ] ;  /* 0x00000000fffff984 */ /* 0x000fe20000000800 */
[----:B------:R4:W-:Y:S01]  /*1cd0*/  LDGSTS.E.BYPASS.LTC128B.128 [R209+0x100], [R6.64], !P1 ;  /* 0x0010000006d17fae */ /* 0x0009e2000c901d56 */
[----:B------:R-:W-:-:S04]  /*1ce0*/  ISETP.GE.AND P1, PT, R3, c[0x0][0x1d4], PT ;  /* 0x0000750003007a0c */ /* 0x000fc80003f26270 */
[----:B------:R-:W-:Y:S01]  /*1cf0*/  ISETP.LT.OR P1, PT, R0, 0x1, P1 ;  /* 0x000000010000780c */ /* 0x000fe20000f21670 */
[C---:B--2---:R-:W-:Y:S08]  /*1d00*/  HMMA.16816.F32.BF16 R20, R40.reuse, R16, RZ ;  /* 0x000000102814723c */ /* 0x044ff000000418ff */
[----:B------:R-:W-:Y:S04]  /*1d10*/  HMMA.16816.F32.BF16 R16, R40, R18, RZ ;  /* 0x000000122810723c */ /* 0x000fe800000418ff */
[----:B------:R2:W-:Y:S01]  /*1d20*/  LDGSTS.E.BYPASS.LTC128B.128 [R209+0x2100], [R28.64], !P1 ;  /* 0x021000001cd17fae */ /* 0x0005e2000c901d56 */
[----:B------:R-:W-:-:S04]  /*1d30*/  ISETP.GE.AND P1, PT, R4, c[0x0][0x1d4], PT ;  /* 0x0000750004007a0c */ /* 0x000fc80003f26270 */
[----:B------:R-:W-:Y:S01]  /*1d40*/  ISETP.LT.OR P1, PT, R0, 0x1, P1 ;  /* 0x000000010000780c */ /* 0x000fe20000f21670 */
[----:B---3--:R-:W-:Y:S01]  /*1d50*/  HMMA.16816.F32.BF16 R12, R40, R8, RZ ;  /* 0x00000008280c723c */ /* 0x008fe200000418ff */
[----:B----4-:R-:W-:-:S07]  /*1d60*/  IMAD.MOV.U32 R6, RZ, RZ, 0x20 ;  /* 0x00000020ff067424 */ /* 0x010fce00078e00ff */
[C---:B------:R-:W-:Y:S04]  /*1d70*/  HMMA.16816.F32.BF16 R8, R40.reuse, R10, RZ ;  /* 0x0000000a2808723c */ /* 0x040fe800000418ff */
[----:B------:R3:W-:Y:S01]  /*1d80*/  LDGSTS.E.BYPASS.LTC128B.128 [R209+0x4100], [R24.64], !P1 ;  /* 0x0410000018d17fae */ /* 0x0007e2000c901d56 */
[----:B------:R-:W-:Y:S02]  /*1d90*/  ISETP.GE.AND P1, PT, R3, c[0x0][0x1d4], PT ;  /* 0x0000750003007a0c */ /* 0x000fe40003f26270 */
[----:B------:R-:W-:Y:S01]  /*1da0*/  SEL R3, R6, 0xffffffe0, !P2 ;  /* 0xffffffe006037807 */ /* 0x000fe20005000000 */
[----:B------:R4:W-:Y:S01]  /*1db0*/  LDGSTS.E.BYPASS.LTC128B.128 [R209+0x1100], [R26.64], !P0 ;  /* 0x011000001ad17fae */ /* 0x0009e2000c101d56 */
[----:B------:R-:W-:Y:S01]  /*1dc0*/  ISETP.GE.AND P2, PT, R4, c[0x0][0x1d4], PT ;  /* 0x0000750004007a0c */ /* 0x000fe20003f46270 */
[----:B-1----:R-:W-:Y:S01]  /*1dd0*/  HMMA.16816.F32.BF16 R44, R40, R68, RZ ;  /* 0x00000044282c723c */ /* 0x002fe200000418ff */
[C---:B------:R-:W-:Y:S01]  /*1de0*/  ISETP.LT.OR P1, PT, R0.reuse, 0x21, P1 ;  /* 0x000000210000780c */ /* 0x040fe20000f21670 */
[----:B------:R-:W-:Y:S01]  /*1df0*/  IMAD R201, R3, 0x2, R206 ;  /* 0x0000000203c97824 */ /* 0x000fe200078e02ce */
[----:B------:R-:W-:Y:S01]  /*1e00*/  LOP3.LUT P0, RZ, R5, 0x4, RZ, 0xc0, !PT ;  /* 0x0000000405ff7812 */ /* 0x000fe2000780c0ff */
[----:B------:R-:W-:Y:S01]  /*1e10*/  IMAD R199, R3, 0x2, R202 ;  /* 0x0000000203c77824 */ /* 0x000fe200078e02ca */
[----:B------:R-:W-:-:S03]  /*1e20*/  ISETP.LT.OR P2, PT, R0, 0x21, P2 ;  /* 0x000000210000780c */ /* 0x000fc60001741670 */
[C---:B------:R-:W-:Y:S06]  /*1e30*/  HMMA.16816.F32.BF16 R4, R40.reuse, R72, RZ ;  /* 0x000000482804723c */ /* 0x040fec00000418ff */
[----:B------:R1:W-:Y:S01]  /*1e40*/  LDGSTS.E.BYPASS.LTC128B.128 [R209+0x3100], [R78.64], !P1 ;  /* 0x031000004ed17fae */ /* 0x0003e2000c901d56 */
[----:B------:R-:W-:Y:S01]  /*1e50*/  ISETP.GT.AND P1, PT, R210, 0x3f, PT ;  /* 0x0000003fd200780c */ /* 0x000fe20003f24270 */
[----:B------:R-:W-:Y:S02]  /*1e60*/  HMMA.16816.F32.BF16 R72, R40, R74, RZ ;  /* 0x0000004a2848723c */ /* 0x000fe400000418ff */
[----:B------:R1:W-:Y:S01]  /*1e70*/  LDGSTS.E.BYPASS.LTC128B.128 [R209+0x5100], [R76.64], !P2 ;  /* 0x051000004cd17fae */ /* 0x0003e2000d101d56 */
[----:B---3--:R-:W-:-:S03]  /*1e80*/  IMAD.MOV.U32 R24, RZ, RZ, 0x40 ;  /* 0x00000040ff187424 */ /* 0x008fc600078e00ff */
[----:B------:R-:W-:Y:S02]  /*1e90*/  LDSM.16.M88.4 R36, [R201+0xc100] ;  /* 0x00c10000c924783b */ /* 0x000fe40000000200 */
[----:B------:R-:W-:Y:S01]  /*1ea0*/  HMMA.16816.F32.BF16 R40, R40, R70, RZ ;  /* 0x000000462828723c */ /* 0x000fe200000418ff */
[----:B------:R-:W-:Y:S01]  /*1eb0*/  SEL R0, R24, 0xffffffc0, !P0 ;  /* 0xffffffc018007807 */ /* 0x000fe20004000000 */
[----:B------:R-:W-:Y:S01]  /*1ec0*/  LDSM.16.M88.4 R68, [R199+0xc100] ;  /* 0x00c10000c744783b */ /* 0x000fe20000000200 */
[----:B------:R-:W-:-:S03]  /*1ed0*/  PLOP3.LUT P0, PT, PT, PT, UP0, 0x40, 0x0 ;  /* 0x000000000000781c */ /* 0x000fc60003f0e808 */
[----:B------:R-:W-:Y:S02]  /*1ee0*/  IMAD.IADD R200, R205, 0x1, R0 ;  /* 0x00000001cdc87824 */ /* 0x000fe400078e0200 */
[C---:B------:R-:W-:Y:S01]  /*1ef0*/  HMMA.16816.F32.BF16 R20, R52.reuse, R64, R20 ;  /* 0x000000403414723c */ /* 0x040fe20000041814 */
[----:B------:R-:W-:Y:S01]  /*1f00*/  IMAD.IADD R192, R0, 0x1, R204 ;  /* 0x0000000100c07824 */ /* 0x000fe200078e02cc */
[----:B------:R-:W0:Y:S04]  /*1f10*/  LDGDEPBAR ;  /* 0x00000000000079af */ /* 0x000e280000000000 */
[----:B------:R-:W3:Y:S02]  /*1f20*/  LDSM.16.M88.4 R32, [R200+0x6100] ;  /* 0x00610000c820783b */ /* 0x000ee40000000200 */
[C---:B------:R-:W-:Y:S02]  /*1f30*/  HMMA.16816.F32.BF16 R16, R52.reuse, R66, R16 ;  /* 0x000000423410723c */ /* 0x040fe40000041810 */
[----:B--2---:R-:W2:Y:S04]  /*1f40*/  LDSM.16.M88.4 R28, [R200+0x6900] ;  /* 0x00690000c81c783b */ /* 0x004ea80000000200 */
[----:B----4-:R-:W4:Y:S02]  /*1f50*/  LDSM.16.M88.4 R24, [R200+0x7100] ;  /* 0x00710000c818783b */ /* 0x010f240000000200 */
[C---:B-----5:R-:W-:Y:S02]  /*1f60*/  HMMA.16816.F32.BF16 R12, R52.reuse, R60, R12 ;  /* 0x0000003c340c723c */ /* 0x060fe4000004180c */
[----:B-1----:R-:W1:Y:S04]  /*1f70*/  LDSM.16.M88.4 R76, [R200+0x7900] ;  /* 0x00790000c84c783b */ /* 0x002e680000000200 */
[----:B------:R-:W5:Y:S02]  /*1f80*/  LDSM.16.M88.4 R64, [R192] ;  /* 0x00000000c040783b */ /* 0x000f640000000200 */
[C---:B------:R-:W-:Y:S02]  /*1f90*/  HMMA.16816.F32.BF16 R8, R52.reuse, R62, R8 ;  /* 0x0000003e3408723c */ /* 0x040fe40000041808 */
[----:B------:R-:W1:Y:S06]  /*1fa0*/  LDSM.16.M88.4 R60, [R192+0x800] ;  /* 0x00080000c03c783b */ /* 0x000e6c0000000200 */
[C---:B------:R-:W-:Y:S08]  /*1fb0*/  HMMA.16816.F32.BF16 R4, R52.reuse, R56, R4 ;  /* 0x000000383404723c */ /* 0x040ff00000041804 */
[C---:B------:R-:W-:Y:S01]  /*1fc0*/  HMMA.16816.F32.BF16 R72, R52.reuse, R58, R72 ;  /* 0x0000003a3448723c */ /* 0x040fe20000041848 */
[----:B------:R-:W1:Y:S07]  /*1fd0*/  LDSM.16.M88.4 R56, [R192+0x1000] ;  /* 0x00100000c038783b */ /* 0x000e6e0000000200 */
[C---:B------:R-:W-:Y:S08]  /*1fe0*/  HMMA.16816.F32.BF16 R44, R52.reuse, R48, R44 ;  /* 0x00000030342c723c */ /* 0x040ff0000004182c */
[----:B------:R-:W-:Y:S01]  /*1ff0*/  HMMA.16816.F32.BF16 R40, R52, R50, R40 ;  /* 0x000000323428723c */ /* 0x000fe20000041828 */
[----:B------:R-:W1:Y:S07]  /*2000*/  LDSM.16.M88.4 R52, [R192+0x1800] ;  /* 0x00180000c034783b */ /* 0x000e6e0000000200 */
[C---:B---3--:R-:W-:Y:S08]  /*2010*/  HMMA.16816.F32.BF16 R20, R36.reuse, R32, R20 ;  /* 0x000000202414723c */ /* 0x048ff00000041814 */
[C---:B------:R-:W-:Y:S01]  /*2020*/  HMMA.16816.F32.BF16 R16, R36.reuse, R34, R16 ;  /* 0x000000222410723c */ /* 0x040fe20000041810 */
[----:B------:R-:W-:Y:S07]  /*2030*/  LDSM.16.M88.4 R32, [R206+0x10100] ;  /* 0x01010000ce20783b */ /* 0x000fee0000000200 */
[C---:B--2---:R-:W-:Y:S08]  /*2040*/  HMMA.16816.F32.BF16 R12, R36.reuse, R28, R12 ;  /* 0x0000001c240c723c */ /* 0x044ff0000004180c */
[C---:B------:R-:W-:Y:S01]  /*2050*/  HMMA.16816.F32.BF16 R8, R36.reuse, R30, R8 ;  /* 0x0000001e2408723c */ /* 0x040fe20000041808 */
[----:B------:R-:W2:Y:S07]  /*2060*/  LDSM.16.M88.4 R28, [R205+0x8100] ;  /* 0x00810000cd1c783b */ /* 0x000eae0000000200 */
[C---:B----4-:R-:W-:Y:S01]  /*2070*/  HMMA.16816.F32.BF16 R48, R36.reuse, R24, R4 ;  /* 0x000000182430723c */ /* 0x050fe20000041804 */
[----:B------:R-:W3:Y:S07]  /*2080*/  LDSM.16.M88.4 R4, [R205+0x8900] ;  /* 0x00890000cd04783b */ /* 0x000eee0000000200 */
[C---:B-1----:R-:W-:Y:S08]  /*2090*/  HMMA.16816.F32.BF16 R44, R36.reuse, R76, R44 ;  /* 0x0000004c242c723c */ /* 0x042ff0000004182c */
[C---:B------:R-:W-:Y:S01]  /*20a0*/  HMMA.16816.F32.BF16 R40, R36.reuse, R78, R40 ;  /* 0x0000004e2428723c */ /* 0x040fe20000041828 */
[----:B------:R-:W1:Y:S07]  /*20b0*/  LDSM.16.M88.4 R76, [R205+0x9900] ;  /* 0x00990000cd4c783b */ /* 0x000e6e0000000200 */
[----:B------:R-:W-:Y:S01]  /*20c0*/  HMMA.16816.F32.BF16 R72, R36, R26, R72 ;  /* 0x0000001a2448723c */ /* 0x000fe20000041848 */
[----:B------:R-:W4:Y:S04]  /*20d0*/  LDSM.16.M88.4 R24, [R205+0x9100] ;  /* 0x00910000cd18783b */ /* 0x000f280000000200 */
[----:B------:R-:W-:Y:S03]  /*20e0*/  LDSM.16.M88.4 R36, [R204+0x2800] ;  /* 0x00280000cc24783b */ /* 0x000fe60000000200 */
[C---:B-----5:R-:W-:Y:S08]  /*20f0*/  HMMA.16816.F32.BF16 R20, R68.reuse, R64, R20 ;  /* 0x000000404414723c */ /* 0x060ff00000041814 */
[C---:B------:R-:W-:Y:S08]  /*2100*/  HMMA.16816.F32.BF16 R16, R68.reuse, R66, R16 ;  /* 0x000000424410723c */ /* 0x040ff00000041810 */
[C---:B------:R-:W-:Y:S08]  /*2110*/  HMMA.16816.F32.BF16 R12, R68.reuse, R60, R12 ;  /* 0x0000003c440c723c */ /* 0x040ff0000004180c */
[C---:B------:R-:W-:Y:S01]  /*2120*/  HMMA.16816.F32.BF16 R8, R68.reuse, R62, R8 ;  /* 0x0000003e4408723c */ /* 0x040fe20000041808 */
[----:B------:R-:W-:Y:S07]  /*2130*/  LDSM.16.M88.4 R60, [R202+0x10100] ;  /* 0x01010000ca3c783b */ /* 0x000fee0000000200 */
[C---:B------:R-:W-:Y:S01]  /*2140*/  HMMA.16816.F32.BF16 R64, R68.reuse, R56, R48 ;  /* 0x000000384440723c */ /* 0x040fe20000041830 */
[----:B------:R-:W5:Y:S07]  /*2150*/  LDSM.16.M88.4 R48, [R204+0x2000] ;  /* 0x00200000cc30783b */ /* 0x000f6e0000000200 */
[C---:B------:R-:W-:Y:S08]  /*2160*/  HMMA.16816.F32.BF16 R44, R68.reuse, R52, R44 ;  /* 0x00000034442c723c */ /* 0x040ff0000004182c */
[C---:B------:R-:W-:Y:S01]  /*2170*/  HMMA.16816.F32.BF16 R40, R68.reuse, R54, R40 ;  /* 0x000000364428723c */ /* 0x040fe20000041828 */
[----:B------:R-:W-:Y:S07]  /*2180*/  LDSM.16.M88.4 R52, [R201+0x10100] ;  /* 0x01010000c934783b */ /* 0x000fee0000000200 */
[----:B------:R-:W-:Y:S01]  /*2190*/  HMMA.16816.F32.BF16 R72, R68, R58, R72 ;  /* 0x0000003a4448723c */ /* 0x000fe20000041848 */
[----:B------:R-:W4:Y:S04]  /*21a0*/  LDSM.16.M88.4 R68, [R204+0x3800] ;  /* 0x00380000cc44783b */ /* 0x000f280000000200 */
[----:B------:R-:W4:Y:S03]  /*21b0*/  LDSM.16.M88.4 R56, [R204+0x3000] ;  /* 0x00300000cc38783b */ /* 0x000f260000000200 */
[C---:B--2---:R-:W-:Y:S08]  /*21c0*/  HMMA.16816.F32.BF16 R20, R32.reuse, R28, R20 ;  /* 0x0000001c2014723c */ /* 0x044ff00000041814 */
[C---:B------:R-:W-:Y:S01]  /*21d0*/  HMMA.16816.F32.BF16 R16, R32.reuse, R30, R16 ;  /* 0x0000001e2010723c */ /* 0x040fe20000041810 */
[----:B------:R-:W2:Y:S07]  /*21e0*/  LDSM.16.M88.4 R28, [R200+0x8100] ;  /* 0x00810000c81c783b */ /* 0x000eae0000000200 */
[C---:B---3--:R-:W-:Y:S08]  /*21f0*/  HMMA.16816.F32.BF16 R12, R32.reuse, R4, R12 ;  /* 0x00000004200c723c */ /* 0x048ff0000004180c */
[C---:B------:R-:W-:Y:S01]  /*2200*/  HMMA.16816.F32.BF16 R8, R32.reuse, R6, R8 ;  /* 0x000000062008723c */ /* 0x040fe20000041808 */
[----:B------:R-:W3:Y:S07]  /*2210*/  LDSM.16.M88.4 R4, [R200+0x8900] ;  /* 0x00890000c804783b */ /* 0x000eee0000000200 */
[C---:B-1----:R-:W-:Y:S08]  /*2220*/  HMMA.16816.F32.BF16 R44, R32.reuse, R76, R44 ;  /* 0x0000004c202c723c */ /* 0x042ff0000004182c */
[C---:B------:R-:W-:Y:S01]  /*2230*/  HMMA.16816.F32.BF16 R40, R32.reuse, R78, R40 ;  /* 0x0000004e2028723c */ /* 0x040fe20000041828 */
[----:B------:R-:W1:Y:S07]  /*2240*/  LDSM.16.M88.4 R76, [R200+0x9900] ;  /* 0x00990000c84c783b */ /* 0x000e6e0000000200 */
[C---:B----4-:R-:W-:Y:S08]  /*2250*/  HMMA.16816.F32.BF16 R64, R32.reuse, R24, R64 ;  /* 0x000000182040723c */ /* 0x050ff00000041840 */
[----:B------:R-:W-:Y:S01]  /*2260*/  HMMA.16816.F32.BF16 R72, R32, R26, R72 ;  /* 0x0000001a2048723c */ /* 0x000fe20000041848 */
[----:B------:R-:W4:Y:S04]  /*2270*/  LDSM.16.M88.4 R24, [R200+0x9100] ;  /* 0x00910000c818783b */ /* 0x000f280000000200 */
[----:B------:R-:W-:Y:S03]  /*2280*/  LDSM.16.M88.4 R32, [R192+0x2800] ;  /* 0x00280000c020783b */ /* 0x000fe60000000200 */
[C---:B-----5:R-:W-:Y:S08]  /*2290*/  HMMA.16816.F32.BF16 R20, R60.reuse, R48, R20 ;  /* 0x000000303c14723c */ /* 0x060ff00000041814 */
[C---:B------:R-:W-:Y:S01]  /*22a0*/  HMMA.16816.F32.BF16 R16, R60.reuse, R50, R16 ;  /* 0x000000323c10723c */ /* 0x040fe20000041810 */
[----:B------:R-:W-:Y:S07]  /*22b0*/  LDSM.16.M88.4 R48, [R199+0x10100] ;  /* 0x01010000c730783b */ /* 0x000fee0000000200 */
[C---:B------:R-:W-:Y:S08]  /*22c0*/  HMMA.16816.F32.BF16 R12, R60.reuse, R36, R12 ;  /* 0x000000243c0c723c */ /* 0x040ff0000004180c */
[C---:B------:R-:W-:Y:S01]  /*22d0*/  HMMA.16816.F32.BF16 R8, R60.reuse, R38, R8 ;  /* 0x000000263c08723c */ /* 0x040fe20000041808 */
[----:B------:R-:W5:Y:S07]  /*22e0*/  LDSM.16.M88.4 R36, [R192+0x2000] ;  /* 0x00200000c024783b */ /* 0x000f6e0000000200 */
[C---:B------:R-:W-:Y:S08]  /*22f0*/  HMMA.16816.F32.BF16 R44, R60.reuse, R68, R44 ;  /* 0x000000443c2c723c */ /* 0x040ff0000004182c */
[C---:B------:R-:W-:Y:S01]  /*2300*/  HMMA.16816.F32.BF16 R40, R60.reuse, R70, R40 ;  /* 0x000000463c28723c */ /* 0x040fe20000041828 */
[----:B------:R-:W1:Y:S07]  /*2310*/  LDSM.16.M88.4 R68, [R192+0x3800] ;  /* 0x00380000c044783b */ /* 0x000e6e0000000200 */
[C---:B------:R-:W-:Y:S08]  /*2320*/  HMMA.16816.F32.BF16 R64, R60.reuse, R56, R64 ;  /* 0x000000383c40723c */ /* 0x040ff00000041840 */
[----:B------:R-:W-:Y:S01]  /*2330*/  HMMA.16816.F32.BF16 R72, R60, R58, R72 ;  /* 0x0000003a3c48723c */ /* 0x000fe20000041848 */
[----:B------:R-:W4:Y:S04]  /*2340*/  LDSM.16.M88.4 R56, [R192+0x3000] ;  /* 0x00300000c038783b */ /* 0x000f280000000200 */
[----:B------:R-:W-:Y:S03]  /*2350*/  LDSM.16.M88.4 R60, [R206+0x14100] ;  /* 0x01410000ce3c783b */ /* 0x000fe60000000200 */
        /* <DEDUP_REMOVED lines=15> */
[----:B------:R-:W5:Y:S07]  /*2450*/  LDSM.16.M88.4 R36, [R204+0x4000] ;  /* 0x00400000cc24783b */ /* 0x000f6e0000000200 */
[C---:B------:R-:W-:Y:S08]  /*2460*/  HMMA.16816.F32.BF16 R12, R48.reuse, R32, R12 ;  /* 0x00000020300c723c */ /* 0x040ff0000004180c */
[C---:B------:R-:W-:Y:S01]  /*2470*/  HMMA.16816.F32.BF16 R8, R48.reuse, R34, R8 ;  /* 0x000000223008723c */ /* 0x040fe20000041808 */
[----:B------:R-:W1:Y:S07]  /*2480*/  LDSM.16.M88.4 R32, [R204+0x4800] ;  /* 0x00480000cc20783b */ /* 0x000e6e0000000200 */
[C---:B------:R-:W-:Y:S08]  /*2490*/  HMMA.16816.F32.BF16 R44, R48.reuse, R68, R44 ;  /* 0x00000044302c723c */ /* 0x040ff0000004182c */
[C---:B------:R-:W-:Y:S08]  /*24a0*/  HMMA.16816.F32.BF16 R40, R48.reuse, R70, R40 ;  /* 0x000000463028723c */ /* 0x040ff00000041828 */
[C---:B------:R-:W-:Y:S08]  /*24b0*/  HMMA.16816.F32.BF16 R64, R48.reuse, R56, R64 ;  /* 0x000000383040723c */ /* 0x040ff00000041840 */
[----:B------:R-:W-:Y:S01]  /*24c0*/  HMMA.16816.F32.BF16 R72, R48, R58, R72 ;  /* 0x0000003a3048723c */ /* 0x000fe20000041848 */
[----:B------:R-:W4:Y:S04]  /*24d0*/  LDSM.16.M88.4 R48, [R204+0x5800] ;  /* 0x00580000cc30783b */ /* 0x000f280000000200 */
[----:B------:R-:W4:Y:S03]  /*24e0*/  LDSM.16.M88.4 R56, [R204+0x5000] ;  /* 0x00500000cc38783b */ /* 0x000f260000000200 */
[C---:B--2---:R-:W-:Y:S08]  /*24f0*/  HMMA.16816.F32.BF16 R20, R60.reuse, R28, R20 ;  /* 0x0000001c3c14723c */ /* 0x044ff00000041814 */
[C---:B------:R-:W-:Y:S01]  /*2500*/  HMMA.16816.F32.BF16 R16, R60.reuse, R30, R16 ;  /* 0x0000001e3c10723c */ /* 0x040fe20000041810 */
[----:B------:R-:W-:Y:S07]  /*2510*/  LDSM.16.M88.4 R28, [R201+0x14100] ;  /* 0x01410000c91c783b */ /* 0x000fee0000000200 */
[C---:B---3--:R-:W-:Y:S08]  /*2520*/  HMMA.16816.F32.BF16 R12, R60.reuse, R4, R12 ;  /* 0x000000043c0c723c */ /* 0x048ff0000004180c */
[C---:B------:R-:W-:Y:S01]  /*2530*/  HMMA.16816.F32.BF16 R8, R60.reuse, R6, R8 ;  /* 0x000000063c08723c */ /* 0x040fe20000041808 */
[----:B------:R-:W2:Y:S07]  /*2540*/  LDSM.16.M88.4 R4, [R200+0xa100] ;  /* 0x00a10000c804783b */ /* 0x000eae0000000200 */
[C---:B-1----:R-:W-:Y:S08]  /*2550*/  HMMA.16816.F32.BF16 R44, R60.reuse, R76, R44 ;  /* 0x0000004c3c2c723c */ /* 0x042ff0000004182c */
[C---:B------:R-:W-:Y:S08]  /*2560*/  HMMA.16816.F32.BF16 R40, R60.reuse, R78, R40 ;  /* 0x0000004e3c28723c */ /* 0x040ff00000041828 */
[C---:B----4-:R-:W-:Y:S08]  /*2570*/  HMMA.16816.F32.BF16 R64, R60.reuse, R24, R64 ;  /* 0x000000183c40723c */ /* 0x050ff00000041840 */
[----:B------:R-:W-:Y:S01]  /*2580*/  HMMA.16816.F32.BF16 R72, R60, R26, R72 ;  /* 0x0000001a3c48723c */ /* 0x000fe20000041848 */
[----:B------:R-:W1:Y:S07]  /*2590*/  LDSM.16.M88.4 R24, [R200+0xa900] ;  /* 0x00a90000c818783b */ /* 0x000e6e0000000200 */
[C---:B-----5:R-:W-:Y:S08]  /*25a0*/  HMMA.16816.F32.BF16 R20, R52.reuse, R36, R20 ;  /* 0x000000243414723c */ /* 0x060ff00000041814 */
[C---:B------:R-:W-:Y:S08]  /*25b0*/  HMMA.16816.F32.BF16 R12, R52.reuse, R32, R12 ;  /* 0x00000020340c723c */ /* 0x040ff0000004180c */
[C---:B------:R-:W-:Y:S01]  /*25c0*/  HMMA.16816.F32.BF16 R16, R52.reuse, R38, R16 ;  /* 0x000000263410723c */ /* 0x040fe20000041810 */
[----:B------:R-:W-:Y:S07]  /*25d0*/  LDSM.16.M88.4 R36, [R200+0xb900] ;  /* 0x00b90000c824783b */ /* 0x000fee0000000200 */
[C---:B------:R-:W-:Y:S01]  /*25e0*/  HMMA.16816.F32.BF16 R8, R52.reuse, R34, R8 ;  /* 0x000000223408723c */ /* 0x040fe20000041808 */
[----:B------:R-:W3:Y:S07]  /*25f0*/  LDSM.16.M88.4 R32, [R200+0xb100] ;  /* 0x00b10000c820783b */ /* 0x000eee0000000200 */
[C---:B------:R-:W-:Y:S08]  /*2600*/  HMMA.16816.F32.BF16 R44, R52.reuse, R48, R44 ;  /* 0x00000030342c723c */ /* 0x040ff0000004182c */
[C---:B------:R-:W-:Y:S08]  /*2610*/  HMMA.16816.F32.BF16 R40, R52.reuse, R50, R40 ;  /* 0x000000323428723c */ /* 0x040ff00000041828 */
[C---:B------:R-:W-:Y:S08]  /*2620*/  HMMA.16816.F32.BF16 R64, R52.reuse, R56, R64 ;  /* 0x000000383440723c */ /* 0x040ff00000041840 */
[----:B------:R-:W-:Y:S01]  /*2630*/  HMMA.16816.F32.BF16 R72, R52, R58, R72 ;  /* 0x0000003a3448723c */ /* 0x000fe20000041848 */
[----:B------:R-:W-:Y:S04]  /*2640*/  LDSM.16.M88.4 R56, [R192+0x4000] ;  /* 0x00400000c038783b */ /* 0x000fe80000000200 */
[----:B------:R-:W-:Y:S03]  /*2650*/  LDSM.16.M88.4 R52, [R192+0x4800] ;  /* 0x00480000c034783b */ /* 0x000fe60000000200 */
[C---:B--2---:R-:W-:Y:S01]  /*2660*/  HMMA.16816.F32.BF16 R48, R28.reuse, R4, R20 ;  /* 0x000000041c30723c */ /* 0x044fe20000041814 */
[----:B------:R-:W2:Y:S07]  /*2670*/  LDSM.16.M88.4 R20, [R199+0x14100] ;  /* 0x01410000c714783b */ /* 0x000eae0000000200 */
[C---:B-1----:R-:W-:Y:S08]  /*2680*/  HMMA.16816.F32.BF16 R12, R28.reuse, R24, R12 ;  /* 0x000000181c0c723c */ /* 0x042ff0000004180c */
[C---:B------:R-:W-:Y:S01]  /*2690*/  HMMA.16816.F32.BF16 R16, R28.reuse, R6, R16 ;  /* 0x000000061c10723c */ /* 0x040fe20000041810 */
[----:B------:R-:W1:Y:S07]  /*26a0*/  LDSM.16.M88.4 R4, [R192+0x5000] ;  /* 0x00500000c004783b */ /* 0x000e6e0000000200 */
[----:B------:R-:W-:Y:S01]  /*26b0*/  HMMA.16816.F32.BF16 R24, R28, R26, R8 ;  /* 0x0000001a1c18723c */ /* 0x000fe20000041808 */
[----:B------:R-:W4:Y:S01]  /*26c0*/  LDSM.16.M88.4 R8, [R192+0x5800] ;  /* 0x00580000c008783b */ /* 0x000f220000000200 */
[----:B------:R-:W-:-:S06]  /*26d0*/  DEPBAR.LE SB0, 0x0 ;  /* 0x000080000000791a */ /* 0x000fcc0000000000 */
[C---:B---3--:R-:W-:Y:S08]  /*26e0*/  HMMA.16816.F32.BF16 R64, R28.reuse, R32, R64 ;  /* 0x000000201c40723c */ /* 0x048ff00000041840 */
[C---:B------:R-:W-:Y:S08]  /*26f0*/  HMMA.16816.F32.BF16 R72, R28.reuse, R34, R72 ;  /* 0x000000221c48723c */ /* 0x040ff00000041848 */
[C---:B------:R-:W-:Y:S08]  /*2700*/  HMMA.16816.F32.BF16 R44, R28.reuse, R36, R44 ;  /* 0x000000241c2c723c */ /* 0x040ff0000004182c */
[----:B------:R-:W-:Y:S08]  /*2710*/  HMMA.16816.F32.BF16 R40, R28, R38, R40 ;  /* 0x000000261c28723c */ /* 0x000ff00000041828 */
[C---:B--2---:R-:W-:Y:S08]  /*2720*/  HMMA.16816.F32.BF16 R48, R20.reuse, R56, R48 ;  /* 0x000000381430723c */ /* 0x044ff00000041830 */
[C---:B------:R-:W-:Y:S08]  /*2730*/  HMMA.16816.F32.BF16 R16, R20.reuse, R58, R16 ;  /* 0x0000003a1410723c */ /* 0x040ff00000041810 */
[C---:B------:R-:W-:Y:S08]  /*2740*/  HMMA.16816.F32.BF16 R12, R20.reuse, R52, R12 ;  /* 0x00000034140c723c */ /* 0x040ff0000004180c */
[----:B------:R-:W-:Y:S01]  /*2750*/  HMMA.16816.F32.BF16 R24, R20, R54, R24 ;  /* 0x000000361418723c */ /* 0x000fe20000041818 */
[----:B------:R-:W-:-:S06]  /*2760*/  FMUL.FTZ R0, R50, c[0x0][0x320] ;  /* 0x0000c80032007a20 */ /* 0x000fcc0000410000 */
[----:B------:R-:W2:Y:S01]  /*2770*/  MUFU.TANH R0, R0 ;  /* 0x0000000000007308 */ /* 0x000ea20000002400 */
[C---:B-1----:R-:W-:Y:S07]  /*2780*/  HMMA.16816.F32.BF16 R64, R20.reuse, R4, R64 ;  /* 0x000000041440723c */ /* 0x042fee0000041840 */
[----:B------:R-:W-:Y:S01]  /*2790*/  LOP3.LUT R4, R84, R87, RZ, 0xfc, !PT ;  /* 0x0000005754047212 */ /* 0x000fe200078efcff */
[C---:B------:R-:W-:Y:S07]  /*27a0*/  HMMA.16816.F32.BF16 R72, R20.reuse, R6, R72 ;  /* 0x000000061448723c */ /* 0x040fee0000041848 */
[----:B------:R-:W-:Y:S01]  /*27b0*/  FMUL.FTZ R7, R48, c[0x0][0x320] ;  /* 0x0000c80030077a20 */ /* 0x000fe20000410000 */
[C---:B----4-:R-:W-:Y:S05]  /*27c0*/  HMMA.16816.F32.BF16 R44, R20.reuse, R8, R44 ;  /* 0x00000008142c723c */ /* 0x050fea000004182c */
[----:B------:R-:W1:Y:S03]  /*27d0*/  MUFU.TANH R7, R7 ;  /* 0x0000000700077308 */ /* 0x000e660000002400 */
[----:B------:R-:W-:Y:S07]  /*27e0*/  HMMA.16816.F32.BF16 R40, R20, R10, R40 ;  /* 0x0000000a1428723c */ /* 0x000fee0000041828 */
[----:B------:R-:W-:-:S06]  /*27f0*/  FMUL.FTZ R20, R49, c[0x0][0x320] ;  /* 0x0000c80031147a20 */ /* 0x000fcc0000410000 */
[----:B------:R-:W3:Y:S01]  /*2800*/  MUFU.TANH R20, R20 ;  /* 0x0000001400147308 */ /* 0x000ee20000002400 */
[----:B------:R-:W-:Y:S06]  /*2810*/  BAR.SYNC.DEFER_BLOCKING 0x0 ;  /* 0x0000000000007b1d */ /* 0x000fec0000010000 */
[----:B------:R-:W-:Y:S05]  /*2820*/  @P0 BRA `(.L_x_168) ;  /* 0x0000041000000947 */ /* 0x000fea0003800000 */
[----:B-12---:R-:W-:Y:S01]  /*2830*/  IADD3 R208, R210, UR13, R81 ;  /* 0x0000000dd2d07c10 */ /* 0x006fe2000fffe051 */
[----:B------:R-:W-:-:S03]  /*2840*/  IMAD.MOV.U32 R207, RZ, RZ, RZ ;  /* 0x000000ffffcf7224 */ /* 0x000fc600078e00ff */
[----:B------:R-:W-:-:S05]  /*2850*/  IADD3 R208, R208, -0x40, RZ ;  /* 0xffffffc0d0d07810 */ /* 0x000fca0007ffe0ff */
        /* <DEDUP_REMOVED lines=10> */
[----:B------:R-:W-:Y:S01]  /*2900*/  SEL R23, RZ, 0x10, P5 ;  /* 0x00000010ff177807 */ /* 0x000fe20002800000 */
[----:B------:R-:W-:Y:S01]  /*2910*/  IMAD R208, R5, c[0x0][0x2b8], R208 ;  /* 0x0000ae0005d07a24 */ /* 0x000fe200078e02d0 */
[----:B------:R-:W-:Y:S02]  /*2920*/  IADD3 R34, -R28, 0x10, RZ ;  /* 0x000000101c227810 */ /* 0x000fe40007ffe1ff */
[----:B------:R-:W-:Y:S01]  /*2930*/  IADD3 R32, -R23, 0x10, RZ ;  /* 0x0000001017207810 */ /* 0x000fe20007ffe1ff */
[----:B------:R-:W-:Y:S01]  /*2940*/  IMAD.WIDE.U32 R10, R208, c[0x0][0x1e0], RZ ;  /* 0x00007800d00a7a25 */ /* 0x000fe200078e00ff */
[----:B------:R-:W-:-:S02]  /*2950*/  SHF.R.S32.HI R5, RZ, 0x1f, R208 ;  /* 0x0000001fff057819 */ /* 0x000fc400000114d0 */
[----:B------:R-:W-:Y:S02]  /*2960*/  LOP3.LUT R34, R34, 0xf, RZ, 0xc0, !PT ;  /* 0x0000000f22227812 */ /* 0x000fe400078ec0ff */
[----:B------:R-:W-:Y:S01]  /*2970*/  LOP3.LUT R32, R32, 0xf, RZ, 0xc0, !PT ;  /* 0x0000000f20207812 */ /* 0x000fe200078ec0ff */
[----:B------:R-:W-:-:S04]  /*2980*/  IMAD R5, R5, c[0x0][0x1e0], RZ ;  /* 0x0000780005057a24 */ /* 0x000fc800078e02ff */
[----:B------:R-:W-:-:S04]  /*2990*/  IMAD R5, R208, c[0x0][0x1e4], R5 ;  /* 0x00007900d0057a24 */ /* 0x000fc800078e0205 */
[----:B------:R-:W-:Y:S01]  /*29a0*/  IMAD.IADD R11, R11, 0x1, R5 ;  /* 0x000000010b0b7824 */ /* 0x000fe200078e0205 */
[----:B--2---:R-:W-:-:S03]  /*29b0*/  SHF.R.S32.HI R6, RZ, 0x1f, R207 ;  /* 0x0000001fff067819 */ /* 0x004fc600000114cf */
[----:B------:R-:W-:Y:S01]  /*29c0*/  IMAD.WIDE.U32 R8, R207, c[0x0][0x1f0], R10 ;  /* 0x00007c00cf087a25 */ /* 0x000fe200078e000a */
[----:B------:R-:W-:-:S03]  /*29d0*/  IADD3 R11, -R221, 0x10, RZ ;  /* 0x00000010dd0b7810 */ /* 0x000fc60007ffe1ff */
[----:B------:R-:W-:Y:S01]  /*29e0*/  IMAD R6, R6, c[0x0][0x1f0], RZ ;  /* 0x00007c0006067a24 */ /* 0x000fe200078e02ff */
[----:B------:R-:W-:Y:S02]  /*29f0*/  IADD3 R31, P0, R8, UR18, RZ ;  /* 0x00000012081f7c10 */ /* 0x000fe4000ff1e0ff */
[----:B------:R-:W-:Y:S01]  /*2a00*/  LOP3.LUT R11, R11, 0xf, RZ, 0xc0, !PT ;  /* 0x0000000f0b0b7812 */ /* 0x000fe200078ec0ff */
[----:B------:R-:W-:Y:S02]  /*2a10*/  IMAD R5, R207, c[0x0][0x1f4], R6 ;  /* 0x00007d00cf057a24 */ /* 0x000fe400078e0206 */
[----:B------:R-:W-:-:S03]  /*2a20*/  IMAD.SHL.U32 R6, R218, 0x2, RZ ;  /* 0x00000002da067824 */ /* 0x000fc600078e00ff */
[----:B------:R-:W-:Y:S01]  /*2a30*/  IADD3.X R8, R9, UR8, R5, P0, !PT ;  /* 0x0000000809087c10 */ /* 0x000fe200087fe405 */
[----:B------:R-:W-:Y:S01]  /*2a40*/  IMAD.SHL.U32 R9, R217, 0x2, RZ ;  /* 0x00000002d9097824 */ /* 0x000fe200078e00ff */
[C---:B------:R-:W-:Y:S02]  /*2a50*/  LEA R10, P0, R31.reuse, c[0x0][0x1c8], 0x1 ;  /* 0x000072001f0a7a11 */ /* 0x040fe400078008ff */
[----:B------:R-:W-:Y:S02]  /*2a60*/  SHF.L.U64.HI R5, R218, 0x1, R133 ;  /* 0x00000001da057819 */ /* 0x000fe40000010285 */
[----:B------:R-:W-:Y:S01]  /*2a70*/  LEA.HI.X R31, R31, c[0x0][0x1cc], R8, 0x1, P0 ;  /* 0x000073001f1f7a11 */ /* 0x000fe200000f0c08 */
[----:B------:R-:W1:Y:S01]  /*2a80*/  SHFL.IDX PT, R21, R10, 0x1, 0x181f ;  /* 0x00381f000a157f89 */ /* 0x000e6200000e0000 */
[----:B------:R-:W-:-:S03]  /*2a90*/  SHF.L.U64.HI R8, R217, 0x1, R220 ;  /* 0x00000001d9087819 */ /* 0x000fc600000102dc */
[----:B------:R-:W2:Y:S04]  /*2aa0*/  SHFL.IDX PT, R22, R31, 0x1, 0x181f ;  /* 0x00381f001f167f89 */ /* 0x000ea800000e0000 */
[----:B------:R4:W5:Y:S04]  /*2ab0*/  SHFL.IDX PT, R29, R10, RZ, 0x181f ;  /* 0x00181fff0a1d7589 */ /* 0x00096800000e0000 */
[----:B------:R-:W3:Y:S01]  /*2ac0*/  SHFL.IDX PT, R30, R31, RZ, 0x181f ;  /* 0x00181fff1f1e7589 */ /* 0x000ee200000e0000 */
[----:B-1----:R-:W-:-:S04]  /*2ad0*/  IADD3 R34, P2, P0, R34, R21, R6 ;  /* 0x0000001522227210 */ /* 0x002fc8000785e006 */
[----:B--2---:R-:W-:Y:S02]  /*2ae0*/  IADD3.X R35, RZ, R22, R5, P2, P0 ;  /* 0x00000016ff237210 */ /* 0x004fe400017e0405 */
[----:B------:R-:W-:Y:S01]  /*2af0*/  IADD3 R32, P2, P0, R32, R21, R9 ;  /* 0x0000001520207210 */ /* 0x000fe2000785e009 */
[----:B----4-:R-:W-:-:S03]  /*2b00*/  IMAD.SHL.U32 R10, R216, 0x2, RZ ;  /* 0x00000002d80a7824 */ /* 0x010fc600078e00ff */
[----:B------:R-:W-:Y:S02]  /*2b10*/  IADD3.X R33, RZ, R22, R8, P2, P0 ;  /* 0x00000016ff217210 */ /* 0x000fe400017e0408 */
[----:B------:R-:W-:Y:S02]  /*2b20*/  IADD3 R36, P2, P0, R11, R21, R10 ;  /* 0x000000150b247210 */ /* 0x000fe4000785e00a */
[----:B------:R-:W-:-:S04]  /*2b30*/  SHF.L.U64.HI R11, R216, 0x1, R219 ;  /* 0x00000001d80b7819 */ /* 0x000fc800000102db */
[----:B------:R-:W-:Y:S02]  /*2b40*/  IADD3.X R37, RZ, R22, R11, P2, P0 ;  /* 0x00000016ff257210 */ /* 0x000fe400017e040b */
[C---:B-----5:R-:W-:Y:S02]  /*2b50*/  IADD3 R38, P2, R29.reuse, R6, RZ ;  /* 0x000000061d267210 */ /* 0x060fe40007f5e0ff */
[----:B------:R-:W-:-:S03]  /*2b60*/  IADD3 R48, P0, R29, R9, RZ ;  /* 0x000000091d307210 */ /* 0x000fc60007f1e0ff */
[----:B---3--:R-:W-:Y:S01]  /*2b70*/  IMAD.X R39, R30, 0x1, R5, P2 ;  /* 0x000000011e277824 */ /* 0x008fe200010e0605 */
[----:B------:R-:W-:Y:S01]  /*2b80*/  ISETP.NE.U32.AND P2, PT, R28, RZ, PT ;  /* 0x000000ff1c00720c */ /* 0x000fe20003f45070 */
[C---:B------:R-:W-:Y:S01]  /*2b90*/  IMAD.X R49, R30.reuse, 0x1, R8, P0 ;  /* 0x000000011e317824 */ /* 0x040fe200000e0608 */
[----:B------:R-:W-:Y:S02]  /*2ba0*/  IADD3 R10, P0, R29, R10, RZ ;  /* 0x0000000a1d0a7210 */ /* 0x000fe40007f1e0ff */
[----:B------:R1:W-:Y:S03]  /*2bb0*/  LDGSTS.E.BYPASS.LTC128B.128 [R209+0x6100], [R38.64], !P6 ;  /* 0x0610000026d17fae */ /* 0x0003e6000f101d56 */
[----:B------:R-:W-:Y:S01]  /*2bc0*/  IMAD.X R11, R30, 0x1, R11, P0 ;  /* 0x000000011e0b7824 */ /* 0x000fe200000e060b */
[----:B------:R1:W-:Y:S01]  /*2bd0*/  LDGSTS.E.BYPASS.LTC128B.128 [R209+0x8100], [R48.64], !P5 ;  /* 0x0810000030d17fae */ /* 0x0003e2000e901d56 */
[----:B------:R-:W-:-:S03]  /*2be0*/  ISETP.NE.U32.AND P0, PT, R23, RZ, PT ;  /* 0x000000ff1700720c */ /* 0x000fc60003f05070 */
[----:B------:R1:W-:Y:S04]  /*2bf0*/  LDGSTS.E.BYPASS.LTC128B.128 [R209+0xa100], [R10.64], !P4 ;  /* 0x0a1000000ad17fae */ /* 0x0003e8000e101d56 */
[----:B------:R1:W-:Y:S01]  /*2c00*/  LDGSTS.E.BYPASS.LTC128B.128.ZFILL [R209+0x7100], [R34.64], P2 ;  /* 0x0710000022d17fae */ /* 0x0003e20009141d56 */
[----:B------:R-:W-:-:S05]  /*2c10*/  ISETP.NE.U32.AND P2, PT, R221, RZ, PT ;  /* 0x000000ffdd00720c */ /* 0x000fca0003f45070 */
[----:B------:R1:W-:Y:S08]  /*2c20*/  LDGSTS.E.BYPASS.LTC128B.128.ZFILL [R209+0x9100], [R32.64], P0 ;  /* 0x0910000020d17fae */ /* 0x0003f00008141d56 */
[----:B------:R1:W-:Y:S02]  /*2c30*/  LDGSTS.E.BYPASS.LTC128B.128.ZFILL [R209+0xb100], [R36.64], P2 ;  /* 0x0b10000024d17fae */ /* 0x0003e40009141d56 */
.L_x_168:
[----:B-12---:R-:W-:Y:S01]  /*2c40*/  FMUL.FTZ R10, R13, c[0x0][0x320] ;  /* 0x0000c8000d0a7a20 */ /* 0x006fe20000410000 */
[----:B------:R-:W-:Y:S01]  /*2c50*/  SHF.R.S32.HI R11, RZ, 0x1f, R80 ;  /* 0x0000001fff0b7819 */ /* 0x000fe20000011450 */
[----:B------:R-:W-:Y:S01]  /*2c60*/  FMUL.FTZ R5, R17, c[0x0][0x320] ;  /* 0x0000c80011057a20 */ /* 0x000fe20000410000 */
[----:B------:R-:W-:Y:S01]  /*2c70*/  LOP3.LUT R9, R83, 0xffffffe0, RZ, 0xc0, !PT ;  /* 0xffffffe053097812 */ /* 0x000fe200078ec0ff */
[----:B------:R-:W-:Y:S01]  /*2c80*/  FMUL.FTZ R8, R24, c[0x0][0x320] ;  /* 0x0000c80018087a20 */ /* 0x000fe20000410000 */
[----:B------:R-:W-:Y:S01]  /*2c90*/  LEA.HI R13, R85, R82, RZ, 0x2 ;  /* 0x00000052550d7211 */ /* 0x000fe200078f10ff */
[----:B------:R-:W-:Y:S01]  /*2ca0*/  UIADD3 UR4, UR10, 0x1, -UR12 ;  /* 0x000000010a047890 */ /* 0x000fe2000fffe80c */
[----:B------:R-:W-:Y:S01]  /*2cb0*/  LEA.HI R11, R11, R80, RZ, 0x3 ;  /* 0x000000500b0b7211 */ /* 0x000fe200078f18ff */
[----:B------:R-:W-:Y:S01]  /*2cc0*/  IMAD.IADD R9, R82, 0x1, -R9 ;  /* 0x0000000152097824 */ /* 0x000fe200078e0a09 */
[----:B------:R-:W-:Y:S01]  /*2cd0*/  LOP3.LUT R13, R13, 0xfffffffc, RZ, 0xc0, !PT ;  /* 0xfffffffc0d0d7812 */ /* 0x000fe200078ec0ff */
[----:B------:R-:W-:Y:S01]  /*2ce0*/  FMUL.FTZ R16, R16, c[0x0][0x320] ;  /* 0x0000c80010107a20 */ /* 0x000fe20000410000 */
[----:B------:R-:W-:Y:S01]  /*2cf0*/  LOP3.LUT R11, R11, 0xffffff8, RZ, 0xc0, !PT ;  /* 0x0ffffff80b0b7812 */ /* 0x000fe200078ec0ff */
[----:B------:R-:W-:Y:S01]  /*2d00*/  FMUL.FTZ R12, R12, c[0x0][0x320] ;  /* 0x0000c8000c0c7a20 */ /* 0x000fe20000410000 */
[----:B------:R-:W-:Y:S01]  /*2d10*/  SHF.R.S32.HI R22, RZ, 0x1f, R9 ;  /* 0x0000001fff167819 */ /* 0x000fe20000011409 */
[----:B------:R-:W-:Y:S01]  /*2d20*/  IMAD.IADD R82, R82, 0x1, -R13 ;  /* 0x0000000152527824 */ /* 0x000fe200078e0a0d */
[----:B------:R-:W-:Y:S01]  /*2d30*/  PLOP3.LUT P2, PT, PT, PT, UP2, 0x80, 0x0 ;  /* 0x000000000000781c */ /* 0x000fe20003f4f028 */
[----:B------:R-:W-:Y:S01]  /*2d40*/  IMAD.IADD R80, R80, 0x1, -R11 ;  /* 0x0000000150507824 */ /* 0x000fe200078e0a0b */
[----:B------:R-:W-:Y:S01]  /*2d50*/  LEA.HI R11, R22, R9, RZ, 0x2 ;  /* 0x00000009160b7211 */ /* 0x000fe200078f10ff */
[----:B------:R-:W-:Y:S01]  /*2d60*/  FMUL.FTZ R6, R25, c[0x0][0x320] ;  /* 0x0000c80019067a20 */ /* 0x000fe20000410000 */
[----:B------:R-:W-:Y:S01]  /*2d70*/  LEA.HI R13, R82, R82, RZ, 0x1 ;  /* 0x00000052520d7211 */ /* 0x000fe200078f08ff */
[----:B------:R-:W-:Y:S01]  /*2d80*/  FMUL.FTZ R64, R64, c[0x0][0x320] ;  /* 0x0000c80040407a20 */ /* 0x000fe20000410000 */
[----:B------:R-:W-:Y:S01]  /*2d90*/  LEA.HI.SX32 R17, R11, UR25, 0x1e ;  /* 0x000000190b117c11 */ /* 0x000fe2000f8ff2ff */
[----:B------:R-:W-:Y:S01]  /*2da0*/  FMUL.FTZ R72, R72, c[0x0][0x320] ;  /* 0x0000c80048487a20 */ /* 0x000fe20000410000 */
[----:B------:R-:W-:Y:S01]  /*2db0*/  LOP3.LUT R13, R13, 0x1ffffffe, RZ, 0xc0, !PT ;  /* 0x1ffffffe0d0d7812 */ /* 0x000fe200078ec0ff */
[----:B------:R-:W-:Y:S01]  /*2dc0*/  FMUL.FTZ R73, R73, c[0x0][0x320] ;  /* 0x0000c80049497a20 */ /* 0x000fe20000410000 */
[----:B------:R-:W-:Y:S01]  /*2dd0*/  LEA R17, R80, R17, 0x4 ;  /* 0x0000001150117211 */ /* 0x000fe200078e20ff */
[----:B------:R-:W-:Y:S01]  /*2de0*/  FMUL.FTZ R44, R44, c[0x0][0x320] ;  /* 0x0000c8002c2c7a20 */ /* 0x000fe20000410000 */
[----:B------:R-:W-:Y:S01]  /*2df0*/  PLOP3.LUT P0, PT, PT, PT, UP2, 0x80, 0x0 ;  /* 0x000000000000781c */ /* 0x000fe20003f0f028 */
[----:B------:R-:W-:Y:S01]  /*2e00*/  IMAD.IADD R82, R82, 0x1, -R13 ;  /* 0x0000000152527824 */ /* 0x000fe200078e0a0d */
[----:B------:R-:W-:Y:S01]  /*2e10*/  LOP3.LUT R212, R11, 0x7ffffffc, RZ, 0xc0, !PT ;  /* 0x7ffffffc0bd47812 */ /* 0x000fe200078ec0ff */
[----:B------:R-:W-:Y:S01]  /*2e20*/  IMAD.U32 R11, RZ, RZ, UR4 ;  /* 0x00000004ff0b7e24 */ /* 0x000fe2000f8e00ff */
[----:B------:R-:W-:Y:S01]  /*2e30*/  ULDC UR4, c[0x0][0x1d0] ;  /* 0x0000740000047ab9 */ /* 0x000fe20000000800 */
[----:B------:R-:W-:Y:S01]  /*2e40*/  IMAD R211, R82, 0x8, R17 ;  /* 0x0000000852d37824 */ /* 0x000fe200078e0211 */
[----:B------:R-:W1:Y:S01]  /*2e50*/  MUFU.TANH R16, R16 ;  /* 0x0000001000107308 */ /* 0x000e620000002400 */
[----:B------:R-:W-:Y:S01]  /*2e60*/  IMAD.IADD R212, R9, 0x1, -R212 ;  /* 0x0000000109d47824 */ /* 0x000fe200078e0ad4 */
[----:B------:R-:W-:Y:S01]  /*2e70*/  ULDC UR5, c[0x0][0x324] ;  /* 0x0000c90000057ab9 */ /* 0x000fe20000000800 */
[----:B------:R-:W-:Y:S01]  /*2e80*/  @P2 IMAD.HI.U32 R13, R211, c[0x0][0x2c8], RZ ;  /* 0x0000b200d30d2a27 */ /* 0x000fe200078e00ff */
[----:B------:R-:W-:Y:S01]  /*2e90*/  MOV R21, R211 ;  /* 0x000000d300157202 */ /* 0x000fe20000000f00 */
[----:B------:R-:W-:Y:S01]  /*2ea0*/  UIMAD UR4, UR20, UR4, -UR12 ;  /* 0x00000004140472a4 */ /* 0x000fe2000f8e0a0c */
[----:B------:R-:W-:Y:S01]  /*2eb0*/  SHF.L.U32 R212, R212, 0x1, RZ ;  /* 0x00000001d4d47819 */ /* 0x000fe200000006ff */
[----:B------:R-:W-:Y:S01]  /*2ec0*/  FMUL.FTZ R45, R45, c[0x0][0x320] ;  /* 0x0000c8002d2d7a20 */ /* 0x000fe20000410000 */
[----:B------:R-:W-:Y:S01]  /*2ed0*/  @P0 SHF.R.U32.HI R21, RZ, c[0x0][0x2cc], R13 ;  /* 0x0000b300ff150a19 */ /* 0x000fe2000001160d */
[----:B------:R-:W-:Y:S01]  /*2ee0*/  FMUL.FTZ R40, R40, c[0x0][0x320] ;  /* 0x0000c80028287a20 */ /* 0x000fe20000410000 */
[----:B------:R-:W-:Y:S01]  /*2ef0*/  PLOP3.LUT P0, PT, PT, PT, UP1, 0x40, 0x0 ;  /* 0x000000000000781c */ /* 0x000fe20003f0e818 */
[----:B------:R-:W-:Y:S01]  /*2f00*/  FMUL.FTZ R41, R41, c[0x0][0x320] ;  /* 0x0000c80029297a20 */ /* 0x000fe20000410000 */
[----:B------:R-:W-:Y:S01]  /*2f10*/  IADD3 R11, R11, -c[0x0][0x168], -R212 ;  /* 0x80005a000b0b7a10 */ /* 0x000fe20007ffe8d4 */
[----:B------:R-:W2:Y:S01]  /*2f20*/  SHFL.IDX PT, R24, R21, RZ, 0x1c1f ;  /* 0x001c1fff15187589 */ /* 0x000ea200000e0000 */
[----:B------:R-:W-:Y:S01]  /*2f30*/  FMUL.FTZ R65, R65, c[0x0][0x320] ;  /* 0x0000c80041417a20 */ /* 0x000fe20000410000 */
[----:B------:R-:W4:Y:S01]  /*2f40*/  MUFU.TANH R5, R5 ;  /* 0x0000000500057308 */ /* 0x000f220000002400 */
[----:B------:R-:W-:Y:S01]  /*2f50*/  ULOP3.LUT UR12, URZ, UR5, URZ, 0x33, !UPT ;  /* 0x000000053f0c7292 */ /* 0x000fe2000f8e333f */
[----:B------:R-:W-:Y:S01]  /*2f60*/  IADD3 R13, R11, c[0x0][0x328], RZ ;  /* 0x0000ca000b0d7a10 */ /* 0x000fe20007ffe0ff */
[----:B------:R-:W0:Y:S01]  /*2f70*/  LDGDEPBAR ;  /* 0x00000000000079af */ /* 0x000e220000000000 */
[----:B------:R-:W-:-:S03]  /*2f80*/  IADD3 R9, -R212, UR4, RZ ;  /* 0x00000004d4097c10 */ /* 0x000fc6000fffe1ff */
[----:B------:R-:W-:Y:S01]  /*2f90*/  IADD3 R11, R11, UR12, RZ ;  /* 0x0000000c0b0b7c10 */ /* 0x000fe2000fffe0ff */
[----:B------:R-:W3:Y:S08]  /*2fa0*/  MUFU.TANH R12, R12 ;  /* 0x0000000c000c7308 */ /* 0x000ef00000002400 */
[----:B------:R-:W1:Y:S01]  /*2fb0*/  MUFU.TANH R10, R10 ;  /* 0x0000000a000a7308 */ /* 0x000e620000002400 */
[----:B--2---:R-:W-:Y:S01]  /*2fc0*/  IMAD.IADD R28, R13, 0x1, R24 ;  /* 0x000000010d1c7824 */ /* 0x004fe200078e0218 */
[----:B------:R-:W-:-:S06]  /*2fd0*/  IADD3 R22, R11, R24, RZ ;  /* 0x000000180b167210 */ /* 0x000fcc0007ffe0ff */
[----:B------:R-:W2:Y:S01]  /*2fe0*/  MUFU.TANH R8, R8 ;  /* 0x0000000800087308 */ /* 0x000ea20000002400 */
[----:B------:R-:W-:-:S07]  /*2ff0*/  IMNMX R23, R28, R9, PT ;  /* 0x000000091c177217 */ /* 0x000fce0003800200 */
        /* <DEDUP_REMOVED lines=9> */
[----:B------:R-:W-:Y:S05]  /*3090*/  @P0 BRA `(.L_x_169) ;  /* 0x0000016000000947 */ /* 0x000fea0003800000 */
[----:B--234-:R-:W-:Y:S01]  /*30a0*/  IMAD.U32 R17, RZ, RZ, UR10 ;  /* 0x0000000aff117e24 */ /* 0x01cfe2000f8e00ff */
[----:B------:R-:W-:Y:S04]  /*30b0*/  BSSY B0, `(.L_x_170) ;  /* 0x000000f000007945 */ /* 0x000fe80003800000 */
[----:B------:R-:W-:-:S04]  /*30c0*/  IADD3 R24, R17, -c[0x0][0x168], R24 ;  /* 0x80005a0011187a10 */ /* 0x000fc80007ffe018 */
[----:B------:R-:W-:-:S13]  /*30d0*/  ISETP.GT.AND P0, PT, R24, -0x1, PT ;  /* 0xffffffff1800780c */ /* 0x000fda0003f04270 */
[----:B------:R-:W-:Y:S05]  /*30e0*/  @P0 BRA `(.L_x_171) ;  /* 0x0000007000000947 */ /* 0x000fea0003800000 */
[----:B------:R-:W-:Y:S01]  /*30f0*/  IMAD.MOV.U32 R17, RZ, RZ, c[0x0][0x32c] ;  /* 0x0000cb00ff117624 */ /* 0x000fe200078e00ff */
[----:B------:R-:W-:-:S04]  /*3100*/  LOP3.LUT R24, RZ, R24, RZ, 0x33, !PT ;  /* 0x00000018ff187212 */ /* 0x000fc800078e33ff */
[----:B------:R-:W-:-:S13]  /*3110*/  ISETP.NE.AND P0, PT, R17, 0x1, PT ;  /* 0x000000011100780c */ /* 0x000fda0003f05270 */
[----:B------:R-:W-:-:S05]  /*3120*/  @P0 IMAD.HI.U32 R17, R24, c[0x0][0x330], RZ ;  /* 0x0000cc0018110a27 */ /* 0x000fca00078e00ff */
[----:B------:R-:W-:-:S04]  /*3130*/  @P0 SHF.R.U32.HI R24, RZ, c[0x0][0x334], R17 ;  /* 0x0000cd00ff180a19 */ /* 0x000fc80000011611 */
[----:B------:R-:W-:Y:S01]  /*3140*/  LOP3.LUT R24, RZ, R24, RZ, 0x33, !PT ;  /* 0x00000018ff187212 */ /* 0x000fe200078e33ff */
[----:B------:R-:W-:Y:S05]  /*3150*/  BRA `(.L_x_172) ;  /* 0x0000004000007947 */ /* 0x000fea0003800000 */
.L_x_171:
[----:B------:R-:W-:-:S04]  /*3160*/  MOV R17, c[0x0][0x32c] ;  /* 0x0000cb0000117a02 */ /* 0x000fc80000000f00 */
[----:B------:R-:W-:-:S13]  /*3170*/  ISETP.NE.AND P0, PT, R17, 0x1, PT ;  /* 0x000000011100780c */ /* 0x000fda0003f05270 */
[----:B------:R-:W-:-:S05]  /*3180*/  @P0 IMAD.HI.U32 R17, R24, c[0x0][0x330], RZ ;  /* 0x0000cc0018110a27 */ /* 0x000fca00078e00ff */
[----:B------:R-:W-:Y:S02]  /*3190*/  @P0 SHF.R.U32.HI R24, RZ, c[0x0][0x334], R17 ;  /* 0x0000cd00ff180a19 */ /* 0x000fe40000011611 */
.L_x_172:
[----:B------:R-:W-:Y:S05]  /*31a0*/  BSYNC B0 ;  /* 0x0000000000007941 */ /* 0x000fea0003800000 */
.L_x_170:
[----:B------:R-:W-:-:S04]  /*31b0*/  IMAD R17, R24, c[0x0][0x32c], -R81 ;  /* 0x0000cb0018117a24 */ /* 0x000fc800078e0a51 */
[----:B------:R-:W-:-:S05]  /*31c0*/  IMAD.IADD R17, R17, 0x1, -R212 ;  /* 0x0000000111117824 */ /* 0x000fca00078e0ad4 */
[----:B------:R-:W-:Y:S02]  /*31d0*/  IADD3 R24, R17, c[0x0][0x32c], RZ ;  /* 0x0000cb0011187a10 */ /* 0x000fe40007ffe0ff */
[----:B------:R-:W-:Y:S02]  /*31e0*/  IMNMX R22, R22, R17, !PT ;  /* 0x0000001116167217 */ /* 0x000fe40007800200 */
[----:B------:R-:W-:Y:S02]  /*31f0*/  IMNMX R23, R23, R24, PT ;  /* 0x0000001817177217 */ /* 0x000fe40003800200 */
.L_x_169:
[----:B--234-:R-:W-:Y:S01]  /*3200*/  ISETP.LT.AND P2, PT, RZ, UR21, PT ;  /* 0x00000015ff007c0c */ /* 0x01cfe2000bf41270 */
[----:B------:R-:W-:Y:S01]  /*3210*/  FMUL.FTZ R24, R14, c[0x0][0x320] ;  /* 0x0000c8000e187a20 */ /* 0x000fe20000410000 */
[----:B------:R-:W2:Y:S01]  /*3220*/  SHFL.IDX PT, R28, R21, 0x1, 0x1c1f ;  /* 0x003c1f00151c7f89 */ /* 0x000ea200000e0000 */
[----:B------:R-:W-:Y:S01]  /*3230*/  FMUL.FTZ R26, R26, c[0x0][0x320] ;  /* 0x0000c8001a1a7a20 */ /* 0x000fe20000410000 */
[----:B------:R-:W-:Y:S01]  /*3240*/  ISETP.GT.AND P0, PT, R22, RZ, P2 ;  /* 0x000000ff1600720c */ /* 0x000fe20001704270 */
[----:B------:R-:W-:Y:S02]  /*3250*/  FMUL.FTZ R27, R27, c[0x0][0x320] ;  /* 0x0000c8001b1b7a20 */ /* 0x000fe40000410000 */
[----:B------:R-:W-:Y:S01]  /*3260*/  FMUL.FTZ R67, R67, c[0x0][0x320] ;  /* 0x0000c80043437a20 */ /* 0x000fe20000410000 */
[----:B------:R-:W-:Y:S01]  /*3270*/  ISETP.LT.OR P0, PT, R23, 0x1, P0 ;  /* 0x000000011700780c */ /* 0x000fe20000701670 */
[----:B------:R-:W-:Y:S01]  /*3280*/  FMUL.FTZ R15, R15, c[0x0][0x320] ;  /* 0x0000c8000f0f7a20 */ /* 0x000fe20000410000 */
[----:B------:R-:W3:Y:S01]  /*3290*/  MUFU.TANH R24, R24 ;  /* 0x0000001800187308 */ /* 0x000ee20000002400 */
[----:B------:R-:W-:Y:S01]  /*32a0*/  FMUL.FTZ R74, R74, c[0x0][0x320] ;  /* 0x0000c8004a4a7a20 */ /* 0x000fe20000410000 */
[----:B------:R-:W-:Y:S01]  /*32b0*/  FSEL R17, R7, -INF , !P0 ;  /* 0xff80000007117808 */ /* 0x000fe20004000000 */
[----:B------:R-:W-:Y:S01]  /*32c0*/  FMUL.FTZ R7, R18, c[0x0][0x320] ;  /* 0x0000c80012077a20 */ /* 0x000fe20000410000 */
[----:B------:R-:W-:Y:S01]  /*32d0*/  ISETP.GT.AND P0, PT, R22, 0x1, P2 ;  /* 0x000000011600780c */ /* 0x000fe20001704270 */
[----:B------:R-:W-:-:S02]  /*32e0*/  FMUL.FTZ R75, R75, c[0x0][0x320] ;  /* 0x0000c8004b4b7a20 */ /* 0x000fc40000410000 */
[----:B------:R-:W-:Y:S01]  /*32f0*/  FMUL.FTZ R46, R46, c[0x0][0x320] ;  /* 0x0000c8002e2e7a20 */ /* 0x000fe20000410000 */
[----:B------:R-:W-:Y:S01]  /*3300*/  ISETP.LT.OR P0, PT, R23, 0x2, P0 ;  /* 0x000000021700780c */ /* 0x000fe20000701670 */
[----:B------:R-:W-:Y:S01]  /*3310*/  FMUL.FTZ R47, R47, c[0x0][0x320] ;  /* 0x0000c8002f2f7a20 */ /* 0x000fe20000410000 */
[----:B------:R4:W1:Y:S01]  /*3320*/  MUFU.TANH R163, R67 ;  /* 0x0000004300a37308 */ /* 0x0008620000002400 */
[----:B------:R-:W-:Y:S01]  /*3330*/  FMUL.FTZ R42, R42, c[0x0][0x320] ;  /* 0x0000c8002a2a7a20 */ /* 0x000fe20000410000 */
[----:B------:R-:W-:Y:S01]  /*3340*/  FSEL R20, R20, -INF , !P0 ;  /* 0xff80000014147808 */ /* 0x000fe20004000000 */
[----:B------:R-:W-:Y:S01]  /*3350*/  FMUL.FTZ R43, R43, c[0x0][0x320] ;  /* 0x0000c8002b2b7a20 */ /* 0x000fe20000410000 */
[----:B------:R-:W-:Y:S01]  /*3360*/  ISETP.GT.AND P0, PT, R22, 0x8, P2 ;  /* 0x000000081600780c */ /* 0x000fe20001704270 */
[----:B------:R-:W-:Y:S02]  /*3370*/  FMUL.FTZ R66, R66, c[0x0][0x320] ;  /* 0x0000c80042427a20 */ /* 0x000fe40000410000 */
[----:B--2---:R-:W-:Y:S01]  /*3380*/  IMAD.IADD R18, R13, 0x1, R28 ;  /* 0x000000010d127824 */ /* 0x004fe200078e021c */
[----:B------:R-:W-:Y:S01]  /*3390*/  ISETP.LT.OR P0, PT, R23, 0x9, P0 ;  /* 0x000000091700780c */ /* 0x000fe20000701670 */
[----:B------:R4:W2:Y:S03]  /*33a0*/  MUFU.TANH R25, R15 ;  /* 0x0000000f00197308 */ /* 0x0008a60000002400 */
[----:B-1----:R-:W-:-:S02]  /*33b0*/  FSEL R16, R16, -INF , !P0 ;  /* 0xff80000010107808 */ /* 0x002fc40004000000 */
[----:B------:R-:W-:Y:S02]  /*33c0*/  ISETP.GT.AND P0, PT, R22, 0x9, P2 ;  /* 0x000000091600780c */ /* 0x000fe40001704270 */
[----:B------:R-:W-:Y:S01]  /*33d0*/  IMNMX R21, R18, R9, PT ;  /* 0x0000000912157217 */ /* 0x000fe20003800200 */
[----:B------:R4:W1:Y:S01]  /*33e0*/  MUFU.TANH R171, R74 ;  /* 0x0000004a00ab7308 */ /* 0x0008620000002400 */
[----:B------:R-:W-:-:S04]  /*33f0*/  ISETP.LT.OR P0, PT, R23, 0xa, P0 ;  /* 0x0000000a1700780c */ /* 0x000fc80000701670 */
[----:B------:R-:W-:Y:S01]  /*3400*/  FSEL R14, R5, -INF , !P0 ;  /* 0xff800000050e7808 */ /* 0x000fe20004000000 */
[----:B------:R-:W-:Y:S01]  /*3410*/  FMUL.FTZ R5, R19, c[0x0][0x320] ;  /* 0x0000c80013057a20 */ /* 0x000fe20000410000 */
[----:B------:R-:W-:Y:S01]  /*3420*/  ISETP.GT.AND P0, PT, R22, 0x10, P2 ;  /* 0x000000101600780c */ /* 0x000fe20001704270 */
[----:B------:R-:W-:Y:S01]  /*3430*/  FMUL.FTZ R19, R51, c[0x0][0x320] ;  /* 0x0000c80033137a20 */ /* 0x000fe20000410000 */
[----:B------:R4:W1:Y:S02]  /*3440*/  MUFU.TANH R165, R75 ;  /* 0x0000004b00a57308 */ /* 0x0008640000002400 */
[----:B------:R-:W-:-:S04]  /*3450*/  ISETP.LT.OR P0, PT, R23, 0x11, P0 ;  /* 0x000000111700780c */ /* 0x000fc80000701670 */
[----:B------:R-:W-:Y:S02]  /*3460*/  FSEL R12, R12, -INF , !P0 ;  /* 0xff8000000c0c7808 */ /* 0x000fe40004000000 */
[----:B------:R-:W-:Y:S01]  /*3470*/  ISETP.GT.AND P0, PT, R22, 0x11, P2 ;  /* 0x000000111600780c */ /* 0x000fe20001704270 */
[----:B------:R-:W1:Y:S03]  /*3480*/  MUFU.TANH R5, R5 ;  /* 0x0000000500057308 */ /* 0x000e660000002400 */
[----:B------:R-:W-:-:S04]  /*3490*/  ISETP.LT.OR P0, PT, R23, 0x12, P0 ;  /* 0x000000121700780c */ /* 0x000fc80000701670 */
[----:B------:R-:W-:Y:S01]  /*34a0*/  FSEL R10, R10, -INF , !P0 ;  /* 0xff8000000a0a7808 */ /* 0x000fe20004000000 */
[----:B------:R-:W1:Y:S01]  /*34b0*/  MUFU.TANH R19, R19 ;  /* 0x0000001300137308 */ /* 0x000e620000002400 */
[----:B------:R-:W-:-:S04]  /*34c0*/  ISETP.GT.AND P0, PT, R22, 0x18, P2 ;  /* 0x000000181600780c */ /* 0x000fc80001704270 */
[----:B------:R-:W-:-:S03]  /*34d0*/  ISETP.LT.OR P0, PT, R23, 0x19, P0 ;  /* 0x000000191700780c */ /* 0x000fc60000701670 */
[----:B------:R4:W1:Y:S01]  /*34e0*/  MUFU.TANH R167, R46 ;  /* 0x0000002e00a77308 */ /* 0x0008620000002400 */
[----:B------:R-:W-:Y:S02]  /*34f0*/  FSEL R8, R8, -INF , !P0 ;  /* 0xff80000008087808 */ /* 0x000fe40004000000 */
[----:B------:R-:W-:-:S04]  /*3500*/  ISETP.GT.AND P0, PT, R22, 0x19, P2 ;  /* 0x000000191600780c */ /* 0x000fc80001704270 */
[----:B------:R-:W-:Y:S01]  /*3510*/  ISETP.LT.OR P0, PT, R23, 0x1a, P0 ;  /* 0x0000001a1700780c */ /* 0x000fe20000701670 */
[----:B------:R4:W1:Y:S03]  /*3520*/  MUFU.TANH R143, R47 ;  /* 0x0000002f008f7308 */ /* 0x0008660000002400 */
[----:B------:R-:W-:Y:S02]  /*3530*/  FSEL R6, R6, -INF , !P0 ;  /* 0xff80000006067808 */ /* 0x000fe40004000000 */
[----:B------:R-:W-:-:S03]  /*3540*/  ISETP.GT.AND P0, PT, R22, 0x20, P2 ;  /* 0x000000201600780c */ /* 0x000fc60001704270 */
[----:B------:R-:W1:Y:S01]  /*3550*/  MUFU.TANH R26, R26 ;  /* 0x0000001a001a7308 */ /* 0x000e620000002400 */
[----:B------:R-:W-:-:S04]  /*3560*/  ISETP.LT.OR P0, PT, R23, 0x21, P0 ;  /* 0x000000211700780c */ /* 0x000fc80000701670 */
[----:B------:R-:W-:Y:S02]  /*3570*/  FSEL R156, R156, -INF , !P0 ;  /* 0xff8000009c9c7808 */ /* 0x000fe40004000000 */
[----:B------:R-:W-:Y:S01]  /*3580*/  ISETP.GT.AND P0, PT, R22, 0x21, P2 ;  /* 0x000000211600780c */ /* 0x000fe20001704270 */
[----:B------:R-:W1:Y:S03]  /*3590*/  MUFU.TANH R27, R27 ;  /* 0x0000001b001b7308 */ /* 0x000e660000002400 */
[----:B------:R-:W-:-:S04]  /*35a0*/  ISETP.LT.OR P0, PT, R23, 0x22, P0 ;  /* 0x000000221700780c */ /* 0x000fc80000701670 */
[----:B------:R-:W-:Y:S01]  /*35b0*/  FSEL R164, R164, -INF , !P0 ;  /* 0xff800000a4a47808 */ /* 0x000fe20004000000 */
[----:B------:R4:W1:Y:S01]  /*35c0*/  MUFU.TANH R141, R42 ;  /* 0x0000002a008d7308 */ /* 0x0008620000002400 */
[----:B------:R-:W-:-:S04]  /*35d0*/  ISETP.GT.AND P0, PT, R22, 0x28, P2 ;  /* 0x000000281600780c */ /* 0x000fc80001704270 */
[----:B------:R-:W-:-:S03]  /*35e0*/  ISETP.LT.OR P0, PT, R23, 0x29, P0 ;  /* 0x000000291700780c */ /* 0x000fc60000701670 */
[----:B------:R4:W1:Y:S01]  /*35f0*/  MUFU.TANH R161, R43 ;  /* 0x0000002b00a17308 */ /* 0x0008620000002400 */
[----:B------:R-:W-:Y:S02]  /*3600*/  FSEL R162, R162, -INF , !P0 ;  /* 0xff800000a2a27808 */ /* 0x000fe40004000000 */
[----:B------:R-:W-:-:S04]  /*3610*/  ISETP.GT.AND P0, PT, R22, 0x29, P2 ;  /* 0x000000291600780c */ /* 0x000fc80001704270 */
[----:B------:R-:W-:Y:S01]  /*3620*/  ISETP.LT.OR P0, PT, R23, 0x2a, P0 ;  /* 0x0000002a1700780c */ /* 0x000fe20000701670 */
[----:B------:R-:W1:Y:S03]  /*3630*/  MUFU.TANH R7, R7 ;  /* 0x0000000700077308 */ /* 0x000e660000002400 */
[----:B------:R-:W-:Y:S02]  /*3640*/  FSEL R158, R158, -INF , !P0 ;  /* 0xff8000009e9e7808 */ /* 0x000fe40004000000 */
[----:B------:R-:W-:-:S03]  /*3650*/  ISETP.GT.AND P0, PT, R22, 0x30, P2 ;  /* 0x000000301600780c */ /* 0x000fc60001704270 */
[----:B------:R4:W1:Y:S01]  /*3660*/  MUFU.TANH R173, R66 ;  /* 0x0000004200ad7308 */ /* 0x0008620000002400 */
[----:B------:R-:W-:-:S04]  /*3670*/  ISETP.LT.OR P0, PT, R23, 0x31, P0 ;  /* 0x000000311700780c */ /* 0x000fc80000701670 */
[----:B------:R-:W-:Y:S02]  /*3680*/  FSEL R168, R168, -INF , !P0 ;  /* 0xff800000a8a87808 */ /* 0x000fe40004000000 */
[----:B------:R-:W-:-:S04]  /*3690*/  ISETP.GT.AND P0, PT, R22, 0x31, P2 ;  /* 0x000000311600780c */ /* 0x000fc80001704270 */
[----:B------:R-:W-:-:S04]  /*36a0*/  ISETP.LT.OR P0, PT, R23, 0x32, P0 ;  /* 0x000000321700780c */ /* 0x000fc80000701670 */
[----:B------:R-:W-:Y:S02]  /*36b0*/  FSEL R166, R166, -INF , !P0 ;  /* 0xff800000a6a67808 */ /* 0x000fe40004000000 */
[----:B------:R-:W-:-:S04]  /*36c0*/  ISETP.GT.AND P0, PT, R22, 0x38, P2 ;  /* 0x000000381600780c */ /* 0x000fc80001704270 */
[----:B------:R-:W-:-:S04]  /*36d0*/  ISETP.LT.OR P0, PT, R23, 0x39, P0 ;  /* 0x000000391700780c */ /* 0x000fc80000701670 */
[----:B------:R-:W-:Y:S02]  /*36e0*/  FSEL R142, R142, -INF , !P0 ;  /* 0xff8000008e8e7808 */ /* 0x000fe40004000000 */
[----:B------:R-:W-:Y:S01]  /*36f0*/  ISETP.GT.AND P0, PT, R22, 0x39, P2 ;  /* 0x000000391600780c */ /* 0x000fe20001704270 */
[----:B------:R-:W-:-:S03]  /*3700*/  IMAD.IADD R22, R11, 0x1, R28 ;  /* 0x000000010b167824 */ /* 0x000fc600078e021c */
[----:B------:R-:W-:-:S04]  /*3710*/  ISETP.LT.OR P0, PT, R23, 0x3a, P0 ;  /* 0x0000003a1700780c */ /* 0x000fc80000701670 */
[----:B------:R-:W-:Y:S02]  /*3720*/  FSEL R140, R140, -INF , !P0 ;  /* 0xff8000008c8c7808 */ /* 0x000fe40004000000 */
[----:B------:R-:W-:-:S13]  /*3730*/  PLOP3.LUT P0, PT, PT, PT, UP1, 0x40, 0x0 ;  /* 0x000000000000781c */ /* 0x000fda0003f0e818 */
[----:B------:R-:W-:Y:S05]  /*3740*/  @P0 BRA `(.L_x_173) ;  /* 0x0000016000000947 */ /* 0x000fea0003800000 */
[----:B-1234-:R-:W-:Y:S01]  /*3750*/  IMAD.U32 R9, RZ, RZ, UR10 ;  /* 0x0000000aff097e24 */ /* 0x01efe2000f8e00ff */
        /* <DEDUP_REMOVED lines=11> */
.L_x_175:
[----:B------:R-:W-:-:S04]  /*3810*/  MOV R9, c[0x0][0x32c] ;  /* 0x0000cb0000097a02 */ /* 0x000fc80000000f00 */
[----:B------:R-:W-:-:S13]  /*3820*/  ISETP.NE.AND P0, PT, R9, 0x1, PT ;  /* 0x000000010900780c */ /* 0x000fda0003f05270 */
[----:B------:R-:W-:-:S05]  /*3830*/  @P0 IMAD.HI.U32 R9, R28, c[0x0][0x330], RZ ;  /* 0x0000cc001c090a27 */ /* 0x000fca00078e00ff */
[----:B------:R-:W-:Y:S02]  /*3840*/  @P0 SHF.R.U32.HI R28, RZ, c[0x0][0x334], R9 ;  /* 0x0000cd00ff1c0a19 */ /* 0x000fe40000011609 */
.L_x_176:
[----:B------:R-:W-:Y:S05]  /*3850*/  BSYNC B0 ;  /* 0x0000000000007941 */ /* 0x000fea0003800000 */
.L_x_174:
[----:B------:R-:W-:-:S04]  /*3860*/  IMAD R9, R28, c[0x0][0x32c], -R81 ;  /* 0x0000cb001c097a24 */ /* 0x000fc800078e0a51 */
[----:B------:R-:W-:-:S05]  /*3870*/  IMAD.IADD R9, R9, 0x1, -R212 ;  /* 0x0000000109097824 */ /* 0x000fca00078e0ad4 */
[----:B------:R-:W-:Y:S02]  /*3880*/  IADD3 R18, R9, c[0x0][0x32c], RZ ;  /* 0x0000cb0009127a10 */ /* 0x000fe40007ffe0ff */
[----:B------:R-:W-:Y:S02]  /*3890*/  IMNMX R22, R22, R9, !PT ;  /* 0x0000000916167217 */ /* 0x000fe40007800200 */
[----:B------:R-:W-:Y:S02]  /*38a0*/  IMNMX R21, R21, R18, PT ;  /* 0x0000001215157217 */ /* 0x000fe40003800200 */
.L_x_173:
[----:B-1234-:R-:W-:Y:S01]  /*38b0*/  ISETP.GT.AND P0, PT, R22, 0x1, P2 ;  /* 0x000000011600780c */ /* 0x01efe20001704270 */
[----:B------:R-:W-:Y:S01]  /*38c0*/  IMAD.SHL.U32 R203, R4, 0x2, RZ ;  /* 0x0000000204cb7824 */ /* 0x000fe200078e00ff */
[----:B------:R-:W-:Y:S01]  /*38d0*/  FMNMX.FTZ R23, R17, R20, !PT ;  /* 0x0000001411177209 */ /* 0x000fe20007810000 */
[----:B------:R-:W-:Y:S01]  /*38e0*/  ULDC.64 UR4, c[0x0][0x2c8] ;  /* 0x0000b20000047ab9 */ /* 0x000fe20000000a00 */
[----:B------:R-:W-:Y:S01]  /*38f0*/  ISETP.LT.OR P0, PT, R21, 0x2, P0 ;  /* 0x000000021500780c */ /* 0x000fe20000701670 */
[--C-:B------:R-:W-:Y:S01]  /*3900*/  IMAD R197, R3, 0x2, R203.reuse ;  /* 0x0000000203c57824 */ /* 0x100fe200078e02cb */
[----:B------:R-:W-:Y:S01]  /*3910*/  FMNMX.FTZ R23, R16, R23, !PT ;  /* 0x0000001710177209 */ /* 0x000fe20007810000 */
[----:B------:R-:W-:Y:S01]  /*3920*/  LDSM.16.MT88.4 R40, [R203+0x2100] ;  /* 0x00210000cb28783b */ /* 0x000fe20000004200 */
[----:B------:R-:W-:Y:S01]  /*3930*/  FSEL R19, R19, -INF , !P0 ;  /* 0xff80000013137808 */ /* 0x000fe20004000000 */
[----:B------:R-:W-:Y:S01]  /*3940*/  IMAD R198, R2, 0x2, R203 ;  /* 0x0000000202c67824 */ /* 0x000fe200078e02cb */
[----:B------:R-:W-:Y:S01]  /*3950*/  ISETP.GT.AND P0, PT, R22, 0x8, P2 ;  /* 0x000000081600780c */ /* 0x000fe20001704270 */
[----:B------:R-:W-:Y:S01]  /*3960*/  LDSM.16.MT88.4 R56, [R197+0x2100] ;  /* 0x00210000c538783b */ /* 0x000fe20000004200 */
[----:B------:R-:W-:Y:S01]  /*3970*/  FMNMX.FTZ R23, R14, R23, !PT ;  /* 0x000000170e177209 */ /* 0x000fe20007810000 */
[----:B------:R-:W-:Y:S01]  /*3980*/  IMAD R196, R3, 0x2, R198 ;  /* 0x0000000203c47824 */ /* 0x000fe200078e02c6 */
[----:B------:R-:W-:Y:S01]  /*3990*/  ISETP.LT.OR P0, PT, R21, 0x9, P0 ;  /* 0x000000091500780c */ /* 0x000fe20000701670 */
[----:B------:R-:W-:Y:S01]  /*39a0*/  LDSM.16.MT88.4 R124, [R203+0x100] ;  /* 0x00010000cb7c783b */ /* 0x000fe20000004200 */
[----:B------:R-:W-:Y:S01]  /*39b0*/  FMNMX.FTZ R23, R12, R23, !PT ;  /* 0x000000170c177209 */ /* 0x000fe20007810000 */
[----:B------:R-:W-:Y:S01]  /*39c0*/  UIMAD.WIDE.U32 UR26, UR25, UR4, URZ ;  /* 0x00000004191a72a5 */ /* 0x000fe2000f8e003f */
[----:B------:R-:W-:Y:S01]  /*39d0*/  FSEL R7, R7, -INF , !P0 ;  /* 0xff80000007077808 */ /* 0x000fe20004000000 */
[----:B------:R-:W-:Y:S01]  /*39e0*/  LDSM.16.MT88.4 R116, [R198+0x100] ;  /* 0x00010000c674783b */ /* 0x000fe20000004200 */
[----:B------:R-:W-:Y:S01]  /*39f0*/  ISETP.GT.AND P0, PT, R22, 0x9, P2 ;  /* 0x000000091600780c */ /* 0x000fe20001704270 */
[----:B------:R-:W-:Y:S01]  /*3a00*/  @UP2 USHF.R.U32.HI UR25, URZ, UR5, UR27 ;  /* 0x000000053f192299 */ /* 0x000fe2000801161b */
[----:B------:R-:W-:Y:S01]  /*3a10*/  FMNMX.FTZ R23, R10, R23, !PT ;  /* 0x000000170a177209 */ /* 0x000fe20007810000 */
[----:B------:R-:W-:Y:S01]  /*3a20*/  LDSM.16.MT88.4 R108, [R197+0x100] ;  /* 0x00010000c56c783b */ /* 0x000fe20000004200 */
[----:B------:R-:W-:Y:S01]  /*3a30*/  ISETP.LT.OR P0, PT, R21, 0xa, P0 ;  /* 0x0000000a1500780c */ /* 0x000fe20000701670 */
[----:B------:R-:W-:Y:S01]  /*3a40*/  UIADD3 UR4, UR24, UR25, URZ ;  /* 0x0000001918047290 */ /* 0x000fe2000fffe03f */
[----:B------:R-:W-:Y:S01]  /*3a50*/  FMNMX.FTZ R23, R8, R23, !PT ;  /* 0x0000001708177209 */ /* 0x000fe20007810000 */
[----:B------:R-:W-:Y:S01]  /*3a60*/  LDSM.16.MT88.4 R100, [R196+0x100] ;  /* 0x00010000c464783b */ /* 0x000fe20000004200 */
[----:B------:R-:W-:Y:S01]  /*3a70*/  FSEL R5, R5, -INF , !P0 ;  /* 0xff80000005057808 */ /* 0x000fe20004000000 */
[----:B------:R-:W-:Y:S01]  /*3a80*/  ULDC UR25, c[0x0][0x328] ;  /* 0x0000ca0000197ab9 */ /* 0x000fe20000000800 */
[----:B------:R-:W-:Y:S01]  /*3a90*/  ISETP.GT.AND P0, PT, R22, 0x10, P2 ;  /* 0x000000101600780c */ /* 0x000fe20001704270 */
[----:B------:R-:W-:Y:S01]  /*3aa0*/  LDSM.16.MT88.4 R48, [R198+0x2100] ;  /* 0x00210000c630783b */ /* 0x000fe20000004200 */
[----:B------:R-:W-:Y:S01]  /*3ab0*/  FMNMX.FTZ R23, R6, R23, !PT ;  /* 0x0000001706177209 */ /* 0x000fe20007810000 */
[----:B------:R-:W-:Y:S01]  /*3ac0*/  UIADD3 UR21, UR21, -0x2, URZ ;  /* 0xfffffffe15157890 */ /* 0x000fe2000fffe03f */
[----:B------:R-:W-:Y:S01]  /*3ad0*/  ISETP.LT.OR P0, PT, R21, 0x11, P0 ;  /* 0x000000111500780c */ /* 0x000fe20000701670 */
[----:B------:R-:W-:Y:S01]  /*3ae0*/  LDSM.16.MT88.4 R64, [R196+0x2100] ;  /* 0x00210000c440783b */ /* 0x000fe20000004200 */
[----:B------:R-:W-:Y:S01]  /*3af0*/  FMNMX.FTZ R23, R156, R23, !PT ;  /* 0x000000179c177209 */ /* 0x000fe20007810000 */
[----:B------:R-:W-:Y:S01]  /*3b00*/  UIADD3 UR25, UR4, UR25, URZ ;  /* 0x0000001904197290 */ /* 0x000fe2000fffe03f */
[----:B------:R-:W-:Y:S01]  /*3b10*/  FSEL R15, R24, -INF , !P0 ;  /* 0xff800000180f7808 */ /* 0x000fe20004000000 */
[----:B------:R-:W-:Y:S01]  /*3b20*/  LDSM.16.MT88.4 R72, [R203+0x4100] ;  /* 0x00410000cb48783b */ /* 0x000fe20000004200 */
[----:B------:R-:W-:-:S02]  /*3b30*/  ISETP.GT.AND P0, PT, R22, 0x11, P2 ;  /* 0x000000111600780c */ /* 0x000fc40001704270 */
[----:B------:R-:W-:Y:S01]  /*3b40*/  FMNMX.FTZ R23, R164, R23, !PT ;  /* 0x00000017a4177209 */ /* 0x000fe20007810000 */
[----:B------:R-:W-:Y:S01]  /*3b50*/  LDSM.16.MT88.4 R80, [R198+0x4100] ;  /* 0x00410000c650783b */ /* 0x000fe20000004200 */
[----:B------:R-:W-:Y:S02]  /*3b60*/  ISETP.LT.OR P0, PT, R21, 0x12, P0 ;  /* 0x000000121500780c */ /* 0x000fe40000701670 */
[----:B------:R-:W-:Y:S01]  /*3b70*/  FMNMX.FTZ R23, R162, R23, !PT ;  /* 0x00000017a2177209 */ /* 0x000fe20007810000 */
[----:B------:R-:W-:Y:S01]  /*3b80*/  LDSM.16.MT88.4 R88, [R197+0x4100] ;  /* 0x00410000c558783b */ /* 0x000fe20000004200 */
[----:B------:R-:W-:Y:S02]  /*3b90*/  FSEL R13, R25, -INF , !P0 ;  /* 0xff800000190d7808 */ /* 0x000fe40004000000 */
[----:B------:R-:W-:Y:S01]  /*3ba0*/  ISETP.GT.AND P0, PT, R22, 0x18, P2 ;  /* 0x000000181600780c */ /* 0x000fe20001704270 */
[----:B------:R-:W-:Y:S01]  /*3bb0*/  LDSM.16.MT88.4 R136, [R198+0x900] ;  /* 0x00090000c688783b */ /* 0x000fe20000004200 */
[----:B------:R-:W-:-:S02]  /*3bc0*/  FMNMX.FTZ R23, R158, R23, !PT ;  /* 0x000000179e177209 */ /* 0x000fc40007810000 */
[C---:B------:R-:W-:Y:S01]  /*3bd0*/  ISETP.LT.OR P0, PT, R21.reuse, 0x19, P0 ;  /* 0x000000191500780c */ /* 0x040fe20000701670 */
[----:B------:R-:W-:Y:S01]  /*3be0*/  LDSM.16.MT88.4 R32, [R197+0x900] ;  /* 0x00090000c520783b */ /* 0x000fe20000004200 */
[----:B------:R-:W-:Y:S02]  /*3bf0*/  FMNMX.FTZ R23, R168, R23, !PT ;  /* 0x00000017a8177209 */ /* 0x000fe40007810000 */
[----:B------:R-:W-:Y:S01]  /*3c00*/  FSEL R11, R26, -INF , !P0 ;  /* 0xff8000001a0b7808 */ /* 0x000fe20004000000 */
[----:B------:R-:W-:Y:S01]  /*3c10*/  LDSM.16.MT88.4 R28, [R196+0x900] ;  /* 0x00090000c41c783b */ /* 0x000fe20000004200 */
[----:B------:R-:W-:Y:S02]  /*3c20*/  ISETP.GT.AND P0, PT, R22, 0x19, P2 ;  /* 0x000000191600780c */ /* 0x000fe40001704270 */
[----:B------:R-:W-:Y:S02]  /*3c30*/  FMNMX.FTZ R23, R166, R23, !PT ;  /* 0x00000017a6177209 */ /* 0x000fe40007810000 */
[----:B------:R-:W-:-:S02]  /*3c40*/  ISETP.LT.OR P0, PT, R21, 0x1a, P0 ;  /* 0x0000001a1500780c */ /* 0x000fc40000701670 */
[----:B------:R-:W-:Y:S02]  /*3c50*/  FMNMX.FTZ R23, R142, R23, !PT ;  /* 0x000000178e177209 */ /* 0x000fe40007810000 */
[----:B------:R-:W-:Y:S02]  /*3c60*/  FSEL R9, R27, -INF , !P0 ;  /* 0xff8000001b097808 */ /* 0x000fe40004000000 */
[----:B------:R-:W-:Y:S02]  /*3c70*/  ISETP.GT.AND P0, PT, R22, 0x20, P2 ;  /* 0x000000201600780c */ /* 0x000fe40001704270 */
[----:B------:R-:W-:Y:S02]  /*3c80*/  FMNMX.FTZ R23, R140, R23, !PT ;  /* 0x000000178c177209 */ /* 0x000fe40007810000 */
[----:B------:R-:W-:-:S04]  /*3c90*/  ISETP.LT.OR P0, PT, R21, 0x21, P0 ;  /* 0x000000211500780c */ /* 0x000fc80000701670 */
[----:B------:R-:W-:Y:S02]  /*3ca0*/  FSEL R173, R173, -INF , !P0 ;  /* 0xff800000adad7808 */ /* 0x000fe40004000000 */
[----:B------:R-:W-:-:S04]  /*3cb0*/  ISETP.GT.AND P0, PT, R22, 0x21, P2 ;  /* 0x000000211600780c */ /* 0x000fc80001704270 */
[----:B------:R-:W-:-:S04]  /*3cc0*/  ISETP.LT.OR P0, PT, R21, 0x22, P0 ;  /* 0x000000221500780c */ /* 0x000fc80000701670 */
[----:B------:R-:W-:Y:S02]  /*3cd0*/  FSEL R163, R163, -INF , !P0 ;  /* 0xff800000a3a37808 */ /* 0x000fe40004000000 */
[----:B------:R-:W-:-:S04]  /*3ce0*/  ISETP.GT.AND P0, PT, R22, RZ, P2 ;  /* 0x000000ff1600720c */ /* 0x000fc80001704270 */
[----:B------:R-:W-:-:S04]  /*3cf0*/  ISETP.LT.OR P0, PT, R21, 0x1, P0 ;  /* 0x000000011500780c */ /* 0x000fc80000701670 */
[----:B------:R-:W-:Y:S02]  /*3d00*/  FSEL R18, R0, -INF , !P0 ;  /* 0xff80000000127808 */ /* 0x000fe40004000000 */
[----:B------:R-:W-:Y:S01]  /*3d10*/  ISETP.GT.AND P0, PT, R22, 0x28, P2 ;  /* 0x000000281600780c */ /* 0x000fe20001704270 */
[----:B------:R-:W1:Y:S01]  /*3d20*/  SHFL.BFLY PT, R0, R23, 0x2, 0x1f ;  /* 0x0c401f0017007f89 */ /* 0x000e6200000e0000 */
[----:B------:R-:W-:Y:S02]  /*3d30*/  FMNMX.FTZ R24, R18, R19, !PT ;  /* 0x0000001312187209 */ /* 0x000fe40007810000 */
[----:B------:R-:W-:Y:S02]  /*3d40*/  ISETP.LT.OR P0, PT, R21, 0x29, P0 ;  /* 0x000000291500780c */ /* 0x000fe40000701670 */
[----:B------:R-:W-:Y:S02]  /*3d50*/  FMNMX.FTZ R24, R7, R24, !PT ;  /* 0x0000001807187209 */ /* 0x000fe40007810000 */
[----:B------:R-:W-:-:S02]  /*3d60*/  FSEL R171, R171, -INF , !P0 ;  /* 0xff800000abab7808 */ /* 0x000fc40004000000 */
[----:B------:R-:W-:Y:S02]  /*3d70*/  FMNMX.FTZ R24, R5, R24, !PT ;  /* 0x0000001805187209 */ /* 0x000fe40007810000 */
[----:B------:R-:W-:Y:S02]  /*3d80*/  ISETP.GT.AND P0, PT, R22, 0x29, P2 ;  /* 0x000000291600780c */ /* 0x000fe40001704270 */
        /* <DEDUP_REMOVED lines=10> */
[C---:B------:R-:W-:Y:S02]  /*3e30*/  ISETP.GT.AND P0, PT, R22.reuse, 0x31, P2 ;  /* 0x000000311600780c */ /* 0x040fe40001704270 */
[----:B------:R-:W-:Y:S02]  /*3e40*/  FMNMX.FTZ R24, R163, R24, !PT ;  /* 0x00000018a3187209 */ /* 0x000fe40007810000 */
[----:B------:R-:W-:Y:S02]  /*3e50*/  ISETP.LT.OR P0, PT, R21, 0x32, P0 ;  /* 0x000000321500780c */ /* 0x000fe40000701670 */
[----:B------:R-:W-:Y:S02]  /*3e60*/  FMNMX.FTZ R24, R171, R24, !PT ;  /* 0x00000018ab187209 */ /* 0x000fe40007810000 */
[----:B------:R-:W-:Y:S02]  /*3e70*/  FSEL R143, R143, -INF , !P0 ;  /* 0xff8000008f8f7808 */ /* 0x000fe40004000000 */
[----:B------:R-:W-:-:S02]  /*3e80*/  ISETP.GT.AND P0, PT, R22, 0x38, P2 ;  /* 0x000000381600780c */ /* 0x000fc40001704270 */
[----:B------:R-:W-:Y:S02]  /*3e90*/  FMNMX.FTZ R24, R165, R24, !PT ;  /* 0x00000018a5187209 */ /* 0x000fe40007810000 */
[----:B------:R-:W-:Y:S02]  /*3ea0*/  ISETP.GT.AND P2, PT, R22, 0x39, P2 ;  /* 0x000000391600780c */ /* 0x000fe40001744270 */
[----:B------:R-:W-:Y:S02]  /*3eb0*/  ISETP.LT.OR P0, PT, R21, 0x39, P0 ;  /* 0x000000391500780c */ /* 0x000fe40000701670 */
[----:B------:R-:W-:Y:S02]  /*3ec0*/  FMNMX.FTZ R22, R167, R24, !PT ;  /* 0x00000018a7167209 */ /* 0x000fe40007810000 */
[----:B------:R-:W-:Y:S01]  /*3ed0*/  ISETP.LT.OR P2, PT, R21, 0x3a, P2 ;  /* 0x0000003a1500780c */ /* 0x000fe20001741670 */
[----:B------:R-:W-:Y:S01]  /*3ee0*/  LDSM.16.MT88.4 R24, [R198+0x2900] ;  /* 0x00290000c618783b */ /* 0x000fe20000004200 */
[----:B------:R-:W-:-:S02]  /*3ef0*/  FSEL R141, R141, -INF , !P0 ;  /* 0xff8000008d8d7808 */ /* 0x000fc40004000000 */
[----:B------:R-:W-:Y:S02]  /*3f00*/  FMNMX.FTZ R22, R143, R22, !PT ;  /* 0x000000168f167209 */ /* 0x000fe40007810000 */
[----:B------:R-:W-:Y:S02]  /*3f10*/  FSEL R161, R161, -INF , !P2 ;  /* 0xff800000a1a17808 */ /* 0x000fe40005000000 */
[----:B------:R-:W-:Y:S02]  /*3f20*/  FMNMX.FTZ R22, R141, R22, !PT ;  /* 0x000000168d167209 */ /* 0x000fe40007810000 */
[----:B-1----:R-:W-:Y:S02]  /*3f30*/  FMNMX.FTZ R23, R23, R0, !PT ;  /* 0x0000000017177209 */ /* 0x002fe40007810000 */
[----:B------:R-:W-:-:S03]  /*3f40*/  FMNMX.FTZ R22, R161, R22, !PT ;  /* 0x00000016a1167209 */ /* 0x000fc60007810000 */
[----:B------:R-:W1:Y:S04]  /*3f50*/  SHFL.BFLY PT, R0, R23, 0x1, 0x1f ;  /* 0x0c201f0017007f89 */ /* 0x000e6800000e0000 */
[----:B------:R-:W2:Y:S01]  /*3f60*/  SHFL.BFLY PT, R21, R22, 0x2, 0x1f ;  /* 0x0c401f0016157f89 */ /* 0x000ea200000e0000 */
[----:B-1----:R-:W-:Y:S02]  /*3f70*/  FMNMX.FTZ R0, R23, R0, !PT ;  /* 0x0000000017007209 */ /* 0x002fe40007810000 */
[----:B--2---:R-:W-:-:S03]  /*3f80*/  FMNMX.FTZ R21, R22, R21, !PT ;  /* 0x0000001516157209 */ /* 0x004fc60007810000 */
[C---:B------:R-:W-:Y:S01]  /*3f90*/  FMUL.FTZ R169, R0.reuse, c[0x0][0x2d0] ;  /* 0x0000b40000a97a20 */ /* 0x040fe20000410000 */
[----:B------:R-:W-:Y:S01]  /*3fa0*/  FSETP.NEU.FTZ.AND P0, PT, R0, -INF , PT ;  /* 0xff8000000000780b */ /* 0x000fe20003f1d000 */
[----:B------:R-:W1:Y:S03]  /*3fb0*/  SHFL.BFLY PT, R132, R21, 0x1, 0x1f ;  /* 0x0c201f0015847f89 */ /* 0x000e6600000e0000 */
[----:B------:R-:W-:-:S05]  /*3fc0*/  FSEL R169, R169, RZ, P0 ;  /* 0x000000ffa9a97208 */ /* 0x000fca0000000000 */
[--C-:B------:R-:W-:Y:S02]  /*3fd0*/  FFMA.FTZ R155, R17, c[0x0][0x2d0], -R169.reuse ;  /* 0x0000b400119b7a23 */ /* 0x100fe400000108a9 */
[--C-:B------:R-:W-:Y:S02]  /*3fe0*/  FFMA.FTZ R154, R20, c[0x0][0x2d0], -R169.reuse ;  /* 0x0000b400149a7a23 */ /* 0x100fe400000108a9 */
[--C-:B------:R-:W-:Y:S02]  /*3ff0*/  FFMA.FTZ R153, R16, c[0x0][0x2d0], -R169.reuse ;  /* 0x0000b40010997a23 */ /* 0x100fe400000108a9 */
[--C-:B------:R-:W-:Y:S01]  /*4000*/  FFMA.FTZ R148, R14, c[0x0][0x2d0], -R169.reuse ;  /* 0x0000b4000e947a23 */ /* 0x100fe200000108a9 */
[----:B------:R-:W-:Y:S01]  /*4010*/  MUFU.EX2 R155, R155 ;  /* 0x0000009b009b7308 */ /* 0x000fe20000000800 */
[--C-:B------:R-:W-:Y:S02]  /*4020*/  FFMA.FTZ R135, R6, c[0x0][0x2d0], -R169.reuse ;  /* 0x0000b40006877a23 */ /* 0x100fe400000108a9 */
[----:B------:R-:W-:-:S02]  /*4030*/  FFMA.FTZ R147, R10, c[0x0][0x2d0], -R169 ;  /* 0x0000b4000a937a23 */ /* 0x000fc400000108a9 */
[--C-:B------:R-:W-:Y:S02]  /*4040*/  FFMA.FTZ R146, R8, c[0x0][0x2d0], -R169.reuse ;  /* 0x0000b40008927a23 */ /* 0x100fe400000108a9 */
[--C-:B------:R-:W-:Y:S01]  /*4050*/  FFMA.FTZ R152, R12, c[0x0][0x2d0], -R169.reuse ;  /* 0x0000b4000c987a23 */ /* 0x100fe200000108a9 */
[----:B------:R-:W2:Y:S01]  /*4060*/  MUFU.EX2 R154, R154 ;  /* 0x0000009a009a7308 */ /* 0x000ea20000000800 */
[--C-:B------:R-:W-:Y:S01]  /*4070*/  FFMA.FTZ R159, R164, c[0x0][0x2d0], -R169.reuse ;  /* 0x0000b400a49f7a23 */ /* 0x100fe200000108a9 */
[----:B-1----:R-:W-:Y:S01]  /*4080*/  FMNMX.FTZ R132, R21, R132, !PT ;  /* 0x0000008415847209 */ /* 0x002fe20007810000 */
[--C-:B------:R-:W-:Y:S01]  /*4090*/  FFMA.FTZ R157, R162, c[0x0][0x2d0], -R169.reuse ;  /* 0x0000b400a29d7a23 */ /* 0x100fe200000108a9 */
[----:B------:R-:W-:Y:S01]  /*40a0*/  LDSM.16.MT88.4 R20, [R203+0x900] ;  /* 0x00090000cb14783b */ /* 0x000fe20000004200 */
[--C-:B------:R-:W-:Y:S01]  /*40b0*/  FFMA.FTZ R156, R156, c[0x0][0x2d0], -R169.reuse ;  /* 0x0000b4009c9c7a23 */ /* 0x100fe200000108a9 */
[C---:B------:R-:W-:Y:S01]  /*40c0*/  FSETP.NEU.FTZ.AND P0, PT, R132.reuse, -INF , PT ;  /* 0xff8000008400780b */ /* 0x040fe20003f1d000 */
[----:B------:R-:W-:Y:S01]  /*40d0*/  FMUL.FTZ R160, R132, c[0x0][0x2d0] ;  /* 0x0000b40084a07a20 */ /* 0x000fe20000410000 */
[----:B------:R-:W-:Y:S01]  /*40e0*/  MUFU.EX2 R153, R153 ;  /* 0x0000009900997308 */ /* 0x000fe20000000800 */
[----:B------:R-:W-:-:S02]  /*40f0*/  FFMA.FTZ R158, R158, c[0x0][0x2d0], -R169 ;  /* 0x0000b4009e9e7a23 */ /* 0x000fc400000108a9 */
[----:B------:R-:W-:Y:S01]  /*4100*/  FFMA.FTZ R168, R168, c[0x0][0x2d0], -R169 ;  /* 0x0000b400a8a87a23 */ /* 0x000fe200000108a9 */
[----:B------:R-:W-:Y:S02]  /*4110*/  FSEL R160, R160, RZ, P0 ;  /* 0x000000ffa0a07208 */ /* 0x000fe40000000000 */
[----:B------:R-:W-:Y:S02]  /*4120*/  PLOP3.LUT P0, PT, PT, PT, UP1, 0x40, 0x0 ;  /* 0x000000000000781c */ /* 0x000fe40003f0e818 */
[----:B------:R-:W1:Y:S01]  /*4130*/  MUFU.EX2 R148, R148 ;  /* 0x0000009400947308 */ /* 0x000e620000000800 */
[--C-:B------:R-:W-:Y:S01]  /*4140*/  FFMA.FTZ R149, R18, c[0x0][0x2d0], -R160.reuse ;  /* 0x0000b40012957a23 */ /* 0x100fe200000108a0 */
[----:B--2---:R-:W-:Y:S01]  /*4150*/  F2FP.BF16.PACK_AB R96, R154, R155 ;  /* 0x0000009b9a60723e */ /* 0x004fe200000010ff */
[--C-:B------:R-:W-:Y:S02]  /*4160*/  FFMA.FTZ R150, R19, c[0x0][0x2d0], -R160.reuse ;  /* 0x0000b40013967a23 */ /* 0x100fe400000108a0 */
[--C-:B------:R-:W-:Y:S01]  /*4170*/  FFMA.FTZ R151, R7, c[0x0][0x2d0], -R160.reuse ;  /* 0x0000b40007977a23 */ /* 0x100fe200000108a0 */
[----:B------:R-:W-:Y:S01]  /*4180*/  LDSM.16.MT88.4 R16, [R197+0x2900] ;  /* 0x00290000c510783b */ /* 0x000fe20000004200 */
[--C-:B------:R-:W-:Y:S01]  /*4190*/  FFMA.FTZ R144, R5, c[0x0][0x2d0], -R160.reuse ;  /* 0x0000b40005907a23 */ /* 0x100fe200000108a0 */
[----:B------:R-:W-:Y:S01]  /*41a0*/  MUFU.EX2 R149, R149 ;  /* 0x0000009500957308 */ /* 0x000fe20000000800 */
[--C-:B------:R-:W-:Y:S01]  /*41b0*/  FFMA.FTZ R3, R11, c[0x0][0x2d0], -R160.reuse ;  /* 0x0000b4000b037a23 */ /* 0x100fe200000108a0 */
[----:B------:R-:W2:Y:S01]  /*41c0*/  LDSM.16.MT88.4 R4, [R196+0x4100] ;  /* 0x00410000c404783b */ /* 0x000ea20000004200 */
[----:B------:R-:W-:-:S02]  /*41d0*/  FFMA.FTZ R2, R9, c[0x0][0x2d0], -R160 ;  /* 0x0000b40009027a23 */ /* 0x000fc400000108a0 */
[--C-:B------:R-:W-:Y:S01]  /*41e0*/  FFMA.FTZ R145, R15, c[0x0][0x2d0], -R160.reuse ;  /* 0x0000b4000f917a23 */ /* 0x100fe200000108a0 */
[----:B------:R-:W3:Y:S01]  /*41f0*/  LDSM.16.MT88.4 R8, [R203+0x2900] ;  /* 0x00290000cb08783b */ /* 0x000ee20000004200 */
[--C-:B------:R-:W-:Y:S01]  /*4200*/  FFMA.FTZ R134, R13, c[0x0][0x2d0], -R160.reuse ;  /* 0x0000b4000d867a23 */ /* 0x100fe200000108a0 */
[----:B------:R-:W4:Y:S01]  /*4210*/  MUFU.EX2 R150, R150 ;  /* 0x0000009600967308 */ /* 0x000f220000000800 */
[----:B-1----:R-:W-:Y:S01]  /*4220*/  F2FP.BF16.PACK_AB R98, R148, R153 ;  /* 0x000000999462723e */ /* 0x002fe200000010ff */
[----:B------:R-:W1:Y:S01]  /*4230*/  LDSM.16.MT88.4 R12, [R196+0x2900] ;  /* 0x00290000c40c783b */ /* 0x000e620000004200 */
[--C-:B------:R-:W-:Y:S02]  /*4240*/  FFMA.FTZ R162, R173, c[0x0][0x2d0], -R160.reuse ;  /* 0x0000b400ada27a23 */ /* 0x100fe400000108a0 */
[--C-:B------:R-:W-:Y:S02]  /*4250*/  FFMA.FTZ R163, R163, c[0x0][0x2d0], -R160.reuse ;  /* 0x0000b400a3a37a23 */ /* 0x100fe400000108a0 */
[--C-:B------:R-:W-:Y:S01]  /*4260*/  FFMA.FTZ R164, R171, c[0x0][0x2d0], -R160.reuse ;  /* 0x0000b400aba47a23 */ /* 0x100fe200000108a0 */
[----:B------:R-:W-:Y:S01]  /*4270*/  MUFU.EX2 R151, R151 ;  /* 0x0000009700977308 */ /* 0x000fe20000000800 */
[----:B------:R-:W-:-:S02]  /*4280*/  FFMA.FTZ R165, R165, c[0x0][0x2d0], -R160 ;  /* 0x0000b400a5a57a23 */ /* 0x000fc400000108a0 */
[--C-:B------:R-:W-:Y:S02]  /*4290*/  FFMA.FTZ R171, R166, c[0x0][0x2d0], -R169.reuse ;  /* 0x0000b400a6ab7a23 */ /* 0x100fe400000108a9 */
[--C-:B------:R-:W-:Y:S02]  /*42a0*/  FFMA.FTZ R166, R142, c[0x0][0x2d0], -R169.reuse ;  /* 0x0000b4008ea67a23 */ /* 0x100fe400000108a9 */
[----:B------:R-:W-:Y:S01]  /*42b0*/  FFMA.FTZ R169, R140, c[0x0][0x2d0], -R169 ;  /* 0x0000b4008ca97a23 */ /* 0x000fe200000108a9 */
[----:B------:R-:W5:Y:S01]  /*42c0*/  MUFU.EX2 R144, R144 ;  /* 0x0000009000907308 */ /* 0x000f620000000800 */
[----:B----4-:R-:W-:Y:S01]  /*42d0*/  F2FP.BF16.PACK_AB R97, R150, R149 ;  /* 0x000000959661723e */ /* 0x010fe200000010ff */
[--C-:B------:R-:W-:Y:S02]  /*42e0*/  FFMA.FTZ R167, R167, c[0x0][0x2d0], -R160.reuse ;  /* 0x0000b400a7a77a23 */ /* 0x100fe400000108a0 */
[--C-:B------:R-:W-:Y:S02]  /*42f0*/  FFMA.FTZ R170, R143, c[0x0][0x2d0], -R160.reuse ;  /* 0x0000b4008faa7a23 */ /* 0x100fe400000108a0 */
[----:B------:R-:W-:-:S02]  /*4300*/  FFMA.FTZ R172, R141, c[0x0][0x2d0], -R160 ;  /* 0x0000b4008dac7a23 */ /* 0x000fc400000108a0 */
[----:B------:R-:W-:Y:S01]  /*4310*/  MUFU.EX2 R152, R152 ;  /* 0x0000009800987308 */ /* 0x000fe20000000800 */
[----:B------:R-:W-:Y:S01]  /*4320*/  FFMA.FTZ R215, R161, c[0x0][0x2d0], -R160 ;  /* 0x0000b400a1d77a23 */ /* 0x000fe200000108a0 */
[----:B------:R-:W-:Y:S01]  /*4330*/  LDSM.16.MT88.4 R140, [R198+0x1900] ;  /* 0x00190000c68c783b */ /* 0x000fe20000004200 */
[----:B------:R-:W-:Y:S02]  /*4340*/  FADD.FTZ R154, R155, R154 ;  /* 0x0000009a9b9a7221 */ /* 0x000fe40000010000 */
[----:B------:R-:W-:Y:S02]  /*4350*/  FADD.FTZ R150, R149, R150 ;  /* 0x0000009695967221 */ /* 0x000fe40000010000 */
[----:B------:R-:W-:Y:S01]  /*4360*/  FADD.FTZ R153, R153, R154 ;  /* 0x0000009a99997221 */ /* 0x000fe20000010000 */
[----:B-----5:R-:W-:Y:S01]  /*4370*/  F2FP.BF16.PACK_AB R99, R144, R151 ;  /* 0x000000979063723e */ /* 0x020fe200000010ff */
[----:B------:R-:W4:Y:S01]  /*4380*/  MUFU.EX2 R147, R147 ;  /* 0x0000009300937308 */ /* 0x000f220000000800 */
[----:B------:R-:W-:-:S02]  /*4390*/  FADD.FTZ R151, R151, R150 ;  /* 0x0000009697977221 */ /* 0x000fc40000010000 */
        /* <DEDUP_REMOVED lines=46> */
[C---:B--2---:R-:W-:Y:S07]  /*4680*/  HMMA.16816.F32.BF16 R92, R96.reuse, R4, RZ ;  /* 0x00000004605c723c */ /* 0x044fee00000418ff */
[----:B----4-:R-:W-:Y:S01]  /*4690*/  F2FP.BF16.PACK_AB R4, R147, R152 ;  /* 0x000000989304723e */ /* 0x010fe200000010ff */
[----:B------:R-:W-:Y:S01]  /*46a0*/  HMMA.16816.F32.BF16 R96, R96, R6, RZ ;  /* 0x000000066060723c */ /* 0x000fe200000418ff */
[----:B-----5:R-:W-:Y:S01]  /*46b0*/  F2FP.BF16.PACK_AB R5, R134, R145 ;  /* 0x000000918605723e */ /* 0x020fe200000010ff */
[----:B------:R-:W-:-:S02]  /*46c0*/  FADD.FTZ R152, R152, R153 ;  /* 0x0000009998987221 */ /* 0x000fc40000010000 */
[----:B------:R-:W-:Y:S02]  /*46d0*/  FADD.FTZ R145, R145, R144 ;  /* 0x0000009091917221 */ /* 0x000fe40000010000 */
[----:B------:R-:W-:Y:S01]  /*46e0*/  FADD.FTZ R147, R147, R152 ;  /* 0x0000009893937221 */ /* 0x000fe20000010000 */
[----:B------:R-:W-:Y:S01]  /*46f0*/  F2FP.BF16.PACK_AB R6, R135, R146 ;  /* 0x000000928706723e */ /* 0x000fe200000010ff */
[----:B------:R-:W-:Y:S01]  /*4700*/  FADD.FTZ R134, R134, R145 ;  /* 0x0000009186867221 */ /* 0x000fe20000010000 */
[----:B-1----:R-:W-:Y:S01]  /*4710*/  F2FP.BF16.PACK_AB R7, R2, R3 ;  /* 0x000000030207723e */ /* 0x002fe200000010ff */
        /* <DEDUP_REMOVED lines=13> */
[C---:B------:R-:W-:Y:S08]  /*47f0*/  HMMA.16816.F32.BF16 R60, R4.reuse, R12, R60 ;  /* 0x0000000c043c723c */ /* 0x040ff0000004183c */
        /* <DEDUP_REMOVED lines=77> */
[C---:B------:R-:W-:Y:S01]  /*4cd0*/  F2FP.BF16.PACK_AB R5, R170.reuse, R167 ;  /* 0x000000a7aa05723e */ /* 0x040fe200000010ff */
        /* <DEDUP_REMOVED lines=35> */
[----:B------:R-:W-:Y:S07]  /*4f10*/  @P0 BRA `(.L_x_177) ;  /* 0x0000015000000947 */ /* 0x000fee0003800000 */
[----:B------:R-:W-:Y:S01]  /*4f20*/  ISETP.LT.AND P0, PT, RZ, UR4, PT ;  /* 0x00000004ff007c0c */ /* 0x000fe2000bf01270 */
[----:B------:R-:W-:-:S02]  /*4f30*/  UIADD3 UR26, UR4, -0x1, URZ ;  /* 0xffffffff041a7890 */ /* 0x000fc4000fffe03f */
[----:B------:R-:W-:-:S10]  /*4f40*/  ULDC UR24, c[0x0][0x32c] ;  /* 0x0000cb0000187ab9 */ /* 0x000fd40000000800 */
[----:B------:R-:W-:Y:S05]  /*4f50*/  @P0 BRA `(.L_x_178) ;  /* 0x0000008000000947 */ /* 0x000fea0003800000 */
[----:B------:R-:W-:Y:S02]  /*4f60*/  UISETP.NE.AND UP0, UPT, UR24, 0x1, UPT ;  /* 0x000000011800788c */ /* 0x000fe4000bf05270 */
[----:B------:R-:W-:-:S03]  /*4f70*/  UIADD3 UR26, -UR4, URZ, URZ ;  /* 0x0000003f041a7290 */ /* 0x000fc6000fffe13f */
[----:B------:R-:W-:Y:S02]  /*4f80*/  ULDC.64 UR4, c[0x0][0x330] ;  /* 0x0000cc0000047ab9 */ /* 0x000fe40000000a00 */
[----:B------:R-:W-:-:S07]  /*4f90*/  UIMAD.WIDE.U32 UR28, UR26, UR4, URZ ;  /* 0x000000041a1c72a5 */ /* 0x000fce000f8e003f */
[----:B------:R-:W-:Y:S02]  /*4fa0*/  @UP0 UMOV UR27, UR29 ;  /* 0x0000001d001b0c82 */ /* 0x000fe40008000000 */
[----:B------:R-:W-:-:S04]  /*4fb0*/  @UP0 USHF.R.U32.HI UR26, URZ, UR5, UR27 ;  /* 0x000000053f1a0299 */ /* 0x000fc8000801161b */
[----:B------:R-:W-:Y:S01]  /*4fc0*/  ULOP3.LUT UR26, URZ, UR26, URZ, 0x33, !UPT ;  /* 0x0000001a3f1a7292 */ /* 0x000fe2000f8e333f */
[----:B------:R-:W-:Y:S05]  /*4fd0*/  BRA `(.L_x_179) ;  /* 0x0000005000007947 */ /* 0x000fea0003800000 */
.L_x_178:
[----:B------:R-:W-:Y:S02]  /*4fe0*/  UISETP.NE.AND UP0, UPT, UR24, 0x1, UPT ;  /* 0x000000011800788c */ /* 0x000fe4000bf05270 */
[----:B------:R-:W-:Y:S02]  /*4ff0*/  ULDC.64 UR4, c[0x0][0x330] ;  /* 0x0000cc0000047ab9 */ /* 0x000fe40000000a00 */
[----:B------:R-:W-:-:S07]  /*5000*/  UIMAD.WIDE.U32 UR28, UR26, UR4, URZ ;  /* 0x000000041a1c72a5 */ /* 0x000fce000f8e003f */
[----:B------:R-:W-:Y:S02]  /*5010*/  @UP0 UMOV UR27, UR29 ;  /* 0x0000001d001b0c82 */ /* 0x000fe40008000000 */
[----:B------:R-:W-:Y:S02]  /*5020*/  @UP0 USHF.R.U32.HI UR26, URZ, UR5, UR27 ;  /* 0x000000053f1a0299 */ /* 0x000fe4000801161b */
.L_x_179:
[----:B------:R-:W-:Y:S02]  /*5030*/  ULDC UR4, c[0x0][0x32c] ;  /* 0x0000cb0000047ab9 */ /* 0x000fe40000000800 */
[----:B------:R-:W-:-:S04]  /*5040*/  UIMAD UR4, UR26, UR24, UR4 ;  /* 0x000000181a0472a4 */ /* 0x000fc8000f8e0204 */
[----:B------:R-:W-:-:S04]  /*5050*/  UISETP.LT.AND UP0, UPT, UR25, UR4, UPT ;  /* 0x000000041900728c */ /* 0x000fc8000bf01270 */
[----:B------:R-:W-:-:S04]  /*5060*/  USEL UR25, UR25, UR4, UP0 ;  /* 0x0000000419197287 */ /* 0x000fc80008000000 */
.L_x_177:
[----:B------:R-:W-:-:S04]  /*5070*/  USHF.R.S32.HI UR4, URZ, 0x1f, UR25 ;  /* 0x0000001f3f047899 */ /* 0x000fc80008011419 */
[----:B------:R-:W-:-:S04]  /*5080*/  ULEA.HI UR4, UR4, UR25, URZ, 0x6 ;  /* 0x0000001904047291 */ /* 0x000fc8000f8f303f */
[----:B------:R-:W-:-:S04]  /*5090*/  USHF.R.S32.HI UR4, URZ, 0x6, UR4 ;  /* 0x000000063f047899 */ /* 0x000fc80008011404 */
[----:B------:R-:W-:-:S04]  /*50a0*/  UISETP.LT.AND UP0, UPT, UR7, UR4, UPT ;  /* 0x000000040700728c */ /* 0x000fc8000bf01270 */
[----:B------:R-:W-:-:S04]  /*50b0*/  USEL UR4, UR7, UR4, !UP0 ;  /* 0x0000000407047287 */ /* 0x000fc8000c000000 */
[----:B------:R-:W-:-:S06]  /*50c0*/  UISETP.GE.AND UP0, UPT, UR21, UR4, UPT ;  /* 0x000000041500728c */ /* 0x000fcc000bf06270 */
[----:B------:R-:W-:-:S13]  /*50d0*/  PLOP3.LUT P0, PT, PT, PT, UP0, 0x40, 0x0 ;  /* 0x000000000000781c */ /* 0x000fda0003f0e808 */
[----:B------:R-:W-:Y:S05]  /*50e0*/  @P0 BRA `(.L_x_180) ;  /* 0x00003bb000000947 */ /* 0x000fea0003800000 */
[C---:B------:R-:W-:Y:S01]  /*50f0*/  SHF.L.U64.HI R224, R218.reuse, 0x1, R133 ;  /* 0x00000001dae07819 */ /* 0x040fe20000010285 */
[----:B------:R-:W-:Y:S01]  /*5100*/  IMAD.MOV.U32 R2, RZ, RZ, R132 ;  /* 0x000000ffff027224 */ /* 0x000fe200078e0084 */
[----:B------:R-:W-:Y:S01]  /*5110*/  SHF.L.U32 R223, R218, 0x1, RZ ;  /* 0x00000001dadf7819 */ /* 0x000fe200000006ff */
[----:B------:R-:W-:Y:S01]  /*5120*/  IMAD.MOV.U32 R3, RZ, RZ, R0 ;  /* 0x000000ffff037224 */ /* 0x000fe200078e0000 */
[C---:B------:R-:W-:Y:S01]  /*5130*/  SHF.L.U64.HI R222, R217.reuse, 0x1, R220 ;  /* 0x00000001d9de7819 */ /* 0x040fe200000102dc */
[----:B------:R-:W-:Y:S01]  /*5140*/  IMAD.SHL.U32 R183, R217, 0x2, RZ ;  /* 0x00000002d9b77824 */ /* 0x000fe200078e00ff */
[----:B------:R-:W-:Y:S02]  /*5150*/  SEL R182, RZ, 0x10, P5 ;  /* 0x00000010ffb67807 */ /* 0x000fe40002800000 */
[C---:B------:R-:W-:Y:S02]  /*5160*/  SHF.L.U64.HI R181, R216.reuse, 0x1, R219 ;  /* 0x00000001d8b57819 */ /* 0x040fe400000102db */
[----:B------:R-:W-:-:S02]  /*5170*/  SHF.L.U32 R180, R216, 0x1, RZ ;  /* 0x00000001d8b47819 */ /* 0x000fc400000006ff */
.L_x_191:
[----:B------:R-:W-:Y:S04]  /*5180*/  DEPBAR.LE SB0, 0x0 ;  /* 0x000080000000791a */ /* 0x000fe80000000000 */
[----:B------:R-:W-:Y:S01]  /*5190*/  BAR.SYNC.DEFER_BLOCKING 0x0 ;  /* 0x0000000000007b1d */ /* 0x000fe20000010000 */
[----:B------:R-:W-:Y:S06]  /*51a0*/  UISETP.GT.AND UP0, UPT, UR7, UR21, UPT ;  /* 0x000000150700728c */ /* 0x000fec000bf04270 */
[----:B------:R-:W-:Y:S01]  /*51b0*/  PLOP3.LUT P0, PT, PT, PT, UP0, 0x80, 0x0 ;  /* 0x000000000000781c */ /* 0x000fe20003f0f008 */
[----:B------:R1:W2:Y:S04]  /*51c0*/  LDSM.16.M88.4 R132, [R206+0xc100] ;  /* 0x00c10000ce84783b */ /* 0x0002a80000000200 */
[----:B------:R1:W3:Y:S04]  /*51d0*/  LDSM.16.M88.4 R136, [R205+0x6100] ;  /* 0x00610000cd88783b */ /* 0x0002e80000000200 */
[----:B------:R1:W4:Y:S04]  /*51e0*/  LDSM.16.M88.4 R140, [R205+0x6900] ;  /* 0x00690000cd8c783b */ /* 0x0003280000000200 */
[----:B------:R1:W1:Y:S04]  /*51f0*/  LDSM.16.M88.4 R144, [R205+0x7100] ;  /* 0x00710000cd90783b */ /* 0x0002680000000200 */
[----:B------:R1:W1:Y:S04]  /*5200*/  LDSM.16.M88.4 R148, [R205+0x7900] ;  /* 0x00790000cd94783b */ /* 0x0002680000000200 */
[----:B------:R1:W1:Y:S04]  /*5210*/  LDSM.16.M88.4 R152, [R202+0xc100] ;  /* 0x00c10000ca98783b */ /* 0x0002680000000200 */
[----:B------:R1:W1:Y:S04]  /*5220*/  LDSM.16.M88.4 R156, [R204] ;  /* 0x00000000cc9c783b */ /* 0x0002680000000200 */
[----:B------:R1:W1:Y:S04]  /*5230*/  LDSM.16.M88.4 R160, [R195] ;  /* 0x00000000c3a0783b */ /* 0x0002680000000200 */
[----:B------:R1:W1:Y:S04]  /*5240*/  LDSM.16.M88.4 R164, [R194] ;  /* 0x00000000c2a4783b */ /* 0x0002680000000200 */
[----:B------:R1:W1:Y:S01]  /*5250*/  LDSM.16.M88.4 R168, [R193] ;  /* 0x00000000c1a8783b */ /* 0x0002620000000200 */
[----:B------:R-:W-:-:S05]  /*5260*/  @P0 BRA `(.L_x_181) ;  /* 0x0000029000000947 */ /* 0x000fca0003800000 */
[----:B------:R-:W-:Y:S01]  /*5270*/  SHF.R.S32.HI R5, RZ, 0x1f, R208 ;  /* 0x0000001fff057819 */ /* 0x000fe200000114d0 */
[----:B------:R-:W-:Y:S01]  /*5280*/  IMAD.WIDE.U32 R8, R208, c[0x0][0x208], RZ ;  /* 0x00008200d0087a25 */ /* 0x000fe200078e00ff */
[----:B------:R-:W-:Y:S02]  /*5290*/  SHF.R.S32.HI R4, RZ, 0x1f, R207 ;  /* 0x0000001fff047819 */ /* 0x000fe400000114cf */
[----:B------:R-:W-:Y:S01]  /*52a0*/  IADD3 R10, -R182, 0x10, RZ ;  /* 0x00000010b60a7810 */ /* 0x000fe20007ffe1ff */
[----:B------:R-:W-:Y:S02]  /*52b0*/  IMAD R5, R5, c[0x0][0x208], RZ ;  /* 0x0000820005057a24 */ /* 0x000fe400078e02ff */
[----:B------:R-:W-:Y:S01]  /*52c0*/  IMAD R4, R4, c[0x0][0x218], RZ ;  /* 0x0000860004047a24 */ /* 0x000fe200078e02ff */
[----:B------:R-:W-:Y:S01]  /*52d0*/  LOP3.LUT R10, R10, 0xf, RZ, 0xc0, !PT ;  /* 0x0000000f0a0a7812 */ /* 0x000fe200078ec0ff */
[----:B------:R-:W-:Y:S02]  /*52e0*/  IMAD R5, R208, c[0x0][0x20c], R5 ;  /* 0x00008300d0057a24 */ /* 0x000fe400078e0205 */
[----:B------:R-:W-:Y:S02]  /*52f0*/  IMAD R4, R207, c[0x0][0x21c], R4 ;  /* 0x00008700cf047a24 */ /* 0x000fe400078e0204 */
[----:B------:R-:W-:Y:S04]  /*5300*/  IMAD.IADD R9, R9, 0x1, R5 ;  /* 0x0000000109097824 */ /* 0x000fe800078e0205 */
[----:B------:R-:W-:Y:S05]  /*5310*/  IMAD.WIDE.U32 R8, R207, c[0x0][0x218], R8 ;  /* 0x00008600cf087a25 */ /* 0x000fea00078e0008 */
[----:B------:R-:W-:Y:S04]  /*5320*/  IADD3 R0, P0, R8, UR16, RZ ;  /* 0x0000001008007c10 */ /* 0x000fe8000ff1e0ff */
[----:B------:R-:W-:Y:S02]  /*5330*/  IADD3.X R9, R9, UR9, R4, P0, !PT ;  /* 0x0000000909097c10 */ /* 0x000fe400087fe404 */
[C---:B------:R-:W-:Y:S04]  /*5340*/  LEA R12, P0, R0.reuse, c[0x0][0x1f8], 0x1 ;  /* 0x00007e00000c7a11 */ /* 0x040fe800078008ff */
[----:B------:R-:W-:Y:S01]  /*5350*/  LEA.HI.X R6, R0, c[0x0][0x1fc], R9, 0x1, P0 ;  /* 0x00007f0000067a11 */ /* 0x000fe200000f0c09 */
[----:B------:R-:W-:Y:S01]  /*5360*/  SHFL.IDX PT, R4, R12, RZ, 0x181f ;  /* 0x00181fff0c047589 */ /* 0x000fe200000e0000 */
[----:B------:R-:W-:Y:S03]  /*5370*/  IADD3 R9, -R221, 0x10, RZ ;  /* 0x00000010dd097810 */ /* 0x000fe60007ffe1ff */
[----:B------:R-:W5:Y:S01]  /*5380*/  SHFL.IDX PT, R0, R12, 0x1, 0x181f ;  /* 0x00381f000c007f89 */ /* 0x000f6200000e0000 */
[----:B------:R-:W-:Y:S03]  /*5390*/  LOP3.LUT R9, R9, 0xf, RZ, 0xc0, !PT ;  /* 0x0000000f09097812 */ /* 0x000fe600078ec0ff */
[----:B------:R-:W4:Y:S04]  /*53a0*/  SHFL.IDX PT, R5, R6, 0x1, 0x181f ;  /* 0x00381f0006057f89 */ /* 0x000f2800000e0000 */
[----:B------:R-:W3:Y:S01]  /*53b0*/  SHFL.IDX PT, R7, R6, RZ, 0x181f ;  /* 0x00181fff06077589 */ /* 0x000ee200000e0000 */
[-C--:B-----5:R-:W-:Y:S04]  /*53c0*/  IADD3 R10, P2, P0, R10, R0.reuse, R183 ;  /* 0x000000000a0a7210 */ /* 0x0a0fe8000785e0b7 */
[-C--:B----4-:R-:W-:Y:S02]  /*53d0*/  IADD3.X R11, RZ, R5.reuse, R222, P2, P0 ;  /* 0x00000005ff0b7210 */ /* 0x090fe400017e04de */
[----:B------:R-:W-:Y:S04]  /*53e0*/  IADD3 R8, P2, P0, R9, R0, R180 ;  /* 0x0000000009087210 */ /* 0x000fe8000785e0b4 */
[--C-:B------:R-:W-:Y:S02]  /*53f0*/  IADD3.X R9, RZ, R5, R181.reuse, P2, P0 ;  /* 0x00000005ff097210 */ /* 0x100fe400017e04b5 */
[C---:B------:R-:W-:Y:S02]  /*5400*/  IADD3 R14, P2, R4.reuse, R223, RZ ;  /* 0x000000df040e7210 */ /* 0x040fe40007f5e0ff */
[C---:B------:R-:W-:Y:S03]  /*5410*/  IADD3 R12, P0, R4.reuse, R183, RZ ;  /* 0x000000b7040c7210 */ /* 0x040fe60007f1e0ff */
[C---:B---3--:R-:W-:Y:S01]  /*5420*/  IMAD.X R15, R7.reuse, 0x1, R224, P2 ;  /* 0x00000001070f7824 */ /* 0x048fe200010e06e0 */
[----:B------:R-:W-:Y:S01]  /*5430*/  IADD3 R6, P2, R4, R180, RZ ;  /* 0x000000b404067210 */ /* 0x000fe20007f5e0ff */
[C---:B------:R-:W-:Y:S01]  /*5440*/  IMAD.X R13, R7.reuse, 0x1, R222, P0 ;  /* 0x00000001070d7824 */ /* 0x040fe200000e06de */
[----:B------:R-:W-:Y:S02]  /*5450*/  IADD3 R4, P0, R0, R223, RZ ;  /* 0x000000df00047210 */ /* 0x000fe40007f1e0ff */
[----:B------:R3:W-:Y:S01]  /*5460*/  LDGSTS.E.BYPASS.LTC128B.128 [R213], [R14.64], !P6 ;  /* 0x000000000ed57fae */ /* 0x0007e2000f101d56 */
[----:B------:R-:W-:Y:S01]  /*5470*/  IMAD.X R7, R7, 0x1, R181, P2 ;  /* 0x0000000107077824 */ /* 0x000fe200010e06b5 */
[----:B------:R-:W-:Y:S01]  /*5480*/  ISETP.NE.U32.AND P2, PT, R182, RZ, PT ;  /* 0x000000ffb600720c */ /* 0x000fe20003f45070 */
[----:B------:R-:W-:Y:S01]  /*5490*/  IMAD.X R5, R5, 0x1, R224, P0 ;  /* 0x0000000105057824 */ /* 0x000fe200000e06e0 */
[----:B------:R3:W-:Y:S01]  /*54a0*/  LDGSTS.E.BYPASS.LTC128B.128 [R213+0x2000], [R12.64], !P5 ;  /* 0x020000000cd57fae */ /* 0x0007e2000e901d56 */
[----:B------:R-:W-:Y:S03]  /*54b0*/  ISETP.NE.U32.AND P0, PT, R221, RZ, PT ;  /* 0x000000ffdd00720c */ /* 0x000fe60003f05070 */
[----:B------:R3:W-:Y:S04]  /*54c0*/  LDGSTS.E.BYPASS.LTC128B.128 [R213+0x4000], [R6.64], !P4 ;  /* 0x0400000006d57fae */ /* 0x0007e8000e101d56 */
[----:B------:R3:W-:Y:S04]  /*54d0*/  LDGSTS.E.BYPASS.LTC128B.128 [R213+0x1000], [R4.64], !P6 ;  /* 0x0100000004d57fae */ /* 0x0007e8000f101d56 */
[----:B------:R3:W-:Y:S04]  /*54e0*/  LDGSTS.E.BYPASS.LTC128B.128.ZFILL [R213+0x3000], [R10.64], P2 ;  /* 0x030000000ad57fae */ /* 0x0007e80009141d56 */
[----:B------:R3:W-:Y:S02]  /*54f0*/  LDGSTS.E.BYPASS.LTC128B.128.ZFILL [R213+0x5000], [R8.64], P0 ;  /* 0x0500000008d57fae */ /* 0x0007e40008141d56 */
.L_x_181:
[C---:B--23--:R-:W-:Y:S01]  /*5500*/  HMMA.16816.F32.BF16 R4, R132.reuse, R136, RZ ;  /* 0x000000888404723c */ /* 0x04cfe200000418ff */
[----:B------:R-:W-:Y:S01]  /*5510*/  LDSM.16.M88.4 R172, [R201+0xc100] ;  /* 0x00c10000c9ac783b */ /* 0x000fe20000000200 */
[----:B------:R-:W-:Y:S06]  /*5520*/  UISETP.GT.AND UP0, UPT, UR21, UR7, UPT ;  /* 0x000000071500728c */ /* 0x000fec000bf04270 */
[C---:B------:R-:W-:Y:S01]  /*5530*/  HMMA.16816.F32.BF16 R8, R132.reuse, R138, RZ ;  /* 0x0000008a8408723c */ /* 0x040fe200000418ff */
[----:B------:R-:W0:Y:S01]  /*5540*/  LDGDEPBAR ;  /* 0x00000000000079af */ /* 0x000e220000000000 */
[----:B------:R-:W-:Y:S06]  /*5550*/  PLOP3.LUT P0, PT, PT, PT, UP0, 0x40, 0x0 ;  /* 0x000000000000781c */ /* 0x000fec0003f0e808 */
[C---:B----4-:R-:W-:Y:S01]  /*5560*/  HMMA.16816.F32.BF16 R12, R132.reuse, R140, RZ ;  /* 0x0000008c840c723c */ /* 0x050fe200000418ff */
[----:B------:R-:W2:Y:S07]  /*5570*/  LDSM.16.M88.4 R176, [R200+0x6100] ;  /* 0x00610000c8b0783b */ /* 0x000eae0000000200 */
[C---:B------:R-:W-:Y:S01]  /*5580*/  HMMA.16816.F32.BF16 R16, R132.reuse, R142, RZ ;  /* 0x0000008e8410723c */ /* 0x040fe200000418ff */
[----:B------:R-:W-:Y:S07]  /*5590*/  LDSM.16.M88.4 R136, [R200+0x7100] ;  /* 0x00710000c888783b */ /* 0x000fee0000000200 */
[C---:B-1----:R-:W-:Y:S01]  /*55a0*/  HMMA.16816.F32.BF16 R20, R132.reuse, R144, RZ ;  /* 0x000000908414723c */ /* 0x042fe200000418ff */
[----:B------:R-:W-:Y:S07]  /*55b0*/  LDSM.16.M88.4 R140, [R200+0x7900] ;  /* 0x00790000c88c783b */ /* 0x000fee0000000200 */
[C---:B------:R-:W-:Y:S01]  /*55c0*/  HMMA.16816.F32.BF16 R24, R132.reuse, R146, RZ ;  /* 0x000000928418723c */ /* 0x040fe200000418ff */
[----:B------:R-:W-:Y:S07]  /*55d0*/  LDSM.16.M88.4 R144, [R199+0xc100] ;  /* 0x00c10000c790783b */ /* 0x000fee0000000200 */
[C---:B------:R-:W-:Y:S08]  /*55e0*/  HMMA.16816.F32.BF16 R28, R132.reuse, R148, RZ ;  /* 0x00000094841c723c */ /* 0x040ff000000418ff */
[----:B------:R-:W-:Y:S01]  /*55f0*/  HMMA.16816.F32.BF16 R32, R132, R150, RZ ;  /* 0x000000968420723c */ /* 0x000fe200000418ff */
[----:B------:R-:W1:Y:S07]  /*5600*/  LDSM.16.M88.4 R132, [R200+0x6900] ;  /* 0x00690000c884783b */ /* 0x000e6e0000000200 */
[C---:B------:R-:W-:Y:S01]  /*5610*/  HMMA.16816.F32.BF16 R4, R152.reuse, R156, R4 ;  /* 0x0000009c9804723c */ /* 0x040fe20000041804 */
[----:B------:R-:W3:Y:S07]  /*5620*/  LDSM.16.M88.4 R148, [R192] ;  /* 0x00000000c094783b */ /* 0x000eee0000000200 */
[C---:B------:R-:W-:Y:S01]  /*5630*/  HMMA.16816.F32.BF16 R8, R152.reuse, R158, R8 ;  /* 0x0000009e9808723c */ /* 0x040fe20000041808 */
[----:B------:R-:W-:Y:S07]  /*5640*/  LDSM.16.M88.4 R156, [R192+0x1000] ;  /* 0x00100000c09c783b */ /* 0x000fee0000000200 */
[C---:B------:R-:W-:Y:S08]  /*5650*/  HMMA.16816.F32.BF16 R12, R152.reuse, R160, R12 ;  /* 0x000000a0980c723c */ /* 0x040ff0000004180c */
[C---:B------:R-:W-:Y:S01]  /*5660*/  HMMA.16816.F32.BF16 R16, R152.reuse, R162, R16 ;  /* 0x000000a29810723c */ /* 0x040fe20000041810 */
[----:B------:R-:W-:Y:S07]  /*5670*/  LDSM.16.M88.4 R160, [R192+0x1800] ;  /* 0x00180000c0a0783b */ /* 0x000fee0000000200 */
[C---:B------:R-:W-:Y:S08]  /*5680*/  HMMA.16816.F32.BF16 R20, R152.reuse, R164, R20 ;  /* 0x000000a49814723c */ /* 0x040ff00000041814 */
[C---:B------:R-:W-:Y:S01]  /*5690*/  HMMA.16816.F32.BF16 R24, R152.reuse, R166, R24 ;  /* 0x000000a69818723c */ /* 0x040fe20000041818 */
[----:B------:R-:W-:Y:S07]  /*56a0*/  LDSM.16.M88.4 R164, [R206+0x10100] ;  /* 0x01010000cea4783b */ /* 0x000fee0000000200 */
[C---:B------:R-:W-:Y:S08]  /*56b0*/  HMMA.16816.F32.BF16 R28, R152.reuse, R168, R28 ;  /* 0x000000a8981c723c */ /* 0x040ff0000004181c */
[----:B------:R-:W-:Y:S01]  /*56c0*/  HMMA.16816.F32.BF16 R32, R152, R170, R32 ;  /* 0x000000aa9820723c */ /* 0x000fe20000041820 */
[----:B------:R-:W4:Y:S07]  /*56d0*/  LDSM.16.M88.4 R152, [R192+0x800] ;  /* 0x00080000c098783b */ /* 0x000f2e0000000200 */
[C---:B--2---:R-:W-:Y:S01]  /*56e0*/  HMMA.16816.F32.BF16 R4, R172.reuse, R176, R4 ;  /* 0x000000b0ac04723c */ /* 0x044fe20000041804 */
[----:B------:R-:W2:Y:S07]  /*56f0*/  LDSM.16.M88.4 R168, [R205+0x8100] ;  /* 0x00810000cda8783b */ /* 0x000eae0000000200 */
[C---:B------:R-:W-:Y:S01]  /*5700*/  HMMA.16816.F32.BF16 R8, R172.reuse, R178, R8 ;  /* 0x000000b2ac08723c */ /* 0x040fe20000041808 */
[----:B------:R-:W-:Y:S07]  /*5710*/  LDSM.16.M88.4 R176, [R191] ;  /* 0x00000000bfb0783b */ /* 0x000fee0000000200 */
[C---:B-1----:R-:W-:Y:S08]  /*5720*/  HMMA.16816.F32.BF16 R12, R172.reuse, R132, R12 ;  /* 0x00000084ac0c723c */ /* 0x042ff0000004180c */
[C---:B------:R-:W-:Y:S01]  /*5730*/  HMMA.16816.F32.BF16 R16, R172.reuse, R134, R16 ;  /* 0x00000086ac10723c */ /* 0x040fe20000041810 */
[----:B------:R-:W1:Y:S07]  /*5740*/  LDSM.16.M88.4 R132, [R205+0x8900] ;  /* 0x00890000cd84783b */ /* 0x000e6e0000000200 */
[C---:B------:R-:W-:Y:S08]  /*5750*/  HMMA.16816.F32.BF16 R20, R172.reuse, R136, R20 ;  /* 0x00000088ac14723c */ /* 0x040ff00000041814 */
[C---:B------:R-:W-:Y:S01]  /*5760*/  HMMA.16816.F32.BF16 R24, R172.reuse, R138, R24 ;  /* 0x0000008aac18723c */ /* 0x040fe20000041818 */
[----:B------:R-:W5:Y:S07]  /*5770*/  LDSM.16.M88.4 R136, [R205+0x9100] ;  /* 0x00910000cd88783b */ /* 0x000f6e0000000200 */
[C---:B------:R-:W-:Y:S08]  /*5780*/  HMMA.16816.F32.BF16 R28, R172.reuse, R140, R28 ;  /* 0x0000008cac1c723c */ /* 0x040ff0000004181c */
[----:B------:R-:W-:Y:S01]  /*5790*/  HMMA.16816.F32.BF16 R32, R172, R142, R32 ;  /* 0x0000008eac20723c */ /* 0x000fe20000041820 */
[----:B------:R-:W1:Y:S07]  /*57a0*/  LDSM.16.M88.4 R140, [R205+0x9900] ;  /* 0x00990000cd8c783b */ /* 0x000e6e0000000200 */
[C---:B---3--:R-:W-:Y:S01]  /*57b0*/  HMMA.16816.F32.BF16 R4, R144.reuse, R148, R4 ;  /* 0x000000949004723c */ /* 0x048fe20000041804 */
[----:B------:R-:W3:Y:S07]  /*57c0*/  LDSM.16.M88.4 R172, [R202+0x10100] ;  /* 0x01010000caac783b */ /* 0x000eee0000000200 */
[C---:B------:R-:W-:Y:S01]  /*57d0*/  HMMA.16816.F32.BF16 R8, R144.reuse, R150, R8 ;  /* 0x000000969008723c */ /* 0x040fe20000041808 */
[----:B------:R-:W-:Y:S07]  /*57e0*/  LDSM.16.M88.4 R148, [R189] ;  /* 0x00000000bd94783b */ /* 0x000fee0000000200 */
[C---:B----4-:R-:W-:Y:S08]  /*57f0*/  HMMA.16816.F32.BF16 R12, R144.reuse, R152, R12 ;  /* 0x00000098900c723c */ /* 0x050ff0000004180c */
[C---:B------:R-:W-:Y:S01]  /*5800*/  HMMA.16816.F32.BF16 R16, R144.reuse, R154, R16 ;  /* 0x0000009a9010723c */ /* 0x040fe20000041810 */
[----:B------:R-:W-:Y:S07]  /*5810*/  LDSM.16.M88.4 R152, [R188] ;  /* 0x00000000bc98783b */ /* 0x000fee0000000200 */
[C---:B------:R-:W-:Y:S08]  /*5820*/  HMMA.16816.F32.BF16 R20, R144.reuse, R156, R20 ;  /* 0x0000009c9014723c */ /* 0x040ff00000041814 */
[C---:B------:R-:W-:Y:S01]  /*5830*/  HMMA.16816.F32.BF16 R24, R144.reuse, R158, R24 ;  /* 0x0000009e9018723c */ /* 0x040fe20000041818 */
[----:B------:R-:W-:Y:S07]  /*5840*/  LDSM.16.M88.4 R156, [R201+0x10100] ;  /* 0x01010000c99c783b */ /* 0x000fee0000000200 */
[C---:B------:R-:W-:Y:S08]  /*5850*/  HMMA.16816.F32.BF16 R28, R144.reuse, R160, R28 ;  /* 0x000000a0901c723c */ /* 0x040ff0000004181c */
[----:B------:R-:W-:Y:S01]  /*5860*/  HMMA.16816.F32.BF16 R32, R144, R162, R32 ;  /* 0x000000a29020723c */ /* 0x000fe20000041820 */
[----:B------:R-:W4:Y:S07]  /*5870*/  LDSM.16.M88.4 R144, [R190] ;  /* 0x00000000be90783b */ /* 0x000f2e0000000200 */
[C---:B--2---:R-:W-:Y:S01]  /*5880*/  HMMA.16816.F32.BF16 R4, R164.reuse, R168, R4 ;  /* 0x000000a8a404723c */ /* 0x044fe20000041804 */
[----:B------:R-:W2:Y:S07]  /*5890*/  LDSM.16.M88.4 R160, [R200+0x8100] ;  /* 0x00810000c8a0783b */ /* 0x000eae0000000200 */
[C---:B------:R-:W-:Y:S01]  /*58a0*/  HMMA.16816.F32.BF16 R8, R164.reuse, R170, R8 ;  /* 0x000000aaa408723c */ /* 0x040fe20000041808 */
[----:B------:R-:W-:Y:S07]  /*58b0*/  LDSM.16.M88.4 R168, [R192+0x2000] ;  /* 0x00200000c0a8783b */ /* 0x000fee0000000200 */
[C---:B-1----:R-:W-:Y:S08]  /*58c0*/  HMMA.16816.F32.BF16 R12, R164.reuse, R132, R12 ;  /* 0x00000084a40c723c */ /* 0x042ff0000004180c */
[C---:B------:R-:W-:Y:S01]  /*58d0*/  HMMA.16816.F32.BF16 R16, R164.reuse, R134, R16 ;  /* 0x00000086a410723c */ /* 0x040fe20000041810 */
[----:B------:R-:W1:Y:S07]  /*58e0*/  LDSM.16.M88.4 R132, [R200+0x8900] ;  /* 0x00890000c884783b */ /* 0x000e6e0000000200 */
[C---:B-----5:R-:W-:Y:S08]  /*58f0*/  HMMA.16816.F32.BF16 R20, R164.reuse, R136, R20 ;  /* 0x00000088a414723c */ /* 0x060ff00000041814 */
        /* <DEDUP_REMOVED lines=8> */
[----:B------:R-:W-:Y:S07]  /*5980*/  LDSM.16.M88.4 R176, [R205+0xa100] ;  /* 0x00a10000cdb0783b */ /* 0x000fee0000000200 */
[C---:B----4-:R-:W-:Y:S08]  /*5990*/  HMMA.16816.F32.BF16 R12, R172.reuse, R144, R12 ;  /* 0x00000090ac0c723c */ /* 0x050ff0000004180c */
[C---:B------:R-:W-:Y:S01]  /*59a0*/  HMMA.16816.F32.BF16 R16, R172.reuse, R146, R16 ;  /* 0x00000092ac10723c */ /* 0x040fe20000041810 */
[----:B------:R-:W4:Y:S07]  /*59b0*/  LDSM.16.M88.4 R144, [R192+0x2800] ;  /* 0x00280000c090783b */ /* 0x000f2e0000000200 */
[C---:B------:R-:W-:Y:S08]  /*59c0*/  HMMA.16816.F32.BF16 R20, R172.reuse, R148, R20 ;  /* 0x00000094ac14723c */ /* 0x040ff00000041814 */
[C---:B------:R-:W-:Y:S01]  /*59d0*/  HMMA.16816.F32.BF16 R24, R172.reuse, R150, R24 ;  /* 0x00000096ac18723c */ /* 0x040fe20000041818 */
[----:B------:R-:W3:Y:S07]  /*59e0*/  LDSM.16.M88.4 R148, [R192+0x3000] ;  /* 0x00300000c094783b */ /* 0x000eee0000000200 */
[C---:B------:R-:W-:Y:S08]  /*59f0*/  HMMA.16816.F32.BF16 R28, R172.reuse, R152, R28 ;  /* 0x00000098ac1c723c */ /* 0x040ff0000004181c */
[----:B------:R-:W-:Y:S01]  /*5a00*/  HMMA.16816.F32.BF16 R32, R172, R154, R32 ;  /* 0x0000009aac20723c */ /* 0x000fe20000041820 */
[----:B------:R-:W3:Y:S07]  /*5a10*/  LDSM.16.M88.4 R152, [R192+0x3800] ;  /* 0x00380000c098783b */ /* 0x000eee0000000200 */
[C---:B--2---:R-:W-:Y:S01]  /*5a20*/  HMMA.16816.F32.BF16 R4, R156.reuse, R160, R4 ;  /* 0x000000a09c04723c */ /* 0x044fe20000041804 */
[----:B------:R-:W2:Y:S07]  /*5a30*/  LDSM.16.M88.4 R172, [R206+0x14100] ;  /* 0x01410000ceac783b */ /* 0x000eae0000000200 */
[C---:B------:R-:W-:Y:S01]  /*5a40*/  HMMA.16816.F32.BF16 R8, R156.reuse, R162, R8 ;  /* 0x000000a29c08723c */ /* 0x040fe20000041808 */
[----:B------:R-:W-:Y:S07]  /*5a50*/  LDSM.16.M88.4 R160, [R187] ;  /* 0x00000000bba0783b */ /* 0x000fee0000000200 */
        /* <DEDUP_REMOVED lines=15> */
[----:B------:R-:W4:Y:S07]  /*5b50*/  LDSM.16.M88.4 R144, [R186] ;  /* 0x00000000ba90783b */ /* 0x000f2e0000000200 */
[C---:B------:R-:W-:Y:S08]  /*5b60*/  HMMA.16816.F32.BF16 R20, R164.reuse, R148, R20 ;  /* 0x00000094a414723c */ /* 0x040ff00000041814 */
[C---:B------:R-:W-:Y:S01]  /*5b70*/  HMMA.16816.F32.BF16 R24, R164.reuse, R150, R24 ;  /* 0x00000096a418723c */ /* 0x040fe20000041818 */
[----:B------:R-:W3:Y:S07]  /*5b80*/  LDSM.16.M88.4 R148, [R185] ;  /* 0x00000000b994783b */ /* 0x000eee0000000200 */
[C---:B------:R-:W-:Y:S08]  /*5b90*/  HMMA.16816.F32.BF16 R28, R164.reuse, R152, R28 ;  /* 0x00000098a41c723c */ /* 0x040ff0000004181c */
[----:B------:R-:W-:Y:S01]  /*5ba0*/  HMMA.16816.F32.BF16 R32, R164, R154, R32 ;  /* 0x0000009aa420723c */ /* 0x000fe20000041820 */
[----:B------:R-:W3:Y:S07]  /*5bb0*/  LDSM.16.M88.4 R152, [R184] ;  /* 0x00000000b898783b */ /* 0x000eee0000000200 */
        /* <DEDUP_REMOVED lines=15> */
[C---:B------:R-:W-:Y:S08]  /*5cb0*/  HMMA.16816.F32.BF16 R8, R156.reuse, R162, R8 ;  /* 0x000000a29c08723c */ /* 0x040ff00000041808 */
[C---:B----4-:R-:W-:Y:S08]  /*5cc0*/  HMMA.16816.F32.BF16 R12, R156.reuse, R144, R12 ;  /* 0x000000909c0c723c */ /* 0x050ff0000004180c */
[C---:B------:R-:W-:Y:S08]  /*5cd0*/  HMMA.16816.F32.BF16 R16, R156.reuse, R146, R16 ;  /* 0x000000929c10723c */ /* 0x040ff00000041810 */
[C---:B------:R-:W-:Y:S08]  /*5ce0*/  HMMA.16816.F32.BF16 R20, R156.reuse, R148, R20 ;  /* 0x000000949c14723c */ /* 0x040ff00000041814 */
[C---:B------:R-:W-:Y:S08]  /*5cf0*/  HMMA.16816.F32.BF16 R24, R156.reuse, R150, R24 ;  /* 0x000000969c18723c */ /* 0x040ff00000041818 */
[C---:B------:R-:W-:Y:S08]  /*5d00*/  HMMA.16816.F32.BF16 R28, R156.reuse, R152, R28 ;  /* 0x000000989c1c723c */ /* 0x040ff0000004181c */
[----:B------:R-:W-:Y:S08]  /*5d10*/  HMMA.16816.F32.BF16 R32, R156, R154, R32 ;  /* 0x0000009a9c20723c */ /* 0x000ff00000041820 */
[C---:B--2---:R-:W-:Y:S08]  /*5d20*/  HMMA.16816.F32.BF16 R4, R164.reuse, R168, R4 ;  /* 0x000000a8a404723c */ /* 0x044ff00000041804 */
[C---:B------:R-:W-:Y:S08]  /*5d30*/  HMMA.16816.F32.BF16 R8, R164.reuse, R170, R8 ;  /* 0x000000aaa408723c */ /* 0x040ff00000041808 */
[C---:B-1----:R-:W-:Y:S08]  /*5d40*/  HMMA.16816.F32.BF16 R12, R164.reuse, R132, R12 ;  /* 0x00000084a40c723c */ /* 0x042ff0000004180c */
[C---:B------:R-:W-:Y:S01]  /*5d50*/  HMMA.16816.F32.BF16 R16, R164.reuse, R134, R16 ;  /* 0x00000086a410723c */ /* 0x040fe20000041810 */
[----:B------:R-:W1:Y:S07]  /*5d60*/  LDSM.16.M88.4 R132, [R192+0x4800] ;  /* 0x00480000c084783b */ /* 0x000e6e0000000200 */
[C---:B-----5:R-:W-:Y:S08]  /*5d70*/  HMMA.16816.F32.BF16 R20, R164.reuse, R136, R20 ;  /* 0x00000088a414723c */ /* 0x060ff00000041814 */
[C---:B------:R-:W-:Y:S01]  /*5d80*/  HMMA.16816.F32.BF16 R24, R164.reuse, R138, R24 ;  /* 0x0000008aa418723c */ /* 0x040fe20000041818 */
[----:B------:R-:W2:Y:S07]  /*5d90*/  LDSM.16.M88.4 R136, [R192+0x5000] ;  /* 0x00500000c088783b */ /* 0x000eae0000000200 */
[C---:B------:R-:W-:Y:S08]  /*5da0*/  HMMA.16816.F32.BF16 R28, R164.reuse, R140, R28 ;  /* 0x0000008ca41c723c */ /* 0x040ff0000004181c */
[----:B------:R-:W-:Y:S08]  /*5db0*/  HMMA.16816.F32.BF16 R32, R164, R142, R32 ;  /* 0x0000008ea420723c */ /* 0x000ff00000041820 */
[C---:B---3--:R-:W-:Y:S08]  /*5dc0*/  HMMA.16816.F32.BF16 R4, R172.reuse, R176, R4 ;  /* 0x000000b0ac04723c */ /* 0x048ff00000041804 */
[C---:B------:R-:W-:Y:S08]  /*5dd0*/  HMMA.16816.F32.BF16 R8, R172.reuse, R178, R8 ;  /* 0x000000b2ac08723c */ /* 0x040ff00000041808 */
[C---:B-1----:R-:W-:Y:S08]  /*5de0*/  HMMA.16816.F32.BF16 R12, R172.reuse, R132, R12 ;  /* 0x00000084ac0c723c */ /* 0x042ff0000004180c */
[C---:B------:R-:W-:Y:S01]  /*5df0*/  HMMA.16816.F32.BF16 R16, R172.reuse, R134, R16 ;  /* 0x00000086ac10723c */ /* 0x040fe20000041810 */
[----:B------:R-:W1:Y:S01]  /*5e00*/  LDSM.16.M88.4 R132, [R192+0x5800] ;  /* 0x00580000c084783b */ /* 0x000e620000000200 */
[----:B------:R-:W-:Y:S04]  /*5e10*/  DEPBAR.LE SB0, 0x0 ;  /* 0x000080000000791a */ /* 0x000fe80000000000 */
[----:B------:R-:W-:Y:S02]  /*5e20*/  FMUL.FTZ R227, R4, c[0x0][0x320] ;  /* 0x0000c80004e37a20 */ /* 0x000fe40000410000 */
[C---:B--2---:R-:W-:Y:S04]  /*5e30*/  HMMA.16816.F32.BF16 R20, R172.reuse, R136, R20 ;  /* 0x00000088ac14723c */ /* 0x044fe80000041814 */
        /* <DEDUP_REMOVED lines=10> */
[----:B------:R-:W4:Y:S01]  /*5ee0*/  MUFU.TANH R0, R0 ;  /* 0x0000000000007308 */ /* 0x000f220000002400 */
        /* <DEDUP_REMOVED lines=14> */
[----:B------:R-:W-:Y:S02]  /*5fd0*/  FMUL.FTZ R245, R21, c[0x0][0x320] ;  /* 0x0000c80015f57a20 */ /* 0x000fe40000410000 */
        /* <DEDUP_REMOVED lines=15> */
[----:B------:R-:W-:Y:S05]  /*60d0*/  FMUL.FTZ R249, R34, c[0x0][0x320] ;  /* 0x0000c80022f97a20 */ /* 0x000fea0000410000 */
[----:B------:R-:W1:Y:S01]  /*60e0*/  MUFU.TANH R228, R228 ;  /* 0x000000e400e47308 */ /* 0x000e620000002400 */
[----:B-----5:R-:W-:Y:S09]  /*60f0*/  FMUL.FTZ R248, R35, c[0x0][0x320] ;  /* 0x0000c80023f87a20 */ /* 0x020ff20000410000 */
        /* <DEDUP_REMOVED lines=22> */
[----:B------:R-:W1:Y:S01]  /*6260*/  MUFU.TANH R248, R248 ;  /* 0x000000f800f87308 */ /* 0x000e620000002400 */
[----:B------:R-:W-:-:S05]  /*6270*/  @P0 BRA `(.L_x_182) ;  /* 0x0000037000000947 */ /* 0x000fca0003800000 */
[----:B--234-:R-:W-:Y:S01]  /*6280*/  IADD3 R10, -R182, 0x10, RZ ;  /* 0x00000010b60a7810 */ /* 0x01cfe20007ffe1ff */
[----:B------:R-:W-:Y:S01]  /*6290*/  ULEA UR5, UR21, UR13, 0x6 ;  /* 0x0000000d15057291 */ /* 0x000fe2000f8e303f */
[----:B------:R-:W-:Y:S01]  /*62a0*/  IADD3 R9, -R221, 0x10, RZ ;  /* 0x00000010dd097810 */ /* 0x000fe20007ffe1ff */
[----:B------:R-:W-:Y:S01]  /*62b0*/  IMAD.MOV.U32 R207, RZ, RZ, RZ ;  /* 0x000000ffffcf7224 */ /* 0x000fe200078e00ff */
[----:B------:R-:W-:Y:S02]  /*62c0*/  LOP3.LUT R10, R10, 0xf, RZ, 0xc0, !PT ;  /* 0x0000000f0a0a7812 */ /* 0x000fe400078ec0ff */
[----:B------:R-:W-:Y:S01]  /*62d0*/  LOP3.LUT R9, R9, 0xf, RZ, 0xc0, !PT ;  /* 0x0000000f09097812 */ /* 0x000fe200078ec0ff */
[----:B------:R-:W-:Y:S05]  /*62e0*/  IMAD.U32 R5, RZ, RZ, UR5 ;  /* 0x00000005ff057e24 */ /* 0x000fea000f8e00ff */
[----:B------:R-:W-:Y:S05]  /*62f0*/  IADD3 R208, R5, -0x40, R210 ;  /* 0xffffffc005d07810 */ /* 0x000fea0007ffe0d2 */
[----:B------:R-:W-:Y:S04]  /*6300*/  @P3 IMAD.HI.U32 R5, R208, c[0x0][0x2bc], RZ ;  /* 0x0000af00d0053a27 */ /* 0x000fe800078e00ff */
[----:B------:R-:W-:Y:S01]  /*6310*/  IMAD.MOV.U32 R4, RZ, RZ, R208 ;  /* 0x000000ffff047224 */ /* 0x000fe200078e00d0 */
[----:B------:R-:W-:Y:S04]  /*6320*/  @P3 SHF.R.U32.HI R4, RZ, c[0x0][0x2c0], R5 ;  /* 0x0000b000ff043a19 */ /* 0x000fe80000011605 */
[C---:B------:R-:W-:Y:S04]  /*6330*/  @!P1 IADD3 R8, P0, R4.reuse, UR14, RZ ;  /* 0x0000000e04089c10 */ /* 0x040fe8000ff1e0ff */
[----:B------:R-:W-:Y:S02]  /*6340*/  @!P1 LEA.HI.X.SX32 R5, R4, UR6, 0x1, P0 ;  /* 0x0000000604059c11 */ /* 0x000fe400080f0eff */
[C---:B------:R-:W-:Y:S04]  /*6350*/  @!P1 LEA R6, P0, R8.reuse, c[0x0][0x2a0], 0x2 ;  /* 0x0000a80008069a11 */ /* 0x040fe800078010ff */
[----:B------:R-:W-:Y:S01]  /*6360*/  @!P1 LEA.HI.X R7, R8, c[0x0][0x2a4], R5, 0x2, P0 ;  /* 0x0000a90008079a11 */ /* 0x000fe200000f1405 */
[----:B------:R-:W-:Y:S04]  /*6370*/  IMAD.MOV R5, RZ, RZ, -R4 ;  /* 0x000000ffff057224 */ /* 0x000fe800078e0a04 */
[----:B------:R2:W3:Y:S01]  /*6380*/  @!P1 LDG.E R207, [R6.64] ;  /* 0x0000001606cf9981 */ /* 0x0004e2000c1e1900 */
[----:B------:R-:W-:Y:S05]  /*6390*/  IMAD R208, R5, c[0x0][0x2b8], R208 ;  /* 0x0000ae0005d07a24 */ /* 0x000fea00078e02d0 */
[----:B------:R-:W-:Y:S05]  /*63a0*/  SHF.R.S32.HI R5, RZ, 0x1f, R208 ;  /* 0x0000001fff057819 */ /* 0x000fea00000114d0 */
[----:B------:R-:W-:Y:S04]  /*63b0*/  IMAD R5, R5, c[0x0][0x1e0], RZ ;  /* 0x0000780005057a24 */ /* 0x000fe800078e02ff */
[C---:B------:R-:W-:Y:S02]  /*63c0*/  IMAD R5, R208.reuse, c[0x0][0x1e4], R5 ;  /* 0x00007900d0057a24 */ /* 0x040fe400078e0205 */
[----:B--2---:R-:W-:Y:S04]  /*63d0*/  IMAD.WIDE.U32 R6, R208, c[0x0][0x1e0], RZ ;  /* 0x00007800d0067a25 */ /* 0x004fe800078e00ff */
[----:B------:R-:W-:Y:S01]  /*63e0*/  IMAD.IADD R7, R7, 0x1, R5 ;  /* 0x0000000107077824 */ /* 0x000fe200078e0205 */
[----:B---3--:R-:W-:Y:S03]  /*63f0*/  SHF.R.S32.HI R4, RZ, 0x1f, R207 ;  /* 0x0000001fff047819 */ /* 0x008fe600000114cf */
[C---:B------:R-:W-:Y:S04]  /*6400*/  IMAD.WIDE.U32 R6, R207.reuse, c[0x0][0x1f0], R6 ;  /* 0x00007c00cf067a25 */ /* 0x040fe800078e0006 */
[----:B------:R-:W-:Y:S01]  /*6410*/  IMAD R4, R4, c[0x0][0x1f0], RZ ;  /* 0x00007c0004047a24 */ /* 0x000fe200078e02ff */
[----:B------:R-:W-:Y:S03]  /*6420*/  IADD3 R5, P0, R6, UR18, RZ ;  /* 0x0000001206057c10 */ /* 0x000fe6000ff1e0ff */
[----:B------:R-:W-:Y:S05]  /*6430*/  IMAD R4, R207, c[0x0][0x1f4], R4 ;  /* 0x00007d00cf047a24 */ /* 0x000fea00078e0204 */
[----:B------:R-:W-:Y:S02]  /*6440*/  IADD3.X R4, R7, UR8, R4, P0, !PT ;  /* 0x0000000807047c10 */ /* 0x000fe400087fe404 */
[C---:B------:R-:W-:Y:S04]  /*6450*/  LEA R12, P0, R5.reuse, c[0x0][0x1c8], 0x1 ;  /* 0x00007200050c7a11 */ /* 0x040fe800078008ff */
[----:B------:R-:W-:Y:S01]  /*6460*/  LEA.HI.X R16, R5, c[0x0][0x1cc], R4, 0x1, P0 ;  /* 0x0000730005107a11 */ /* 0x000fe200000f0c04 */
[----:B------:R-:W-:Y:S04]  /*6470*/  SHFL.IDX PT, R6, R12, RZ, 0x181f ;  /* 0x00181fff0c067589 */ /* 0x000fe800000e0000 */
[----:B------:R-:W2:Y:S04]  /*6480*/  SHFL.IDX PT, R4, R12, 0x1, 0x181f ;  /* 0x00381f000c047f89 */ /* 0x000ea800000e0000 */
[----:B------:R-:W3:Y:S04]  /*6490*/  SHFL.IDX PT, R5, R16, 0x1, 0x181f ;  /* 0x00381f0010057f89 */ /* 0x000ee800000e0000 */
[----:B------:R-:W4:Y:S01]  /*64a0*/  SHFL.IDX PT, R7, R16, RZ, 0x181f ;  /* 0x00181fff10077589 */ /* 0x000f2200000e0000 */
[-C--:B--2---:R-:W-:Y:S04]  /*64b0*/  IADD3 R10, P2, P0, R10, R4.reuse, R183 ;  /* 0x000000040a0a7210 */ /* 0x084fe8000785e0b7 */
[-C--:B---3--:R-:W-:Y:S02]  /*64c0*/  IADD3.X R11, RZ, R5.reuse, R222, P2, P0 ;  /* 0x00000005ff0b7210 */ /* 0x088fe400017e04de */
[----:B------:R-:W-:Y:S04]  /*64d0*/  IADD3 R8, P2, P0, R9, R4, R180 ;  /* 0x0000000409087210 */ /* 0x000fe8000785e0b4 */
[--C-:B------:R-:W-:Y:S02]  /*64e0*/  IADD3.X R9, RZ, R5, R181.reuse, P2, P0 ;  /* 0x00000005ff097210 */ /* 0x100fe400017e04b5 */
[C---:B------:R-:W-:Y:S02]  /*64f0*/  IADD3 R14, P2, R6.reuse, R223, RZ ;  /* 0x000000df060e7210 */ /* 0x040fe40007f5e0ff */
[C---:B------:R-:W-:Y:S03]  /*6500*/  IADD3 R12, P0, R6.reuse, R183, RZ ;  /* 0x000000b7060c7210 */ /* 0x040fe60007f1e0ff */
[C---:B----4-:R-:W-:Y:S01]  /*6510*/  IMAD.X R15, R7.reuse, 0x1, R224, P2 ;  /* 0x00000001070f7824 */ /* 0x050fe200010e06e0 */
[----:B------:R-:W-:Y:S01]  /*6520*/  IADD3 R6, P2, R6, R180, RZ ;  /* 0x000000b406067210 */ /* 0x000fe20007f5e0ff */
[C---:B------:R-:W-:Y:S01]  /*6530*/  IMAD.X R13, R7.reuse, 0x1, R222, P0 ;  /* 0x00000001070d7824 */ /* 0x040fe200000e06de */
[----:B------:R-:W-:Y:S02]  /*6540*/  IADD3 R4, P0, R4, R223, RZ ;  /* 0x000000df04047210 */ /* 0x000fe40007f1e0ff */
[----:B------:R2:W-:Y:S01]  /*6550*/  LDGSTS.E.BYPASS.LTC128B.128 [R209+0x6100], [R14.64], !P6 ;  /* 0x061000000ed17fae */ /* 0x0005e2000f101d56 */
        /* <DEDUP_REMOVED lines=9> */
.L_x_182:
[----:B--234-:R-:W-:Y:S01]  /*65f0*/  IMAD.MOV.U32 R11, RZ, RZ, R211 ;  /* 0x000000ffff0b7224 */ /* 0x01cfe200078e00d3 */
[----:B------:R-:W-:Y:S01]  /*6600*/  PLOP3.LUT P2, PT, PT, PT, UP2, 0x80, 0x0 ;  /* 0x000000000000781c */ /* 0x000fe20003f4f028 */
[----:B------:R-:W0:Y:S01]  /*6610*/  LDGDEPBAR ;  /* 0x00000000000079af */ /* 0x000e220000000000 */
[----:B------:R-:W-:Y:S01]  /*6620*/  PLOP3.LUT P0, PT, PT, PT, UP2, 0x80, 0x0 ;  /* 0x000000000000781c */ /* 0x000fe20003f0f028 */
[----:B------:R-:W-:Y:S06]  /*6630*/  USHF.L.U32 UR5, UR21, 0x6, URZ ;  /* 0x0000000615057899 */ /* 0x000fec000800063f */
[----:B------:R-:W-:Y:S04]  /*6640*/  IMAD.U32 R5, RZ, RZ, UR5 ;  /* 0x00000005ff057e24 */ /* 0x000fe8000f8e00ff */
[----:B------:R-:W-:Y:S01]  /*6650*/  @P2 IMAD.HI.U32 R4, R211, c[0x0][0x2c8], RZ ;  /* 0x0000b200d3042a27 */ /* 0x000fe200078e00ff */
[----:B------:R-:W-:Y:S04]  /*6660*/  IADD3 R5, -R212, 0x1, -R5 ;  /* 0x00000001d4057810 */ /* 0x000fe80007ffe905 */
[----:B------:R-:W-:Y:S01]  /*6670*/  @P0 SHF.R.U32.HI R11, RZ, c[0x0][0x2cc], R4 ;  /* 0x0000b300ff0b0a19 */ /* 0x000fe20000011604 */
[----:B------:R-:W-:Y:S01]  /*6680*/  IMAD.U32 R4, RZ, RZ, UR20 ;  /* 0x00000014ff047e24 */ /* 0x000fe2000f8e00ff */
[----:B------:R-:W-:Y:S03]  /*6690*/  PLOP3.LUT P0, PT, PT, PT, UP1, 0x40, 0x0 ;  /* 0x000000000000781c */ /* 0x000fe60003f0e818 */
[----:B------:R-:W2:Y:S01]  /*66a0*/  SHFL.IDX PT, R13, R11, RZ, 0x1c1f ;  /* 0x001c1fff0b0d7589 */ /* 0x000ea200000e0000 */
[----:B------:R-:W-:Y:S05]  /*66b0*/  IMAD R5, R4, c[0x0][0x1d0], R5 ;  /* 0x0000740004057a24 */ /* 0x000fea00078e0205 */
[----:B------:R-:W-:Y:S04]  /*66c0*/  IADD3 R4, R5, -c[0x0][0x168], RZ ;  /* 0x80005a0005047a10 */ /* 0x000fe80007ffe0ff */
[C---:B------:R-:W-:Y:S02]  /*66d0*/  IADD3 R5, R4.reuse, c[0x0][0x328], RZ ;  /* 0x0000ca0004057a10 */ /* 0x040fe40007ffe0ff */
[----:B------:R-:W-:Y:S03]  /*66e0*/  IADD3 R4, R4, UR12, RZ ;  /* 0x0000000c04047c10 */ /* 0x000fe6000fffe0ff */
[--C-:B--2---:R-:W-:Y:S02]  /*66f0*/  IMAD.IADD R9, R5, 0x1, R13.reuse ;  /* 0x0000000105097824 */ /* 0x104fe400078e020d */
[----:B------:R-:W-:Y:S01]  /*6700*/  IMAD.IADD R7, R4, 0x1, R13 ;  /* 0x0000000104077824 */ /* 0x000fe200078e020d */
[----:B------:R-:W-:-:S05]  /*6710*/  @P0 BRA `(.L_x_183) ;  /* 0x000001b000000947 */ /* 0x000fca0003800000 */
[----:B------:R-:W-:Y:S01]  /*6720*/  MOV R6, UR20 ;  /* 0x0000001400067c02 */ /* 0x000fe20008000f00 */
[----:B------:R-:W-:Y:S04]  /*6730*/  BSSY B0, `(.L_x_184) ;  /* 0x0000013000007945 */ /* 0x000fe80003800000 */
[----:B------:R-:W-:Y:S05]  /*6740*/  IMAD R13, R6, c[0x0][0x1d0], R13 ;  /* 0x00007400060d7a24 */ /* 0x000fea00078e020d */
[----:B------:R-:W-:Y:S04]  /*6750*/  IADD3 R13, R13, -c[0x0][0x168], RZ ;  /* 0x80005a000d0d7a10 */ /* 0x000fe80007ffe0ff */
[----:B------:R-:W-:Y:S11]  /*6760*/  ISETP.GT.AND P0, PT, R13, -0x1, PT ;  /* 0xffffffff0d00780c */ /* 0x000ff60003f04270 */
[----:B------:R-:W-:Y:S02]  /*6770*/  @!UPT UIADD3 URZ, URZ, URZ, URZ ;  /* 0x0000003f3f3ff290 */ /* 0x000fe4000fffe03f */
[----:B------:R-:W-:-:S05]  /*6780*/  @P0 BRA `(.L_x_185) ;  /* 0x0000008000000947 */ /* 0x000fca0003800000 */
[----:B------:R-:W-:Y:S01]  /*6790*/  LOP3.LUT R13, RZ, R13, RZ, 0x33, !PT ;  /* 0x0000000dff0d7212 */ /* 0x000fe200078e33ff */
[----:B------:R-:W-:Y:S05]  /*67a0*/  IMAD.MOV.U32 R6, RZ, RZ, c[0x0][0x32c] ;  /* 0x0000cb00ff067624 */ /* 0x000fea00078e00ff */
[----:B------:R-:W-:Y:S11]  /*67b0*/  ISETP.NE.AND P0, PT, R6, 0x1, PT ;  /* 0x000000010600780c */ /* 0x000ff60003f05270 */
[----:B------:R-:W-:Y:S02]  /*67c0*/  @!UPT UIADD3 URZ, URZ, URZ, URZ ;  /* 0x0000003f3f3ff290 */ /* 0x000fe4000fffe03f */
[----:B------:R-:W-:Y:S05]  /*67d0*/  @P0 IMAD.HI.U32 R6, R13, c[0x0][0x330], RZ ;  /* 0x0000cc000d060a27 */ /* 0x000fea00078e00ff */
[----:B------:R-:W-:Y:S04]  /*67e0*/  @P0 SHF.R.U32.HI R13, RZ, c[0x0][0x334], R6 ;  /* 0x0000cd00ff0d0a19 */ /* 0x000fe80000011606 */
[----:B------:R-:W-:Y:S01]  /*67f0*/  LOP3.LUT R13, RZ, R13, RZ, 0x33, !PT ;  /* 0x0000000dff0d7212 */ /* 0x000fe200078e33ff */
[----:B------:R-:W-:-:S05]  /*6800*/  BRA `(.L_x_186) ;  /* 0x0000005000007947 */ /* 0x000fca0003800000 */
.L_x_185:
[----:B------:R-:W-:Y:S04]  /*6810*/  MOV R6, c[0x0][0x32c] ;  /* 0x0000cb0000067a02 */ /* 0x000fe80000000f00 */
[----:B------:R-:W-:Y:S11]  /*6820*/  ISETP.NE.AND P0, PT, R6, 0x1, PT ;  /* 0x000000010600780c */ /* 0x000ff60003f05270 */
[----:B------:R-:W-:Y:S02]  /*6830*/  @!UPT UIADD3 URZ, URZ, URZ, URZ ;  /* 0x0000003f3f3ff290 */ /* 0x000fe4000fffe03f */
[----:B------:R-:W-:Y:S05]  /*6840*/  @P0 IMAD.HI.U32 R6, R13, c[0x0][0x330], RZ ;  /* 0x0000cc000d060a27 */ /* 0x000fea00078e00ff */
[----:B------:R-:W-:Y:S02]  /*6850*/  @P0 SHF.R.U32.HI R13, RZ, c[0x0][0x334], R6 ;  /* 0x0000cd00ff0d0a19 */ /* 0x000fe40000011606 */
.L_x_186:
[----:B------:R-:W-:Y:S05]  /*6860*/  BSYNC B0 ;  /* 0x0000000000007941 */ /* 0x000fea0003800000 */
.L_x_184:
[----:B------:R-:W-:Y:S04]  /*6870*/  IMAD.MOV.U32 R6, RZ, RZ, c[0x0][0x32c] ;  /* 0x0000cb00ff067624 */ /* 0x000fe800078e00ff */
[----:B------:R-:W-:Y:S04]  /*6880*/  IMAD R13, R13, R6, -UR5 ;  /* 0x800000050d0d7e24 */ /* 0x000fe8000f8e0206 */
[----:B------:R-:W-:Y:S05]  /*6890*/  IMAD.IADD R8, R13, 0x1, -R212 ;  /* 0x000000010d087824 */ /* 0x000fea00078e0ad4 */
[----:B------:R-:W-:Y:S02]  /*68a0*/  IADD3 R6, R8, c[0x0][0x32c], RZ ;  /* 0x0000cb0008067a10 */ /* 0x000fe40007ffe0ff */
[----:B------:R-:W-:Y:S02]  /*68b0*/  IMNMX R7, R7, R8, !PT ;  /* 0x0000000807077217 */ /* 0x000fe40007800200 */
[----:B------:R-:W-:Y:S02]  /*68c0*/  IMNMX R9, R9, R6, PT ;  /* 0x0000000609097217 */ /* 0x000fe40003800200 */
.L_x_183:
[----:B------:R-:W-:Y:S01]  /*68d0*/  UISETP.GT.AND UP0, UPT, UR21, -0x1, UPT ;  /* 0xffffffff1500788c */ /* 0x000fe2000bf04270 */
[----:B------:R-:W2:Y:S05]  /*68e0*/  SHFL.IDX PT, R11, R11, 0x1, 0x1c1f ;  /* 0x003c1f000b0b7f89 */ /* 0x000eaa00000e0000 */
[----:B------:R-:W-:Y:S02]  /*68f0*/  PLOP3.LUT P0, PT, PT, PT, UP0, 0x80, 0x0 ;  /* 0x000000000000781c */ /* 0x000fe40003f0f008 */
[----:B------:R-:W-:Y:S02]  /*6900*/  PLOP3.LUT P2, PT, PT, PT, UP0, 0x80, 0x0 ;  /* 0x000000000000781c */ /* 0x000fe40003f4f008 */
[C---:B------:R-:W-:Y:S02]  /*6910*/  ISETP.GT.AND P0, PT, R7.reuse, RZ, P0 ;  /* 0x000000ff0700720c */ /* 0x040fe40000704270 */
[----:B------:R-:W-:Y:S02]  /*6920*/  ISETP.GT.AND P2, PT, R7, 0x1, P2 ;  /* 0x000000010700780c */ /* 0x000fe40001744270 */
[C---:B------:R-:W-:Y:S02]  /*6930*/  ISETP.LT.OR P0, PT, R9.reuse, 0x1, P0 ;  /* 0x000000010900780c */ /* 0x040fe40000701670 */
[----:B------:R-:W-:Y:S02]  /*6940*/  ISETP.LT.OR P2, PT, R9, 0x2, P2 ;  /* 0x000000020900780c */ /* 0x000fe40001741670 */
[----:B------:R-:W-:Y:S02]  /*6950*/  FSEL R10, R227, -INF , !P0 ;  /* 0xff800000e30a7808 */ /* 0x000fe40004000000 */
[----:B------:R-:W-:Y:S02]  /*6960*/  PLOP3.LUT P0, PT, PT, PT, UP0, 0x80, 0x0 ;  /* 0x000000000000781c */ /* 0x000fe40003f0f008 */
[----:B------:R-:W-:Y:S02]  /*6970*/  FSEL R8, R229, -INF , !P2 ;  /* 0xff800000e5087808 */ /* 0x000fe40005000000 */
[----:B------:R-:W-:Y:S01]  /*6980*/  ISETP.GT.AND P0, PT, R7, 0x8, P0 ;  /* 0x000000080700780c */ /* 0x000fe20000704270 */
[--C-:B--2---:R-:W-:Y:S01]  /*6990*/  IMAD.IADD R5, R5, 0x1, R11.reuse ;  /* 0x0000000105057824 */ /* 0x104fe200078e020b */
[----:B------:R-:W-:Y:S01]  /*69a0*/  PLOP3.LUT P2, PT, PT, PT, UP0, 0x80, 0x0 ;  /* 0x000000000000781c */ /* 0x000fe20003f4f008 */
[----:B------:R-:W-:Y:S01]  /*69b0*/  IMAD.IADD R4, R4, 0x1, R11 ;  /* 0x0000000104047824 */ /* 0x000fe200078e020b */
[----:B------:R-:W-:Y:S02]  /*69c0*/  ISETP.LT.OR P0, PT, R9, 0x9, P0 ;  /* 0x000000090900780c */ /* 0x000fe40000701670 */
[----:B------:R-:W-:Y:S02]  /*69d0*/  ISETP.GT.AND P2, PT, R7, 0x9, P2 ;  /* 0x000000090700780c */ /* 0x000fe40001744270 */
[----:B-1----:R-:W-:Y:S02]  /*69e0*/  FSEL R230, R230, -INF , !P0 ;  /* 0xff800000e6e67808 */ /* 0x002fe40004000000 */
[----:B------:R-:W-:Y:S02]  /*69f0*/  PLOP3.LUT P0, PT, PT, PT, UP0, 0x80, 0x0 ;  /* 0x000000000000781c */ /* 0x000fe40003f0f008 */
[----:B------:R-:W-:Y:S02]  /*6a00*/  ISETP.LT.OR P2, PT, R9, 0xa, P2 ;  /* 0x0000000a0900780c */ /* 0x000fe40001741670 */
[----:B------:R-:W-:Y:S02]  /*6a10*/  ISETP.GT.AND P0, PT, R7, 0x10, P0 ;  /* 0x000000100700780c */ /* 0x000fe40000704270 */
[----:B------:R-:W-:Y:S02]  /*6a20*/  FSEL R6, R233, -INF , !P2 ;  /* 0xff800000e9067808 */ /* 0x000fe40005000000 */
[----:B------:R-:W-:Y:S02]  /*6a30*/  ISETP.LT.OR P0, PT, R9, 0x11, P0 ;  /* 0x000000110900780c */ /* 0x000fe40000701670 */
[----:B------:R-:W-:Y:S02]  /*6a40*/  PLOP3.LUT P2, PT, PT, PT, UP0, 0x80, 0x0 ;  /* 0x000000000000781c */ /* 0x000fe40003f4f008 */
[----:B------:R-:W-:Y:S02]  /*6a50*/  FSEL R164, R237, -INF , !P0 ;  /* 0xff800000eda47808 */ /* 0x000fe40004000000 */
[----:B------:R-:W-:Y:S02]  /*6a60*/  PLOP3.LUT P0, PT, PT, PT, UP0, 0x80, 0x0 ;  /* 0x000000000000781c */ /* 0x000fe40003f0f008 */
[C---:B------:R-:W-:Y:S02]  /*6a70*/  ISETP.GT.AND P2, PT, R7.reuse, 0x11, P2 ;  /* 0x000000110700780c */ /* 0x040fe40001744270 */
[----:B------:R-:W-:Y:S02]  /*6a80*/  ISETP.GT.AND P0, PT, R7, 0x18, P0 ;  /* 0x000000180700780c */ /* 0x000fe40000704270 */
[C---:B------:R-:W-:Y:S02]  /*6a90*/  ISETP.LT.OR P2, PT, R9.reuse, 0x12, P2 ;  /* 0x000000120900780c */ /* 0x040fe40001741670 */
[----:B------:R-:W-:Y:S02]  /*6aa0*/  ISETP.LT.OR P0, PT, R9, 0x19, P0 ;  /* 0x000000190900780c */ /* 0x000fe40000701670 */
[----:B------:R-:W-:Y:S02]  /*6ab0*/  FSEL R162, R236, -INF , !P2 ;  /* 0xff800000eca27808 */ /* 0x000fe40005000000 */
[----:B------:R-:W-:Y:S02]  /*6ac0*/  FSEL R142, R238, -INF , !P0 ;  /* 0xff800000ee8e7808 */ /* 0x000fe40004000000 */
[----:B------:R-:W-:Y:S02]  /*6ad0*/  PLOP3.LUT P0, PT, PT, PT, UP0, 0x80, 0x0 ;  /* 0x000000000000781c */ /* 0x000fe40003f0f008 */
[----:B------:R-:W-:Y:S02]  /*6ae0*/  PLOP3.LUT P2, PT, PT, PT, UP0, 0x80, 0x0 ;  /* 0x000000000000781c */ /* 0x000fe40003f4f008 */
[C---:B------:R-:W-:Y:S02]  /*6af0*/  ISETP.GT.AND P0, PT, R7.reuse, 0x20, P0 ;  /* 0x000000200700780c */ /* 0x040fe40000704270 */
[----:B------:R-:W-:Y:S02]  /*6b00*/  ISETP.GT.AND P2, PT, R7, 0x19, P2 ;  /* 0x000000190700780c */ /* 0x000fe40001744270 */
[C---:B------:R-:W-:Y:S02]  /*6b10*/  ISETP.LT.OR P0, PT, R9.reuse, 0x21, P0 ;  /* 0x000000210900780c */ /* 0x040fe40000701670 */
[----:B------:R-:W-:Y:S02]  /*6b20*/  ISETP.LT.OR P2, PT, R9, 0x1a, P2 ;  /* 0x0000001a0900780c */ /* 0x000fe40001741670 */
[----:B------:R-:W-:Y:S02]  /*6b30*/  FSEL R160, R242, -INF , !P0 ;  /* 0xff800000f2a07808 */ /* 0x000fe40004000000 */
        /* <DEDUP_REMOVED lines=26> */
[----:B------:R-:W-:Y:S04]  /*6ce0*/  PLOP3.LUT P2, PT, PT, PT, UP0, 0x80, 0x0 ;  /* 0x000000000000781c */ /* 0x000fe80003f4f008 */
[----:B------:R-:W-:Y:S04]  /*6cf0*/  ISETP.GT.AND P2, PT, R7, 0x39, P2 ;  /* 0x000000390700780c */ /* 0x000fe80001744270 */
[----:B------:R-:W-:Y:S04]  /*6d00*/  ISETP.LT.OR P2, PT, R9, 0x3a, P2 ;  /* 0x0000003a0900780c */ /* 0x000fe80001741670 */
[----:B------:R-:W-:Y:S01]  /*6d10*/  FSEL R146, R159, -INF , !P2 ;  /* 0xff8000009f927808 */ /* 0x000fe20005000000 */
        /* <DEDUP_REMOVED lines=16> */
.L_x_189:
[----:B------:R-:W-:Y:S04]  /*6e20*/  MOV R7, c[0x0][0x32c] ;  /* 0x0000cb0000077a02 */ /* 0x000fe80000000f00 */
[----:B------:R-:W-:Y:S11]  /*6e30*/  ISETP.NE.AND P0, PT, R7, 0x1, PT ;  /* 0x000000010700780c */ /* 0x000ff60003f05270 */
[----:B------:R-:W-:Y:S02]  /*6e40*/  @!UPT UIADD3 URZ, URZ, URZ, URZ ;  /* 0x0000003f3f3ff290 */ /* 0x000fe4000fffe03f */
[----:B------:R-:W-:Y:S05]  /*6e50*/  @P0 IMAD.HI.U32 R7, R12, c[0x0][0x330], RZ ;  /* 0x0000cc000c070a27 */ /* 0x000fea00078e00ff */
[----:B------:R-:W-:Y:S02]  /*6e60*/  @P0 SHF.R.U32.HI R12, RZ, c[0x0][0x334], R7 ;  /* 0x0000cd00ff0c0a19 */ /* 0x000fe40000011607 */
.L_x_190:
[----:B------:R-:W-:Y:S05]  /*6e70*/  BSYNC B0 ;  /* 0x0000000000007941 */ /* 0x000fea0003800000 */
.L_x_188:
[----:B------:R-:W-:Y:S04]  /*6e80*/  IMAD.MOV.U32 R7, RZ, RZ, c[0x0][0x32c] ;  /* 0x0000cb00ff077624 */ /* 0x000fe800078e00ff */
[----:B------:R-:W-:Y:S04]  /*6e90*/  IMAD R7, R12, R7, -UR5 ;  /* 0x800000050c077e24 */ /* 0x000fe8000f8e0207 */
[----:B------:R-:W-:Y:S05]  /*6ea0*/  IMAD.IADD R7, R7, 0x1, -R212 ;  /* 0x0000000107077824 */ /* 0x000fea00078e0ad4 */
[----:B------:R-:W-:Y:S02]  /*6eb0*/  IADD3 R12, R7, c[0x0][0x32c], RZ ;  /* 0x0000cb00070c7a10 */ /* 0x000fe40007ffe0ff */
[----:B------:R-:W-:Y:S02]  /*6ec0*/  IMNMX R4, R4, R7, !PT ;  /* 0x0000000704047217 */ /* 0x000fe40007800200 */
[----:B------:R-:W-:Y:S02]  /*6ed0*/  IMNMX R5, R5, R12, PT ;  /* 0x0000000c05057217 */ /* 0x000fe40003800200 */
.L_x_187:
[----:B------:R-:W-:Y:S01]  /*6ee0*/  PLOP3.LUT P2, PT, PT, PT, UP0, 0x80, 0x0 ;  /* 0x000000000000781c */ /* 0x000fe20003f4f008 */
[----:B------:R-:W-:Y:S01]  /*6ef0*/  LDSM.16.MT88.4 R20, [R198+0x100] ;  /* 0x00010000c614783b */ /* 0x000fe20000004200 */
[----:B------:R-:W-:Y:S02]  /*6f00*/  PLOP3.LUT P0, PT, PT, PT, UP0, 0x80, 0x0 ;  /* 0x000000000000781c */ /* 0x000fe40003f0f008 */
[----:B------:R-:W-:Y:S02]  /*6f10*/  ISETP.GT.AND P2, PT, R4, RZ, P2 ;  /* 0x000000ff0400720c */ /* 0x000fe40001744270 */
[----:B------:R-:W-:Y:S02]  /*6f20*/  FMNMX.FTZ R7, R10, R3, !PT ;  /* 0x000000030a077209 */ /* 0x000fe40007810000 */
[----:B------:R-:W-:Y:S01]  /*6f30*/  ISETP.GT.AND P0, PT, R4, 0x1, P0 ;  /* 0x000000010400780c */ /* 0x000fe20000704270 */
[----:B------:R-:W-:Y:S01]  /*6f40*/  LDSM.16.MT88.4 R28, [R197+0x100] ;  /* 0x00010000c51c783b */ /* 0x000fe20000004200 */
[C---:B------:R-:W-:Y:S02]  /*6f50*/  ISETP.LT.OR P2, PT, R5.reuse, 0x1, P2 ;  /* 0x000000010500780c */ /* 0x040fe40001741670 */
[----:B------:R-:W-:Y:S02]  /*6f60*/  FMNMX.FTZ R7, R8, R7, !PT ;  /* 0x0000000708077209 */ /* 0x000fe40007810000 */
[----:B------:R-:W-:Y:S02]  /*6f70*/  FSEL R13, R0, -INF , !P2 ;  /* 0xff800000000d7808 */ /* 0x000fe40005000000 */
[----:B------:R-:W-:Y:S02]  /*6f80*/  ISETP.LT.OR P0, PT, R5, 0x2, P0 ;  /* 0x000000020500780c */ /* 0x000fe40000701670 */
[----:B------:R-:W-:Y:S02]  /*6f90*/  PLOP3.LUT P2, PT, PT, PT, UP0, 0x80, 0x0 ;  /* 0x000000000000781c */ /* 0x000fe40003f4f008 */
[----:B------:R-:W-:Y:S02]  /*6fa0*/  FMNMX.FTZ R7, R230, R7, !PT ;  /* 0x00000007e6077209 */ /* 0x000fe40007810000 */
[----:B------:R-:W-:Y:S02]  /*6fb0*/  FSEL R225, R225, -INF , !P0 ;  /* 0xff800000e1e17808 */ /* 0x000fe40004000000 */
[----:B------:R-:W-:Y:S02]  /*6fc0*/  ISETP.GT.AND P2, PT, R4, 0x8, P2 ;  /* 0x000000080400780c */ /* 0x000fe40001744270 */
[----:B------:R-:W-:Y:S02]  /*6fd0*/  PLOP3.LUT P0, PT, PT, PT, UP0, 0x80, 0x0 ;  /* 0x000000000000781c */ /* 0x000fe40003f0f008 */
[----:B------:R-:W-:Y:S02]  /*6fe0*/  FMNMX.FTZ R7, R6, R7, !PT ;  /* 0x0000000706077209 */ /* 0x000fe40007810000 */
[----:B------:R-:W-:Y:S02]  /*6ff0*/  ISETP.GT.AND P0, PT, R4, 0x9, P0 ;  /* 0x000000090400780c */ /* 0x000fe40000704270 */
[C---:B------:R-:W-:Y:S02]  /*7000*/  ISETP.LT.OR P2, PT, R5.reuse, 0x9, P2 ;  /* 0x000000090500780c */ /* 0x040fe40001741670 */
[----:B------:R-:W-:Y:S02]  /*7010*/  FMNMX.FTZ R7, R164, R7, !PT ;  /* 0x00000007a4077209 */ /* 0x000fe40007810000 */
[----:B------:R-:W-:Y:S02]  /*7020*/  FSEL R11, R226, -INF , !P2 ;  /* 0xff800000e20b7808 */ /* 0x000fe40005000000 */
[C---:B------:R-:W-:Y:S02]  /*7030*/  ISETP.LT.OR P0, PT, R5.reuse, 0xa, P0 ;  /* 0x0000000a0500780c */ /* 0x040fe40000701670 */
        /* <DEDUP_REMOVED lines=17> */
[----:B------:R-:W-:Y:S02]  /*7150*/  FMNMX.FTZ R0, R13, R2, !PT ;  /* 0x000000020d007209 */ /* 0x000fe40007810000 */
[----:B------:R-:W-:Y:S02]  /*7160*/  ISETP.GT.AND P0, PT, R4, 0x19, P0 ;  /* 0x000000190400780c */ /* 0x000fe40000704270 */
[----:B------:R-:W-:Y:S02]  /*7170*/  ISETP.LT.OR P2, PT, R5, 0x19, P2 ;  /* 0x000000190500780c */ /* 0x000fe40001741670 */
[----:B------:R-:W-:Y:S02]  /*7180*/  FMNMX.FTZ R7, R156, R7, !PT ;  /* 0x000000079c077209 */ /* 0x000fe40007810000 */
[----:B------:R-:W-:Y:S02]  /*7190*/  FSEL R143, R235, -INF , !P2 ;  /* 0xff800000eb8f7808 */ /* 0x000fe40005000000 */
[----:B------:R-:W-:Y:S02]  /*71a0*/  ISETP.LT.OR P0, PT, R5, 0x1a, P0 ;  /* 0x0000001a0500780c */ /* 0x000fe40000701670 */
[----:B------:R-:W-:Y:S02]  /*71b0*/  FMNMX.FTZ R0, R225, R0, !PT ;  /* 0x00000000e1007209 */ /* 0x000fe40007810000 */
[----:B------:R-:W-:Y:S02]  /*71c0*/  PLOP3.LUT P2, PT, PT, PT, UP0, 0x80, 0x0 ;  /* 0x000000000000781c */ /* 0x000fe40003f4f008 */
[----:B------:R-:W-:Y:S02]  /*71d0*/  FMNMX.FTZ R7, R154, R7, !PT ;  /* 0x000000079a077209 */ /* 0x000fe40007810000 */
[----:B------:R-:W-:Y:S02]  /*71e0*/  FSEL R141, R234, -INF , !P0 ;  /* 0xff800000ea8d7808 */ /* 0x000fe40004000000 */
[----:B------:R-:W-:Y:S02]  /*71f0*/  ISETP.GT.AND P2, PT, R4, 0x20, P2 ;  /* 0x000000200400780c */ /* 0x000fe40001744270 */
[----:B------:R-:W-:Y:S02]  /*7200*/  FMNMX.FTZ R0, R11, R0, !PT ;  /* 0x000000000b007209 */ /* 0x000fe40007810000 */
[----:B------:R-:W-:Y:S02]  /*7210*/  PLOP3.LUT P0, PT, PT, PT, UP0, 0x80, 0x0 ;  /* 0x000000000000781c */ /* 0x000fe40003f0f008 */
[----:B------:R-:W-:Y:S02]  /*7220*/  FMNMX.FTZ R7, R152, R7, !PT ;  /* 0x0000000798077209 */ /* 0x000fe40007810000 */
[----:B------:R-:W-:Y:S02]  /*7230*/  ISETP.GT.AND P0, PT, R4, 0x21, P0 ;  /* 0x000000210400780c */ /* 0x000fe40000704270 */
[----:B------:R-:W-:Y:S02]  /*7240*/  ISETP.LT.OR P2, PT, R5, 0x21, P2 ;  /* 0x000000210500780c */ /* 0x000fe40001741670 */
[----:B------:R-:W-:Y:S02]  /*7250*/  FMNMX.FTZ R0, R9, R0, !PT ;  /* 0x0000000009007209 */ /* 0x000fe40007810000 */
[----:B------:R-:W-:Y:S02]  /*7260*/  FMNMX.FTZ R7, R150, R7, !PT ;  /* 0x0000000796077209 */ /* 0x000fe40007810000 */
[----:B------:R-:W-:Y:S02]  /*7270*/  FSEL R159, R240, -INF , !P2 ;  /* 0xff800000f09f7808 */ /* 0x000fe40005000000 */
[----:B------:R-:W-:Y:S02]  /*7280*/  FMNMX.FTZ R12, R163, R0, !PT ;  /* 0x00000000a30c7209 */ /* 0x000fe40007810000 */
[----:B------:R-:W-:Y:S02]  /*7290*/  ISETP.LT.OR P0, PT, R5, 0x22, P0 ;  /* 0x000000220500780c */ /* 0x000fe40000701670 */
[----:B------:R-:W-:Y:S02]  /*72a0*/  PLOP3.LUT P2, PT, PT, PT, UP0, 0x80, 0x0 ;  /* 0x000000000000781c */ /* 0x000fe40003f4f008 */
[----:B------:R-:W-:Y:S02]  /*72b0*/  FMNMX.FTZ R7, R148, R7, !PT ;  /* 0x0000000794077209 */ /* 0x000fe40007810000 */
[----:B------:R-:W-:Y:S02]  /*72c0*/  FSEL R157, R239, -INF , !P0 ;  /* 0xff800000ef9d7808 */ /* 0x000fe40004000000 */
[----:B------:R-:W-:Y:S02]  /*72d0*/  FMNMX.FTZ R12, R161, R12, !PT ;  /* 0x0000000ca10c7209 */ /* 0x000fe40007810000 */
[----:B------:R-:W-:Y:S02]  /*72e0*/  ISETP.GT.AND P2, PT, R4, 0x28, P2 ;  /* 0x000000280400780c */ /* 0x000fe40001744270 */
[----:B------:R-:W-:Y:S02]  /*72f0*/  PLOP3.LUT P0, PT, PT, PT, UP0, 0x80, 0x0 ;  /* 0x000000000000781c */ /* 0x000fe40003f0f008 */
[----:B------:R-:W-:Y:S02]  /*7300*/  FMNMX.FTZ R0, R146, R7, !PT ;  /* 0x0000000792007209 */ /* 0x000fe40007810000 */
[----:B------:R-:W-:Y:S02]  /*7310*/  FMNMX.FTZ R12, R143, R12, !PT ;  /* 0x0000000c8f0c7209 */ /* 0x000fe40007810000 */
[----:B------:R-:W-:Y:S01]  /*7320*/  ISETP.GT.AND P0, PT, R4, 0x29, P0 ;  /* 0x000000290400780c */ /* 0x000fe20000704270 */
[----:B------:R-:W1:Y:S01]  /*7330*/  SHFL.BFLY PT, R7, R0, 0x2, 0x1f ;  /* 0x0c401f0000077f89 */ /* 0x000e6200000e0000 */
[----:B------:R-:W-:Y:S02]  /*7340*/  ISETP.LT.OR P2, PT, R5, 0x29, P2 ;  /* 0x000000290500780c */ /* 0x000fe40001741670 */
[----:B------:R-:W-:Y:S02]  /*7350*/  FMNMX.FTZ R12, R141, R12, !PT ;  /* 0x0000000c8d0c7209 */ /* 0x000fe40007810000 */
[----:B------:R-:W-:Y:S02]  /*7360*/  FSEL R155, R244, -INF , !P2 ;  /* 0xff800000f49b7808 */ /* 0x000fe40005000000 */
[----:B------:R-:W-:Y:S02]  /*7370*/  ISETP.LT.OR P0, PT, R5, 0x2a, P0 ;  /* 0x0000002a0500780c */ /* 0x000fe40000701670 */
[----:B------:R-:W-:Y:S02]  /*7380*/  PLOP3.LUT P2, PT, PT, PT, UP0, 0x80, 0x0 ;  /* 0x000000000000781c */ /* 0x000fe40003f4f008 */
[----:B------:R-:W-:Y:S02]  /*7390*/  FSEL R153, R243, -INF , !P0 ;  /* 0xff800000f3997808 */ /* 0x000fe40004000000 */
[----:B------:R-:W-:Y:S02]  /*73a0*/  FMNMX.FTZ R12, R159, R12, !PT ;  /* 0x0000000c9f0c7209 */ /* 0x000fe40007810000 */
[C---:B------:R-:W-:Y:S02]  /*73b0*/  ISETP.GT.AND P2, PT, R4.reuse, 0x30, P2 ;  /* 0x000000300400780c */ /* 0x040fe40001744270 */
[----:B------:R-:W-:Y:S02]  /*73c0*/  PLOP3.LUT P0, PT, PT, PT, UP0, 0x80, 0x0 ;  /* 0x000000000000781c */ /* 0x000fe40003f0f008 */
[----:B------:R-:W-:Y:S02]  /*73d0*/  FMNMX.FTZ R12, R157, R12, !PT ;  /* 0x0000000c9d0c7209 */ /* 0x000fe40007810000 */
[----:B------:R-:W-:Y:S02]  /*73e0*/  ISETP.GT.AND P0, PT, R4, 0x31, P0 ;  /* 0x000000310400780c */ /* 0x000fe40000704270 */
        /* <DEDUP_REMOVED lines=8> */
[----:B------:R-:W-:Y:S01]  /*7470*/  PLOP3.LUT P0, PT, PT, PT, UP0, 0x80, 0x0 ;  /* 0x000000000000781c */ /* 0x000fe20003f0f008 */
[----:B------:R-:W-:Y:S01]  /*7480*/  UISETP.GT.AND UP0, UPT, UR21, UR4, UPT ;  /* 0x000000041500728c */ /* 0x000fe2000bf04270 */
[----:B------:R-:W-:Y:S01]  /*7490*/  ISETP.LT.OR P2, PT, R5, 0x39, P2 ;  /* 0x000000390500780c */ /* 0x000fe20001741670 */
[----:B------:R-:W-:Y:S01]  /*74a0*/  UIADD3 UR21, UR21, -0x1, URZ ;  /* 0xffffffff15157890 */ /* 0x000fe2000fffe03f */
[----:B------:R-:W-:Y:S02]  /*74b0*/  ISETP.GT.AND P0, PT, R4, 0x39, P0 ;  /* 0x000000390400780c */ /* 0x000fe40000704270 */
[----:B------:R-:W-:Y:S02]  /*74c0*/  FMNMX.FTZ R4, R149, R14, !PT ;  /* 0x0000000e95047209 */ /* 0x000fe40007810000 */
[----:B-1----:R-:W-:Y:S02]  /*74d0*/  FMNMX.FTZ R12, R0, R7, !PT ;  /* 0x00000007000c7209 */ /* 0x002fe40007810000 */
[----:B------:R-:W-:Y:S02]  /*74e0*/  FSEL R145, R249, -INF , !P2 ;  /* 0xff800000f9917808 */ /* 0x000fe40005000000 */
[----:B------:R-:W-:Y:S01]  /*74f0*/  FMNMX.FTZ R0, R147, R4, !PT ;  /* 0x0000000493007209 */ /* 0x000fe20007810000 */
[----:B------:R-:W1:Y:S01]  /*7500*/  SHFL.BFLY PT, R15, R12, 0x1, 0x1f ;  /* 0x0c201f000c0f7f89 */ /* 0x000e6200000e0000 */
[----:B------:R-:W-:Y:S02]  /*7510*/  ISETP.LT.OR P0, PT, R5, 0x3a, P0 ;  /* 0x0000003a0500780c */ /* 0x000fe40000701670 */
[----:B------:R-:W-:Y:S02]  /*7520*/  FMNMX.FTZ R0, R145, R0, !PT ;  /* 0x0000000091007209 */ /* 0x000fe40007810000 */
[----:B------:R-:W-:Y:S04]  /*7530*/  FSEL R133, R248, -INF , !P0 ;  /* 0xff800000f8857808 */ /* 0x000fe80004000000 */
[----:B------:R-:W-:Y:S05]  /*7540*/  FMNMX.FTZ R7, R133, R0, !PT ;  /* 0x0000000085077209 */ /* 0x000fea0007810000 */
[----:B------:R-:W2:Y:S01]  /*7550*/  SHFL.BFLY PT, R4, R7, 0x2, 0x1f ;  /* 0x0c401f0007047f89 */ /* 0x000ea200000e0000 */
[----:B-1----:R-:W-:Y:S04]  /*7560*/  FMNMX.FTZ R0, R12, R15, !PT ;  /* 0x0000000f0c007209 */ /* 0x002fe80007810000 */
[C---:B------:R-:W-:Y:S01]  /*7570*/  FSETP.NEU.FTZ.AND P0, PT, R0.reuse, -INF , PT ;  /* 0xff8000000000780b */ /* 0x040fe20003f1d000 */
[----:B------:R-:W-:Y:S05]  /*7580*/  FMUL.FTZ R151, R0, c[0x0][0x2d0] ;  /* 0x0000b40000977a20 */ /* 0x000fea0000410000 */
[----:B------:R-:W-:Y:S02]  /*7590*/  FSEL R151, R151, RZ, P0 ;  /* 0x000000ff97977208 */ /* 0x000fe40000000000 */
[----:B--2---:R-:W-:Y:S03]  /*75a0*/  FMNMX.FTZ R5, R7, R4, !PT ;  /* 0x0000000407057209 */ /* 0x004fe60007810000 */
[--C-:B------:R-:W-:Y:S01]  /*75b0*/  FFMA.FTZ R168, R10, c[0x0][0x2d0], -R151.reuse ;  /* 0x0000b4000aa87a23 */ /* 0x100fe20000010897 */
[----:B------:R-:W-:Y:S01]  /*75c0*/  FSEL R4, R0, RZ, P0 ;  /* 0x000000ff00047208 */ /* 0x000fe20000000000 */
[--C-:B------:R-:W-:Y:S01]  /*75d0*/  FFMA.FTZ R135, R8, c[0x0][0x2d0], -R151.reuse ;  /* 0x0000b40008877a23 */ /* 0x100fe20000010897 */
[----:B------:R-:W1:Y:S01]  /*75e0*/  SHFL.BFLY PT, R132, R5, 0x1, 0x1f ;  /* 0x0c201f0005847f89 */ /* 0x000e6200000e0000 */
[----:B------:R-:W-:Y:S02]  /*75f0*/  FFMA.FTZ R134, R230, c[0x0][0x2d0], -R151 ;  /* 0x0000b400e6867a23 */ /* 0x000fe40000010897 */
[----:B------:R-:W-:Y:S01]  /*7600*/  MUFU.EX2 R168, R168 ;  /* 0x000000a800a87308 */ /* 0x000fe20000000800 */
[----:B------:R-:W-:Y:S02]  /*7610*/  FADD.FTZ R3, -R4, R3 ;  /* 0x0000000304037221 */ /* 0x000fe40000010100 */
[--C-:B------:R-:W-:Y:S02]  /*7620*/  FFMA.FTZ R169, R6, c[0x0][0x2d0], -R151.reuse ;  /* 0x0000b40006a97a23 */ /* 0x100fe40000010897 */
[----:B------:R-:W-:Y:S02]  /*7630*/  FMUL.FTZ R6, R3, c[0x0][0x2d0] ;  /* 0x0000b40003067a20 */ /* 0x000fe40000410000 */
[--C-:B------:R-:W-:Y:S02]  /*7640*/  FFMA.FTZ R174, R164, c[0x0][0x2d0], -R151.reuse ;  /* 0x0000b400a4ae7a23 */ /* 0x100fe40000010897 */
[----:B------:R-:W-:Y:S01]  /*7650*/  LDSM.16.MT88.4 R164, [R203+0x5900] ;  /* 0x00590000cba4783b */ /* 0x000fe20000004200 */
[----:B------:R-:W2:Y:S01]  /*7660*/  MUFU.EX2 R135, R135 ;  /* 0x0000008700877308 */ /* 0x000ea20000000800 */
[--C-:B------:R-:W-:Y:S02]  /*7670*/  FFMA.FTZ R175, R162, c[0x0][0x2d0], -R151.reuse ;  /* 0x0000b400a2af7a23 */ /* 0x100fe40000010897 */
[--C-:B------:R-:W-:Y:S02]  /*7680*/  FFMA.FTZ R176, R142, c[0x0][0x2d0], -R151.reuse ;  /* 0x0000b4008eb07a23 */ /* 0x100fe40000010897 */
[--C-:B------:R-:W-:Y:S02]  /*7690*/  FFMA.FTZ R177, R140, c[0x0][0x2d0], -R151.reuse ;  /* 0x0000b4008cb17a23 */ /* 0x100fe40000010897 */
[--C-:B------:R-:W-:Y:S02]  /*76a0*/  FFMA.FTZ R227, R160, c[0x0][0x2d0], -R151.reuse ;  /* 0x0000b400a0e37a23 */ /* 0x100fe40000010897 */
[--C-:B------:R-:W-:Y:S01]  /*76b0*/  FFMA.FTZ R228, R158, c[0x0][0x2d0], -R151.reuse ;  /* 0x0000b4009ee47a23 */ /* 0x100fe20000010897 */
[----:B------:R-:W-:Y:S01]  /*76c0*/  MUFU.EX2 R134, R134 ;  /* 0x0000008600867308 */ /* 0x000fe20000000800 */
[--C-:B------:R-:W-:Y:S01]  /*76d0*/  FFMA.FTZ R229, R156, c[0x0][0x2d0], -R151.reuse ;  /* 0x0000b4009ce57a23 */ /* 0x100fe20000010897 */
[----:B-1----:R-:W-:Y:S01]  /*76e0*/  FMNMX.FTZ R132, R5, R132, !PT ;  /* 0x0000008405847209 */ /* 0x002fe20007810000 */
[--C-:B------:R-:W-:Y:S02]  /*76f0*/  FFMA.FTZ R230, R154, c[0x0][0x2d0], -R151.reuse ;  /* 0x0000b4009ae67a23 */ /* 0x100fe40000010897 */
[--C-:B------:R-:W-:Y:S01]  /*7700*/  FFMA.FTZ R235, R152, c[0x0][0x2d0], -R151.reuse ;  /* 0x0000b40098eb7a23 */ /* 0x100fe20000010897 */
[C---:B------:R-:W-:Y:S01]  /*7710*/  FSETP.NEU.FTZ.AND P0, PT, R132.reuse, -INF , PT ;  /* 0xff8000008400780b */ /* 0x040fe20003f1d000 */
[----:B------:R-:W-:Y:S02]  /*7720*/  FMUL.FTZ R144, R132, c[0x0][0x2d0] ;  /* 0x0000b40084907a20 */ /* 0x000fe40000410000 */
[--C-:B------:R-:W-:Y:S01]  /*7730*/  FFMA.FTZ R236, R150, c[0x0][0x2d0], -R151.reuse ;  /* 0x0000b40096ec7a23 */ /* 0x100fe20000010897 */
[----:B------:R-:W-:Y:S01]  /*7740*/  FSEL R5, R132, RZ, P0 ;  /* 0x000000ff84057208 */ /* 0x000fe20000000000 */
[----:B------:R-:W1:Y:S01]  /*7750*/  MUFU.EX2 R169, R169 ;  /* 0x000000a900a97308 */ /* 0x000e620000000800 */
[----:B------:R-:W-:Y:S01]  /*7760*/  FSEL R144, R144, RZ, P0 ;  /* 0x000000ff90907208 */ /* 0x000fe20000000000 */
[--C-:B------:R-:W-:Y:S01]  /*7770*/  FFMA.FTZ R237, R148, c[0x0][0x2d0], -R151.reuse ;  /* 0x0000b40094ed7a23 */ /* 0x100fe20000010897 */
[----:B--2---:R-:W-:Y:S01]  /*7780*/  F2FP.BF16.PACK_AB R136, R135, R168 ;  /* 0x000000a88788723e */ /* 0x004fe200000010ff */
[----:B------:R-:W-:Y:S01]  /*7790*/  FADD.FTZ R5, -R5, R2 ;  /* 0x0000000205057221 */ /* 0x000fe20000010100 */
[----:B------:R-:W-:Y:S01]  /*77a0*/  PLOP3.LUT P0, PT, PT, PT, UP0, 0x80, 0x0 ;  /* 0x000000000000781c */ /* 0x000fe20003f0f008 */
[--C-:B------:R-:W-:Y:S02]  /*77b0*/  FFMA.FTZ R173, R13, c[0x0][0x2d0], -R144.reuse ;  /* 0x0000b4000dad7a23 */ /* 0x100fe40000010890 */
[----:B------:R-:W2:Y:S01]  /*77c0*/  LDSM.16.MT88.4 R12, [R203+0x100] ;  /* 0x00010000cb0c783b */ /* 0x000ea20000004200 */
[--C-:B------:R-:W-:Y:S01]  /*77d0*/  FFMA.FTZ R172, R225, c[0x0][0x2d0], -R144.reuse ;  /* 0x0000b400e1ac7a23 */ /* 0x100fe20000010890 */
[----:B------:R-:W3:Y:S01]  /*77e0*/  MUFU.EX2 R3, R6 ;  /* 0x0000000600037308 */ /* 0x000ee20000000800 */
[--C-:B------:R-:W-:Y:S02]  /*77f0*/  FFMA.FTZ R171, R11, c[0x0][0x2d0], -R144.reuse ;  /* 0x0000b4000bab7a23 */ /* 0x100fe40000010890 */
[--C-:B------:R-:W-:Y:S02]  /*7800*/  FFMA.FTZ R170, R9, c[0x0][0x2d0], -R144.reuse ;  /* 0x0000b40009aa7a23 */ /* 0x100fe40000010890 */
[----:B------:R-:W-:Y:S02]  /*7810*/  FMUL.FTZ R2, R5, c[0x0][0x2d0] ;  /* 0x0000b40005027a20 */ /* 0x000fe40000410000 */
[--C-:B------:R-:W-:Y:S02]  /*7820*/  FFMA.FTZ R178, R163, c[0x0][0x2d0], -R144.reuse ;  /* 0x0000b400a3b27a23 */ /* 0x100fe40000010890 */
[--C-:B------:R-:W-:Y:S01]  /*7830*/  FFMA.FTZ R179, R161, c[0x0][0x2d0], -R144.reuse ;  /* 0x0000b400a1b37a23 */ /* 0x100fe20000010890 */
[----:B------:R-:W-:Y:S01]  /*7840*/  MUFU.EX2 R173, R173 ;  /* 0x000000ad00ad7308 */ /* 0x000fe20000000800 */
[----:B------:R-:W-:Y:S01]  /*7850*/  LDSM.16.MT88.4 R160, [R196+0x3900] ;  /* 0x00390000c4a0783b */ /* 0x000fe20000004200 */
[--C-:B------:R-:W-:Y:S01]  /*7860*/  FFMA.FTZ R225, R143, c[0x0][0x2d0], -R144.reuse ;  /* 0x0000b4008fe17a23 */ /* 0x100fe20000010890 */
[----:B-1----:R-:W-:Y:S01]  /*7870*/  F2FP.BF16.PACK_AB R138, R169, R134 ;  /* 0x00000086a98a723e */ /* 0x002fe200000010ff */
[--C-:B------:R-:W-:Y:S02]  /*7880*/  FFMA.FTZ R226, R141, c[0x0][0x2d0], -R144.reuse ;  /* 0x0000b4008de27a23 */ /* 0x100fe40000010890 */
[--C-:B------:R-:W-:Y:S03]  /*7890*/  FFMA.FTZ R231, R159, c[0x0][0x2d0], -R144.reuse ;  /* 0x0000b4009fe77a23 */ /* 0x100fe60000010890 */
[----:B------:R-:W-:Y:S01]  /*78a0*/  LDSM.16.MT88.4 R140, [R197+0x2900] ;  /* 0x00290000c58c783b */ /* 0x000fe20000004200 */
[----:B------:R-:W1:Y:S01]  /*78b0*/  MUFU.EX2 R172, R172 ;  /* 0x000000ac00ac7308 */ /* 0x000e620000000800 */
[--C-:B------:R-:W-:Y:S02]  /*78c0*/  FFMA.FTZ R232, R157, c[0x0][0x2d0], -R144.reuse ;  /* 0x0000b4009de87a23 */ /* 0x100fe40000010890 */
[--C-:B------:R-:W-:Y:S02]  /*78d0*/  FFMA.FTZ R233, R155, c[0x0][0x2d0], -R144.reuse ;  /* 0x0000b4009be97a23 */ /* 0x100fe40000010890 */
[C---:B---3--:R-:W-:Y:S02]  /*78e0*/  FMUL.FTZ R4, R3.reuse, R128 ;  /* 0x0000008003047220 */ /* 0x048fe40000410000 */
[C---:B------:R-:W-:Y:S01]  /*78f0*/  FMUL.FTZ R5, R3.reuse, R129 ;  /* 0x0000008103057220 */ /* 0x040fe20000410000 */
[----:B------:R-:W-:Y:S01]  /*7900*/  LDSM.16.MT88.4 R156, [R197+0x3900] ;  /* 0x00390000c59c783b */ /* 0x000fe20000004200 */
[C---:B------:R-:W-:Y:S01]  /*7910*/  FMUL.FTZ R8, R3.reuse, R124 ;  /* 0x0000007c03087220 */ /* 0x040fe20000410000 */
[----:B------:R-:W-:Y:S01]  /*7920*/  MUFU.EX2 R171, R171 ;  /* 0x000000ab00ab7308 */ /* 0x000fe20000000800 */
[C---:B------:R-:W-:Y:S02]  /*7930*/  FMUL.FTZ R9, R3.reuse, R125 ;  /* 0x0000007d03097220 */ /* 0x040fe40000410000 */
[C---:B------:R-:W-:Y:S02]  /*7940*/  FMUL.FTZ R16, R3.reuse, R116 ;  /* 0x0000007403107220 */ /* 0x040fe40000410000 */
[C---:B------:R-:W-:Y:S02]  /*7950*/  FMUL.FTZ R17, R3.reuse, R117 ;  /* 0x0000007503117220 */ /* 0x040fe40000410000 */
[C---:B------:R-:W-:Y:S02]  /*7960*/  FMUL.FTZ R24, R3.reuse, R108 ;  /* 0x0000006c03187220 */ /* 0x040fe40000410000 */
[C---:B------:R-:W-:Y:S01]  /*7970*/  FMUL.FTZ R25, R3.reuse, R109 ;  /* 0x0000006d03197220 */ /* 0x040fe20000410000 */
[----:B------:R-:W3:Y:S01]  /*7980*/  MUFU.EX2 R170, R170 ;  /* 0x000000aa00aa7308 */ /* 0x000ee20000000800 */
[C---:B------:R-:W-:Y:S02]  /*7990*/  FMUL.FTZ R32, R3.reuse, R100 ;  /* 0x0000006403207220 */ /* 0x040fe40000410000 */
[----:B------:R-:W-:Y:S01]  /*79a0*/  FMUL.FTZ R33, R3, R101 ;  /* 0x0000006503217220 */ /* 0x000fe20000410000 */
[----:B-1----:R-:W-:Y:S01]  /*79b0*/  F2FP.BF16.PACK_AB R137, R172, R173 ;  /* 0x000000adac89723e */ /* 0x002fe200000010ff */
[--C-:B------:R-:W-:Y:S02]  /*79c0*/  FFMA.FTZ R234, R153, c[0x0][0x2d0], -R144.reuse ;  /* 0x0000b40099ea7a23 */ /* 0x100fe40000010890 */
[----:B------:R-:W-:Y:S01]  /*79d0*/  LDSM.16.MT88.4 R152, [R198+0x3900] ;  /* 0x00390000c698783b */ /* 0x000fe20000004200 */
[--C-:B------:R-:W-:Y:S02]  /*79e0*/  FFMA.FTZ R239, R149, c[0x0][0x2d0], -R144.reuse ;  /* 0x0000b40095ef7a23 */ /* 0x100fe40000010890 */
[----:B------:R-:W1:Y:S01]  /*79f0*/  MUFU.EX2 R2, R2 ;  /* 0x0000000200027308 */ /* 0x000e620000000800 */
[--C-:B------:R-:W-:Y:S02]  /*7a00*/  FFMA.FTZ R240, R147, c[0x0][0x2d0], -R144.reuse ;  /* 0x0000b40093f07a23 */ /* 0x100fe40000010890 */
[--C-:B------:R-:W-:Y:S02]  /*7a10*/  FFMA.FTZ R241, R145, c[0x0][0x2d0], -R144.reuse ;  /* 0x0000b40091f17a23 */ /* 0x100fe40000010890 */
[----:B------:R-:W-:Y:S02]  /*7a20*/  FFMA.FTZ R151, R146, c[0x0][0x2d0], -R151 ;  /* 0x0000b40092977a23 */ /* 0x000fe40000010897 */
[----:B------:R-:W-:Y:S02]  /*7a30*/  FFMA.FTZ R144, R133, c[0x0][0x2d0], -R144 ;  /* 0x0000b40085907a23 */ /* 0x000fe40000010890 */
[C---:B------:R-:W-:Y:S01]  /*7a40*/  FMUL.FTZ R36, R3.reuse, R36 ;  /* 0x0000002403247220 */ /* 0x040fe20000410000 */
[----:B------:R-:W-:Y:S01]  /*7a50*/  MUFU.EX2 R238, R151 ;  /* 0x0000009700ee7308 */ /* 0x000fe20000000800 */
[C---:B------:R-:W-:Y:S02]  /*7a60*/  FMUL.FTZ R37, R3.reuse, R37 ;  /* 0x0000002503257220 */ /* 0x040fe40000410000 */
[C---:B------:R-:W-:Y:S01]  /*7a70*/  FMUL.FTZ R40, R3.reuse, R40 ;  /* 0x0000002803287220 */ /* 0x040fe20000410000 */
[----:B---3--:R-:W-:Y:S01]  /*7a80*/  F2FP.BF16.PACK_AB R139, R170, R171 ;  /* 0x000000abaa8b723e */ /* 0x008fe200000010ff */
[C---:B------:R-:W-:Y:S02]  /*7a90*/  FMUL.FTZ R41, R3.reuse, R41 ;  /* 0x0000002903297220 */ /* 0x040fe40000410000 */
[C---:B------:R-:W-:Y:S02]  /*7aa0*/  FMUL.FTZ R44, R3.reuse, R44 ;  /* 0x0000002c032c7220 */ /* 0x040fe40000410000 */
[C---:B------:R-:W-:Y:S01]  /*7ab0*/  FMUL.FTZ R45, R3.reuse, R45 ;  /* 0x0000002d032d7220 */ /* 0x040fe20000410000 */
[----:B------:R3:W-:Y:S01]  /*7ac0*/  MUFU.EX2 R242, R144 ;  /* 0x0000009000f27308 */ /* 0x0007e20000000800 */
[C---:B------:R-:W-:Y:S02]  /*7ad0*/  FMUL.FTZ R48, R3.reuse, R48 ;  /* 0x0000003003307220 */ /* 0x040fe40000410000 */
[C---:B------:R-:W-:Y:S02]  /*7ae0*/  FMUL.FTZ R49, R3.reuse, R49 ;  /* 0x0000003103317220 */ /* 0x040fe40000410000 */
[C---:B-1----:R-:W-:Y:S02]  /*7af0*/  FMUL.FTZ R6, R2.reuse, R130 ;  /* 0x0000008202067220 */ /* 0x042fe40000410000 */
[C---:B------:R-:W-:Y:S02]  /*7b00*/  FMUL.FTZ R7, R2.reuse, R131 ;  /* 0x0000008302077220 */ /* 0x040fe40000410000 */
[----:B------:R-:W-:Y:S01]  /*7b10*/  LDSM.16.MT88.4 R128, [R198+0x2900] ;  /* 0x00290000c680783b */ /* 0x000fe20000004200 */
[C---:B------:R-:W-:Y:S01]  /*7b20*/  FMUL.FTZ R10, R2.reuse, R126 ;  /* 0x0000007e020a7220 */ /* 0x040fe20000410000 */
[----:B------:R-:W-:Y:S01]  /*7b30*/  MUFU.EX2 R174, R174 ;  /* 0x000000ae00ae7308 */ /* 0x000fe20000000800 */
[C---:B------:R-:W-:Y:S02]  /*7b40*/  FMUL.FTZ R11, R2.reuse, R127 ;  /* 0x0000007f020b7220 */ /* 0x040fe40000410000 */
[C---:B--2---:R-:W-:Y:S03]  /*7b50*/  HMMA.16816.F32.BF16 R4, R136.reuse, R12, R4 ;  /* 0x0000000c8804723c */ /* 0x044fe60000041804 */
[----:B------:R-:W-:Y:S02]  /*7b60*/  LDSM.16.MT88.4 R124, [R203+0x2900] ;  /* 0x00290000cb7c783b */ /* 0x000fe40000004200 */
[C---:B------:R-:W-:Y:S02]  /*7b70*/  FMUL.FTZ R18, R2.reuse, R118 ;  /* 0x0000007602127220 */ /* 0x040fe40000410000 */
[C---:B------:R-:W-:Y:S01]  /*7b80*/  FMUL.FTZ R12, R3.reuse, R120 ;  /* 0x00000078030c7220 */ /* 0x040fe20000410000 */
[C---:B------:R-:W-:Y:S01]  /*7b90*/  HMMA.16816.F32.BF16 R8, R136.reuse, R14, R8 ;  /* 0x0000000e8808723c */ /* 0x040fe20000041808 */
[----:B------:R-:W1:Y:S02]  /*7ba0*/  MUFU.EX2 R175, R175 ;  /* 0x000000af00af7308 */ /* 0x000e640000000800 */
[----:B---3--:R-:W-:Y:S01]  /*7bb0*/  LDSM.16.MT88.4 R144, [R196+0x1900] ;  /* 0x00190000c490783b */ /* 0x008fe20000004200 */
[C---:B------:R-:W-:Y:S02]  /*7bc0*/  FMUL.FTZ R13, R3.reuse, R121 ;  /* 0x00000079030d7220 */ /* 0x040fe40000410000 */
[C---:B------:R-:W-:Y:S02]  /*7bd0*/  FMUL.FTZ R19, R2.reuse, R119 ;  /* 0x0000007702137220 */ /* 0x040fe40000410000 */
[C---:B------:R-:W-:Y:S03]  /*7be0*/  FMUL.FTZ R14, R2.reuse, R122 ;  /* 0x0000007a020e7220 */ /* 0x040fe60000410000 */
[----:B------:R-:W-:Y:S01]  /*7bf0*/  LDSM.16.MT88.4 R116, [R198+0x900] ;  /* 0x00090000c674783b */ /* 0x000fe20000004200 */
[C---:B------:R-:W-:Y:S01]  /*7c00*/  FMUL.FTZ R15, R2.reuse, R123 ;  /* 0x0000007b020f7220 */ /* 0x040fe20000410000 */
[----:B------:R-:W-:Y:S01]  /*7c10*/  MUFU.EX2 R176, R176 ;  /* 0x000000b000b07308 */ /* 0x000fe20000000800 */
[C---:B------:R-:W-:Y:S02]  /*7c20*/  FMUL.FTZ R26, R2.reuse, R110 ;  /* 0x0000006e021a7220 */ /* 0x040fe40000410000 */
[C---:B------:R-:W-:Y:S02]  /*7c30*/  FMUL.FTZ R27, R2.reuse, R111 ;  /* 0x0000006f021b7220 */ /* 0x040fe40000410000 */
[C---:B------:R-:W-:Y:S01]  /*7c40*/  FMUL.FTZ R34, R2.reuse, R102 ;  /* 0x0000006602227220 */ /* 0x040fe20000410000 */
[C---:B------:R-:W-:Y:S01]  /*7c50*/  HMMA.16816.F32.BF16 R12, R136.reuse, R20, R12 ;  /* 0x00000014880c723c */ /* 0x040fe2000004180c */
[----:B------:R-:W2:Y:S02]  /*7c60*/  LDSM.16.MT88.4 R120, [R196+0x100] ;  /* 0x00010000c478783b */ /* 0x000ea40000004200 */
[C---:B------:R-:W-:Y:S01]  /*7c70*/  FMUL.FTZ R35, R2.reuse, R103 ;  /* 0x0000006702237220 */ /* 0x040fe20000410000 */
[----:B------:R-:W-:Y:S01]  /*7c80*/  MUFU.EX2 R177, R177 ;  /* 0x000000b100b17308 */ /* 0x000fe20000000800 */
[C---:B------:R-:W-:Y:S02]  /*7c90*/  FMUL.FTZ R38, R2.reuse, R38 ;  /* 0x0000002602267220 */ /* 0x040fe40000410000 */
[C---:B------:R-:W-:Y:S01]  /*7ca0*/  FMUL.FTZ R20, R3.reuse, R112 ;  /* 0x0000007003147220 */ /* 0x040fe20000410000 */
[C---:B------:R-:W-:Y:S01]  /*7cb0*/  HMMA.16816.F32.BF16 R16, R136.reuse, R22, R16 ;  /* 0x000000168810723c */ /* 0x040fe20000041810 */
[----:B------:R-:W-:Y:S03]  /*7cc0*/  LDSM.16.MT88.4 R100, [R197+0x2100] ;  /* 0x00210000c564783b */ /* 0x000fe60000004200 */
[C---:B------:R-:W-:Y:S02]  /*7cd0*/  FMUL.FTZ R21, R3.reuse, R113 ;  /* 0x0000007103157220 */ /* 0x040fe40000410000 */
[C---:B------:R-:W-:Y:S01]  /*7ce0*/  FMUL.FTZ R39, R2.reuse, R39 ;  /* 0x0000002702277220 */ /* 0x040fe20000410000 */
[----:B------:R-:W-:Y:S01]  /*7cf0*/  MUFU.EX2 R178, R178 ;  /* 0x000000b200b27308 */ /* 0x000fe20000000800 */
[C---:B------:R-:W-:Y:S01]  /*7d00*/  FMUL.FTZ R22, R2.reuse, R114 ;  /* 0x0000007202167220 */ /* 0x040fe20000410000 */
[----:B------:R-:W-:Y:S03]  /*7d10*/  LDSM.16.MT88.4 R108, [R196+0x2100] ;  /* 0x00210000c46c783b */ /* 0x000fe60000004200 */
[C---:B------:R-:W-:Y:S02]  /*7d20*/  FMUL.FTZ R23, R2.reuse, R115 ;  /* 0x0000007302177220 */ /* 0x040fe40000410000 */
[C---:B------:R-:W-:Y:S02]  /*7d30*/  FMUL.FTZ R42, R2.reuse, R42 ;  /* 0x0000002a022a7220 */ /* 0x040fe40000410000 */
[C---:B------:R-:W-:Y:S01]  /*7d40*/  FMUL.FTZ R43, R2.reuse, R43 ;  /* 0x0000002b022b7220 */ /* 0x040fe20000410000 */
[----:B------:R-:W3:Y:S01]  /*7d50*/  LDSM.16.MT88.4 R112, [R203+0x2100] ;  /* 0x00210000cb70783b */ /* 0x000ee20000004200 */
[C---:B------:R-:W-:Y:S01]  /*7d60*/  FMUL.FTZ R46, R2.reuse, R46 ;  /* 0x0000002e022e7220 */ /* 0x040fe20000410000 */
[C---:B------:R-:W-:Y:S01]  /*7d70*/  HMMA.16816.F32.BF16 R20, R136.reuse, R28, R20 ;  /* 0x0000001c8814723c */ /* 0x040fe20000041814 */
[----:B------:R-:W4:Y:S02]  /*7d80*/  MUFU.EX2 R179, R179 ;  /* 0x000000b300b37308 */ /* 0x000f240000000800 */
[C---:B------:R-:W-:Y:S02]  /*7d90*/  FMUL.FTZ R47, R2.reuse, R47 ;  /* 0x0000002f022f7220 */ /* 0x040fe40000410000 */
[C---:B------:R-:W-:Y:S01]  /*7da0*/  FMUL.FTZ R50, R2.reuse, R50 ;  /* 0x0000003202327220 */ /* 0x040fe20000410000 */
[----:B------:R-:W-:Y:S01]  /*7db0*/  LDSM.16.MT88.4 R148, [R203+0x3900] ;  /* 0x00390000cb94783b */ /* 0x000fe20000004200 */
[C---:B------:R-:W-:Y:S01]  /*7dc0*/  FMUL.FTZ R28, R3.reuse, R104 ;  /* 0x00000068031c7220 */ /* 0x040fe20000410000 */
[C---:B------:R-:W-:Y:S03]  /*7dd0*/  HMMA.16816.F32.BF16 R24, R136.reuse, R30, R24 ;  /* 0x0000001e8818723c */ /* 0x040fe60000041818 */
[----:B------:R-:W-:Y:S01]  /*7de0*/  MUFU.EX2 R225, R225 ;  /* 0x000000e100e17308 */ /* 0x000fe20000000800 */
[C---:B------:R-:W-:Y:S02]  /*7df0*/  FMUL.FTZ R29, R3.reuse, R105 ;  /* 0x00000069031d7220 */ /* 0x040fe40000410000 */
[C---:B------:R-:W-:Y:S02]  /*7e00*/  FMUL.FTZ R51, R2.reuse, R51 ;  /* 0x0000003302337220 */ /* 0x040fe40000410000 */
[C---:B------:R-:W-:Y:S04]  /*7e10*/  FMUL.FTZ R30, R2.reuse, R106 ;  /* 0x0000006a021e7220 */ /* 0x040fe80000410000 */
[C---:B------:R-:W-:Y:S01]  /*7e20*/  FMUL.FTZ R31, R2.reuse, R107 ;  /* 0x0000006b021f7220 */ /* 0x040fe20000410000 */
[----:B------:R-:W5:Y:S01]  /*7e30*/  MUFU.EX2 R226, R226 ;  /* 0x000000e200e27308 */ /* 0x000f620000000800 */
[----:B------:R-:W1:Y:S01]  /*7e40*/  LDSM.16.MT88.4 R104, [R198+0x2100] ;  /* 0x00210000c668783b */ /* 0x000e620000004200 */
[C---:B------:R-:W-:Y:S02]  /*7e50*/  FMUL.FTZ R52, R3.reuse, R52 ;  /* 0x0000003403347220 */ /* 0x040fe40000410000 */
[C---:B------:R-:W-:Y:S02]  /*7e60*/  FMUL.FTZ R53, R3.reuse, R53 ;  /* 0x0000003503357220 */ /* 0x040fe40000410000 */
[C---:B--2---:R-:W-:Y:S03]  /*7e70*/  HMMA.16816.F32.BF16 R28, R136.reuse, R120, R28 ;  /* 0x00000078881c723c */ /* 0x044fe6000004181c */
        /* <DEDUP_REMOVED lines=8> */
[----:B------:R-:W2:Y:S01]  /*7f00*/  MUFU.EX2 R228, R228 ;  /* 0x000000e400e47308 */ /* 0x000ea20000000800 */
[C---:B---3--:R-:W-:Y:S04]  /*7f10*/  HMMA.16816.F32.BF16 R36, R136.reuse, R112, R36 ;  /* 0x000000708824723c */ /* 0x048fe80000041824 */
[C---:B------:R-:W-:Y:S02]  /*7f20*/  FMUL.FTZ R59, R2.reuse, R59 ;  /* 0x0000003b023b7220 */ /* 0x040fe40000410000 */
[C---:B------:R-:W-:Y:S02]  /*7f30*/  FMUL.FTZ R60, R3.reuse, R60 ;  /* 0x0000003c033c7220 */ /* 0x040fe40000410000 */
[C---:B------:R-:W-:Y:S01]  /*7f40*/  HMMA.16816.F32.BF16 R40, R136.reuse, R114, R40 ;  /* 0x000000728828723c */ /* 0x040fe20000041828 */
[----:B------:R-:W-:Y:S01]  /*7f50*/  LDSM.16.MT88.4 R112, [R203+0x900] ;  /* 0x00090000cb70783b */ /* 0x000fe20000004200 */
[----:B------:R-:W-:Y:S02]  /*7f60*/  MUFU.EX2 R229, R229 ;  /* 0x000000e500e57308 */ /* 0x000fe40000000800 */
[C---:B------:R-:W-:Y:S02]  /*7f70*/  FMUL.FTZ R61, R3.reuse, R61 ;  /* 0x0000003d033d7220 */ /* 0x040fe40000410000 */
[C---:B------:R-:W-:Y:S02]  /*7f80*/  FMUL.FTZ R62, R2.reuse, R62 ;  /* 0x0000003e023e7220 */ /* 0x040fe40000410000 */
[C---:B------:R-:W-:Y:S01]  /*7f90*/  FMUL.FTZ R63, R2.reuse, R63 ;  /* 0x0000003f023f7220 */ /* 0x040fe20000410000 */
[C---:B-1----:R-:W-:Y:S03]  /*7fa0*/  HMMA.16816.F32.BF16 R44, R136.reuse, R104, R44 ;  /* 0x00000068882c723c */ /* 0x042fe6000004182c */
[----:B------:R-:W1:Y:S01]  /*7fb0*/  MUFU.EX2 R230, R230 ;  /* 0x000000e600e67308 */ /* 0x000e620000000800 */
[C---:B------:R-:W-:Y:S02]  /*7fc0*/  FMUL.FTZ R64, R3.reuse, R64 ;  /* 0x0000004003407220 */ /* 0x040fe40000410000 */
[C---:B------:R-:W-:Y:S02]  /*7fd0*/  FMUL.FTZ R65, R3.reuse, R65 ;  /* 0x0000004103417220 */ /* 0x040fe40000410000 */
[C---:B------:R-:W-:Y:S01]  /*7fe0*/  FMUL.FTZ R66, R2.reuse, R66 ;  /* 0x0000004202427220 */ /* 0x040fe20000410000 */
[C---:B------:R-:W-:Y:S01]  /*7ff0*/  HMMA.16816.F32.BF16 R48, R136.reuse, R106, R48 ;  /* 0x0000006a8830723c */ /* 0x040fe20000041830 */
[----:B------:R-:W3:Y:S03]  /*8000*/  LDSM.16.MT88.4 R104, [R203+0x4100] ;  /* 0x00410000cb68783b */ /* 0x000ee60000004200 */
[----:B------:R-:W-:Y:S01]  /*8010*/  MUFU.EX2 R231, R231 ;  /* 0x000000e700e77308 */ /* 0x000fe20000000800 */
[C---:B------:R-:W-:Y:S02]  /*8020*/  FMUL.FTZ R67, R2.reuse, R67 ;  /* 0x0000004302437220 */ /* 0x040fe40000410000 */
[C---:B------:R-:W-:Y:S01]  /*8030*/  FMUL.FTZ R68, R3.reuse, R68 ;  /* 0x0000004403447220 */ /* 0x040fe20000410000 */
[C---:B------:R-:W-:Y:S04]  /*8040*/  HMMA.16816.F32.BF16 R52, R136.reuse, R100, R52 ;  /* 0x000000648834723c */ /* 0x040fe80000041834 */
[C---:B------:R-:W-:Y:S02]  /*8050*/  FMUL.FTZ R69, R3.reuse, R69 ;  /* 0x0000004503457220 */ /* 0x040fe40000410000 */
[----:B------:R-:W1:Y:S01]  /*8060*/  MUFU.EX2 R232, R232 ;  /* 0x000000e800e87308 */ /* 0x000e620000000800 */
[C---:B------:R-:W-:Y:S01]  /*8070*/  FMUL.FTZ R70, R2.reuse, R70 ;  /* 0x0000004602467220 */ /* 0x040fe20000410000 */
[C---:B------:R-:W-:Y:S01]  /*8080*/  HMMA.16816.F32.BF16 R56, R136.reuse, R102, R56 ;  /* 0x000000668838723c */ /* 0x040fe20000041838 */
[----:B------:R-:W1:Y:S03]  /*8090*/  LDSM.16.MT88.4 R100, [R198+0x4100] ;  /* 0x00410000c664783b */ /* 0x000e660000004200 */
[C---:B------:R-:W-:Y:S02]  /*80a0*/  FMUL.FTZ R71, R2.reuse, R71 ;  /* 0x0000004702477220 */ /* 0x040fe40000410000 */
[C---:B------:R-:W-:Y:S02]  /*80b0*/  FMUL.FTZ R72, R3.reuse, R72 ;  /* 0x0000004803487220 */ /* 0x040fe40000410000 */
[----:B------:R-:W-:Y:S01]  /*80c0*/  MUFU.EX2 R233, R233 ;  /* 0x000000e900e97308 */ /* 0x000fe20000000800 */
[C---:B------:R-:W-:Y:S03]  /*80d0*/  HMMA.16816.F32.BF16 R60, R136.reuse, R108, R60 ;  /* 0x0000006c883c723c */ /* 0x040fe6000004183c */
[C---:B------:R-:W-:Y:S02]  /*80e0*/  FMUL.FTZ R73, R3.reuse, R73 ;  /* 0x0000004903497220 */ /* 0x040fe40000410000 */
[C---:B------:R-:W-:Y:S03]  /*80f0*/  FMUL.FTZ R74, R2.reuse, R74 ;  /* 0x0000004a024a7220 */ /* 0x040fe60000410000 */
[C---:B------:R-:W-:Y:S01]  /*8100*/  HMMA.16816.F32.BF16 R64, R136.reuse, R110, R64 ;  /* 0x0000006e8840723c */ /* 0x040fe20000041840 */
[----:B------:R-:W2:Y:S01]  /*8110*/  LDSM.16.MT88.4 R108, [R197+0x4100] ;  /* 0x00410000c56c783b */ /* 0x000ea20000004200 */
[----:B------:R-:W2:Y:S02]  /*8120*/  MUFU.EX2 R234, R234 ;  /* 0x000000ea00ea7308 */ /* 0x000ea40000000800 */
[C---:B------:R-:W-:Y:S02]  /*8130*/  FMUL.FTZ R75, R2.reuse, R75 ;  /* 0x0000004b024b7220 */ /* 0x040fe40000410000 */
[C---:B------:R-:W-:Y:S02]  /*8140*/  FMUL.FTZ R76, R3.reuse, R76 ;  /* 0x0000004c034c7220 */ /* 0x040fe40000410000 */
[C---:B------:R-:W-:Y:S01]  /*8150*/  FMUL.FTZ R77, R3.reuse, R77 ;  /* 0x0000004d034d7220 */ /* 0x040fe20000410000 */
[C---:B---3--:R-:W-:Y:S03]  /*8160*/  HMMA.16816.F32.BF16 R68, R136.reuse, R104, R68 ;  /* 0x000000688844723c */ /* 0x048fe60000041844 */
[C---:B------:R-:W-:Y:S01]  /*8170*/  FMUL.FTZ R78, R2.reuse, R78 ;  /* 0x0000004e024e7220 */ /* 0x040fe20000410000 */
[----:B------:R-:W-:Y:S01]  /*8180*/  MUFU.EX2 R235, R235 ;  /* 0x000000eb00eb7308 */ /* 0x000fe20000000800 */
[C---:B------:R-:W-:Y:S02]  /*8190*/  FMUL.FTZ R79, R2.reuse, R79 ;  /* 0x0000004f024f7220 */ /* 0x040fe40000410000 */
[C---:B------:R-:W-:Y:S01]  /*81a0*/  FMUL.FTZ R80, R3.reuse, R80 ;  /* 0x0000005003507220 */ /* 0x040fe20000410000 */
[C---:B------:R-:W-:Y:S01]  /*81b0*/  HMMA.16816.F32.BF16 R72, R136.reuse, R106, R72 ;  /* 0x0000006a8848723c */ /* 0x040fe20000041848 */
[----:B------:R-:W3:Y:S03]  /*81c0*/  LDSM.16.MT88.4 R104, [R196+0x4100] ;  /* 0x00410000c468783b */ /* 0x000ee60000004200 */
[C---:B------:R-:W-:Y:S02]  /*81d0*/  FMUL.FTZ R81, R3.reuse, R81 ;  /* 0x0000005103517220 */ /* 0x040fe40000410000 */
[C---:B------:R-:W-:Y:S01]  /*81e0*/  FMUL.FTZ R82, R2.reuse, R82 ;  /* 0x0000005202527220 */ /* 0x040fe20000410000 */
[----:B------:R-:W2:Y:S01]  /*81f0*/  MUFU.EX2 R236, R236 ;  /* 0x000000ec00ec7308 */ /* 0x000ea20000000800 */
[C---:B-1----:R-:W-:Y:S04]  /*8200*/  HMMA.16816.F32.BF16 R76, R136.reuse, R100, R76 ;  /* 0x00000064884c723c */ /* 0x042fe8000004184c */
[C---:B------:R-:W-:Y:S02]  /*8210*/  FMUL.FTZ R83, R2.reuse, R83 ;  /* 0x0000005302537220 */ /* 0x040fe40000410000 */
[----:B------:R-:W-:Y:S01]  /*8220*/  FMUL.FTZ R84, R3, R84 ;  /* 0x0000005403547220 */ /* 0x000fe20000410000 */
[----:B------:R-:W-:Y:S01]  /*8230*/  F2FP.BF16.PACK_AB R100, R175, R174 ;  /* 0x000000aeaf64723e */ /* 0x000fe200000010ff */
[----:B------:R-:W-:Y:S01]  /*8240*/  FMUL.FTZ R85, R3, R85 ;  /* 0x0000005503557220 */ /* 0x000fe20000410000 */
[----:B----4-:R-:W-:Y:S01]  /*8250*/  F2FP.BF16.PACK_AB R101, R179, R178 ;  /* 0x000000b2b365723e */ /* 0x010fe200000010ff */
[----:B------:R-:W-:Y:S01]  /*8260*/  MUFU.EX2 R237, R237 ;  /* 0x000000ed00ed7308 */ /* 0x000fe20000000800 */
[C---:B------:R-:W-:Y:S03]  /*8270*/  HMMA.16816.F32.BF16 R80, R136.reuse, R102, R80 ;  /* 0x000000668850723c */ /* 0x040fe60000041850 */
[C---:B------:R-:W-:Y:S02]  /*8280*/  FMUL.FTZ R86, R2.reuse, R86 ;  /* 0x0000005602567220 */ /* 0x040fe40000410000 */
[C---:B------:R-:W-:Y:S02]  /*8290*/  FMUL.FTZ R87, R2.reuse, R87 ;  /* 0x0000005702577220 */ /* 0x040fe40000410000 */
[----:B------:R-:W-:Y:S01]  /*82a0*/  FMUL.FTZ R88, R3, R88 ;  /* 0x0000005803587220 */ /* 0x000fe20000410000 */
[----:B------:R-:W-:Y:S01]  /*82b0*/  F2FP.BF16.PACK_AB R102, R177, R176 ;  /* 0x000000b0b166723e */ /* 0x000fe200000010ff */
[C---:B------:R-:W-:Y:S01]  /*82c0*/  FMUL.FTZ R89, R3.reuse, R89 ;  /* 0x0000005903597220 */ /* 0x040fe20000410000 */
[----:B------:R-:W-:Y:S02]  /*82d0*/  MUFU.EX2 R239, R239 ;  /* 0x000000ef00ef7308 */ /* 0x000fe40000000800 */
[C---:B--2---:R-:W-:Y:S03]  /*82e0*/  HMMA.16816.F32.BF16 R84, R136.reuse, R108, R84 ;  /* 0x0000006c8854723c */ /* 0x044fe60000041854 */
[----:B------:R-:W-:Y:S01]  /*82f0*/  FMUL.FTZ R90, R2, R90 ;  /* 0x0000005a025a7220 */ /* 0x000fe20000410000 */
[----:B-----5:R-:W-:Y:S01]  /*8300*/  F2FP.BF16.PACK_AB R103, R226, R225 ;  /* 0x000000e1e267723e */ /* 0x020fe200000010ff */
[C---:B------:R-:W-:Y:S02]  /*8310*/  FMUL.FTZ R91, R2.reuse, R91 ;  /* 0x0000005b025b7220 */ /* 0x040fe40000410000 */
[C---:B------:R-:W-:Y:S01]  /*8320*/  FMUL.FTZ R92, R3.reuse, R92 ;  /* 0x0000005c035c7220 */ /* 0x040fe20000410000 */
[----:B------:R-:W1:Y:S01]  /*8330*/  MUFU.EX2 R240, R240 ;  /* 0x000000f000f07308 */ /* 0x000e620000000800 */
[C---:B------:R-:W-:Y:S03]  /*8340*/  FMUL.FTZ R93, R3.reuse, R93 ;  /* 0x0000005d035d7220 */ /* 0x040fe60000410000 */
[C---:B------:R-:W-:Y:S01]  /*8350*/  HMMA.16816.F32.BF16 R88, R136.reuse, R110, R88 ;  /* 0x0000006e8858723c */ /* 0x040fe20000041858 */
[----:B------:R-:W2:Y:S02]  /*8360*/  LDSM.16.MT88.4 R108, [R197+0x900] ;  /* 0x00090000c56c783b */ /* 0x000ea40000004200 */
[C---:B------:R-:W-:Y:S02]  /*8370*/  FMUL.FTZ R94, R2.reuse, R94 ;  /* 0x0000005e025e7220 */ /* 0x040fe40000410000 */
[C---:B------:R-:W-:Y:S01]  /*8380*/  FMUL.FTZ R95, R2.reuse, R95 ;  /* 0x0000005f025f7220 */ /* 0x040fe20000410000 */
[----:B------:R-:W4:Y:S01]  /*8390*/  MUFU.EX2 R241, R241 ;  /* 0x000000f100f17308 */ /* 0x000f220000000800 */
[C---:B------:R-:W-:Y:S02]  /*83a0*/  FMUL.FTZ R96, R3.reuse, R96 ;  /* 0x0000006003607220 */ /* 0x040fe40000410000 */
[C---:B------:R-:W-:Y:S03]  /*83b0*/  FMUL.FTZ R97, R3.reuse, R97 ;  /* 0x0000006103617220 */ /* 0x040fe60000410000 */
[C---:B---3--:R-:W-:Y:S03]  /*83c0*/  HMMA.16816.F32.BF16 R92, R136.reuse, R104, R92 ;  /* 0x00000068885c723c */ /* 0x048fe6000004185c */
[C---:B------:R-:W-:Y:S02]  /*83d0*/  FMUL.FTZ R98, R2.reuse, R98 ;  /* 0x0000006202627220 */ /* 0x040fe40000410000 */
[C---:B------:R-:W-:Y:S02]  /*83e0*/  FMUL.FTZ R99, R2.reuse, R99 ;  /* 0x0000006302637220 */ /* 0x040fe40000410000 */
[----:B------:R-:W-:Y:S02]  /*83f0*/  FFMA.FTZ R168, R3, R214, R168 ;  /* 0x000000d603a87223 */ /* 0x000fe400000100a8 */
[----:B------:R-:W-:Y:S03]  /*8400*/  FFMA.FTZ R173, R2, R215, R173 ;  /* 0x000000d702ad7223 */ /* 0x000fe600000100ad */
[----:B------:R-:W-:Y:S01]  /*8410*/  HMMA.16816.F32.BF16 R96, R136, R106, R96 ;  /* 0x0000006a8860723c */ /* 0x000fe20000041860 */
[----:B------:R-:W3:Y:S02]  /*8420*/  LDSM.16.MT88.4 R104, [R196+0x2900] ;  /* 0x00290000c468783b */ /* 0x000ee40000004200 */
[----:B------:R-:W-:Y:S02]  /*8430*/  FADD.FTZ R135, R135, R168 ;  /* 0x000000a887877221 */ /* 0x000fe40000010000 */
[----:B------:R-:W-:Y:S02]  /*8440*/  FADD.FTZ R172, R172, R173 ;  /* 0x000000adacac7221 */ /* 0x000fe40000010000 */
[----:B------:R-:W-:Y:S01]  /*8450*/  FADD.FTZ R134, R134, R135 ;  /* 0x0000008786867221 */ /* 0x000fe20000010000 */
[C---:B------:R-:W-:Y:S01]  /*8460*/  HMMA.16816.F32.BF16 R4, R100.reuse, R112, R4 ;  /* 0x000000706404723c */ /* 0x040fe20000041804 */
[----:B------:R-:W-:Y:S04]  /*8470*/  LDSM.16.MT88.4 R136, [R197+0x3100] ;  /* 0x00310000c588783b */ /* 0x000fe80000004200 */
[----:B------:R-:W-:Y:S02]  /*8480*/  FADD.FTZ R3, R171, R172 ;  /* 0x000000acab037221 */ /* 0x000fe40000010000 */
[----:B------:R-:W-:Y:S01]  /*8490*/  FADD.FTZ R169, R169, R134 ;  /* 0x00000086a9a97221 */ /* 0x000fe20000010000 */
[C---:B------:R-:W-:Y:S01]  /*84a0*/  HMMA.16816.F32.BF16 R8, R100.reuse, R114, R8 ;  /* 0x000000726408723c */ /* 0x040fe20000041808 */
[----:B------:R-:W-:Y:S03]  /*84b0*/  LDSM.16.MT88.4 R112, [R198+0x4900] ;  /* 0x00490000c670783b */ /* 0x000fe60000004200 */
[----:B------:R-:W-:Y:S02]  /*84c0*/  FADD.FTZ R3, R170, R3 ;  /* 0x00000003aa037221 */ /* 0x000fe40000010000 */
[----:B------:R-:W-:Y:S02]  /*84d0*/  FADD.FTZ R174, R174, R169 ;  /* 0x000000a9aeae7221 */ /* 0x000fe40000010000 */
[C---:B------:R-:W-:Y:S04]  /*84e0*/  HMMA.16816.F32.BF16 R12, R100.reuse, R116, R12 ;  /* 0x00000074640c723c */ /* 0x040fe8000004180c */
[----:B------:R-:W-:Y:S01]  /*84f0*/  FADD.FTZ R2, R178, R3 ;  /* 0x00000003b2027221 */ /* 0x000fe20000010000 */
[----:B------:R-:W-:Y:S01]  /*8500*/  MOV R3, R0 ;  /* 0x0000000000037202 */ /* 0x000fe20000000f00 */
[----:B------:R-:W-:Y:S02]  /*8510*/  FADD.FTZ R175, R175, R174 ;  /* 0x000000aeafaf7221 */ /* 0x000fe40000010000 */
[C---:B------:R-:W-:Y:S01]  /*8520*/  HMMA.16816.F32.BF16 R16, R100.reuse, R118, R16 ;  /* 0x000000766410723c */ /* 0x040fe20000041810 */
[----:B------:R-:W-:Y:S03]  /*8530*/  LDSM.16.MT88.4 R116, [R197+0x4900] ;  /* 0x00490000c574783b */ /* 0x000fe60000004200 */
[----:B------:R-:W-:Y:S02]  /*8540*/  FADD.FTZ R2, R179, R2 ;  /* 0x00000002b3027221 */ /* 0x000fe40000010000 */
[----:B------:R-:W-:Y:S02]  /*8550*/  FADD.FTZ R176, R176, R175 ;  /* 0x000000afb0b07221 */ /* 0x000fe40000010000 */
[C---:B--2---:R-:W-:Y:S04]  /*8560*/  HMMA.16816.F32.BF16 R20, R100.reuse, R108, R20 ;  /* 0x0000006c6414723c */ /* 0x044fe80000041814 */
[----:B------:R-:W-:Y:S01]  /*8570*/  FADD.FTZ R225, R225, R2 ;  /* 0x00000002e1e17221 */ /* 0x000fe20000010000 */
[----:B------:R-:W-:Y:S01]  /*8580*/  MOV R2, R132 ;  /* 0x0000008400027202 */ /* 0x000fe20000000f00 */
[----:B------:R-:W-:Y:S02]  /*8590*/  FADD.FTZ R176, R177, R176 ;  /* 0x000000b0b1b07221 */ /* 0x000fe40000010000 */
[C---:B------:R-:W-:Y:S01]  /*85a0*/  HMMA.16816.F32.BF16 R24, R100.reuse, R110, R24 ;  /* 0x0000006e6418723c */ /* 0x040fe20000041818 */
[----:B------:R-:W2:Y:S03]  /*85b0*/  LDSM.16.MT88.4 R108, [R203+0x4900] ;  /* 0x00490000cb6c783b */ /* 0x000ea60000004200 */
[----:B------:R-:W-:Y:S04]  /*85c0*/  FADD.FTZ R226, R226, R225 ;  /* 0x000000e1e2e27221 */ /* 0x000fe80000010000 */
        /* <DEDUP_REMOVED lines=20> */
[----:B------:R-:W5:Y:S07]  /*8710*/  LDSM.16.MT88.4 R112, [R197+0x1100] ;  /* 0x00110000c570783b */ /* 0x000f6e0000004200 */
[C---:B------:R-:W-:Y:S08]  /*8720*/  HMMA.16816.F32.BF16 R84, R100.reuse, R116, R84 ;  /* 0x000000746454723c */ /* 0x040ff00000041854 */
[C---:B------:R-:W-:Y:S01]  /*8730*/  HMMA.16816.F32.BF16 R88, R100.reuse, R118, R88 ;  /* 0x000000766458723c */ /* 0x040fe20000041858 */
[----:B------:R-:W1:Y:S07]  /*8740*/  LDSM.16.MT88.4 R116, [R203+0x3100] ;  /* 0x00310000cb74783b */ /* 0x000e6e0000004200 */
[C---:B---3--:R-:W-:Y:S08]  /*8750*/  HMMA.16816.F32.BF16 R92, R100.reuse, R104, R92 ;  /* 0x00000068645c723c */ /* 0x048ff0000004185c */
[----:B------:R-:W-:Y:S01]  /*8760*/  HMMA.16816.F32.BF16 R96, R100, R106, R96 ;  /* 0x0000006a6460723c */ /* 0x000fe20000041860 */
[----:B------:R-:W3:Y:S06]  /*8770*/  LDSM.16.MT88.4 R104, [R196+0x3100] ;  /* 0x00310000c468783b */ /* 0x000eec0000004200 */
[----:B------:R-:W-:Y:S01]  /*8780*/  F2FP.BF16.PACK_AB R100, R228, R227 ;  /* 0x000000e3e464723e */ /* 0x000fe200000010ff */
[----:B------:R-:W-:Y:S01]  /*8790*/  FADD.FTZ R227, R227, R176 ;  /* 0x000000b0e3e37221 */ /* 0x000fe20000010000 */
[----:B------:R-:W-:Y:S03]  /*87a0*/  F2FP.BF16.PACK_AB R102, R230, R229 ;  /* 0x000000e5e666723e */ /* 0x000fe600000010ff */
[----:B------:R-:W-:Y:S01]  /*87b0*/  F2FP.BF16.PACK_AB R101, R232, R231 ;  /* 0x000000e7e865723e */ /* 0x000fe200000010ff */
[----:B------:R-:W-:Y:S01]  /*87c0*/  FADD.FTZ R231, R231, R226 ;  /* 0x000000e2e7e77221 */ /* 0x000fe20000010000 */
[----:B------:R-:W-:Y:S01]  /*87d0*/  F2FP.BF16.PACK_AB R103, R234, R233 ;  /* 0x000000e9ea67723e */ /* 0x000fe200000010ff */
[----:B------:R-:W-:Y:S02]  /*87e0*/  FADD.FTZ R228, R228, R227 ;  /* 0x000000e3e4e47221 */ /* 0x000fe40000010000 */
[----:B------:R-:W-:Y:S02]  /*87f0*/  FADD.FTZ R232, R232, R231 ;  /* 0x000000e7e8e87221 */ /* 0x000fe40000010000 */
[----:B------:R-:W-:Y:S02]  /*8800*/  FADD.FTZ R229, R229, R228 ;  /* 0x000000e4e5e57221 */ /* 0x000fe40000010000 */
[C---:B--2---:R-:W-:Y:S03]  /*8810*/  HMMA.16816.F32.BF16 R4, R100.reuse, R108, R4 ;  /* 0x0000006c6404723c */ /* 0x044fe60000041804 */
[----:B------:R-:W-:Y:S02]  /*8820*/  FADD.FTZ R233, R233, R232 ;  /* 0x000000e8e9e97221 */ /* 0x000fe40000010000 */
[----:B------:R-:W-:Y:S02]  /*8830*/  FADD.FTZ R230, R230, R229 ;  /* 0x000000e5e6e67221 */ /* 0x000fe40000010000 */
[----:B------:R-:W-:Y:S01]  /*8840*/  FADD.FTZ R234, R234, R233 ;  /* 0x000000e9eaea7221 */ /* 0x000fe20000010000 */
[C---:B------:R-:W-:Y:S01]  /*8850*/  HMMA.16816.F32.BF16 R8, R100.reuse, R110, R8 ;  /* 0x0000006e6408723c */ /* 0x040fe20000041808 */
[----:B------:R-:W2:Y:S07]  /*8860*/  LDSM.16.MT88.4 R108, [R203+0x5100] ;  /* 0x00510000cb6c783b */ /* 0x000eae0000004200 */
[C---:B------:R-:W-:Y:S08]  /*8870*/  HMMA.16816.F32.BF16 R12, R100.reuse, R120, R12 ;  /* 0x00000078640c723c */ /* 0x040ff0000004180c */
[C---:B------:R-:W-:Y:S08]  /*8880*/  HMMA.16816.F32.BF16 R16, R100.reuse, R122, R16 ;  /* 0x0000007a6410723c */ /* 0x040ff00000041810 */
[C---:B-----5:R-:W-:Y:S08]  /*8890*/  HMMA.16816.F32.BF16 R20, R100.reuse, R112, R20 ;  /* 0x000000706414723c */ /* 0x060ff00000041814 */
[C---:B------:R-:W-:Y:S01]  /*88a0*/  HMMA.16816.F32.BF16 R24, R100.reuse, R114, R24 ;  /* 0x000000726418723c */ /* 0x040fe20000041818 */
[----:B------:R-:W5:Y:S07]  /*88b0*/  LDSM.16.MT88.4 R112, [R198+0x5100] ;  /* 0x00510000c670783b */ /* 0x000f6e0000004200 */
[C---:B------:R-:W-:Y:S08]  /*88c0*/  HMMA.16816.F32.BF16 R28, R100.reuse, R124, R28 ;  /* 0x0000007c641c723c */ /* 0x040ff0000004181c */
[C---:B------:R-:W-:Y:S01]  /*88d0*/  HMMA.16816.F32.BF16 R32, R100.reuse, R126, R32 ;  /* 0x0000007e6420723c */ /* 0x040fe20000041820 */
[----:B------:R-:W-:Y:S07]  /*88e0*/  LDSM.16.MT88.4 R124, [R203+0x1900] ;  /* 0x00190000cb7c783b */ /* 0x000fee0000004200 */
[C---:B-1----:R-:W-:Y:S08]  /*88f0*/  HMMA.16816.F32.BF16 R36, R100.reuse, R116, R36 ;  /* 0x000000746424723c */ /* 0x042ff00000041824 */
[C---:B------:R-:W-:Y:S01]  /*8900*/  HMMA.16816.F32.BF16 R40, R100.reuse, R118, R40 ;  /* 0x000000766428723c */ /* 0x040fe20000041828 */
[----:B------:R-:W1:Y:S07]  /*8910*/  LDSM.16.MT88.4 R116, [R197+0x5100] ;  /* 0x00510000c574783b */ /* 0x000e6e0000004200 */
        /* <DEDUP_REMOVED lines=9> */
[----:B----4-:R-:W-:Y:S01]  /*89b0*/  F2FP.BF16.PACK_AB R139, R242, R241 ;  /* 0x000000f1f28b723e */ /* 0x010fe200000010ff */
[----:B------:R-:W-:Y:S02]  /*89c0*/  FADD.FTZ R239, R239, R234 ;  /* 0x000000eaefef7221 */ /* 0x000fe40000010000 */
[----:B------:R-:W-:Y:S01]  /*89d0*/  FADD.FTZ R236, R236, R235 ;  /* 0x000000ebecec7221 */ /* 0x000fe20000010000 */
[C---:B------:R-:W-:Y:S01]  /*89e0*/  HMMA.16816.F32.BF16 R64, R100.reuse, R106, R64 ;  /* 0x0000006a6440723c */ /* 0x040fe20000041840 */
[----:B------:R-:W3:Y:S03]  /*89f0*/  LDSM.16.MT88.4 R104, [R196+0x5100] ;  /* 0x00510000c468783b */ /* 0x000ee60000004200 */
[----:B------:R-:W-:Y:S02]  /*8a00*/  FADD.FTZ R240, R240, R239 ;  /* 0x000000eff0f07221 */ /* 0x000fe40000010000 */
[----:B------:R-:W-:Y:S02]  /*8a10*/  FADD.FTZ R237, R237, R236 ;  /* 0x000000eceded7221 */ /* 0x000fe40000010000 */
[C---:B--2---:R-:W-:Y:S04]  /*8a20*/  HMMA.16816.F32.BF16 R68, R100.reuse, R108, R68 ;  /* 0x0000006c6444723c */ /* 0x044fe80000041844 */
[----:B------:R-:W-:Y:S02]  /*8a30*/  FADD.FTZ R215, R241, R240 ;  /* 0x000000f0f1d77221 */ /* 0x000fe40000010000 */
[----:B------:R-:W-:Y:S02]  /*8a40*/  FADD.FTZ R214, R238, R237 ;  /* 0x000000edeed67221 */ /* 0x000fe40000010000 */
[C---:B------:R-:W-:Y:S01]  /*8a50*/  HMMA.16816.F32.BF16 R72, R100.reuse, R110, R72 ;  /* 0x0000006e6448723c */ /* 0x040fe20000041848 */
[----:B------:R-:W2:Y:S03]  /*8a60*/  LDSM.16.MT88.4 R108, [R198+0x1900] ;  /* 0x00190000c66c783b */ /* 0x000ea60000004200 */
[----:B------:R-:W-:Y:S04]  /*8a70*/  FADD.FTZ R215, R242, R215 ;  /* 0x000000d7f2d77221 */ /* 0x000fe80000010000 */
[C---:B-----5:R-:W-:Y:S08]  /*8a80*/  HMMA.16816.F32.BF16 R76, R100.reuse, R112, R76 ;  /* 0x00000070644c723c */ /* 0x060ff0000004184c */
[C---:B------:R-:W-:Y:S08]  /*8a90*/  HMMA.16816.F32.BF16 R80, R100.reuse, R114, R80 ;  /* 0x000000726450723c */ /* 0x040ff00000041850 */
[C---:B-1----:R-:W-:Y:S08]  /*8aa0*/  HMMA.16816.F32.BF16 R84, R100.reuse, R116, R84 ;  /* 0x000000746454723c */ /* 0x042ff00000041854 */
[C---:B------:R-:W-:Y:S08]  /*8ab0*/  HMMA.16816.F32.BF16 R88, R100.reuse, R118, R88 ;  /* 0x000000766458723c */ /* 0x040ff00000041858 */
[C---:B---3--:R-:W-:Y:S08]  /*8ac0*/  HMMA.16816.F32.BF16 R92, R100.reuse, R104, R92 ;  /* 0x00000068645c723c */ /* 0x048ff0000004185c */
[----:B------:R-:W-:Y:S08]  /*8ad0*/  HMMA.16816.F32.BF16 R96, R100, R106, R96 ;  /* 0x0000006a6460723c */ /* 0x000ff00000041860 */
[C---:B------:R-:W-:Y:S01]  /*8ae0*/  HMMA.16816.F32.BF16 R128, R136.reuse, R124, R4 ;  /* 0x0000007c8880723c */ /* 0x040fe20000041804 */
[----:B------:R-:W1:Y:S07]  /*8af0*/  LDSM.16.MT88.4 R4, [R198+0x5900] ;  /* 0x00590000c604783b */ /* 0x000e6e0000004200 */
[C---:B------:R-:W-:Y:S01]  /*8b00*/  HMMA.16816.F32.BF16 R124, R136.reuse, R126, R8 ;  /* 0x0000007e887c723c */ /* 0x040fe20000041808 */
[----:B------:R-:W3:Y:S07]  /*8b10*/  LDSM.16.MT88.4 R8, [R197+0x5900] ;  /* 0x00590000c508783b */ /* 0x000eee0000004200 */
[C---:B--2---:R-:W-:Y:S01]  /*8b20*/  HMMA.16816.F32.BF16 R120, R136.reuse, R108, R12 ;  /* 0x0000006c8878723c */ /* 0x044fe2000004180c */
[----:B------:R-:W2:Y:S07]  /*8b30*/  LDSM.16.MT88.4 R12, [R196+0x5900] ;  /* 0x00590000c40c783b */ /* 0x000eae0000004200 */
        /* <DEDUP_REMOVED lines=15> */
[C---:B-1----:R-:W-:Y:S08]  /*8c30*/  HMMA.16816.F32.BF16 R76, R136.reuse, R4, R76 ;  /* 0x00000004884c723c */ /* 0x042ff0000004184c */
[C---:B------:R-:W-:Y:S08]  /*8c40*/  HMMA.16816.F32.BF16 R80, R136.reuse, R6, R80 ;  /* 0x000000068850723c */ /* 0x040ff00000041850 */
[C---:B---3--:R-:W-:Y:S08]  /*8c50*/  HMMA.16816.F32.BF16 R84, R136.reuse, R8, R84 ;  /* 0x000000088854723c */ /* 0x048ff00000041854 */
[C---:B------:R-:W-:Y:S08]  /*8c60*/  HMMA.16816.F32.BF16 R88, R136.reuse, R10, R88 ;  /* 0x0000000a8858723c */ /* 0x040ff00000041858 */
[C---:B--2---:R-:W-:Y:S08]  /*8c70*/  HMMA.16816.F32.BF16 R92, R136.reuse, R12, R92 ;  /* 0x0000000c885c723c */ /* 0x044ff0000004185c */
[----:B------:R-:W-:Y:S01]  /*8c80*/  HMMA.16816.F32.BF16 R96, R136, R14, R96 ;  /* 0x0000000e8860723c */ /* 0x000fe20000041860 */
[----:B------:R-:W-:-:S07]  /*8c90*/  @P0 BRA `(.L_x_191) ;  /* 0xffffc4e000000947 */ /* 0x000fce000383ffff */
.L_x_180:
[----:B------:R-:W1:Y:S01]  /*8ca0*/  S2UR UR24, SR_CTAID.X ;  /* 0x00000000001879c3 */ /* 0x000e620000002500 */
[----:B------:R-:W-:Y:S01]  /*8cb0*/  ULDC UR25, c[0x0][0x168] ;  /* 0x00005a0000197ab9 */ /* 0x000fe20000000800 */
[----:B------:R-:W-:Y:S01]  /*8cc0*/  PLOP3.LUT P0, PT, PT, PT, UP1, 0x40, 0x0 ;  /* 0x000000000000781c */ /* 0x000fe20003f0e818 */
[----:B------:R-:W-:-:S02]  /*8cd0*/  ULDC.64 UR4, c[0x0][0x2c8] ;  /* 0x0000b20000047ab9 */ /* 0x000fc40000000a00 */
[----:B------:R-:W-:Y:S02]  /*8ce0*/  UIADD3 UR25, -UR25, 0x1, URZ ;  /* 0x0000000119197890 */ /* 0x000fe4000fffe13f */
[----:B-1----:R-:W-:-:S04]  /*8cf0*/  ULEA UR24, UR24, 0x7f, 0x7 ;  /* 0x0000007f18187891 */ /* 0x002fc8000f8e383f */
[----:B------:R-:W-:-:S03]  /*8d00*/  UIMAD.WIDE.U32 UR26, UR24, UR4, URZ ;  /* 0x00000004181a72a5 */ /* 0x000fc6000f8e003f */
[----:B------:R-:W-:Y:S02]  /*8d10*/  ULDC UR4, c[0x0][0x1d0] ;  /* 0x0000740000047ab9 */ /* 0x000fe40000000800 */
[----:B------:R-:W-:Y:S02]  /*8d20*/  UIMAD UR4, UR20, UR4, UR25 ;  /* 0x00000004140472a4 */ /* 0x000fe4000f8e0219 */
[----:B------:R-:W-:Y:S02]  /*8d30*/  @UP2 USHF.R.U32.HI UR24, URZ, UR5, UR27 ;  /* 0x000000053f182299 */ /* 0x000fe4000801161b */
[----:B------:R-:W-:Y:S02]  /*8d40*/  ULDC UR20, c[0x0][0x324] ;  /* 0x0000c90000147ab9 */ /* 0x000fe40000000800 */
[----:B------:R-:W-:-:S04]  /*8d50*/  UIADD3 UR24, UR4, UR24, URZ ;  /* 0x0000001804187290 */ /* 0x000fc8000fffe03f */
[----:B------:R-:W-:Y:S01]  /*8d60*/  UIADD3 UR20, UR24, -UR20, URZ ;  /* 0x8000001418147290 */ /* 0x000fe2000fffe03f */
[----:B------:R-:W-:Y:S05]  /*8d70*/  @P0 BRA `(.L_x_192) ;  /* 0x0000016000000947 */ /* 0x000fea0003800000 */
[----:B------:R-:W-:-:S06]  /*8d80*/  UISETP.GT.AND UP0, UPT, UR24, -0x1, UPT ;  /* 0xffffffff1800788c */ /* 0x000fcc000bf04270 */
[----:B------:R-:W-:-:S13]  /*8d90*/  PLOP3.LUT P0, PT, PT, PT, UP0, 0x80, 0x0 ;  /* 0x000000000000781c */ /* 0x000fda0003f0f008 */
[----:B------:R-:W-:Y:S05]  /*8da0*/  @P0 BRA `(.L_x_193) ;  /* 0x0000009000000947 */ /* 0x000fea0003800000 */
[----:B------:R-:W-:Y:S02]  /*8db0*/  ULDC UR4, c[0x0][0x32c] ;  /* 0x0000cb0000047ab9 */ /* 0x000fe40000000800 */
[----:B------:R-:W-:Y:S02]  /*8dc0*/  UISETP.NE.AND UP0, UPT, UR4, 0x1, UPT ;  /* 0x000000010400788c */ /* 0x000fe4000bf05270 */
[----:B------:R-:W-:Y:S02]  /*8dd0*/  ULOP3.LUT UR24, URZ, UR24, URZ, 0x33, !UPT ;  /* 0x000000183f187292 */ /* 0x000fe4000f8e333f */
[----:B------:R-:W-:Y:S02]  /*8de0*/  ULDC.64 UR4, c[0x0][0x330] ;  /* 0x0000cc0000047ab9 */ /* 0x000fe40000000a00 */
[----:B------:R-:W-:-:S07]  /*8df0*/  UIMAD.WIDE.U32 UR26, UR24, UR4, URZ ;  /* 0x00000004181a72a5 */ /* 0x000fce000f8e003f */
[----:B------:R-:W-:Y:S02]  /*8e00*/  @UP0 UMOV UR25, UR27 ;  /* 0x0000001b00190c82 */ /* 0x000fe40008000000 */
[----:B------:R-:W-:-:S04]  /*8e10*/  @UP0 USHF.R.U32.HI UR24, URZ, UR5, UR25 ;  /* 0x000000053f180299 */ /* 0x000fc80008011619 */
[----:B------:R-:W-:Y:S01]  /*8e20*/  ULOP3.LUT UR24, URZ, UR24, URZ, 0x33, !UPT ;  /* 0x000000183f187292 */ /* 0x000fe2000f8e333f */
[----:B------:R-:W-:Y:S05]  /*8e30*/  BRA `(.L_x_194) ;  /* 0x0000006000007947 */ /* 0x000fea0003800000 */
.L_x_193:
[----:B------:R-:W-:Y:S02]  /*8e40*/  ULDC UR4, c[0x0][0x32c] ;  /* 0x0000cb0000047ab9 */ /* 0x000fe40000000800 */
[----:B------:R-:W-:-:S03]  /*8e50*/  UISETP.NE.AND UP0, UPT, UR4, 0x1, UPT ;  /* 0x000000010400788c */ /* 0x000fc6000bf05270 */
[----:B------:R-:W-:Y:S02]  /*8e60*/  ULDC.64 UR4, c[0x0][0x330] ;  /* 0x0000cc0000047ab9 */ /* 0x000fe40000000a00 */
[----:B------:R-:W-:-:S07]  /*8e70*/  UIMAD.WIDE.U32 UR26, UR24, UR4, URZ ;  /* 0x00000004181a72a5 */ /* 0x000fce000f8e003f */
[----:B------:R-:W-:Y:S02]  /*8e80*/  @UP0 UMOV UR25, UR27 ;  /* 0x0000001b00190c82 */ /* 0x000fe40008000000 */
[----:B------:R-:W-:Y:S02]  /*8e90*/  @UP0 USHF.R.U32.HI UR24, URZ, UR5, UR25 ;  /* 0x000000053f180299 */ /* 0x000fe40008011619 */
.L_x_194:
[----:B------:R-:W-:Y:S02]  /*8ea0*/  ULDC UR4, c[0x0][0x32c] ;  /* 0x0000cb0000047ab9 */ /* 0x000fe40000000800 */
[----:B------:R-:W-:-:S04]  /*8eb0*/  UIMAD UR4, UR24, UR4, URZ ;  /* 0x00000004180472a4 */ /* 0x000fc8000f8e023f */
[----:B------:R-:W-:-:S04]  /*8ec0*/  UISETP.LT.AND UP0, UPT, UR20, UR4, UPT ;  /* 0x000000041400728c */ /* 0x000fc8000bf01270 */
[----:B------:R-:W-:-:S04]  /*8ed0*/  USEL UR20, UR20, UR4, !UP0 ;  /* 0x0000000414147287 */ /* 0x000fc8000c000000 */
.L_x_192:
[----:B------:R-:W-:-:S04]  /*8ee0*/  UIADD3 UR20, UR20, 0x3f, URZ ;  /* 0x0000003f14147890 */ /* 0x000fc8000fffe03f */
        /* <DEDUP_REMOVED lines=8> */
[----:B------:R-:W-:Y:S01]  /*8f70*/  SHF.R.S32.HI R5, RZ, 0x1f, R218 ;  /* 0x0000001fff057819 */ /* 0x000fe200000114da */
[----:B------:R-:W-:Y:S01]  /*8f80*/  IMAD.MOV.U32 R135, RZ, RZ, R132 ;  /* 0x000000ffff877224 */ /* 0x000fe200078e0084 */
[C---:B------:R-:W-:Y:S01]  /*8f90*/  SHF.L.U64.HI R226, R217.reuse, 0x1, R220 ;  /* 0x00000001d9e27819 */ /* 0x040fe200000102dc */
[----:B------:R-:W-:Y:S01]  /*8fa0*/  IMAD.MOV.U32 R3, RZ, RZ, R0 ;  /* 0x000000ffff037224 */ /* 0x000fe200078e0000 */
[----:B------:R-:W-:Y:S01]  /*8fb0*/  SEL R224, RZ, 0x10, P5 ;  /* 0x00000010ffe07807 */ /* 0x000fe20002800000 */
[----:B------:R-:W-:Y:S01]  /*8fc0*/  IMAD.SHL.U32 R227, R218, 0x2, RZ ;  /* 0x00000002dae37824 */ /* 0x000fe200078e00ff */
[----:B------:R-:W-:Y:S01]  /*8fd0*/  SHF.L.U64.HI R223, R216, 0x1, R219 ;  /* 0x00000001d8df7819 */ /* 0x000fe200000102db */
[----:B------:R-:W-:Y:S01]  /*8fe0*/  IMAD.SHL.U32 R225, R217, 0x2, RZ ;  /* 0x00000002d9e17824 */ /* 0x000fe200078e00ff */
[----:B------:R-:W-:Y:S01]  /*8ff0*/  SHF.L.U64.HI R228, R218, 0x1, R5 ;  /* 0x00000001dae47819 */ /* 0x000fe20000010205 */
[----:B------:R-:W-:Y:S02]  /*9000*/  IMAD.SHL.U32 R222, R216, 0x2, RZ ;  /* 0x00000002d8de7824 */ /* 0x000fe400078e00ff */
.L_x_198:
        /* <DEDUP_REMOVED lines=56> */
.L_x_196:
        /* <DEDUP_REMOVED lines=14> */
[C---:B------:R-:W-:Y:S01]  /*9470*/  HMMA.16816.F32.BF16 R28, R136.reuse, R32, RZ ;  /* 0x00000020881c723c */ /* 0x040fe200000418ff */
[----:B------:R-:W-:Y:S07]  /*9480*/  LDSM.16.M88.4 R180, [R192] ;  /* 0x00000000c0b4783b */ /* 0x000fee0000000200 */
[----:B------:R-:W-:Y:S01]  /*9490*/  HMMA.16816.F32.BF16 R32, R136, R34, RZ ;  /* 0x000000228820723c */ /* 0x000fe200000418ff */
[----:B------:R-:W1:Y:S07]  /*94a0*/  LDSM.16.M88.4 R136, [R200+0x6900] ;  /* 0x00690000c888783b */ /* 0x000e6e0000000200 */
[C---:B------:R-:W-:Y:S08]  /*94b0*/  HMMA.16816.F32.BF16 R4, R144.reuse, R148, R4 ;  /* 0x000000949004723c */ /* 0x040ff00000041804 */
        /* <DEDUP_REMOVED lines=10> */
[----:B------:R-:W3:Y:S07]  /*9560*/  LDSM.16.M88.4 R144, [R192+0x800] ;  /* 0x00080000c090783b */ /* 0x000eee0000000200 */
[C---:B--2---:R-:W-:Y:S01]  /*9570*/  HMMA.16816.F32.BF16 R4, R164.reuse, R168, R4 ;  /* 0x000000a8a404723c */ /* 0x044fe20000041804 */
        /* <DEDUP_REMOVED lines=8> */
[----:B------:R-:W4:Y:S07]  /*9600*/  LDSM.16.M88.4 R140, [R205+0x9100] ;  /* 0x00910000cd8c783b */ /* 0x000f2e0000000200 */
[C---:B------:R-:W-:Y:S08]  /*9610*/  HMMA.16816.F32.BF16 R28, R164.reuse, R172, R28 ;  /* 0x000000aca41c723c */ /* 0x040ff0000004181c */
[----:B------:R-:W-:Y:S01]  /*9620*/  HMMA.16816.F32.BF16 R32, R164, R174, R32 ;  /* 0x000000aea420723c */ /* 0x000fe20000041820 */
[----:B------:R-:W5:Y:S07]  /*9630*/  LDSM.16.M88.4 R164, [R205+0x9900] ;  /* 0x00990000cda4783b */ /* 0x000f6e0000000200 */
[C---:B------:R-:W-:Y:S01]  /*9640*/  HMMA.16816.F32.BF16 R4, R176.reuse, R180, R4 ;  /* 0x000000b4b004723c */ /* 0x040fe20000041804 */
[----:B------:R-:W1:Y:S07]  /*9650*/  LDSM.16.M88.4 R172, [R191] ;  /* 0x00000000bfac783b */ /* 0x000e6e0000000200 */
[C---:B------:R-:W-:Y:S01]  /*9660*/  HMMA.16816.F32.BF16 R8, R176.reuse, R182, R8 ;  /* 0x000000b6b008723c */ /* 0x040fe20000041808 */
[----:B------:R-:W-:Y:S07]  /*9670*/  LDSM.16.M88.4 R180, [R200+0x8100] ;  /* 0x00810000c8b4783b */ /* 0x000fee0000000200 */
[C---:B---3--:R-:W-:Y:S08]  /*9680*/  HMMA.16816.F32.BF16 R12, R176.reuse, R144, R12 ;  /* 0x00000090b00c723c */ /* 0x048ff0000004180c */
[C---:B------:R-:W-:Y:S01]  /*9690*/  HMMA.16816.F32.BF16 R16, R176.reuse, R146, R16 ;  /* 0x00000092b010723c */ /* 0x040fe20000041810 */
[----:B------:R-:W3:Y:S07]  /*96a0*/  LDSM.16.M88.4 R144, [R190] ;  /* 0x00000000be90783b */ /* 0x000eee0000000200 */
        /* <DEDUP_REMOVED lines=13> */
[C---:B----4-:R-:W-:Y:S08]  /*9780*/  HMMA.16816.F32.BF16 R20, R156.reuse, R140, R20 ;  /* 0x0000008c9c14723c */ /* 0x050ff00000041814 */
[C---:B------:R-:W-:Y:S01]  /*9790*/  HMMA.16816.F32.BF16 R24, R156.reuse, R142, R24 ;  /* 0x0000008e9c18723c */ /* 0x040fe20000041818 */
[----:B------:R-:W4:Y:S07]  /*97a0*/  LDSM.16.M88.4 R140, [R200+0x9100] ;  /* 0x00910000c88c783b */ /* 0x000f2e0000000200 */
[C---:B-----5:R-:W-:Y:S08]  /*97b0*/  HMMA.16816.F32.BF16 R28, R156.reuse, R164, R28 ;  /* 0x000000a49c1c723c */ /* 0x060ff0000004181c */
[----:B------:R-:W-:Y:S01]  /*97c0*/  HMMA.16816.F32.BF16 R32, R156, R166, R32 ;  /* 0x000000a69c20723c */ /* 0x000fe20000041820 */
[----:B------:R-:W5:Y:S07]  /*97d0*/  LDSM.16.M88.4 R156, [R200+0x9900] ;  /* 0x00990000c89c783b */ /* 0x000f6e0000000200 */
        /* <DEDUP_REMOVED lines=54> */
[C---:B------:R-:W-:Y:S08]  /*9b40*/  HMMA.16816.F32.BF16 R8, R176.reuse, R182, R8 ;  /* 0x000000b6b008723c */ /* 0x040ff00000041808 */
[C---:B---3--:R-:W-:Y:S08]  /*9b50*/  HMMA.16816.F32.BF16 R12, R176.reuse, R144, R12 ;  /* 0x00000090b00c723c */ /* 0x048ff0000004180c */
        /* <DEDUP_REMOVED lines=10> */
[C---:B----4-:R-:W-:Y:S08]  /*9c00*/  HMMA.16816.F32.BF16 R20, R160.reuse, R140, R20 ;  /* 0x0000008ca014723c */ /* 0x050ff00000041814 */
        /* <DEDUP_REMOVED lines=22> */
[----:B------:R-:W3:Y:S01]  /*9d70*/  MUFU.TANH R179, R10 ;  /* 0x0000000a00b37308 */ /* 0x000ee20000002400 */
        /* <DEDUP_REMOVED lines=17> */
[----:B----4-:R-:W4:Y:S01]  /*9e90*/  LDSM.16.M88.4 R8, [R192+0x5800] ;  /* 0x00580000c008783b */ /* 0x010f220000000200 */
[----:B------:R-:W-:Y:S08]  /*9ea0*/  DEPBAR.LE SB0, 0x0 ;  /* 0x000080000000791a */ /* 0x000ff00000000000 */
[----:B------:R-:W1:Y:S01]  /*9eb0*/  MUFU.TANH R175, R175 ;  /* 0x000000af00af7308 */ /* 0x000e620000002400 */
[----:B------:R-:W-:Y:S09]  /*9ec0*/  BAR.SYNC.DEFER_BLOCKING 0x0 ;  /* 0x0000000000007b1d */ /* 0x000ff20000010000 */
[----:B------:R-:W1:Y:S10]  /*9ed0*/  MUFU.TANH R178, R178 ;  /* 0x000000b200b27308 */ /* 0x000e740000002400 */
[----:B------:R-:W1:Y:S10]  /*9ee0*/  MUFU.TANH R166, R166 ;  /* 0x000000a600a67308 */ /* 0x000e740000002400 */
[----:B------:R1:W1:Y:S01]  /*9ef0*/  MUFU.TANH R164, R13 ;  /* 0x0000000d00a47308 */ /* 0x0002620000002400 */
[C---:B----4-:R-:W-:Y:S09]  /*9f00*/  HMMA.16816.F32.BF16 R28, R168.reuse, R8, R28 ;  /* 0x00000008a81c723c */ /* 0x050ff2000004181c */
        /* <DEDUP_REMOVED lines=30> */
[----:B------:R4:W1:Y:S01]  /*a0f0*/  MUFU.TANH R133, R35 ;  /* 0x0000002300857308 */ /* 0x0008620000002400 */
[----:B------:R-:W-:-:S05]  /*a100*/  @P0 BRA `(.L_x_197) ;  /* 0x0000037000000947 */ /* 0x000fca0003800000 */
[----:B--23--:R-:W-:Y:S01]  /*a110*/  IADD3 R10, -R224, 0x10, RZ ;  /* 0x00000010e00a7810 */ /* 0x00cfe20007ffe1ff */
[----:B------:R-:W-:Y:S01]  /*a120*/  ULEA UR5, UR21, UR13, 0x6 ;  /* 0x0000000d15057291 */ /* 0x000fe2000f8e303f */
[----:B------:R-:W-:Y:S02]  /*a130*/  IMAD.MOV.U32 R207, RZ, RZ, RZ ;  /* 0x000000ffffcf7224 */ /* 0x000fe400078e00ff */
[----:B------:R-:W-:Y:S03]  /*a140*/  LOP3.LUT R10, R10, 0xf, RZ, 0xc0, !PT ;  /* 0x0000000f0a0a7812 */ /* 0x000fe600078ec0ff */
        /* <DEDUP_REMOVED lines=10> */
[----:B------:R-:W2:Y:S01]  /*a1f0*/  @!P1 LDG.E R207, [R4.64] ;  /* 0x0000001604cf9981 */ /* 0x000ea2000c1e1900 */
[----:B------:R-:W-:Y:S04]  /*a200*/  IMAD R208, R7, c[0x0][0x2b8], R208 ;  /* 0x0000ae0007d07a24 */ /* 0x000fe800078e02d0 */
[C---:B------:R-:W-:Y:S01]  /*a210*/  IMAD.WIDE.U32 R8, R208.reuse, c[0x0][0x1e0], RZ ;  /* 0x00007800d0087a25 */ /* 0x040fe200078e00ff */
[----:B------:R-:W-:Y:S05]  /*a220*/  SHF.R.S32.HI R7, RZ, 0x1f, R208 ;  /* 0x0000001fff077819 */ /* 0x000fea00000114d0 */
[----:B------:R-:W-:Y:S04]  /*a230*/  IMAD R7, R7, c[0x0][0x1e0], RZ ;  /* 0x0000780007077a24 */ /* 0x000fe800078e02ff */
[----:B------:R-:W-:Y:S04]  /*a240*/  IMAD R7, R208, c[0x0][0x1e4], R7 ;  /* 0x00007900d0077a24 */ /* 0x000fe800078e0207 */
[----:B------:R-:W-:Y:S01]  /*a250*/  IMAD.IADD R9, R9, 0x1, R7 ;  /* 0x0000000109097824 */ /* 0x000fe200078e0207 */
[----:B--2---:R-:W-:Y:S03]  /*a260*/  SHF.R.S32.HI R0, RZ, 0x1f, R207 ;  /* 0x0000001fff007819 */ /* 0x004fe600000114cf */
[C---:B------:R-:W-:Y:S04]  /*a270*/  IMAD.WIDE.U32 R8, R207.reuse, c[0x0][0x1f0], R8 ;  /* 0x00007c00cf087a25 */ /* 0x040fe800078e0008 */
[----:B------:R-:W-:Y:S01]  /*a280*/  IMAD R0, R0, c[0x0][0x1f0], RZ ;  /* 0x00007c0000007a24 */ /* 0x000fe200078e02ff */
[----:B------:R-:W-:Y:S03]  /*a290*/  IADD3 R5, P0, R8, UR18, RZ ;  /* 0x0000001208057c10 */ /* 0x000fe6000ff1e0ff */
[----:B------:R-:W-:Y:S05]  /*a2a0*/  IMAD R0, R207, c[0x0][0x1f4], R0 ;  /* 0x00007d00cf007a24 */ /* 0x000fea00078e0200 */
[----:B------:R-:W-:Y:S02]  /*a2b0*/  IADD3.X R0, R9, UR8, R0, P0, !PT ;  /* 0x0000000809007c10 */ /* 0x000fe400087fe400 */
[----:B------:R-:W-:Y:S02]  /*a2c0*/  LEA R6, P0, R5, c[0x0][0x1c8], 0x1 ;  /* 0x0000720005067a11 */ /* 0x000fe400078008ff */
[----:B------:R-:W-:Y:S02]  /*a2d0*/  IADD3 R9, -R221, 0x10, RZ ;  /* 0x00000010dd097810 */ /* 0x000fe40007ffe1ff */
[----:B------:R-:W-:Y:S01]  /*a2e0*/  LEA.HI.X R4, R5, c[0x0][0x1cc], R0, 0x1, P0 ;  /* 0x0000730005047a11 */ /* 0x000fe200000f0c00 */
[----:B------:R-:W-:Y:S01]  /*a2f0*/  SHFL.IDX PT, R2, R6, RZ, 0x181f ;  /* 0x00181fff06027589 */ /* 0x000fe200000e0000 */
[----:B------:R-:W-:Y:S03]  /*a300*/  LOP3.LUT R9, R9, 0xf, RZ, 0xc0, !PT ;  /* 0x0000000f09097812 */ /* 0x000fe600078ec0ff */
[----:B------:R-:W2:Y:S04]  /*a310*/  SHFL.IDX PT, R0, R6, 0x1, 0x181f ;  /* 0x00381f0006007f89 */ /* 0x000ea800000e0000 */
[----:B------:R-:W3:Y:S04]  /*a320*/  SHFL.IDX PT, R5, R4, 0x1, 0x181f ;  /* 0x00381f0004057f89 */ /* 0x000ee800000e0000 */
[----:B------:R-:W5:Y:S01]  /*a330*/  SHFL.IDX PT, R7, R4, RZ, 0x181f ;  /* 0x00181fff04077589 */ /* 0x000f6200000e0000 */
[-C--:B--2---:R-:W-:Y:S04]  /*a340*/  IADD3 R10, P2, P0, R10, R0.reuse, R225 ;  /* 0x000000000a0a7210 */ /* 0x084fe8000785e0e1 */
[-C--:B---3--:R-:W-:Y:S02]  /*a350*/  IADD3.X R11, RZ, R5.reuse, R226, P2, P0 ;  /* 0x00000005ff0b7210 */ /* 0x088fe400017e04e2 */
[----:B------:R-:W-:Y:S04]  /*a360*/  IADD3 R8, P2, P0, R9, R0, R222 ;  /* 0x0000000009087210 */ /* 0x000fe8000785e0de */
[--C-:B------:R-:W-:Y:S02]  /*a370*/  IADD3.X R9, RZ, R5, R223.reuse, P2, P0 ;  /* 0x00000005ff097210 */ /* 0x100fe400017e04df */
[C---:B----4-:R-:W-:Y:S02]  /*a380*/  IADD3 R14, P2, R2.reuse, R227, RZ ;  /* 0x000000e3020e7210 */ /* 0x050fe40007f5e0ff */
[C---:B------:R-:W-:Y:S03]  /*a390*/  IADD3 R12, P0, R2.reuse, R225, RZ ;  /* 0x000000e1020c7210 */ /* 0x040fe60007f1e0ff */
[C---:B-----5:R-:W-:Y:S01]  /*a3a0*/  IMAD.X R15, R7.reuse, 0x1, R228, P2 ;  /* 0x00000001070f7824 */ /* 0x060fe200010e06e4 */
[----:B------:R-:W-:Y:S01]  /*a3b0*/  IADD3 R6, P2, R2, R222, RZ ;  /* 0x000000de02067210 */ /* 0x000fe20007f5e0ff */
[C---:B-1----:R-:W-:Y:S01]  /*a3c0*/  IMAD.X R13, R7.reuse, 0x1, R226, P0 ;  /* 0x00000001070d7824 */ /* 0x042fe200000e06e2 */
        /* <DEDUP_REMOVED lines=11> */
.L_x_197:
[----:B-123--:R-:W-:Y:S01]  /*a480*/  FMNMX.FTZ R5, R172, R3, !PT ;  /* 0x00000003ac057209 */ /* 0x00efe20007810000 */
[----:B----4-:R-:W-:Y:S01]  /*a490*/  LDSM.16.MT88.4 R12, [R203+0x100] ;  /* 0x00010000cb0c783b */ /* 0x010fe20000004200 */
[----:B------:R-:W-:Y:S01]  /*a4a0*/  FMNMX.FTZ R2, R176, R135, !PT ;  /* 0x00000087b0027209 */ /* 0x000fe20007810000 */
[----:B------:R-:W-:Y:S01]  /*a4b0*/  UISETP.GT.AND UP0, UPT, UR21, UR4, UPT ;  /* 0x000000041500728c */ /* 0x000fe2000bf04270 */
[----:B------:R-:W-:Y:S01]  /*a4c0*/  FMNMX.FTZ R5, R144, R5, !PT ;  /* 0x0000000590057209 */ /* 0x000fe20007810000 */
[----:B------:R-:W-:Y:S01]  /*a4d0*/  UIADD3 UR21, UR21, -0x1, URZ ;  /* 0xffffffff15157890 */ /* 0x000fe2000fffe03f */
        /* <DEDUP_REMOVED lines=22> */
[----:B------:R-:W0:Y:S01]  /*a640*/  LDGDEPBAR ;  /* 0x00000000000079af */ /* 0x000e220000000000 */
[----:B------:R-:W-:Y:S02]  /*a650*/  FMNMX.FTZ R2, R155, R2, !PT ;  /* 0x000000029b027209 */ /* 0x000fe40007810000 */
[----:B------:R-:W-:Y:S02]  /*a660*/  FMNMX.FTZ R5, R152, R5, !PT ;  /* 0x0000000598057209 */ /* 0x000fe40007810000 */
[----:B------:R-:W-:Y:S02]  /*a670*/  FMNMX.FTZ R2, R153, R2, !PT ;  /* 0x0000000299027209 */ /* 0x000fe40007810000 */
[----:B------:R-:W-:Y:S02]  /*a680*/  FMNMX.FTZ R5, R148, R5, !PT ;  /* 0x0000000594057209 */ /* 0x000fe40007810000 */
[----:B------:R-:W-:Y:S02]  /*a690*/  FMNMX.FTZ R2, R149, R2, !PT ;  /* 0x0000000295027209 */ /* 0x000fe40007810000 */
[----:B------:R-:W-:Y:S02]  /*a6a0*/  FMNMX.FTZ R5, R150, R5, !PT ;  /* 0x0000000596057209 */ /* 0x000fe40007810000 */
[----:B------:R-:W-:Y:S02]  /*a6b0*/  FMNMX.FTZ R9, R147, R2, !PT ;  /* 0x0000000293097209 */ /* 0x000fe40007810000 */
[----:B------:R-:W-:Y:S02]  /*a6c0*/  FMNMX.FTZ R0, R146, R5, !PT ;  /* 0x0000000592007209 */ /* 0x000fe40007810000 */
[----:B------:R-:W-:Y:S02]  /*a6d0*/  PLOP3.LUT P0, PT, PT, PT, UP0, 0x80, 0x0 ;  /* 0x000000000000781c */ /* 0x000fe40003f0f008 */
[----:B------:R-:W-:Y:S02]  /*a6e0*/  FMNMX.FTZ R4, R145, R0, !PT ;  /* 0x0000000091047209 */ /* 0x000fe40007810000 */
[----:B------:R-:W-:Y:S03]  /*a6f0*/  FMNMX.FTZ R0, R134, R9, !PT ;  /* 0x0000000986007209 */ /* 0x000fe60007810000 */
[----:B------:R-:W-:Y:S01]  /*a700*/  SHFL.BFLY PT, R9, R4, 0x2, 0x1f ;  /* 0x0c401f0004097f89 */ /* 0x000fe200000e0000 */
[----:B------:R-:W-:Y:S07]  /*a710*/  FMNMX.FTZ R7, R133, R0, !PT ;  /* 0x0000000085077209 */ /* 0x000fee0007810000 */
[----:B------:R-:W1:Y:S02]  /*a720*/  SHFL.BFLY PT, R0, R7, 0x2, 0x1f ;  /* 0x0c401f0007007f89 */ /* 0x000e6400000e0000 */
[----:B-1----:R-:W-:Y:S02]  /*a730*/  FMNMX.FTZ R5, R7, R0, !PT ;  /* 0x0000000007057209 */ /* 0x002fe40007810000 */
[----:B------:R-:W-:Y:S04]  /*a740*/  FMNMX.FTZ R11, R4, R9, !PT ;  /* 0x00000009040b7209 */ /* 0x000fe80007810000 */
[----:B------:R-:W1:Y:S08]  /*a750*/  SHFL.BFLY PT, R132, R5, 0x1, 0x1f ;  /* 0x0c201f0005847f89 */ /* 0x000e7000000e0000 */
[----:B------:R-:W2:Y:S01]  /*a760*/  SHFL.BFLY PT, R2, R11, 0x1, 0x1f ;  /* 0x0c201f000b027f89 */ /* 0x000ea200000e0000 */
[----:B-1----:R-:W-:Y:S02]  /*a770*/  FMNMX.FTZ R132, R5, R132, !PT ;  /* 0x0000008405847209 */ /* 0x002fe40007810000 */
[----:B--2---:R-:W-:Y:S05]  /*a780*/  FMNMX.FTZ R0, R11, R2, !PT ;  /* 0x000000020b007209 */ /* 0x004fea0007810000 */
[C---:B------:R-:W-:Y:S02]  /*a790*/  FMUL.FTZ R151, R0.reuse, c[0x0][0x2d0] ;  /* 0x0000b40000977a20 */ /* 0x040fe40000410000 */
[----:B------:R-:W-:Y:S02]  /*a7a0*/  FADD.FTZ R2, -R0, R3 ;  /* 0x0000000300027221 */ /* 0x000fe40000010100 */
[----:B------:R-:W-:Y:S02]  /*a7b0*/  FFMA.FTZ R173, R144, c[0x0][0x2d0], -R151 ;  /* 0x0000b40090ad7a23 */ /* 0x000fe40000010897 */
[----:B------:R-:W-:Y:S02]  /*a7c0*/  FMUL.FTZ R144, R132, c[0x0][0x2d0] ;  /* 0x0000b40084907a20 */ /* 0x000fe40000410000 */
[----:B------:R-:W-:Y:S02]  /*a7d0*/  FMUL.FTZ R3, R2, c[0x0][0x2d0] ;  /* 0x0000b40002037a20 */ /* 0x000fe40000410000 */
[----:B------:R-:W-:Y:S01]  /*a7e0*/  FADD.FTZ R2, -R132, R135 ;  /* 0x0000008784027221 */ /* 0x000fe20000010100 */
[----:B------:R-:W-:Y:S01]  /*a7f0*/  MUFU.EX2 R173, R173 ;  /* 0x000000ad00ad7308 */ /* 0x000fe20000000800 */
[--C-:B------:R-:W-:Y:S02]  /*a800*/  FFMA.FTZ R174, R172, c[0x0][0x2d0], -R151.reuse ;  /* 0x0000b400acae7a23 */ /* 0x100fe40000010897 */
[--C-:B------:R-:W-:Y:S02]  /*a810*/  FFMA.FTZ R172, R178, c[0x0][0x2d0], -R151.reuse ;  /* 0x0000b400b2ac7a23 */ /* 0x100fe40000010897 */
[--C-:B------:R-:W-:Y:S02]  /*a820*/  FFMA.FTZ R171, R180, c[0x0][0x2d0], -R151.reuse ;  /* 0x0000b400b4ab7a23 */ /* 0x100fe40000010897 */
[--C-:B------:R-:W-:Y:S02]  /*a830*/  FFMA.FTZ R170, R176, c[0x0][0x2d0], -R144.reuse ;  /* 0x0000b400b0aa7a23 */ /* 0x100fe40000010890 */
[--C-:B------:R-:W-:Y:S01]  /*a840*/  FFMA.FTZ R169, R175, c[0x0][0x2d0], -R144.reuse ;  /* 0x0000b400afa97a23 */ /* 0x100fe20000010890 */
[----:B------:R-:W1:Y:S01]  /*a850*/  MUFU.EX2 R3, R3 ;  /* 0x0000000300037308 */ /* 0x000e620000000800 */
[--C-:B------:R-:W-:Y:S02]  /*a860*/  FFMA.FTZ R168, R179, c[0x0][0x2d0], -R144.reuse ;  /* 0x0000b400b3a87a23 */ /* 0x100fe40000010890 */
[--C-:B------:R-:W-:Y:S02]  /*a870*/  FFMA.FTZ R135, R177, c[0x0][0x2d0], -R144.reuse ;  /* 0x0000b400b1877a23 */ /* 0x100fe40000010890 */
[----:B------:R-:W-:Y:S02]  /*a880*/  FMUL.FTZ R4, R2, c[0x0][0x2d0] ;  /* 0x0000b40002047a20 */ /* 0x000fe40000410000 */
[--C-:B------:R-:W-:Y:S02]  /*a890*/  FFMA.FTZ R175, R166, c[0x0][0x2d0], -R151.reuse ;  /* 0x0000b400a6af7a23 */ /* 0x100fe40000010897 */
[--C-:B------:R-:W-:Y:S01]  /*a8a0*/  FFMA.FTZ R176, R164, c[0x0][0x2d0], -R151.reuse ;  /* 0x0000b400a4b07a23 */ /* 0x100fe20000010897 */
[----:B------:R2:W3:Y:S01]  /*a8b0*/  MUFU.EX2 R2, R4 ;  /* 0x0000000400027308 */ /* 0x0004e20000000800 */
[--C-:B------:R-:W-:Y:S02]  /*a8c0*/  FFMA.FTZ R177, R167, c[0x0][0x2d0], -R144.reuse ;  /* 0x0000b400a7b17a23 */ /* 0x100fe40000010890 */
[--C-:B------:R-:W-:Y:S02]  /*a8d0*/  FFMA.FTZ R178, R165, c[0x0][0x2d0], -R144.reuse ;  /* 0x0000b400a5b27a23 */ /* 0x100fe40000010890 */
[----:B------:R-:W-:Y:S01]  /*a8e0*/  LDSM.16.MT88.4 R164, [R203+0x5900] ;  /* 0x00590000cba4783b */ /* 0x000fe20000004200 */
[--C-:B------:R-:W-:Y:S02]  /*a8f0*/  FFMA.FTZ R179, R162, c[0x0][0x2d0], -R151.reuse ;  /* 0x0000b400a2b37a23 */ /* 0x100fe40000010897 */
[--C-:B------:R-:W-:Y:S02]  /*a900*/  FFMA.FTZ R180, R160, c[0x0][0x2d0], -R151.reuse ;  /* 0x0000b400a0b47a23 */ /* 0x100fe40000010897 */
[----:B------:R-:W4:Y:S01]  /*a910*/  MUFU.EX2 R174, R174 ;  /* 0x000000ae00ae7308 */ /* 0x000f220000000800 */
[--C-:B------:R-:W-:Y:S02]  /*a920*/  FFMA.FTZ R181, R163, c[0x0][0x2d0], -R144.reuse ;  /* 0x0000b400a3b57a23 */ /* 0x100fe40000010890 */
[--C-:B------:R-:W-:Y:S02]  /*a930*/  FFMA.FTZ R182, R161, c[0x0][0x2d0], -R144.reuse ;  /* 0x0000b400a1b67a23 */ /* 0x100fe40000010890 */
[C---:B-1----:R-:W-:Y:S01]  /*a940*/  FMUL.FTZ R5, R3.reuse, R129 ;  /* 0x0000008103057220 */ /* 0x042fe20000410000 */
[----:B------:R-:W-:Y:S01]  /*a950*/  LDSM.16.MT88.4 R160, [R196+0x3900] ;  /* 0x00390000c4a0783b */ /* 0x000fe20000004200 */
[C---:B------:R-:W-:Y:S02]  /*a960*/  FMUL.FTZ R8, R3.reuse, R124 ;  /* 0x0000007c03087220 */ /* 0x040fe40000410000 */
[C---:B------:R-:W-:Y:S01]  /*a970*/  FMUL.FTZ R9, R3.reuse, R125 ;  /* 0x0000007d03097220 */ /* 0x040fe20000410000 */
[----:B------:R-:W-:Y:S01]  /*a980*/  MUFU.EX2 R172, R172 ;  /* 0x000000ac00ac7308 */ /* 0x000fe20000000800 */
[C---:B------:R-:W-:Y:S02]  /*a990*/  FMUL.FTZ R16, R3.reuse, R116 ;  /* 0x0000007403107220 */ /* 0x040fe40000410000 */
[C---:B------:R-:W-:Y:S02]  /*a9a0*/  FMUL.FTZ R17, R3.reuse, R117 ;  /* 0x0000007503117220 */ /* 0x040fe40000410000 */
[----:B--2---:R-:W-:Y:S02]  /*a9b0*/  FMUL.FTZ R4, R3, R128 ;  /* 0x0000008003047220 */ /* 0x004fe40000410000 */
[C---:B---3--:R-:W-:Y:S02]  /*a9c0*/  FMUL.FTZ R6, R2.reuse, R130 ;  /* 0x0000008202067220 */ /* 0x048fe40000410000 */
[C---:B------:R-:W-:Y:S01]  /*a9d0*/  FMUL.FTZ R7, R2.reuse, R131 ;  /* 0x0000008302077220 */ /* 0x040fe20000410000 */
[----:B------:R-:W1:Y:S01]  /*a9e0*/  MUFU.EX2 R171, R171 ;  /* 0x000000ab00ab7308 */ /* 0x000e620000000800 */
[C---:B------:R-:W-:Y:S02]  /*a9f0*/  FMUL.FTZ R10, R2.reuse, R126 ;  /* 0x0000007e020a7220 */ /* 0x040fe40000410000 */
[C---:B------:R-:W-:Y:S01]  /*aa00*/  FMUL.FTZ R11, R2.reuse, R127 ;  /* 0x0000007f020b7220 */ /* 0x040fe20000410000 */
[----:B----4-:R-:W-:Y:S01]  /*aa10*/  F2FP.BF16.PACK_AB R128, R173, R174 ;  /* 0x000000aead80723e */ /* 0x010fe200000010ff */
[C---:B------:R-:W-:Y:S01]  /*aa20*/  FMUL.FTZ R18, R2.reuse, R118 ;  /* 0x0000007602127220 */ /* 0x040fe20000410000 */
[----:B------:R-:W-:Y:S01]  /*aa30*/  LDSM.16.MT88.4 R124, [R203+0x2900] ;  /* 0x00290000cb7c783b */ /* 0x000fe20000004200 */
[C---:B------:R-:W-:Y:S02]  /*aa40*/  FMUL.FTZ R19, R2.reuse, R119 ;  /* 0x0000007702137220 */ /* 0x040fe40000410000 */
[C---:B------:R-:W-:Y:S01]  /*aa50*/  FMUL.FTZ R24, R3.reuse, R108 ;  /* 0x0000006c03187220 */ /* 0x040fe20000410000 */
[----:B------:R-:W-:Y:S01]  /*aa60*/  MUFU.EX2 R170, R170 ;  /* 0x000000aa00aa7308 */ /* 0x000fe20000000800 */
[C---:B------:R-:W-:Y:S02]  /*aa70*/  FMUL.FTZ R25, R3.reuse, R109 ;  /* 0x0000006d03197220 */ /* 0x040fe40000410000 */
[C---:B------:R-:W-:Y:S01]  /*aa80*/  FMUL.FTZ R26, R2.reuse, R110 ;  /* 0x0000006e021a7220 */ /* 0x040fe20000410000 */
[----:B------:R-:W-:Y:S01]  /*aa90*/  LDSM.16.MT88.4 R116, [R198+0x900] ;  /* 0x00090000c674783b */ /* 0x000fe20000004200 */
[C---:B------:R-:W-:Y:S02]  /*aaa0*/  FMUL.FTZ R27, R2.reuse, R111 ;  /* 0x0000006f021b7220 */ /* 0x040fe40000410000 */
[C---:B------:R-:W-:Y:S02]  /*aab0*/  FMUL.FTZ R32, R3.reuse, R100 ;  /* 0x0000006403207220 */ /* 0x040fe40000410000 */
[----:B------:R-:W-:Y:S01]  /*aac0*/  FMUL.FTZ R33, R3, R101 ;  /* 0x0000006503217220 */ /* 0x000fe20000410000 */
[----:B------:R-:W2:Y:S01]  /*aad0*/  MUFU.EX2 R169, R169 ;  /* 0x000000a900a97308 */ /* 0x000ea20000000800 */
[C---:B------:R-:W-:Y:S01]  /*aae0*/  FMUL.FTZ R34, R2.reuse, R102 ;  /* 0x0000006602227220 */ /* 0x040fe20000410000 */
[----:B------:R-:W-:Y:S01]  /*aaf0*/  LDSM.16.MT88.4 R108, [R196+0x2100] ;  /* 0x00210000c46c783b */ /* 0x000fe20000004200 */
[----:B------:R-:W-:Y:S01]  /*ab00*/  FMUL.FTZ R35, R2, R103 ;  /* 0x0000006702237220 */ /* 0x000fe20000410000 */
[----:B-1----:R-:W-:Y:S01]  /*ab10*/  F2FP.BF16.PACK_AB R130, R171, R172 ;  /* 0x000000acab82723e */ /* 0x002fe200000010ff */
[--C-:B------:R-:W-:Y:S02]  /*ab20*/  FFMA.FTZ R183, R158, c[0x0][0x2d0], -R151.reuse ;  /* 0x0000b4009eb77a23 */ /* 0x100fe40000010897 */
[--C-:B------:R-:W-:Y:S02]  /*ab30*/  FFMA.FTZ R230, R156, c[0x0][0x2d0], -R151.reuse ;  /* 0x0000b4009ce67a23 */ /* 0x100fe40000010897 */
[--C-:B------:R-:W-:Y:S01]  /*ab40*/  FFMA.FTZ R229, R159, c[0x0][0x2d0], -R144.reuse ;  /* 0x0000b4009fe57a23 */ /* 0x100fe20000010890 */
[----:B------:R-:W-:Y:S01]  /*ab50*/  MUFU.EX2 R168, R168 ;  /* 0x000000a800a87308 */ /* 0x000fe20000000800 */
[----:B------:R-:W-:Y:S01]  /*ab60*/  LDSM.16.MT88.4 R100, [R197+0x2100] ;  /* 0x00210000c564783b */ /* 0x000fe20000004200 */
[--C-:B------:R-:W-:Y:S02]  /*ab70*/  FFMA.FTZ R232, R157, c[0x0][0x2d0], -R144.reuse ;  /* 0x0000b4009de87a23 */ /* 0x100fe40000010890 */
[--C-:B------:R-:W-:Y:S02]  /*ab80*/  FFMA.FTZ R231, R154, c[0x0][0x2d0], -R151.reuse ;  /* 0x0000b4009ae77a23 */ /* 0x100fe40000010897 */
[--C-:B------:R-:W-:Y:S02]  /*ab90*/  FFMA.FTZ R234, R152, c[0x0][0x2d0], -R151.reuse ;  /* 0x0000b40098ea7a23 */ /* 0x100fe40000010897 */
[--C-:B------:R-:W-:Y:S01]  /*aba0*/  FFMA.FTZ R233, R155, c[0x0][0x2d0], -R144.reuse ;  /* 0x0000b4009be97a23 */ /* 0x100fe20000010890 */
[----:B------:R-:W-:Y:S01]  /*abb0*/  LDSM.16.MT88.4 R156, [R197+0x3900] ;  /* 0x00390000c59c783b */ /* 0x000fe20000004200 */
[----:B------:R-:W1:Y:S01]  /*abc0*/  MUFU.EX2 R135, R135 ;  /* 0x0000008700877308 */ /* 0x000e620000000800 */
[--C-:B------:R-:W-:Y:S02]  /*abd0*/  FFMA.FTZ R236, R153, c[0x0][0x2d0], -R144.reuse ;  /* 0x0000b40099ec7a23 */ /* 0x100fe40000010890 */
[--C-:B------:R-:W-:Y:S01]  /*abe0*/  FFMA.FTZ R235, R148, c[0x0][0x2d0], -R151.reuse ;  /* 0x0000b40094eb7a23 */ /* 0x100fe20000010897 */
[----:B--2---:R-:W-:Y:S01]  /*abf0*/  F2FP.BF16.PACK_AB R129, R169, R170 ;  /* 0x000000aaa981723e */ /* 0x004fe200000010ff */
[--C-:B------:R-:W-:Y:S02]  /*ac00*/  FFMA.FTZ R238, R150, c[0x0][0x2d0], -R151.reuse ;  /* 0x0000b40096ee7a23 */ /* 0x100fe40000010897 */
[----:B------:R-:W-:Y:S01]  /*ac10*/  LDSM.16.MT88.4 R152, [R198+0x3900] ;  /* 0x00390000c698783b */ /* 0x000fe20000004200 */
[--C-:B------:R-:W-:Y:S02]  /*ac20*/  FFMA.FTZ R237, R149, c[0x0][0x2d0], -R144.reuse ;  /* 0x0000b40095ed7a23 */ /* 0x100fe40000010890 */
[--C-:B------:R-:W-:Y:S01]  /*ac30*/  FFMA.FTZ R240, R147, c[0x0][0x2d0], -R144.reuse ;  /* 0x0000b40093f07a23 */ /* 0x100fe20000010890 */
[----:B------:R-:W-:Y:S01]  /*ac40*/  MUFU.EX2 R175, R175 ;  /* 0x000000af00af7308 */ /* 0x000fe20000000800 */
[--C-:B------:R-:W-:Y:S02]  /*ac50*/  FFMA.FTZ R239, R146, c[0x0][0x2d0], -R151.reuse ;  /* 0x0000b40092ef7a23 */ /* 0x100fe40000010897 */
[----:B------:R-:W-:Y:S02]  /*ac60*/  FFMA.FTZ R151, R145, c[0x0][0x2d0], -R151 ;  /* 0x0000b40091977a23 */ /* 0x000fe40000010897 */
[C---:B------:R-:W-:Y:S02]  /*ac70*/  FMUL.FTZ R36, R3.reuse, R36 ;  /* 0x0000002403247220 */ /* 0x040fe40000410000 */
[----:B------:R-:W-:Y:S02]  /*ac80*/  FMUL.FTZ R37, R3, R37 ;  /* 0x0000002503257220 */ /* 0x000fe40000410000 */
[C---:B------:R-:W-:Y:S01]  /*ac90*/  FMUL.FTZ R38, R2.reuse, R38 ;  /* 0x0000002602267220 */ /* 0x040fe20000410000 */
[----:B------:R2:W-:Y:S01]  /*aca0*/  MUFU.EX2 R242, R151 ;  /* 0x0000009700f27308 */ /* 0x0005e20000000800 */
[C---:B------:R-:W-:Y:S01]  /*acb0*/  FMUL.FTZ R39, R2.reuse, R39 ;  /* 0x0000002702277220 */ /* 0x040fe20000410000 */
[----:B-1----:R-:W-:Y:S01]  /*acc0*/  F2FP.BF16.PACK_AB R131, R135, R168 ;  /* 0x000000a88783723e */ /* 0x002fe200000010ff */
[C---:B------:R-:W-:Y:S02]  /*acd0*/  FMUL.FTZ R40, R3.reuse, R40 ;  /* 0x0000002803287220 */ /* 0x040fe40000410000 */
[C---:B------:R-:W-:Y:S02]  /*ace0*/  FMUL.FTZ R41, R3.reuse, R41 ;  /* 0x0000002903297220 */ /* 0x040fe40000410000 */
[C---:B------:R-:W-:Y:S02]  /*acf0*/  FMUL.FTZ R42, R2.reuse, R42 ;  /* 0x0000002a022a7220 */ /* 0x040fe40000410000 */
[C---:B------:R-:W-:Y:S01]  /*ad00*/  HMMA.16816.F32.BF16 R4, R128.reuse, R12, R4 ;  /* 0x0000000c8004723c */ /* 0x040fe20000041804 */
[----:B------:R-:W1:Y:S04]  /*ad10*/  MUFU.EX2 R176, R176 ;  /* 0x000000b000b07308 */ /* 0x000e680000000800 */
[C---:B------:R-:W-:Y:S02]  /*ad20*/  FMUL.FTZ R43, R2.reuse, R43 ;  /* 0x0000002b022b7220 */ /* 0x040fe40000410000 */
[C---:B------:R-:W-:Y:S01]  /*ad30*/  FMUL.FTZ R12, R3.reuse, R120 ;  /* 0x00000078030c7220 */ /* 0x040fe20000410000 */
[C---:B------:R-:W-:Y:S03]  /*ad40*/  HMMA.16816.F32.BF16 R8, R128.reuse, R14, R8 ;  /* 0x0000000e8008723c */ /* 0x040fe60000041808 */
[----:B------:R-:W-:Y:S01]  /*ad50*/  MUFU.EX2 R177, R177 ;  /* 0x000000b100b17308 */ /* 0x000fe20000000800 */
[C---:B------:R-:W-:Y:S01]  /*ad60*/  FMUL.FTZ R13, R3.reuse, R121 ;  /* 0x00000079030d7220 */ /* 0x040fe20000410000 */
[----:B--2---:R-:W-:Y:S02]  /*ad70*/  LDSM.16.MT88.4 R148, [R203+0x3900] ;  /* 0x00390000cb94783b */ /* 0x004fe40000004200 */
[C---:B------:R-:W-:Y:S02]  /*ad80*/  FMUL.FTZ R14, R2.reuse, R122 ;  /* 0x0000007a020e7220 */ /* 0x040fe40000410000 */
[C---:B------:R-:W-:Y:S03]  /*ad90*/  FMUL.FTZ R15, R2.reuse, R123 ;  /* 0x0000007b020f7220 */ /* 0x040fe60000410000 */
[C---:B------:R-:W-:Y:S01]  /*ada0*/  FMUL.FTZ R44, R3.reuse, R44 ;  /* 0x0000002c032c7220 */ /* 0x040fe20000410000 */
[----:B------:R-:W2:Y:S01]  /*adb0*/  MUFU.EX2 R178, R178 ;  /* 0x000000b200b27308 */ /* 0x000ea20000000800 */
[----:B------:R-:W3:Y:S01]  /*adc0*/  LDSM.16.MT88.4 R120, [R196+0x100] ;  /* 0x00010000c478783b */ /* 0x000ee20000004200 */
[C---:B------:R-:W-:Y:S01]  /*add0*/  FMUL.FTZ R45, R3.reuse, R45 ;  /* 0x0000002d032d7220 */ /* 0x040fe20000410000 */
[C---:B------:R-:W-:Y:S03]  /*ade0*/  HMMA.16816.F32.BF16 R12, R128.reuse, R20, R12 ;  /* 0x00000014800c723c */ /* 0x040fe6000004180c */
[C---:B------:R-:W-:Y:S02]  /*adf0*/  FMUL.FTZ R46, R2.reuse, R46 ;  /* 0x0000002e022e7220 */ /* 0x040fe40000410000 */
[C---:B------:R-:W-:Y:S02]  /*ae00*/  FMUL.FTZ R47, R2.reuse, R47 ;  /* 0x0000002f022f7220 */ /* 0x040fe40000410000 */
[C---:B------:R-:W-:Y:S01]  /*ae10*/  FMUL.FTZ R20, R3.reuse, R112 ;  /* 0x0000007003147220 */ /* 0x040fe20000410000 */
[C---:B------:R-:W-:Y:S01]  /*ae20*/  HMMA.16816.F32.BF16 R16, R128.reuse, R22, R16 ;  /* 0x000000168010723c */ /* 0x040fe20000041810 */
[----:B------:R-:W-:Y:S03]  /*ae30*/  MUFU.EX2 R179, R179 ;  /* 0x000000b300b37308 */ /* 0x000fe60000000800 */
[C---:B------:R-:W-:Y:S02]  /*ae40*/  FMUL.FTZ R21, R3.reuse, R113 ;  /* 0x0000007103157220 */ /* 0x040fe40000410000 */
[C---:B------:R-:W-:Y:S02]  /*ae50*/  FMUL.FTZ R48, R3.reuse, R48 ;  /* 0x0000003003307220 */ /* 0x040fe40000410000 */
[C---:B------:R-:W-:Y:S03]  /*ae60*/  FMUL.FTZ R22, R2.reuse, R114 ;  /* 0x0000007202167220 */ /* 0x040fe60000410000 */
[----:B------:R-:W4:Y:S01]  /*ae70*/  MUFU.EX2 R180, R180 ;  /* 0x000000b400b47308 */ /* 0x000f220000000800 */
[C---:B------:R-:W-:Y:S02]  /*ae80*/  FMUL.FTZ R23, R2.reuse, R115 ;  /* 0x0000007302177220 */ /* 0x040fe40000410000 */
[----:B------:R-:W5:Y:S01]  /*ae90*/  LDSM.16.MT88.4 R112, [R203+0x2100] ;  /* 0x00210000cb70783b */ /* 0x000f620000004200 */
[C---:B------:R-:W-:Y:S02]  /*aea0*/  FMUL.FTZ R49, R3.reuse, R49 ;  /* 0x0000003103317220 */ /* 0x040fe40000410000 */
[C---:B------:R-:W-:Y:S02]  /*aeb0*/  FMUL.FTZ R50, R2.reuse, R50 ;  /* 0x0000003202327220 */ /* 0x040fe40000410000 */
[C---:B------:R-:W-:Y:S02]  /*aec0*/  HMMA.16816.F32.BF16 R20, R128.reuse, R28, R20 ;  /* 0x0000001c8014723c */ /* 0x040fe40000041814 */
[----:B------:R-:W-:Y:S01]  /*aed0*/  MUFU.EX2 R181, R181 ;  /* 0x000000b500b57308 */ /* 0x000fe20000000800 */
[C---:B------:R-:W-:Y:S02]  /*aee0*/  FMUL.FTZ R51, R2.reuse, R51 ;  /* 0x0000003302337220 */ /* 0x040fe40000410000 */
[C---:B------:R-:W-:Y:S02]  /*aef0*/  FMUL.FTZ R52, R3.reuse, R52 ;  /* 0x0000003403347220 */ /* 0x040fe40000410000 */
[C---:B------:R-:W-:Y:S01]  /*af00*/  FMUL.FTZ R28, R3.reuse, R104 ;  /* 0x00000068031c7220 */ /* 0x040fe20000410000 */
[C---:B------:R-:W-:Y:S04]  /*af10*/  HMMA.16816.F32.BF16 R24, R128.reuse, R30, R24 ;  /* 0x0000001e8018723c */ /* 0x040fe80000041818 */
[C---:B------:R-:W-:Y:S01]  /*af20*/  FMUL.FTZ R29, R3.reuse, R105 ;  /* 0x00000069031d7220 */ /* 0x040fe20000410000 */
[----:B------:R-:W1:Y:S01]  /*af30*/  MUFU.EX2 R182, R182 ;  /* 0x000000b600b67308 */ /* 0x000e620000000800 */
[C---:B------:R-:W-:Y:S02]  /*af40*/  FMUL.FTZ R53, R3.reuse, R53 ;  /* 0x0000003503357220 */ /* 0x040fe40000410000 */
[C---:B------:R-:W-:Y:S04]  /*af50*/  FMUL.FTZ R30, R2.reuse, R106 ;  /* 0x0000006a021e7220 */ /* 0x040fe80000410000 */
[C---:B------:R-:W-:Y:S02]  /*af60*/  FMUL.FTZ R31, R2.reuse, R107 ;  /* 0x0000006b021f7220 */ /* 0x040fe40000410000 */
[----:B------:R-:W1:Y:S01]  /*af70*/  LDSM.16.MT88.4 R104, [R198+0x2100] ;  /* 0x00210000c668783b */ /* 0x000e620000004200 */
[C---:B------:R-:W-:Y:S01]  /*af80*/  FMUL.FTZ R54, R2.reuse, R54 ;  /* 0x0000003602367220 */ /* 0x040fe20000410000 */
[----:B------:R-:W-:Y:S01]  /*af90*/  MUFU.EX2 R183, R183 ;  /* 0x000000b700b77308 */ /* 0x000fe20000000800 */
[C---:B------:R-:W-:Y:S02]  /*afa0*/  FMUL.FTZ R55, R2.reuse, R55 ;  /* 0x0000003702377220 */ /* 0x040fe40000410000 */
[C---:B---3--:R-:W-:Y:S03]  /*afb0*/  HMMA.16816.F32.BF16 R28, R128.reuse, R120, R28 ;  /* 0x00000078801c723c */ /* 0x048fe6000004181c */
[C---:B------:R-:W-:Y:S02]  /*afc0*/  FMUL.FTZ R56, R3.reuse, R56 ;  /* 0x0000003803387220 */ /* 0x040fe40000410000 */
[C---:B------:R-:W-:Y:S02]  /*afd0*/  FMUL.FTZ R57, R3.reuse, R57 ;  /* 0x0000003903397220 */ /* 0x040fe40000410000 */
[C---:B------:R-:W-:Y:S01]  /*afe0*/  FMUL.FTZ R58, R2.reuse, R58 ;  /* 0x0000003a023a7220 */ /* 0x040fe20000410000 */
[C---:B------:R-:W-:Y:S01]  /*aff0*/  HMMA.16816.F32.BF16 R32, R128.reuse, R122, R32 ;  /* 0x0000007a8020723c */ /* 0x040fe20000041820 */
[----:B------:R-:W-:Y:S01]  /*b000*/  LDSM.16.MT88.4 R120, [R196+0x900] ;  /* 0x00090000c478783b */ /* 0x000fe20000004200 */
[----:B------:R-:W3:Y:S02]  /*b010*/  MUFU.EX2 R230, R230 ;  /* 0x000000e600e67308 */ /* 0x000ee40000000800 */
[C---:B------:R-:W-:Y:S02]  /*b020*/  FMUL.FTZ R59, R2.reuse, R59 ;  /* 0x0000003b023b7220 */ /* 0x040fe40000410000 */
[C---:B------:R-:W-:Y:S02]  /*b030*/  FMUL.FTZ R60, R3.reuse, R60 ;  /* 0x0000003c033c7220 */ /* 0x040fe40000410000 */
[C---:B-----5:R-:W-:Y:S04]  /*b040*/  HMMA.16816.F32.BF16 R36, R128.reuse, R112, R36 ;  /* 0x000000708024723c */ /* 0x060fe80000041824 */
[C---:B------:R-:W-:Y:S01]  /*b050*/  FMUL.FTZ R61, R3.reuse, R61 ;  /* 0x0000003d033d7220 */ /* 0x040fe20000410000 */
[----:B------:R-:W-:Y:S01]  /*b060*/  MUFU.EX2 R229, R229 ;  /* 0x000000e500e57308 */ /* 0x000fe20000000800 */
[C---:B------:R-:W-:Y:S02]  /*b070*/  FMUL.FTZ R62, R2.reuse, R62 ;  /* 0x0000003e023e7220 */ /* 0x040fe40000410000 */
[C---:B------:R-:W-:Y:S01]  /*b080*/  HMMA.16816.F32.BF16 R40, R128.reuse, R114, R40 ;  /* 0x000000728028723c */ /* 0x040fe20000041828 */
[----:B------:R-:W-:Y:S03]  /*b090*/  LDSM.16.MT88.4 R112, [R203+0x900] ;  /* 0x00090000cb70783b */ /* 0x000fe60000004200 */
[C---:B------:R-:W-:Y:S02]  /*b0a0*/  FMUL.FTZ R63, R2.reuse, R63 ;  /* 0x0000003f023f7220 */ /* 0x040fe40000410000 */
[C---:B------:R-:W-:Y:S01]  /*b0b0*/  FMUL.FTZ R64, R3.reuse, R64 ;  /* 0x0000004003407220 */ /* 0x040fe20000410000 */
[----:B------:R-:W5:Y:S01]  /*b0c0*/  MUFU.EX2 R232, R232 ;  /* 0x000000e800e87308 */ /* 0x000f620000000800 */
[C---:B------:R-:W-:Y:S01]  /*b0d0*/  FMUL.FTZ R65, R3.reuse, R65 ;  /* 0x0000004103417220 */ /* 0x040fe20000410000 */
[C---:B-1----:R-:W-:Y:S03]  /*b0e0*/  HMMA.16816.F32.BF16 R44, R128.reuse, R104, R44 ;  /* 0x00000068802c723c */ /* 0x042fe6000004182c */
[C---:B------:R-:W-:Y:S02]  /*b0f0*/  FMUL.FTZ R66, R2.reuse, R66 ;  /* 0x0000004202427220 */ /* 0x040fe40000410000 */
[C---:B------:R-:W-:Y:S03]  /*b100*/  FMUL.FTZ R67, R2.reuse, R67 ;  /* 0x0000004302437220 */ /* 0x040fe60000410000 */
[----:B------:R-:W-:Y:S01]  /*b110*/  MUFU.EX2 R231, R231 ;  /* 0x000000e700e77308 */ /* 0x000fe20000000800 */
[C---:B------:R-:W-:Y:S01]  /*b120*/  FMUL.FTZ R68, R3.reuse, R68 ;  /* 0x0000004403447220 */ /* 0x040fe20000410000 */
[C---:B------:R-:W-:Y:S01]  /*b130*/  HMMA.16816.F32.BF16 R48, R128.reuse, R106, R48 ;  /* 0x0000006a8030723c */ /* 0x040fe20000041830 */
[----:B------:R-:W1:Y:S02]  /*b140*/  LDSM.16.MT88.4 R104, [R203+0x4100] ;  /* 0x00410000cb68783b */ /* 0x000e640000004200 */
[C---:B------:R-:W-:Y:S02]  /*b150*/  FMUL.FTZ R69, R3.reuse, R69 ;  /* 0x0000004503457220 */ /* 0x040fe40000410000 */
[C---:B------:R-:W-:Y:S03]  /*b160*/  FMUL.FTZ R70, R2.reuse, R70 ;  /* 0x0000004602467220 */ /* 0x040fe60000410000 */
[C---:B------:R-:W-:Y:S01]  /*b170*/  HMMA.16816.F32.BF16 R52, R128.reuse, R100, R52 ;  /* 0x000000648034723c */ /* 0x040fe20000041834 */
[----:B------:R-:W1:Y:S03]  /*b180*/  MUFU.EX2 R234, R234 ;  /* 0x000000ea00ea7308 */ /* 0x000e660000000800 */
[C---:B------:R-:W-:Y:S02]  /*b190*/  FMUL.FTZ R71, R2.reuse, R71 ;  /* 0x0000004702477220 */ /* 0x040fe40000410000 */
[C---:B------:R-:W-:Y:S02]  /*b1a0*/  FMUL.FTZ R72, R3.reuse, R72 ;  /* 0x0000004803487220 */ /* 0x040fe40000410000 */
[C---:B------:R-:W-:Y:S01]  /*b1b0*/  HMMA.16816.F32.BF16 R56, R128.reuse, R102, R56 ;  /* 0x000000668038723c */ /* 0x040fe20000041838 */
[----:B------:R-:W2:Y:S02]  /*b1c0*/  LDSM.16.MT88.4 R100, [R198+0x4100] ;  /* 0x00410000c664783b */ /* 0x000ea40000004200 */
[----:B------:R-:W-:Y:S01]  /*b1d0*/  MUFU.EX2 R233, R233 ;  /* 0x000000e900e97308 */ /* 0x000fe20000000800 */
[C---:B------:R-:W-:Y:S02]  /*b1e0*/  FMUL.FTZ R73, R3.reuse, R73 ;  /* 0x0000004903497220 */ /* 0x040fe40000410000 */
[C---:B------:R-:W-:Y:S02]  /*b1f0*/  FMUL.FTZ R74, R2.reuse, R74 ;  /* 0x0000004a024a7220 */ /* 0x040fe40000410000 */
[C---:B------:R-:W-:Y:S04]  /*b200*/  HMMA.16816.F32.BF16 R60, R128.reuse, R108, R60 ;  /* 0x0000006c803c723c */ /* 0x040fe8000004183c */
[C---:B------:R-:W-:Y:S01]  /*b210*/  FMUL.FTZ R75, R2.reuse, R75 ;  /* 0x0000004b024b7220 */ /* 0x040fe20000410000 */
[----:B------:R-:W2:Y:S01]  /*b220*/  MUFU.EX2 R236, R236 ;  /* 0x000000ec00ec7308 */ /* 0x000ea20000000800 */
[C---:B------:R-:W-:Y:S02]  /*b230*/  FMUL.FTZ R76, R3.reuse, R76 ;  /* 0x0000004c034c7220 */ /* 0x040fe40000410000 */
[C---:B------:R-:W-:Y:S01]  /*b240*/  HMMA.16816.F32.BF16 R64, R128.reuse, R110, R64 ;  /* 0x0000006e8040723c */ /* 0x040fe20000041840 */
[----:B------:R-:W3:Y:S03]  /*b250*/  LDSM.16.MT88.4 R108, [R197+0x4100] ;  /* 0x00410000c56c783b */ /* 0x000ee60000004200 */
[C---:B------:R-:W-:Y:S02]  /*b260*/  FMUL.FTZ R77, R3.reuse, R77 ;  /* 0x0000004d034d7220 */ /* 0x040fe40000410000 */
[C---:B------:R-:W-:Y:S01]  /*b270*/  FMUL.FTZ R78, R2.reuse, R78 ;  /* 0x0000004e024e7220 */ /* 0x040fe20000410000 */
[----:B------:R-:W-:Y:S01]  /*b280*/  MUFU.EX2 R235, R235 ;  /* 0x000000eb00eb7308 */ /* 0x000fe20000000800 */
[C---:B------:R-:W-:Y:S01]  /*b290*/  FMUL.FTZ R79, R2.reuse, R79 ;  /* 0x0000004f024f7220 */ /* 0x040fe20000410000 */
[C---:B-1----:R-:W-:Y:S03]  /*b2a0*/  HMMA.16816.F32.BF16 R68, R128.reuse, R104, R68 ;  /* 0x000000688044723c */ /* 0x042fe60000041844 */
[C---:B------:R-:W-:Y:S02]  /*b2b0*/  FMUL.FTZ R80, R3.reuse, R80 ;  /* 0x0000005003507220 */ /* 0x040fe40000410000 */
[C---:B------:R-:W-:Y:S02]  /*b2c0*/  FMUL.FTZ R81, R3.reuse, R81 ;  /* 0x0000005103517220 */ /* 0x040fe40000410000 */
[C---:B------:R-:W-:Y:S01]  /*b2d0*/  FMUL.FTZ R82, R2.reuse, R82 ;  /* 0x0000005202527220 */ /* 0x040fe20000410000 */
[C---:B------:R-:W-:Y:S01]  /*b2e0*/  HMMA.16816.F32.BF16 R72, R128.reuse, R106, R72 ;  /* 0x0000006a8048723c */ /* 0x040fe20000041848 */
[----:B------:R-:W1:Y:S01]  /*b2f0*/  LDSM.16.MT88.4 R104, [R196+0x4100] ;  /* 0x00410000c468783b */ /* 0x000e620000004200 */
[----:B------:R-:W1:Y:S02]  /*b300*/  MUFU.EX2 R238, R238 ;  /* 0x000000ee00ee7308 */ /* 0x000e640000000800 */
[C---:B------:R-:W-:Y:S02]  /*b310*/  FMUL.FTZ R83, R2.reuse, R83 ;  /* 0x0000005302537220 */ /* 0x040fe40000410000 */
[C---:B------:R-:W-:Y:S02]  /*b320*/  FMUL.FTZ R84, R3.reuse, R84 ;  /* 0x0000005403547220 */ /* 0x040fe40000410000 */
[C---:B--2---:R-:W-:Y:S04]  /*b330*/  HMMA.16816.F32.BF16 R76, R128.reuse, R100, R76 ;  /* 0x00000064804c723c */ /* 0x044fe8000004184c */
[C---:B------:R-:W-:Y:S01]  /*b340*/  FMUL.FTZ R85, R3.reuse, R85 ;  /* 0x0000005503557220 */ /* 0x040fe20000410000 */
[----:B------:R-:W-:Y:S01]  /*b350*/  MUFU.EX2 R237, R237 ;  /* 0x000000ed00ed7308 */ /* 0x000fe20000000800 */
[----:B------:R-:W-:Y:S01]  /*b360*/  FMUL.FTZ R86, R2, R86 ;  /* 0x0000005602567220 */ /* 0x000fe20000410000 */
[----:B------:R-:W-:Y:S01]  /*b370*/  F2FP.BF16.PACK_AB R100, R176, R175 ;  /* 0x000000afb064723e */ /* 0x000fe200000010ff */
[C---:B------:R-:W-:Y:S04]  /*b380*/  HMMA.16816.F32.BF16 R80, R128.reuse, R102, R80 ;  /* 0x000000668050723c */ /* 0x040fe80000041850 */
[----:B------:R-:W-:Y:S01]  /*b390*/  FMUL.FTZ R87, R2, R87 ;  /* 0x0000005702577220 */ /* 0x000fe20000410000 */
[----:B------:R-:W-:Y:S01]  /*b3a0*/  F2FP.BF16.PACK_AB R101, R178, R177 ;  /* 0x000000b1b265723e */ /* 0x000fe200000010ff */
[C---:B------:R-:W-:Y:S01]  /*b3b0*/  FMUL.FTZ R88, R3.reuse, R88 ;  /* 0x0000005803587220 */ /* 0x040fe20000410000 */
[----:B----4-:R-:W-:Y:S01]  /*b3c0*/  F2FP.BF16.PACK_AB R102, R180, R179 ;  /* 0x000000b3b466723e */ /* 0x010fe200000010ff */
[C---:B------:R-:W-:Y:S01]  /*b3d0*/  FMUL.FTZ R89, R3.reuse, R89 ;  /* 0x0000005903597220 */ /* 0x040fe20000410000 */
[----:B------:R-:W-:Y:S01]  /*b3e0*/  F2FP.BF16.PACK_AB R103, R182, R181 ;  /* 0x000000b5b667723e */ /* 0x000fe200000010ff */
[----:B------:R-:W2:Y:S01]  /*b3f0*/  MUFU.EX2 R240, R240 ;  /* 0x000000f000f07308 */ /* 0x000ea20000000800 */
[C---:B---3--:R-:W-:Y:S03]  /*b400*/  HMMA.16816.F32.BF16 R84, R128.reuse, R108, R84 ;  /* 0x0000006c8054723c */ /* 0x048fe60000041854 */
[C---:B------:R-:W-:Y:S02]  /*b410*/  FMUL.FTZ R90, R2.reuse, R90 ;  /* 0x0000005a025a7220 */ /* 0x040fe40000410000 */
[C---:B------:R-:W-:Y:S02]  /*b420*/  FMUL.FTZ R91, R2.reuse, R91 ;  /* 0x0000005b025b7220 */ /* 0x040fe40000410000 */
[C---:B------:R-:W-:Y:S02]  /*b430*/  FMUL.FTZ R92, R3.reuse, R92 ;  /* 0x0000005c035c7220 */ /* 0x040fe40000410000 */
[C---:B------:R-:W-:Y:S01]  /*b440*/  FMUL.FTZ R93, R3.reuse, R93 ;  /* 0x0000005d035d7220 */ /* 0x040fe20000410000 */
[----:B------:R-:W3:Y:S02]  /*b450*/  MUFU.EX2 R239, R239 ;  /* 0x000000ef00ef7308 */ /* 0x000ee40000000800 */
[C---:B------:R-:W-:Y:S01]  /*b460*/  HMMA.16816.F32.BF16 R88, R128.reuse, R110, R88 ;  /* 0x0000006e8058723c */ /* 0x040fe20000041858 */
[----:B------:R-:W4:Y:S02]  /*b470*/  LDSM.16.MT88.4 R108, [R197+0x900] ;  /* 0x00090000c56c783b */ /* 0x000f240000004200 */
[C---:B------:R-:W-:Y:S02]  /*b480*/  FMUL.FTZ R94, R2.reuse, R94 ;  /* 0x0000005e025e7220 */ /* 0x040fe40000410000 */
[C---:B------:R-:W-:Y:S02]  /*b490*/  FMUL.FTZ R95, R2.reuse, R95 ;  /* 0x0000005f025f7220 */ /* 0x040fe40000410000 */
[C---:B------:R-:W-:Y:S02]  /*b4a0*/  FMUL.FTZ R96, R3.reuse, R96 ;  /* 0x0000006003607220 */ /* 0x040fe40000410000 */
[----:B------:R-:W-:Y:S03]  /*b4b0*/  FMUL.FTZ R97, R3, R97 ;  /* 0x0000006103617220 */ /* 0x000fe60000410000 */
[C---:B-1----:R-:W-:Y:S03]  /*b4c0*/  HMMA.16816.F32.BF16 R92, R128.reuse, R104, R92 ;  /* 0x00000068805c723c */ /* 0x042fe6000004185c */
[C---:B------:R-:W-:Y:S02]  /*b4d0*/  FMUL.FTZ R98, R2.reuse, R98 ;  /* 0x0000006202627220 */ /* 0x040fe40000410000 */
[----:B------:R-:W-:Y:S02]  /*b4e0*/  FMUL.FTZ R99, R2, R99 ;  /* 0x0000006302637220 */ /* 0x000fe40000410000 */
[--C-:B------:R-:W-:Y:S02]  /*b4f0*/  FFMA.FTZ R134, R134, c[0x0][0x2d0], -R144.reuse ;  /* 0x0000b40086867a23 */ /* 0x100fe40000010890 */
[----:B------:R-:W-:Y:S03]  /*b500*/  FFMA.FTZ R144, R133, c[0x0][0x2d0], -R144 ;  /* 0x0000b40085907a23 */ /* 0x000fe60000010890 */
[----:B------:R-:W-:Y:S01]  /*b510*/  HMMA.16816.F32.BF16 R96, R128, R106, R96 ;  /* 0x0000006a8060723c */ /* 0x000fe20000041860 */
[----:B------:R-:W1:Y:S01]  /*b520*/  LDSM.16.MT88.4 R104, [R196+0x2900] ;  /* 0x00290000c468783b */ /* 0x000e620000004200 */
[----:B------:R2:W-:Y:S01]  /*b530*/  MUFU.EX2 R133, R144 ;  /* 0x0000009000857308 */ /* 0x0005e20000000800 */
[----:B------:R-:W-:Y:S01]  /*b540*/  FFMA.FTZ R174, R3, R214, R174 ;  /* 0x000000d603ae7223 */ /* 0x000fe200000100ae */
[----:B------:R-:W-:Y:S01]  /*b550*/  MOV R3, R0 ;  /* 0x0000000000037202 */ /* 0x000fe20000000f00 */
[----:B------:R-:W-:Y:S02]  /*b560*/  FFMA.FTZ R170, R2, R215, R170 ;  /* 0x000000d702aa7223 */ /* 0x000fe400000100aa */
[----:B------:R-:W-:Y:S01]  /*b570*/  FADD.FTZ R173, R173, R174 ;  /* 0x000000aeadad7221 */ /* 0x000fe20000010000 */
[C---:B------:R-:W-:Y:S01]  /*b580*/  HMMA.16816.F32.BF16 R4, R100.reuse, R112, R4 ;  /* 0x000000706404723c */ /* 0x040fe20000041804 */
[----:B------:R-:W-:Y:S03]  /*b590*/  LDSM.16.MT88.4 R128, [R198+0x3100] ;  /* 0x00310000c680783b */ /* 0x000fe60000004200 */
[----:B------:R-:W1:Y:S01]  /*b5a0*/  MUFU.EX2 R134, R134 ;  /* 0x0000008600867308 */ /* 0x000e620000000800 */
[----:B------:R-:W-:Y:S02]  /*b5b0*/  FADD.FTZ R169, R169, R170 ;  /* 0x000000aaa9a97221 */ /* 0x000fe40000010000 */
[----:B------:R-:W-:Y:S01]  /*b5c0*/  FADD.FTZ R172, R172, R173 ;  /* 0x000000adacac7221 */ /* 0x000fe20000010000 */
[C---:B------:R-:W-:Y:S01]  /*b5d0*/  HMMA.16816.F32.BF16 R8, R100.reuse, R114, R8 ;  /* 0x000000726408723c */ /* 0x040fe20000041808 */
[----:B------:R-:W-:Y:S03]  /*b5e0*/  LDSM.16.MT88.4 R112, [R198+0x4900] ;  /* 0x00490000c670783b */ /* 0x000fe60000004200 */
[----:B------:R-:W-:Y:S02]  /*b5f0*/  FADD.FTZ R2, R168, R169 ;  /* 0x000000a9a8027221 */ /* 0x000fe40000010000 */
[----:B------:R-:W-:Y:S02]  /*b600*/  FADD.FTZ R172, R171, R172 ;  /* 0x000000acabac7221 */ /* 0x000fe40000010000 */
[C---:B------:R-:W-:Y:S01]  /*b610*/  HMMA.16816.F32.BF16 R12, R100.reuse, R116, R12 ;  /* 0x00000074640c723c */ /* 0x040fe2000004180c */
[----:B--2---:R-:W-:Y:S03]  /*b620*/  LDSM.16.MT88.4 R144, [R196+0x1900] ;  /* 0x00190000c490783b */ /* 0x004fe60000004200 */
[----:B------:R-:W-:Y:S01]  /*b630*/  FADD.FTZ R2, R135, R2 ;  /* 0x0000000287027221 */ /* 0x000fe20000010000 */
[----:B------:R-:W-:Y:S01]  /*b640*/  MOV R135, R132 ;  /* 0x0000008400877202 */ /* 0x000fe20000000f00 */
[----:B------:R-:W-:Y:S02]  /*b650*/  FADD.FTZ R175, R175, R172 ;  /* 0x000000acafaf7221 */ /* 0x000fe40000010000 */
[C---:B------:R-:W-:Y:S01]  /*b660*/  HMMA.16816.F32.BF16 R16, R100.reuse, R118, R16 ;  /* 0x000000766410723c */ /* 0x040fe20000041810 */
[----:B------:R-:W-:Y:S03]  /*b670*/  LDSM.16.MT88.4 R116, [R197+0x4900] ;  /* 0x00490000c574783b */ /* 0x000fe60000004200 */
[----:B------:R-:W-:Y:S02]  /*b680*/  FADD.FTZ R177, R177, R2 ;  /* 0x00000002b1b17221 */ /* 0x000fe40000010000 */
[----:B------:R-:W-:Y:S02]  /*b690*/  FADD.FTZ R176, R176, R175 ;  /* 0x000000afb0b07221 */ /* 0x000fe40000010000 */
[C---:B----4-:R-:W-:Y:S04]  /*b6a0*/  HMMA.16816.F32.BF16 R20, R100.reuse, R108, R20 ;  /* 0x0000006c6414723c */ /* 0x050fe80000041814 */
[----:B------:R-:W-:Y:S02]  /*b6b0*/  FADD.FTZ R178, R178, R177 ;  /* 0x000000b1b2b27221 */ /* 0x000fe40000010000 */
[----:B------:R-:W-:Y:S02]  /*b6c0*/  FADD.FTZ R179, R179, R176 ;  /* 0x000000b0b3b37221 */ /* 0x000fe40000010000 */
[C---:B------:R-:W-:Y:S01]  /*b6d0*/  HMMA.16816.F32.BF16 R24, R100.reuse, R110, R24 ;  /* 0x0000006e6418723c */ /* 0x040fe20000041818 */
[----:B------:R-:W2:Y:S03]  /*b6e0*/  LDSM.16.MT88.4 R108, [R203+0x4900] ;  /* 0x00490000cb6c783b */ /* 0x000ea60000004200 */
[----:B------:R-:W-:Y:S02]  /*b6f0*/  FADD.FTZ R181, R181, R178 ;  /* 0x000000b2b5b57221 */ /* 0x000fe40000010000 */
[----:B------:R-:W-:Y:S02]  /*b700*/  FADD.FTZ R180, R180, R179 ;  /* 0x000000b3b4b47221 */ /* 0x000fe40000010000 */
[C---:B------:R-:W-:Y:S04]  /*b710*/  HMMA.16816.F32.BF16 R28, R100.reuse, R120, R28 ;  /* 0x00000078641c723c */ /* 0x040fe8000004181c */
[----:B------:R-:W-:Y:S04]  /*b720*/  FADD.FTZ R182, R182, R181 ;  /* 0x000000b5b6b67221 */ /* 0x000fe80000010000 */
        /* <DEDUP_REMOVED lines=22> */
[----:B------:R-:W3:Y:S07]  /*b890*/  LDSM.16.MT88.4 R116, [R203+0x3100] ;  /* 0x00310000cb74783b */ /* 0x000eee0000004200 */
[C---:B-1----:R-:W-:Y:S08]  /*b8a0*/  HMMA.16816.F32.BF16 R92, R100.reuse, R104, R92 ;  /* 0x00000068645c723c */ /* 0x042ff0000004185c */
[----:B------:R-:W-:Y:S01]  /*b8b0*/  HMMA.16816.F32.BF16 R96, R100, R106, R96 ;  /* 0x0000006a6460723c */ /* 0x000fe20000041860 */
[----:B------:R-:W1:Y:S06]  /*b8c0*/  LDSM.16.MT88.4 R104, [R196+0x3100] ;  /* 0x00310000c468783b */ /* 0x000e6c0000004200 */
[----:B------:R-:W-:Y:S01]  /*b8d0*/  F2FP.BF16.PACK_AB R100, R230, R183 ;  /* 0x000000b7e664723e */ /* 0x000fe200000010ff */
[----:B------:R-:W-:Y:S01]  /*b8e0*/  FADD.FTZ R183, R183, R180 ;  /* 0x000000b4b7b77221 */ /* 0x000fe20000010000 */
[----:B-----5:R-:W-:Y:S03]  /*b8f0*/  F2FP.BF16.PACK_AB R101, R232, R229 ;  /* 0x000000e5e865723e */ /* 0x020fe600000010ff */
        /* <DEDUP_REMOVED lines=14> */
[C---:B----4-:R-:W-:Y:S08]  /*b9e0*/  HMMA.16816.F32.BF16 R20, R100.reuse, R112, R20 ;  /* 0x000000706414723c */ /* 0x050ff00000041814 */
[C---:B------:R-:W-:Y:S01]  /*b9f0*/  HMMA.16816.F32.BF16 R24, R100.reuse, R114, R24 ;  /* 0x000000726418723c */ /* 0x040fe20000041818 */
[----:B------:R-:W4:Y:S07]  /*ba00*/  LDSM.16.MT88.4 R112, [R198+0x5100] ;  /* 0x00510000c670783b */ /* 0x000f2e0000004200 */
[C---:B------:R-:W-:Y:S08]  /*ba10*/  HMMA.16816.F32.BF16 R28, R100.reuse, R124, R28 ;  /* 0x0000007c641c723c */ /* 0x040ff0000004181c */
[C---:B------:R-:W-:Y:S01]  /*ba20*/  HMMA.16816.F32.BF16 R32, R100.reuse, R126, R32 ;  /* 0x0000007e6420723c */ /* 0x040fe20000041820 */
[----:B------:R-:W-:Y:S07]  /*ba30*/  LDSM.16.MT88.4 R124, [R203+0x1900] ;  /* 0x00190000cb7c783b */ /* 0x000fee0000004200 */
[C---:B---3--:R-:W-:Y:S08]  /*ba40*/  HMMA.16816.F32.BF16 R36, R100.reuse, R116, R36 ;  /* 0x000000746424723c */ /* 0x048ff00000041824 */
[C---:B------:R-:W-:Y:S01]  /*ba50*/  HMMA.16816.F32.BF16 R40, R100.reuse, R118, R40 ;  /* 0x000000766428723c */ /* 0x040fe20000041828 */
[----:B------:R-:W3:Y:S07]  /*ba60*/  LDSM.16.MT88.4 R116, [R197+0x5100] ;  /* 0x00510000c574783b */ /* 0x000eee0000004200 */
        /* <DEDUP_REMOVED lines=8> */
[C---:B-1----:R-:W-:Y:S04]  /*baf0*/  HMMA.16816.F32.BF16 R60, R100.reuse, R104, R60 ;  /* 0x00000068643c723c */ /* 0x042fe8000004183c */
[----:B------:R-:W-:Y:S01]  /*bb00*/  F2FP.BF16.PACK_AB R139, R133, R134 ;  /* 0x00000086858b723e */ /* 0x000fe200000010ff */
[----:B------:R-:W-:Y:S02]  /*bb10*/  FADD.FTZ R237, R237, R236 ;  /* 0x000000eceded7221 */ /* 0x000fe40000010000 */
[----:B------:R-:W-:Y:S01]  /*bb20*/  FADD.FTZ R238, R238, R235 ;  /* 0x000000ebeeee7221 */ /* 0x000fe20000010000 */
[C---:B------:R-:W-:Y:S01]  /*bb30*/  HMMA.16816.F32.BF16 R64, R100.reuse, R106, R64 ;  /* 0x0000006a6440723c */ /* 0x040fe20000041840 */
[----:B------:R-:W1:Y:S03]  /*bb40*/  LDSM.16.MT88.4 R104, [R196+0x5100] ;  /* 0x00510000c468783b */ /* 0x000e660000004200 */
        /* <DEDUP_REMOVED lines=8> */
[C---:B----4-:R-:W-:Y:S08]  /*bbd0*/  HMMA.16816.F32.BF16 R76, R100.reuse, R112, R76 ;  /* 0x00000070644c723c */ /* 0x050ff0000004184c */
[C---:B------:R-:W-:Y:S08]  /*bbe0*/  HMMA.16816.F32.BF16 R80, R100.reuse, R114, R80 ;  /* 0x000000726450723c */ /* 0x040ff00000041850 */
[C---:B---3--:R-:W-:Y:S08]  /*bbf0*/  HMMA.16816.F32.BF16 R84, R100.reuse, R116, R84 ;  /* 0x000000746454723c */ /* 0x048ff00000041854 */
[C---:B------:R-:W-:Y:S08]  /*bc00*/  HMMA.16816.F32.BF16 R88, R100.reuse, R118, R88 ;  /* 0x000000766458723c */ /* 0x040ff00000041858 */
[C---:B-1----:R-:W-:Y:S08]  /*bc10*/  HMMA.16816.F32.BF16 R92, R100.reuse, R104, R92 ;  /* 0x00000068645c723c */ /* 0x042ff0000004185c */
        /* <DEDUP_REMOVED lines=29> */
.L_x_195:
[----:B------:R-:W-:-:S06]  /*bdf0*/  UISETP.GE.AND UP0, UPT, UR21, UR7, UPT ;  /* 0x000000071500728c */ /* 0x000fcc000bf06270 */
[----:B------:R-:W-:-:S13]  /*be00*/  PLOP3.LUT P0, PT, PT, PT, UP0, 0x40, 0x0 ;  /* 0x000000000000781c */ /* 0x000fda0003f0e808 */
[----:B------:R-:W-:Y:S05]  /*be10*/  @P0 BRA `(.L_x_199) ;  /* 0x00003ac000000947 */ /* 0x000fea0003800000 */
[----:B------:R-:W-:Y:S01]  /*be20*/  SHF.R.S32.HI R5, RZ, 0x1f, R218 ;  /* 0x0000001fff057819 */ /* 0x000fe200000114da */
[----:B------:R-:W-:Y:S01]  /*be30*/  IMAD.MOV.U32 R2, RZ, RZ, R132 ;  /* 0x000000ffff027224 */ /* 0x000fe200078e0084 */
[C---:B------:R-:W-:Y:S01]  /*be40*/  SHF.L.U64.HI R220, R217.reuse, 0x1, R220 ;  /* 0x00000001d9dc7819 */ /* 0x040fe200000102dc */
[----:B------:R-:W-:Y:S01]  /*be50*/  IMAD.MOV.U32 R3, RZ, RZ, R0 ;  /* 0x000000ffff037224 */ /* 0x000fe200078e0000 */
[----:B------:R-:W-:Y:S01]  /*be60*/  SHF.L.U64.HI R180, R218, 0x1, R5 ;  /* 0x00000001dab47819 */ /* 0x000fe20000010205 */
[----:B------:R-:W-:Y:S01]  /*be70*/  IMAD.SHL.U32 R217, R217, 0x2, RZ ;  /* 0x00000002d9d97824 */ /* 0x000fe200078e00ff */
[----:B------:R-:W-:Y:S02]  /*be80*/  SHF.L.U64.HI R219, R216, 0x1, R219 ;  /* 0x00000001d8db7819 */ /* 0x000fe400000102db */
[----:B------:R-:W-:Y:S02]  /*be90*/  SHF.L.U32 R218, R218, 0x1, RZ ;  /* 0x00000001dada7819 */ /* 0x000fe400000006ff */
[----:B------:R-:W-:-:S02]  /*bea0*/  SHF.L.U32 R216, R216, 0x1, RZ ;  /* 0x00000001d8d87819 */ /* 0x000fc400000006ff */
.L_x_209:
[----:B------:R-:W-:Y:S01]  /*beb0*/  SHF.R.S32.HI R5, RZ, 0x1f, R208 ;  /* 0x0000001fff057819 */ /* 0x000fe200000114d0 */
[----:B------:R-:W-:Y:S01]  /*bec0*/  IMAD.WIDE.U32 R8, R208, c[0x0][0x208], RZ ;  /* 0x00008200d0087a25 */ /* 0x000fe200078e00ff */
[----:B------:R-:W-:Y:S01]  /*bed0*/  SHF.R.S32.HI R6, RZ, 0x1f, R207 ;  /* 0x0000001fff067819 */ /* 0x000fe200000114cf */
[----:B------:R-:W-:Y:S04]  /*bee0*/  DEPBAR.LE SB0, 0x0 ;  /* 0x000080000000791a */ /* 0x000fe80000000000 */
[----:B------:R-:W-:Y:S01]  /*bef0*/  IMAD R5, R5, c[0x0][0x208], RZ ;  /* 0x0000820005057a24 */ /* 0x000fe200078e02ff */
[----:B------:R-:W-:Y:S01]  /*bf00*/  BAR.SYNC.DEFER_BLOCKING 0x0 ;  /* 0x0000000000007b1d */ /* 0x000fe20000010000 */
[----:B------:R-:W-:Y:S01]  /*bf10*/  IMAD R6, R6, c[0x0][0x218], RZ ;  /* 0x0000860006067a24 */ /* 0x000fe200078e02ff */
[----:B------:R-:W-:Y:S01]  /*bf20*/  UISETP.GT.AND UP0, UPT, UR21, UR7, UPT ;  /* 0x000000071500728c */ /* 0x000fe2000bf04270 */
[----:B------:R-:W-:Y:S02]  /*bf30*/  IMAD R5, R208, c[0x0][0x20c], R5 ;  /* 0x00008300d0057a24 */ /* 0x000fe400078e0205 */
[----:B------:R-:W-:Y:S03]  /*bf40*/  IMAD R6, R207, c[0x0][0x21c], R6 ;  /* 0x00008700cf067a24 */ /* 0x000fe600078e0206 */
[----:B------:R-:W-:Y:S05]  /*bf50*/  IADD3 R9, R9, R5, RZ ;  /* 0x0000000509097210 */ /* 0x000fea0007ffe0ff */
[----:B------:R-:W-:Y:S05]  /*bf60*/  IMAD.WIDE.U32 R8, R207, c[0x0][0x218], R8 ;  /* 0x00008600cf087a25 */ /* 0x000fea00078e0008 */
[----:B------:R-:W-:Y:S04]  /*bf70*/  IADD3 R5, P0, R8, UR16, RZ ;  /* 0x0000001008057c10 */ /* 0x000fe8000ff1e0ff */
[----:B------:R-:W-:Y:S02]  /*bf80*/  IADD3.X R6, R9, UR9, R6, P0, !PT ;  /* 0x0000000909067c10 */ /* 0x000fe400087fe406 */
[C---:B------:R-:W-:Y:S01]  /*bf90*/  LEA R4, P0, R5.reuse, c[0x0][0x1f8], 0x1 ;  /* 0x00007e0005047a11 */ /* 0x040fe200078008ff */
[----:B------:R-:W-:Y:S03]  /*bfa0*/  LDSM.16.M88.4 R32, [R206+0xc100] ;  /* 0x00c10000ce20783b */ /* 0x000fe60000000200 */
[----:B------:R-:W-:Y:S04]  /*bfb0*/  LEA.HI.X R0, R5, c[0x0][0x1fc], R6, 0x1, P0 ;  /* 0x00007f0005007a11 */ /* 0x000fe800000f0c06 */
[----:B------:R-:W1:Y:S07]  /*bfc0*/  SHFL.IDX PT, R21, R4, RZ, 0x181f ;  /* 0x00181fff04157589 */ /* 0x000e6e00000e0000 */
[----:B------:R-:W2:Y:S07]  /*bfd0*/  SHFL.IDX PT, R7, R0, RZ, 0x181f ;  /* 0x00181fff00077589 */ /* 0x000eae00000e0000 */
[----:B------:R-:W-:Y:S07]  /*bfe0*/  LDSM.16.M88.4 R8, [R205+0x6100] ;  /* 0x00610000cd08783b */ /* 0x000fee0000000200 */
[----:B------:R-:W3:Y:S07]  /*bff0*/  SHFL.IDX PT, R165, R4, 0x1, 0x181f ;  /* 0x00381f0004a57f89 */ /* 0x000eee00000e0000 */
[----:B------:R-:W4:Y:S07]  /*c000*/  SHFL.IDX PT, R5, R0, 0x1, 0x181f ;  /* 0x00381f0000057f89 */ /* 0x000f2e00000e0000 */
[----:B------:R-:W5:Y:S07]  /*c010*/  LDSM.16.M88.4 R16, [R205+0x6900] ;  /* 0x00690000cd10783b */ /* 0x000f6e0000000200 */
[----:B------:R-:W1:Y:S07]  /*c020*/  LDSM.16.M88.4 R24, [R205+0x7100] ;  /* 0x00710000cd18783b */ /* 0x000e6e0000000200 */
[----:B------:R-:W2:Y:S07]  /*c030*/  LDSM.16.M88.4 R132, [R205+0x7900] ;  /* 0x00790000cd84783b */ /* 0x000eae0000000200 */
[----:B------:R-:W-:Y:S07]  /*c040*/  LDSM.16.M88.4 R136, [R202+0xc100] ;  /* 0x00c10000ca88783b */ /* 0x000fee0000000200 */
[----:B------:R-:W5:Y:S07]  /*c050*/  LDSM.16.M88.4 R140, [R204] ;  /* 0x00000000cc8c783b */ /* 0x000f6e0000000200 */
[----:B------:R-:W5:Y:S07]  /*c060*/  LDSM.16.M88.4 R144, [R195] ;  /* 0x00000000c390783b */ /* 0x000f6e0000000200 */
[----:B------:R-:W5:Y:S07]  /*c070*/  LDSM.16.M88.4 R148, [R194] ;  /* 0x00000000c294783b */ /* 0x000f6e0000000200 */
[----:B------:R-:W5:Y:S01]  /*c080*/  LDSM.16.M88.4 R152, [R193] ;  /* 0x00000000c198783b */ /* 0x000f620000000200 */
[C---:B-1----:R-:W-:Y:S02]  /*c090*/  IADD3 R14, P2, R21.reuse, R218, RZ ;  /* 0x000000da150e7210 */ /* 0x042fe40007f5e0ff */
[----:B------:R-:W-:Y:S02]  /*c0a0*/  IADD3 R12, P0, R21, R217, RZ ;  /* 0x000000d9150c7210 */ /* 0x000fe40007f1e0ff */
[C---:B--2---:R-:W-:Y:S02]  /*c0b0*/  IADD3.X R15, R7.reuse, R180, RZ, P2, !PT ;  /* 0x000000b4070f7210 */ /* 0x044fe400017fe4ff */
[----:B------:R-:W-:Y:S02]  /*c0c0*/  IADD3.X R13, R7, R220, RZ, P0, !PT ;  /* 0x000000dc070d7210 */ /* 0x000fe400007fe4ff */
[----:B------:R-:W-:Y:S01]  /*c0d0*/  IADD3 R20, P2, R21, R216, RZ ;  /* 0x000000d815147210 */ /* 0x000fe20007f5e0ff */
[----:B------:R-:W-:Y:S01]  /*c0e0*/  @!PT LDS RZ, [RZ] ;  /* 0x00000000fffff984 */ /* 0x000fe20000000800 */
[----:B------:R-:W-:Y:S01]  /*c0f0*/  @!PT LDS RZ, [RZ] ;  /* 0x00000000fffff984 */ /* 0x000fe20000000800 */
[----:B------:R-:W-:Y:S01]  /*c100*/  @!PT LDS RZ, [RZ] ;  /* 0x00000000fffff984 */ /* 0x000fe20000000800 */
[----:B------:R5:W-:Y:S01]  /*c110*/  LDGSTS.E.BYPASS.LTC128B.128 [R213], [R14.64], !P6 ;  /* 0x000000000ed57fae */ /* 0x000be2000f101d56 */
[----:B---3--:R-:W-:Y:S02]  /*c120*/  IADD3 R168, P0, R165, R218, RZ ;  /* 0x000000daa5a87210 */ /* 0x008fe40007f1e0ff */
[----:B------:R-:W-:Y:S02]  /*c130*/  IADD3.X R21, R7, R219, RZ, P2, !PT ;  /* 0x000000db07157210 */ /* 0x000fe400017fe4ff */
[----:B------:R-:W-:Y:S02]  /*c140*/  IADD3 R166, P2, R165, R217, RZ ;  /* 0x000000d9a5a67210 */ /* 0x000fe40007f5e0ff */
[----:B------:R5:W-:Y:S01]  /*c150*/  LDGSTS.E.BYPASS.LTC128B.128 [R213+0x2000], [R12.64], !P5 ;  /* 0x020000000cd57fae */ /* 0x000be2000e901d56 */
[----:B----4-:R-:W-:Y:S02]  /*c160*/  IADD3.X R169, R5, R180, RZ, P0, !PT ;  /* 0x000000b405a97210 */ /* 0x010fe400007fe4ff */
[----:B------:R-:W-:Y:S02]  /*c170*/  IADD3 R164, P0, R165, R216, RZ ;  /* 0x000000d8a5a47210 */ /* 0x000fe40007f1e0ff */
[C---:B------:R-:W-:Y:S02]  /*c180*/  IADD3.X R167, R5.reuse, R220, RZ, P2, !PT ;  /* 0x000000dc05a77210 */ /* 0x040fe400017fe4ff */
[----:B------:R-:W-:Y:S01]  /*c190*/  IADD3.X R165, R5, R219, RZ, P0, !PT ;  /* 0x000000db05a57210 */ /* 0x000fe200007fe4ff */
[----:B------:R1:W-:Y:S01]  /*c1a0*/  LDGSTS.E.BYPASS.LTC128B.128 [R213+0x4000], [R20.64], !P4 ;  /* 0x0400000014d57fae */ /* 0x0003e2000e101d56 */
[C---:B------:R-:W-:Y:S01]  /*c1b0*/  HMMA.16816.F32.BF16 R4, R32.reuse, R8, RZ ;  /* 0x000000082004723c */ /* 0x040fe200000418ff */
[----:B------:R-:W-:Y:S05]  /*c1c0*/  PLOP3.LUT P0, PT, PT, PT, UP0, 0x40, 0x0 ;  /* 0x000000000000781c */ /* 0x000fea0003f0e808 */
[----:B------:R2:W-:Y:S02]  /*c1d0*/  LDGSTS.E.BYPASS.LTC128B.128 [R213+0x1000], [R168.64], !P6 ;  /* 0x01000000a8d57fae */ /* 0x0005e4000f101d56 */
[C---:B------:R-:W-:Y:S05]  /*c1e0*/  HMMA.16816.F32.BF16 R8, R32.reuse, R10, RZ ;  /* 0x0000000a2008723c */ /* 0x040fea00000418ff */
[----:B------:R3:W-:Y:S03]  /*c1f0*/  LDGSTS.E.BYPASS.LTC128B.128 [R213+0x3000], [R166.64], !P5 ;  /* 0x03000000a6d57fae */ /* 0x0007e6000e901d56 */
[C---:B-----5:R-:W-:Y:S04]  /*c200*/  HMMA.16816.F32.BF16 R12, R32.reuse, R16, RZ ;  /* 0x00000010200c723c */ /* 0x060fe800000418ff */
[----:B------:R3:W-:Y:S04]  /*c210*/  LDGSTS.E.BYPASS.LTC128B.128 [R213+0x5000], [R164.64], !P4 ;  /* 0x05000000a4d57fae */ /* 0x0007e8000e101d56 */
[C---:B------:R-:W-:Y:S03]  /*c220*/  HMMA.16816.F32.BF16 R16, R32.reuse, R18, RZ ;  /* 0x000000122010723c */ /* 0x040fe600000418ff */
[----:B------:R-:W-:Y:S05]  /*c230*/  LDSM.16.M88.4 R156, [R201+0xc100] ;  /* 0x00c10000c99c783b */ /* 0x000fea0000000200 */
[C---:B-1----:R-:W-:Y:S02]  /*c240*/  HMMA.16816.F32.BF16 R20, R32.reuse, R24, RZ ;  /* 0x000000182014723c */ /* 0x042fe400000418ff */
[----:B------:R-:W0:Y:S06]  /*c250*/  LDGDEPBAR ;  /* 0x00000000000079af */ /* 0x000e2c0000000000 */
[C---:B------:R-:W-:Y:S01]  /*c260*/  HMMA.16816.F32.BF16 R24, R32.reuse, R26, RZ ;  /* 0x0000001a2018723c */ /* 0x040fe200000418ff */
[----:B------:R-:W1:Y:S07]  /*c270*/  LDSM.16.M88.4 R160, [R200+0x6100] ;  /* 0x00610000c8a0783b */ /* 0x000e6e0000000200 */
[C---:B------:R-:W-:Y:S01]  /*c280*/  HMMA.16816.F32.BF16 R28, R32.reuse, R132, RZ ;  /* 0x00000084201c723c */ /* 0x040fe200000418ff */
[----:B---3--:R-:W-:Y:S07]  /*c290*/  LDSM.16.M88.4 R164, [R200+0x7100] ;  /* 0x00710000c8a4783b */ /* 0x008fee0000000200 */
[----:B------:R-:W-:Y:S01]  /*c2a0*/  HMMA.16816.F32.BF16 R32, R32, R134, RZ ;  /* 0x000000862020723c */ /* 0x000fe200000418ff */
[----:B------:R-:W3:Y:S07]  /*c2b0*/  LDSM.16.M88.4 R132, [R200+0x6900] ;  /* 0x00690000c884783b */ /* 0x000eee0000000200 */
[C---:B------:R-:W-:Y:S01]  /*c2c0*/  HMMA.16816.F32.BF16 R4, R136.reuse, R140, R4 ;  /* 0x0000008c8804723c */ /* 0x040fe20000041804 */
[----:B--2---:R-:W2:Y:S07]  /*c2d0*/  LDSM.16.M88.4 R168, [R200+0x7900] ;  /* 0x00790000c8a8783b */ /* 0x004eae0000000200 */
[C---:B------:R-:W-:Y:S01]  /*c2e0*/  HMMA.16816.F32.BF16 R8, R136.reuse, R142, R8 ;  /* 0x0000008e8808723c */ /* 0x040fe20000041808 */
[----:B------:R-:W-:Y:S07]  /*c2f0*/  LDSM.16.M88.4 R172, [R199+0xc100] ;  /* 0x00c10000c7ac783b */ /* 0x000fee0000000200 */
[C---:B------:R-:W-:Y:S01]  /*c300*/  HMMA.16816.F32.BF16 R12, R136.reuse, R144, R12 ;  /* 0x00000090880c723c */ /* 0x040fe2000004180c */
[----:B------:R-:W4:Y:S07]  /*c310*/  LDSM.16.M88.4 R176, [R192] ;  /* 0x00000000c0b0783b */ /* 0x000f2e0000000200 */
        /* <DEDUP_REMOVED lines=8> */
[----:B------:R-:W5:Y:S07]  /*c3a0*/  LDSM.16.M88.4 R136, [R192+0x800] ;  /* 0x00080000c088783b */ /* 0x000f6e0000000200 */
[C---:B-1----:R-:W-:Y:S01]  /*c3b0*/  HMMA.16816.F32.BF16 R4, R156.reuse, R160, R4 ;  /* 0x000000a09c04723c */ /* 0x042fe20000041804 */
        /* <DEDUP_REMOVED lines=8> */
[----:B------:R-:W-:Y:S07]  /*c440*/  LDSM.16.M88.4 R164, [R202+0x10100] ;  /* 0x01010000caa4783b */ /* 0x000fee0000000200 */
[C---:B--2---:R-:W-:Y:S08]  /*c450*/  HMMA.16816.F32.BF16 R28, R156.reuse, R168, R28 ;  /* 0x000000a89c1c723c */ /* 0x044ff0000004181c */
[----:B------:R-:W-:Y:S01]  /*c460*/  HMMA.16816.F32.BF16 R32, R156, R170, R32 ;  /* 0x000000aa9c20723c */ /* 0x000fe20000041820 */
[----:B------:R-:W2:Y:S07]  /*c470*/  LDSM.16.M88.4 R156, [R205+0x9100] ;  /* 0x00910000cd9c783b */ /* 0x000eae0000000200 */
[C---:B----4-:R-:W-:Y:S01]  /*c480*/  HMMA.16816.F32.BF16 R4, R172.reuse, R176, R4 ;  /* 0x000000b0ac04723c */ /* 0x050fe20000041804 */
[----:B------:R-:W4:Y:S07]  /*c490*/  LDSM.16.M88.4 R168, [R191] ;  /* 0x00000000bfa8783b */ /* 0x000f2e0000000200 */
[C---:B------:R-:W-:Y:S01]  /*c4a0*/  HMMA.16816.F32.BF16 R8, R172.reuse, R178, R8 ;  /* 0x000000b2ac08723c */ /* 0x040fe20000041808 */
[----:B------:R-:W-:Y:S07]  /*c4b0*/  LDSM.16.M88.4 R176, [R200+0x8100] ;  /* 0x00810000c8b0783b */ /* 0x000fee0000000200 */
[C---:B-----5:R-:W-:Y:S08]  /*c4c0*/  HMMA.16816.F32.BF16 R12, R172.reuse, R136, R12 ;  /* 0x00000088ac0c723c */ /* 0x060ff0000004180c */
[C---:B------:R-:W-:Y:S01]  /*c4d0*/  HMMA.16816.F32.BF16 R16, R172.reuse, R138, R16 ;  /* 0x0000008aac10723c */ /* 0x040fe20000041810 */
[----:B------:R-:W5:Y:S07]  /*c4e0*/  LDSM.16.M88.4 R136, [R190] ;  /* 0x00000000be88783b */ /* 0x000f6e0000000200 */
[C---:B------:R-:W-:Y:S08]  /*c4f0*/  HMMA.16816.F32.BF16 R20, R172.reuse, R140, R20 ;  /* 0x0000008cac14723c */ /* 0x040ff00000041814 */
[C---:B------:R-:W-:Y:S01]  /*c500*/  HMMA.16816.F32.BF16 R24, R172.reuse, R142, R24 ;  /* 0x0000008eac18723c */ /* 0x040fe20000041818 */
[----:B------:R-:W2:Y:S07]  /*c510*/  LDSM.16.M88.4 R140, [R189] ;  /* 0x00000000bd8c783b */ /* 0x000eae0000000200 */
[C---:B------:R-:W-:Y:S08]  /*c520*/  HMMA.16816.F32.BF16 R28, R172.reuse, R144, R28 ;  /* 0x00000090ac1c723c */ /* 0x040ff0000004181c */
[----:B------:R-:W-:Y:S01]  /*c530*/  HMMA.16816.F32.BF16 R32, R172, R146, R32 ;  /* 0x00000092ac20723c */ /* 0x000fe20000041820 */
[----:B------:R-:W4:Y:S07]  /*c540*/  LDSM.16.M88.4 R144, [R188] ;  /* 0x00000000bc90783b */ /* 0x000f2e0000000200 */
[C---:B-1----:R-:W-:Y:S01]  /*c550*/  HMMA.16816.F32.BF16 R4, R148.reuse, R152, R4 ;  /* 0x000000989404723c */ /* 0x042fe20000041804 */
[----:B------:R-:W1:Y:S07]  /*c560*/  LDSM.16.M88.4 R172, [R201+0x10100] ;  /* 0x01010000c9ac783b */ /* 0x000e6e0000000200 */
[C---:B------:R-:W-:Y:S01]  /*c570*/  HMMA.16816.F32.BF16 R8, R148.reuse, R154, R8 ;  /* 0x0000009a9408723c */ /* 0x040fe20000041808 */
[----:B------:R-:W-:Y:S07]  /*c580*/  LDSM.16.M88.4 R152, [R200+0x9900] ;  /* 0x00990000c898783b */ /* 0x000fee0000000200 */
[C---:B---3--:R-:W-:Y:S08]  /*c590*/  HMMA.16816.F32.BF16 R12, R148.reuse, R132, R12 ;  /* 0x00000084940c723c */ /* 0x048ff0000004180c */
[C---:B------:R-:W-:Y:S01]  /*c5a0*/  HMMA.16816.F32.BF16 R16, R148.reuse, R134, R16 ;  /* 0x000000869410723c */ /* 0x040fe20000041810 */
[----:B------:R-:W3:Y:S07]  /*c5b0*/  LDSM.16.M88.4 R132, [R200+0x8900] ;  /* 0x00890000c884783b */ /* 0x000eee0000000200 */
[C---:B--2---:R-:W-:Y:S08]  /*c5c0*/  HMMA.16816.F32.BF16 R20, R148.reuse, R156, R20 ;  /* 0x0000009c9414723c */ /* 0x044ff00000041814 */
[C---:B------:R-:W-:Y:S01]  /*c5d0*/  HMMA.16816.F32.BF16 R24, R148.reuse, R158, R24 ;  /* 0x0000009e9418723c */ /* 0x040fe20000041818 */
[----:B------:R-:W-:Y:S07]  /*c5e0*/  LDSM.16.M88.4 R156, [R199+0x10100] ;  /* 0x01010000c79c783b */ /* 0x000fee0000000200 */
[C---:B------:R-:W-:Y:S08]  /*c5f0*/  HMMA.16816.F32.BF16 R28, R148.reuse, R160, R28 ;  /* 0x000000a0941c723c */ /* 0x040ff0000004181c */
[----:B------:R-:W-:Y:S01]  /*c600*/  HMMA.16816.F32.BF16 R32, R148, R162, R32 ;  /* 0x000000a29420723c */ /* 0x000fe20000041820 */
[----:B------:R-:W2:Y:S07]  /*c610*/  LDSM.16.M88.4 R148, [R200+0x9100] ;  /* 0x00910000c894783b */ /* 0x000eae0000000200 */
[C---:B----4-:R-:W-:Y:S01]  /*c620*/  HMMA.16816.F32.BF16 R4, R164.reuse, R168, R4 ;  /* 0x000000a8a404723c */ /* 0x050fe20000041804 */
[----:B------:R-:W4:Y:S07]  /*c630*/  LDSM.16.M88.4 R160, [R192+0x2000] ;  /* 0x00200000c0a0783b */ /* 0x000f2e0000000200 */
[C---:B------:R-:W-:Y:S01]  /*c640*/  HMMA.16816.F32.BF16 R8, R164.reuse, R170, R8 ;  /* 0x000000aaa408723c */ /* 0x040fe20000041808 */
[----:B------:R-:W-:Y:S07]  /*c650*/  LDSM.16.M88.4 R168, [R205+0xa100] ;  /* 0x00a10000cda8783b */ /* 0x000fee0000000200 */
[C---:B-----5:R-:W-:Y:S08]  /*c660*/  HMMA.16816.F32.BF16 R12, R164.reuse, R136, R12 ;  /* 0x00000088a40c723c */ /* 0x060ff0000004180c */
[C---:B------:R-:W-:Y:S01]  /*c670*/  HMMA.16816.F32.BF16 R16, R164.reuse, R138, R16 ;  /* 0x0000008aa410723c */ /* 0x040fe20000041810 */
[----:B------:R-:W5:Y:S07]  /*c680*/  LDSM.16.M88.4 R136, [R192+0x2800] ;  /* 0x00280000c088783b */ /* 0x000f6e0000000200 */
[C---:B------:R-:W-:Y:S08]  /*c690*/  HMMA.16816.F32.BF16 R20, R164.reuse, R140, R20 ;  /* 0x0000008ca414723c */ /* 0x040ff00000041814 */
[C---:B------:R-:W-:Y:S01]  /*c6a0*/  HMMA.16816.F32.BF16 R24, R164.reuse, R142, R24 ;  /* 0x0000008ea418723c */ /* 0x040fe20000041818 */
[----:B------:R-:W2:Y:S07]  /*c6b0*/  LDSM.16.M88.4 R140, [R192+0x3000] ;  /* 0x00300000c08c783b */ /* 0x000eae0000000200 */
[C---:B------:R-:W-:Y:S08]  /*c6c0*/  HMMA.16816.F32.BF16 R28, R164.reuse, R144, R28 ;  /* 0x00000090a41c723c */ /* 0x040ff0000004181c */
[----:B------:R-:W-:Y:S01]  /*c6d0*/  HMMA.16816.F32.BF16 R32, R164, R146, R32 ;  /* 0x00000092a420723c */ /* 0x000fe20000041820 */
[----:B------:R-:W4:Y:S07]  /*c6e0*/  LDSM.16.M88.4 R144, [R192+0x3800] ;  /* 0x00380000c090783b */ /* 0x000f2e0000000200 */
[C---:B-1----:R-:W-:Y:S01]  /*c6f0*/  HMMA.16816.F32.BF16 R4, R172.reuse, R176, R4 ;  /* 0x000000b0ac04723c */ /* 0x042fe20000041804 */
[----:B------:R-:W1:Y:S07]  /*c700*/  LDSM.16.M88.4 R164, [R206+0x14100] ;  /* 0x01410000cea4783b */ /* 0x000e6e0000000200 */
[C---:B------:R-:W-:Y:S01]  /*c710*/  HMMA.16816.F32.BF16 R8, R172.reuse, R178, R8 ;  /* 0x000000b2ac08723c */ /* 0x040fe20000041808 */
[----:B------:R-:W-:Y:S07]  /*c720*/  LDSM.16.M88.4 R176, [R187] ;  /* 0x00000000bbb0783b */ /* 0x000fee0000000200 */
[C---:B---3--:R-:W-:Y:S08]  /*c730*/  HMMA.16816.F32.BF16 R12, R172.reuse, R132, R12 ;  /* 0x00000084ac0c723c */ /* 0x048ff0000004180c */
[C---:B------:R-:W-:Y:S01]  /*c740*/  HMMA.16816.F32.BF16 R16, R172.reuse, R134, R16 ;  /* 0x00000086ac10723c */ /* 0x040fe20000041810 */
[----:B------:R-:W3:Y:S07]  /*c750*/  LDSM.16.M88.4 R132, [R205+0xa900] ;  /* 0x00a90000cd84783b */ /* 0x000eee0000000200 */
[C---:B--2---:R-:W-:Y:S08]  /*c760*/  HMMA.16816.F32.BF16 R20, R172.reuse, R148, R20 ;  /* 0x00000094ac14723c */ /* 0x044ff00000041814 */
[C---:B------:R-:W-:Y:S01]  /*c770*/  HMMA.16816.F32.BF16 R24, R172.reuse, R150, R24 ;  /* 0x00000096ac18723c */ /* 0x040fe20000041818 */
[----:B------:R-:W2:Y:S07]  /*c780*/  LDSM.16.M88.4 R148, [R205+0xb100] ;  /* 0x00b10000cd94783b */ /* 0x000eae0000000200 */
[C---:B------:R-:W-:Y:S08]  /*c790*/  HMMA.16816.F32.BF16 R28, R172.reuse, R152, R28 ;  /* 0x00000098ac1c723c */ /* 0x040ff0000004181c */
[----:B------:R-:W-:Y:S01]  /*c7a0*/  HMMA.16816.F32.BF16 R32, R172, R154, R32 ;  /* 0x0000009aac20723c */ /* 0x000fe20000041820 */
[----:B------:R-:W1:Y:S07]  /*c7b0*/  LDSM.16.M88.4 R152, [R205+0xb900] ;  /* 0x00b90000cd98783b */ /* 0x000e6e0000000200 */
[C---:B----4-:R-:W-:Y:S01]  /*c7c0*/  HMMA.16816.F32.BF16 R4, R156.reuse, R160, R4 ;  /* 0x000000a09c04723c */ /* 0x050fe20000041804 */
[----:B------:R-:W4:Y:S07]  /*c7d0*/  LDSM.16.M88.4 R172, [R202+0x14100] ;  /* 0x01410000caac783b */ /* 0x000f2e0000000200 */
        /* <DEDUP_REMOVED lines=24> */
[----:B------:R-:W1:Y:S01]  /*c960*/  LDSM.16.M88.4 R164, [R199+0x14100] ;  /* 0x01410000c7a4783b */ /* 0x000e620000000200 */
[C---:B----4-:R-:W-:Y:S08]  /*c970*/  HMMA.16816.F32.BF16 R4, R172.reuse, R176, R4 ;  /* 0x000000b0ac04723c */ /* 0x050ff00000041804 */
[C---:B------:R-:W-:Y:S08]  /*c980*/  HMMA.16816.F32.BF16 R8, R172.reuse, R178, R8 ;  /* 0x000000b2ac08723c */ /* 0x040ff00000041808 */
[C---:B-----5:R-:W-:Y:S08]  /*c990*/  HMMA.16816.F32.BF16 R12, R172.reuse, R136, R12 ;  /* 0x00000088ac0c723c */ /* 0x060ff0000004180c */
[C---:B------:R-:W-:Y:S08]  /*c9a0*/  HMMA.16816.F32.BF16 R16, R172.reuse, R138, R16 ;  /* 0x0000008aac10723c */ /* 0x040ff00000041810 */
[C---:B------:R-:W-:Y:S08]  /*c9b0*/  HMMA.16816.F32.BF16 R20, R172.reuse, R140, R20 ;  /* 0x0000008cac14723c */ /* 0x040ff00000041814 */
[C---:B------:R-:W-:Y:S08]  /*c9c0*/  HMMA.16816.F32.BF16 R24, R172.reuse, R142, R24 ;  /* 0x0000008eac18723c */ /* 0x040ff00000041818 */
[C---:B------:R-:W-:Y:S08]  /*c9d0*/  HMMA.16816.F32.BF16 R28, R172.reuse, R144, R28 ;  /* 0x00000090ac1c723c */ /* 0x040ff0000004181c */
[----:B------:R-:W-:Y:S08]  /*c9e0*/  HMMA.16816.F32.BF16 R32, R172, R146, R32 ;  /* 0x00000092ac20723c */ /* 0x000ff00000041820 */
[C---:B-1----:R-:W-:Y:S08]  /*c9f0*/  HMMA.16816.F32.BF16 R4, R156.reuse, R160, R4 ;  /* 0x000000a09c04723c */ /* 0x042ff00000041804 */
[C---:B------:R-:W-:Y:S08]  /*ca00*/  HMMA.16816.F32.BF16 R8, R156.reuse, R162, R8 ;  /* 0x000000a29c08723c */ /* 0x040ff00000041808 */
[C---:B---3--:R-:W-:Y:S08]  /*ca10*/  HMMA.16816.F32.BF16 R12, R156.reuse, R132, R12 ;  /* 0x000000849c0c723c */ /* 0x048ff0000004180c */
[C---:B------:R-:W-:Y:S01]  /*ca20*/  HMMA.16816.F32.BF16 R16, R156.reuse, R134, R16 ;  /* 0x000000869c10723c */ /* 0x040fe20000041810 */
[----:B------:R-:W1:Y:S07]  /*ca30*/  LDSM.16.M88.4 R132, [R192+0x4800] ;  /* 0x00480000c084783b */ /* 0x000e6e0000000200 */
[C---:B--2---:R-:W-:Y:S08]  /*ca40*/  HMMA.16816.F32.BF16 R20, R156.reuse, R148, R20 ;  /* 0x000000949c14723c */ /* 0x044ff00000041814 */
[C---:B------:R-:W-:Y:S08]  /*ca50*/  HMMA.16816.F32.BF16 R24, R156.reuse, R150, R24 ;  /* 0x000000969c18723c */ /* 0x040ff00000041818 */
[C---:B------:R-:W-:Y:S08]  /*ca60*/  HMMA.16816.F32.BF16 R28, R156.reuse, R152, R28 ;  /* 0x000000989c1c723c */ /* 0x040ff0000004181c */
[----:B------:R-:W-:Y:S08]  /*ca70*/  HMMA.16816.F32.BF16 R32, R156, R154, R32 ;  /* 0x0000009a9c20723c */ /* 0x000ff00000041820 */
[C---:B------:R-:W-:Y:S08]  /*ca80*/  HMMA.16816.F32.BF16 R4, R164.reuse, R168, R4 ;  /* 0x000000a8a404723c */ /* 0x040ff00000041804 */
[C---:B------:R-:W-:Y:S08]  /*ca90*/  HMMA.16816.F32.BF16 R8, R164.reuse, R170, R8 ;  /* 0x000000aaa408723c */ /* 0x040ff00000041808 */
[C---:B-1----:R-:W-:Y:S08]  /*caa0*/  HMMA.16816.F32.BF16 R12, R164.reuse, R132, R12 ;  /* 0x00000084a40c723c */ /* 0x042ff0000004180c */
[----:B------:R-:W-:Y:S01]  /*cab0*/  FMUL.FTZ R137, R4, c[0x0][0x320] ;  /* 0x0000c80004897a20 */ /* 0x000fe20000410000 */
[C---:B------:R-:W-:Y:S03]  /*cac0*/  HMMA.16816.F32.BF16 R16, R164.reuse, R134, R16 ;  /* 0x00000086a410723c */ /* 0x040fe60000041810 */
[----:B------:R-:W-:Y:S02]  /*cad0*/  FMUL.FTZ R138, R5, c[0x0][0x320] ;  /* 0x0000c800058a7a20 */ /* 0x000fe40000410000 */
[----:B------:R-:W1:Y:S01]  /*cae0*/  MUFU.TANH R137, R137 ;  /* 0x0000008900897308 */ /* 0x000e620000002400 */
[----:B------:R-:W-:Y:S02]  /*caf0*/  FMUL.FTZ R0, R6, c[0x0][0x320] ;  /* 0x0000c80006007a20 */ /* 0x000fe40000410000 */
[----:B------:R-:W-:Y:S04]  /*cb00*/  FMUL.FTZ R9, R9, c[0x0][0x320] ;  /* 0x0000c80009097a20 */ /* 0x000fe80000410000 */
[----:B------:R-:W-:Y:S02]  /*cb10*/  FMUL.FTZ R10, R10, c[0x0][0x320] ;  /* 0x0000c8000a0a7a20 */ /* 0x000fe40000410000 */
[----:B------:R-:W-:Y:S01]  /*cb20*/  FMUL.FTZ R11, R11, c[0x0][0x320] ;  /* 0x0000c8000b0b7a20 */ /* 0x000fe20000410000 */
[----:B------:R-:W2:Y:S01]  /*cb30*/  MUFU.TANH R140, R9 ;  /* 0x00000009008c7308 */ /* 0x000ea20000002400 */
[----:B------:R-:W-:Y:S02]  /*cb40*/  FMUL.FTZ R136, R7, c[0x0][0x320] ;  /* 0x0000c80007887a20 */ /* 0x000fe40000410000 */
[----:B------:R-:W3:Y:S01]  /*cb50*/  LDSM.16.M88.4 R4, [R192+0x5000] ;  /* 0x00500000c004783b */ /* 0x000ee20000000200 */
[----:B------:R-:W-:Y:S02]  /*cb60*/  FMUL.FTZ R139, R8, c[0x0][0x320] ;  /* 0x0000c800088b7a20 */ /* 0x000fe40000410000 */
[----:B------:R-:W-:Y:S02]  /*cb70*/  FMUL.FTZ R8, R12, c[0x0][0x320] ;  /* 0x0000c8000c087a20 */ /* 0x000fe40000410000 */
[----:B------:R-:W-:Y:S02]  /*cb80*/  FMUL.FTZ R13, R13, c[0x0][0x320] ;  /* 0x0000c8000d0d7a20 */ /* 0x000fe40000410000 */
[----:B------:R-:W4:Y:S01]  /*cb90*/  MUFU.TANH R132, R10 ;  /* 0x0000000a00847308 */ /* 0x000f220000002400 */
[----:B------:R-:W-:Y:S02]  /*cba0*/  FMUL.FTZ R142, R16, c[0x0][0x320] ;  /* 0x0000c800108e7a20 */ /* 0x000fe40000410000 */
[----:B------:R-:W-:Y:S02]  /*cbb0*/  FMUL.FTZ R14, R14, c[0x0][0x320] ;  /* 0x0000c8000e0e7a20 */ /* 0x000fe40000410000 */
[----:B------:R-:W-:Y:S02]  /*cbc0*/  FMUL.FTZ R15, R15, c[0x0][0x320] ;  /* 0x0000c8000f0f7a20 */ /* 0x000fe40000410000 */
[----:B------:R-:W-:Y:S02]  /*cbd0*/  FMUL.FTZ R18, R18, c[0x0][0x320] ;  /* 0x0000c80012127a20 */ /* 0x000fe40000410000 */
[----:B------:R-:W-:Y:S01]  /*cbe0*/  FMUL.FTZ R19, R19, c[0x0][0x320] ;  /* 0x0000c80013137a20 */ /* 0x000fe20000410000 */
[----:B------:R-:W1:Y:S10]  /*cbf0*/  MUFU.TANH R133, R11 ;  /* 0x0000000b00857308 */ /* 0x000e740000002400 */
[----:B------:R5:W1:Y:S10]  /*cc00*/  MUFU.TANH R12, R8 ;  /* 0x00000008000c7308 */ /* 0x000a740000002400 */
[----:B------:R-:W1:Y:S01]  /*cc10*/  MUFU.TANH R138, R138 ;  /* 0x0000008a008a7308 */ /* 0x000e620000002400 */
[C---:B---3--:R-:W-:Y:S09]  /*cc20*/  HMMA.16816.F32.BF16 R20, R164.reuse, R4, R20 ;  /* 0x00000004a414723c */ /* 0x048ff20000041814 */
[----:B------:R-:W3:Y:S01]  /*cc30*/  MUFU.TANH R0, R0 ;  /* 0x0000000000007308 */ /* 0x000ee20000002400 */
[C---:B------:R-:W-:Y:S01]  /*cc40*/  HMMA.16816.F32.BF16 R24, R164.reuse, R6, R24 ;  /* 0x00000006a418723c */ /* 0x040fe20000041818 */
[----:B-----5:R-:W5:Y:S01]  /*cc50*/  LDSM.16.M88.4 R8, [R192+0x5800] ;  /* 0x00580000c008783b */ /* 0x020f620000000200 */
[----:B------:R-:W-:Y:S04]  /*cc60*/  DEPBAR.LE SB0, 0x0 ;  /* 0x000080000000791a */ /* 0x000fe80000000000 */
[----:B------:R-:W-:Y:S03]  /*cc70*/  FMUL.FTZ R4, R17, c[0x0][0x320] ;  /* 0x0000c80011047a20 */ /* 0x000fe60000410000 */
[----:B------:R-:W1:Y:S01]  /*cc80*/  MUFU.TANH R136, R136 ;  /* 0x0000008800887308 */ /* 0x000e620000002400 */
[----:B------:R-:W-:Y:S04]  /*cc90*/  BAR.SYNC.DEFER_BLOCKING 0x0 ;  /* 0x0000000000007b1d */ /* 0x000fe80000010000 */
[----:B------:R-:W-:Y:S02]  /*cca0*/  FMUL.FTZ R160, R20, c[0x0][0x320] ;  /* 0x0000c80014a07a20 */ /* 0x000fe40000410000 */
[----:B------:R-:W-:Y:S03]  /*ccb0*/  FMUL.FTZ R21, R21, c[0x0][0x320] ;  /* 0x0000c80015157a20 */ /* 0x000fe60000410000 */
[----:B------:R-:W1:Y:S01]  /*ccc0*/  MUFU.TANH R139, R139 ;  /* 0x0000008b008b7308 */ /* 0x000e620000002400 */
[----:B------:R-:W-:Y:S02]  /*ccd0*/  FMUL.FTZ R22, R22, c[0x0][0x320] ;  /* 0x0000c80016167a20 */ /* 0x000fe40000410000 */
[----:B------:R-:W-:Y:S02]  /*cce0*/  FMUL.FTZ R23, R23, c[0x0][0x320] ;  /* 0x0000c80017177a20 */ /* 0x000fe40000410000 */
[----:B------:R-:W-:Y:S02]  /*ccf0*/  FMUL.FTZ R156, R24, c[0x0][0x320] ;  /* 0x0000c800189c7a20 */ /* 0x000fe40000410000 */
[----:B------:R-:W-:Y:S02]  /*cd00*/  FMUL.FTZ R25, R25, c[0x0][0x320] ;  /* 0x0000c80019197a20 */ /* 0x000fe40000410000 */
[----:B------:R-:W-:Y:S01]  /*cd10*/  FMUL.FTZ R26, R26, c[0x0][0x320] ;  /* 0x0000c8001a1a7a20 */ /* 0x000fe20000410000 */
[----:B------:R1:W1:Y:S01]  /*cd20*/  MUFU.TANH R162, R13 ;  /* 0x0000000d00a27308 */ /* 0x0002620000002400 */
[----:B------:R-:W-:Y:S09]  /*cd30*/  FMUL.FTZ R27, R27, c[0x0][0x320] ;  /* 0x0000c8001b1b7a20 */ /* 0x000ff20000410000 */
[----:B------:R1:W1:Y:S01]  /*cd40*/  MUFU.TANH R163, R14 ;  /* 0x0000000e00a37308 */ /* 0x0002620000002400 */
[C---:B-----5:R-:W-:Y:S09]  /*cd50*/  HMMA.16816.F32.BF16 R28, R164.reuse, R8, R28 ;  /* 0x00000008a41c723c */ /* 0x060ff2000004181c */
[----:B------:R1:W1:Y:S01]  /*cd60*/  MUFU.TANH R161, R15 ;  /* 0x0000000f00a17308 */ /* 0x0002620000002400 */
[----:B------:R-:W-:Y:S09]  /*cd70*/  HMMA.16816.F32.BF16 R32, R164, R10, R32 ;  /* 0x0000000aa420723c */ /* 0x000ff20000041820 */
[----:B------:R-:W1:Y:S05]  /*cd80*/  MUFU.TANH R142, R142 ;  /* 0x0000008e008e7308 */ /* 0x000e6a0000002400 */
        /* <DEDUP_REMOVED lines=26> */
[----:B------:R-:W1:Y:S01]  /*cf30*/  MUFU.TANH R5, R5 ;  /* 0x0000000500057308 */ /* 0x000e620000002400 */
[----:B------:R-:W-:-:S05]  /*cf40*/  @P0 BRA `(.L_x_200) ;  /* 0x0000031000000947 */ /* 0x000fca0003800000 */
[----:B--234-:R-:W-:Y:S01]  /*cf50*/  ULEA UR4, UR21, UR13, 0x6 ;  /* 0x0000000d15047291 */ /* 0x01cfe2000f8e303f */
[----:B------:R-:W-:Y:S05]  /*cf60*/  IMAD.MOV.U32 R207, RZ, RZ, RZ ;  /* 0x000000ffffcf7224 */ /* 0x000fea00078e00ff */
        /* <DEDUP_REMOVED lines=25> */
[----:B------:R-:W2:Y:S04]  /*d100*/  SHFL.IDX PT, R11, R20, RZ, 0x181f ;  /* 0x00181fff140b7589 */ /* 0x000ea800000e0000 */
[----:B-1----:R-:W1:Y:S04]  /*d110*/  SHFL.IDX PT, R13, R8, RZ, 0x181f ;  /* 0x00181fff080d7589 */ /* 0x002e6800000e0000 */
[----:B------:R-:W3:Y:S04]  /*d120*/  SHFL.IDX PT, R7, R20, 0x1, 0x181f ;  /* 0x00381f0014077f89 */ /* 0x000ee800000e0000 */
[----:B------:R-:W4:Y:S01]  /*d130*/  SHFL.IDX PT, R9, R8, 0x1, 0x181f ;  /* 0x00381f0008097f89 */ /* 0x000f2200000e0000 */
[C---:B--2---:R-:W-:Y:S02]  /*d140*/  IADD3 R14, P2, R11.reuse, R218, RZ ;  /* 0x000000da0b0e7210 */ /* 0x044fe40007f5e0ff */
[-C--:B------:R-:W-:Y:S02]  /*d150*/  IADD3 R10, P0, R11, R217.reuse, RZ ;  /* 0x000000d90b0a7210 */ /* 0x080fe40007f1e0ff */
[----:B-1----:R-:W-:Y:S02]  /*d160*/  IADD3.X R15, R13, R180, RZ, P2, !PT ;  /* 0x000000b40d0f7210 */ /* 0x002fe400017fe4ff */
[----:B------:R-:W-:Y:S01]  /*d170*/  IADD3 R18, P2, R11, R216, RZ ;  /* 0x000000d80b127210 */ /* 0x000fe20007f5e0ff */
[----:B------:R-:W-:Y:S01]  /*d180*/  IMAD.X R11, R13, 0x1, R220, P0 ;  /* 0x000000010d0b7824 */ /* 0x000fe200000e06dc */
[----:B---3--:R-:W-:Y:S01]  /*d190*/  IADD3 R16, P0, R7, R218, RZ ;  /* 0x000000da07107210 */ /* 0x008fe20007f1e0ff */
[----:B------:R1:W-:Y:S02]  /*d1a0*/  LDGSTS.E.BYPASS.LTC128B.128 [R209+0x6100], [R14.64], !P6 ;  /* 0x061000000ed17fae */ /* 0x0003e4000f101d56 */
[--C-:B------:R-:W-:Y:S01]  /*d1b0*/  IMAD.X R19, R13, 0x1, R219.reuse, P2 ;  /* 0x000000010d137824 */ /* 0x100fe200010e06db */
[----:B------:R-:W-:Y:S01]  /*d1c0*/  IADD3 R6, P2, R7, R217, RZ ;  /* 0x000000d907067210 */ /* 0x000fe20007f5e0ff */
[----:B------:R1:W-:Y:S01]  /*d1d0*/  LDGSTS.E.BYPASS.LTC128B.128 [R209+0x8100], [R10.64], !P5 ;  /* 0x081000000ad17fae */ /* 0x0003e2000e901d56 */
[----:B----4-:R-:W-:Y:S01]  /*d1e0*/  IMAD.X R17, R9, 0x1, R180, P0 ;  /* 0x0000000109117824 */ /* 0x010fe200000e06b4 */
[----:B------:R-:W-:Y:S02]  /*d1f0*/  IADD3 R8, P0, R7, R216, RZ ;  /* 0x000000d807087210 */ /* 0x000fe40007f1e0ff */
[----:B------:R1:W-:Y:S01]  /*d200*/  LDGSTS.E.BYPASS.LTC128B.128 [R209+0xa100], [R18.64], !P4 ;  /* 0x0a10000012d17fae */ /* 0x0003e2000e101d56 */
[C---:B------:R-:W-:Y:S02]  /*d210*/  IADD3.X R7, R9.reuse, R220, RZ, P2, !PT ;  /* 0x000000dc09077210 */ /* 0x040fe400017fe4ff */
[----:B------:R-:W-:Y:S01]  /*d220*/  IMAD.X R9, R9, 0x1, R219, P0 ;  /* 0x0000000109097824 */ /* 0x000fe200000e06db */
[----:B------:R1:W-:Y:S04]  /*d230*/  LDGSTS.E.BYPASS.LTC128B.128 [R209+0x7100], [R16.64], !P6 ;  /* 0x0710000010d17fae */ /* 0x0003e8000f101d56 */
[----:B------:R1:W-:Y:S04]  /*d240*/  LDGSTS.E.BYPASS.LTC128B.128 [R209+0x9100], [R6.64], !P5 ;  /* 0x0910000006d17fae */ /* 0x0003e8000e901d56 */
[----:B------:R1:W-:Y:S02]  /*d250*/  LDGSTS.E.BYPASS.LTC128B.128 [R209+0xb100], [R8.64], !P4 ;  /* 0x0b10000008d17fae */ /* 0x0003e4000e101d56 */
.L_x_200:
[----:B--234-:R-:W-:Y:S01]  /*d260*/  PLOP3.LUT P2, PT, PT, PT, UP2, 0x80, 0x0 ;  /* 0x000000000000781c */ /* 0x01cfe20003f4f028 */
[----:B------:R-:W0:Y:S01]  /*d270*/  LDGDEPBAR ;  /* 0x00000000000079af */ /* 0x000e220000000000 */
[----:B------:R-:W-:Y:S01]  /*d280*/  PLOP3.LUT P0, PT, PT, PT, UP2, 0x80, 0x0 ;  /* 0x000000000000781c */ /* 0x000fe20003f0f028 */
[----:B-1----:R-:W-:Y:S01]  /*d290*/  IMAD.MOV.U32 R15, RZ, RZ, R211 ;  /* 0x000000ffff0f7224 */ /* 0x002fe200078e00d3 */
[----:B------:R-:W-:Y:S01]  /*d2a0*/  USHF.L.U32 UR4, UR21, 0x6, URZ ;  /* 0x0000000615047899 */ /* 0x000fe2000800063f */
[----:B------:R-:W-:Y:S05]  /*d2b0*/  IMAD.U32 R9, RZ, RZ, UR10 ;  /* 0x0000000aff097e24 */ /* 0x000fea000f8e00ff */
[----:B------:R-:W-:Y:S03]  /*d2c0*/  IMAD.U32 R7, RZ, RZ, UR4 ;  /* 0x00000004ff077e24 */ /* 0x000fe6000f8e00ff */
[----:B------:R-:W-:Y:S05]  /*d2d0*/  @P2 IMAD.HI.U32 R6, R211, c[0x0][0x2c8], RZ ;  /* 0x0000b200d3062a27 */ /* 0x000fea00078e00ff */
[----:B------:R-:W-:Y:S02]  /*d2e0*/  @P0 SHF.R.U32.HI R15, RZ, c[0x0][0x2cc], R6 ;  /* 0x0000b300ff0f0a19 */ /* 0x000fe40000011606 */
[----:B------:R-:W-:Y:S02]  /*d2f0*/  PLOP3.LUT P0, PT, PT, PT, UP1, 0x40, 0x0 ;  /* 0x000000000000781c */ /* 0x000fe40003f0e818 */
[----:B------:R-:W-:Y:S01]  /*d300*/  IADD3 R6, -R212, 0x1, -R7 ;  /* 0x00000001d4067810 */ /* 0x000fe20007ffe907 */
[----:B------:R-:W1:Y:S03]  /*d310*/  SHFL.IDX PT, R8, R15, RZ, 0x1c1f ;  /* 0x001c1fff0f087589 */ /* 0x000e6600000e0000 */
[----:B------:R-:W-:Y:S04]  /*d320*/  IADD3 R9, R6, -c[0x0][0x168], R9 ;  /* 0x80005a0006097a10 */ /* 0x000fe80007ffe009 */
[C---:B------:R-:W-:Y:S02]  /*d330*/  IADD3 R11, R9.reuse, c[0x0][0x328], RZ ;  /* 0x0000ca00090b7a10 */ /* 0x040fe40007ffe0ff */
[----:B------:R-:W-:Y:S03]  /*d340*/  IADD3 R9, R9, UR12, RZ ;  /* 0x0000000c09097c10 */ /* 0x000fe6000fffe0ff */
[--C-:B-1----:R-:W-:Y:S02]  /*d350*/  IMAD.IADD R14, R11, 0x1, R8.reuse ;  /* 0x000000010b0e7824 */ /* 0x102fe400078e0208 */
[----:B------:R-:W-:Y:S01]  /*d360*/  IMAD.IADD R13, R9, 0x1, R8 ;  /* 0x00000001090d7824 */ /* 0x000fe200078e0208 */
[----:B------:R-:W-:-:S05]  /*d370*/  @P0 BRA `(.L_x_201) ;  /* 0x000001a000000947 */ /* 0x000fca0003800000 */
[----:B------:R-:W-:Y:S01]  /*d380*/  MOV R6, c[0x0][0x2ac] ;  /* 0x0000ab0000067a02 */ /* 0x000fe20000000f00 */
        /* <DEDUP_REMOVED lines=14> */
.L_x_203:
[----:B------:R-:W-:Y:S04]  /*d470*/  MOV R6, c[0x0][0x32c] ;  /* 0x0000cb0000067a02 */ /* 0x000fe80000000f00 */
[----:B------:R-:W-:Y:S11]  /*d480*/  ISETP.NE.AND P0, PT, R6, 0x1, PT ;  /* 0x000000010600780c */ /* 0x000ff60003f05270 */
[----:B------:R-:W-:Y:S02]  /*d490*/  @!UPT UIADD3 URZ, URZ, URZ, URZ ;  /* 0x0000003f3f3ff290 */ /* 0x000fe4000fffe03f */
[----:B------:R-:W-:Y:S05]  /*d4a0*/  @P0 IMAD.HI.U32 R6, R8, c[0x0][0x330], RZ ;  /* 0x0000cc0008060a27 */ /* 0x000fea00078e00ff */
[----:B------:R-:W-:Y:S02]  /*d4b0*/  @P0 SHF.R.U32.HI R8, RZ, c[0x0][0x334], R6 ;  /* 0x0000cd00ff080a19 */ /* 0x000fe40000011606 */
.L_x_204:
[----:B------:R-:W-:Y:S05]  /*d4c0*/  BSYNC B0 ;  /* 0x0000000000007941 */ /* 0x000fea0003800000 */
.L_x_202:
[----:B------:R-:W-:Y:S04]  /*d4d0*/  IMAD R17, R8, c[0x0][0x32c], -R7 ;  /* 0x0000cb0008117a24 */ /* 0x000fe800078e0a07 */
[----:B------:R-:W-:Y:S05]  /*d4e0*/  IMAD.IADD R6, R17, 0x1, -R212 ;  /* 0x0000000111067824 */ /* 0x000fea00078e0ad4 */
[----:B------:R-:W-:Y:S02]  /*d4f0*/  IADD3 R17, R6, c[0x0][0x32c], RZ ;  /* 0x0000cb0006117a10 */ /* 0x000fe40007ffe0ff */
[----:B------:R-:W-:Y:S02]  /*d500*/  IMNMX R13, R13, R6, !PT ;  /* 0x000000060d0d7217 */ /* 0x000fe40007800200 */
[----:B------:R-:W-:Y:S02]  /*d510*/  IMNMX R14, R14, R17, PT ;  /* 0x000000110e0e7217 */ /* 0x000fe40003800200 */
.L_x_201:
[----:B------:R-:W-:Y:S01]  /*d520*/  UISETP.GT.AND UP0, UPT, UR21, -0x1, UPT ;  /* 0xffffffff1500788c */ /* 0x000fe2000bf04270 */
[----:B------:R-:W1:Y:S05]  /*d530*/  SHFL.IDX PT, R16, R15, 0x1, 0x1c1f ;  /* 0x003c1f000f107f89 */ /* 0x000e6a00000e0000 */
        /* <DEDUP_REMOVED lines=9> */
[C---:B------:R-:W-:Y:S02]  /*d5d0*/  ISETP.GT.AND P0, PT, R13.reuse, 0x8, P0 ;  /* 0x000000080d00780c */ /* 0x040fe40000704270 */
[----:B------:R-:W-:Y:S02]  /*d5e0*/  PLOP3.LUT P2, PT, PT, PT, UP0, 0x80, 0x0 ;  /* 0x000000000000781c */ /* 0x000fe40003f4f008 */
[C---:B------:R-:W-:Y:S02]  /*d5f0*/  ISETP.LT.OR P0, PT, R14.reuse, 0x9, P0 ;  /* 0x000000090e00780c */ /* 0x040fe40000701670 */
[----:B------:R-:W-:Y:S02]  /*d600*/  ISETP.GT.AND P2, PT, R13, 0x9, P2 ;  /* 0x000000090d00780c */ /* 0x000fe40001744270 */
[----:B------:R-:W-:Y:S02]  /*d610*/  FSEL R8, R139, -INF , !P0 ;  /* 0xff8000008b087808 */ /* 0x000fe40004000000 */
[----:B------:R-:W-:Y:S02]  /*d620*/  PLOP3.LUT P0, PT, PT, PT, UP0, 0x80, 0x0 ;  /* 0x000000000000781c */ /* 0x000fe40003f0f008 */
[----:B------:R-:W-:Y:S02]  /*d630*/  ISETP.LT.OR P2, PT, R14, 0xa, P2 ;  /* 0x0000000a0e00780c */ /* 0x000fe40001741670 */
[----:B------:R-:W-:Y:S02]  /*d640*/  ISETP.GT.AND P0, PT, R13, 0x10, P0 ;  /* 0x000000100d00780c */ /* 0x000fe40000704270 */
[----:B------:R-:W-:Y:S02]  /*d650*/  FSEL R6, R140, -INF , !P2 ;  /* 0xff8000008c067808 */ /* 0x000fe40005000000 */
[----:B------:R-:W-:Y:S02]  /*d660*/  ISETP.LT.OR P0, PT, R14, 0x11, P0 ;  /* 0x000000110e00780c */ /* 0x000fe40000701670 */
[----:B------:R-:W-:Y:S02]  /*d670*/  PLOP3.LUT P2, PT, PT, PT, UP0, 0x80, 0x0 ;  /* 0x000000000000781c */ /* 0x000fe40003f4f008 */
[----:B------:R-:W-:Y:S01]  /*d680*/  FSEL R164, R12, -INF , !P0 ;  /* 0xff8000000ca47808 */ /* 0x000fe20004000000 */
[--C-:B-1----:R-:W-:Y:S01]  /*d690*/  IMAD.IADD R12, R9, 0x1, R16.reuse ;  /* 0x00000001090c7824 */ /* 0x102fe200078e0210 */
[----:B------:R-:W-:Y:S02]  /*d6a0*/  PLOP3.LUT P0, PT, PT, PT, UP0, 0x80, 0x0 ;  /* 0x000000000000781c */ /* 0x000fe40003f0f008 */
[C---:B------:R-:W-:Y:S02]  /*d6b0*/  ISETP.GT.AND P2, PT, R13.reuse, 0x11, P2 ;  /* 0x000000110d00780c */ /* 0x040fe40001744270 */
[C---:B------:R-:W-:Y:S02]  /*d6c0*/  ISETP.GT.AND P0, PT, R13.reuse, 0x18, P0 ;  /* 0x000000180d00780c */ /* 0x040fe40000704270 */
        /* <DEDUP_REMOVED lines=12> */
[----:B------:R-:W-:Y:S01]  /*d790*/  FSEL R140, R4, -INF , !P2 ;  /* 0xff800000048c7808 */ /* 0x000fe20005000000 */
[----:B------:R-:W-:Y:S01]  /*d7a0*/  IMAD.IADD R4, R11, 0x1, R16 ;  /* 0x000000010b047824 */ /* 0x000fe200078e0210 */
[----:B------:R-:W-:Y:S02]  /*d7b0*/  PLOP3.LUT P2, PT, PT, PT, UP0, 0x80, 0x0 ;  /* 0x000000000000781c */ /* 0x000fe40003f4f008 */
[C---:B------:R-:W-:Y:S02]  /*d7c0*/  ISETP.GT.AND P0, PT, R13.reuse, 0x28, P0 ;  /* 0x000000280d00780c */ /* 0x040fe40000704270 */
[C---:B------:R-:W-:Y:S02]  /*d7d0*/  ISETP.GT.AND P2, PT, R13.reuse, 0x21, P2 ;  /* 0x000000210d00780c */ /* 0x040fe40001744270 */
[C---:B------:R-:W-:Y:S02]  /*d7e0*/  ISETP.LT.OR P0, PT, R14.reuse, 0x29, P0 ;  /* 0x000000290e00780c */ /* 0x040fe40000701670 */
[----:B------:R-:W-:Y:S02]  /*d7f0*/  ISETP.LT.OR P2, PT, R14, 0x22, P2 ;  /* 0x000000220e00780c */ /* 0x000fe40001741670 */
[----:B------:R-:W-:Y:S02]  /*d800*/  FSEL R156, R156, -INF , !P0 ;  /* 0xff8000009c9c7808 */ /* 0x000fe40004000000 */
[----:B------:R-:W-:Y:S02]  /*d810*/  PLOP3.LUT P0, PT, PT, PT, UP0, 0x80, 0x0 ;  /* 0x000000000000781c */ /* 0x000fe40003f0f008 */
[----:B------:R-:W-:Y:S02]  /*d820*/  FSEL R158, R158, -INF , !P2 ;  /* 0xff8000009e9e7808 */ /* 0x000fe40005000000 */
        /* <DEDUP_REMOVED lines=36> */
.L_x_207:
[----:B------:R-:W-:Y:S04]  /*da70*/  MOV R9, c[0x0][0x32c] ;  /* 0x0000cb0000097a02 */ /* 0x000fe80000000f00 */
[----:B------:R-:W-:Y:S11]  /*da80*/  ISETP.NE.AND P0, PT, R9, 0x1, PT ;  /* 0x000000010900780c */ /* 0x000ff60003f05270 */
[----:B------:R-:W-:Y:S02]  /*da90*/  @!UPT UIADD3 URZ, URZ, URZ, URZ ;  /* 0x0000003f3f3ff290 */ /* 0x000fe4000fffe03f */
[----:B------:R-:W-:Y:S05]  /*daa0*/  @P0 IMAD.HI.U32 R9, R16, c[0x0][0x330], RZ ;  /* 0x0000cc0010090a27 */ /* 0x000fea00078e00ff */
[----:B------:R-:W-:Y:S02]  /*dab0*/  @P0 SHF.R.U32.HI R16, RZ, c[0x0][0x334], R9 ;  /* 0x0000cd00ff100a19 */ /* 0x000fe40000011609 */
.L_x_208:
[----:B------:R-:W-:Y:S05]  /*dac0*/  BSYNC B0 ;  /* 0x0000000000007941 */ /* 0x000fea0003800000 */
.L_x_206:
[----:B------:R-:W-:Y:S04]  /*dad0*/  IMAD R7, R16, c[0x0][0x32c], -R7 ;  /* 0x0000cb0010077a24 */ /* 0x000fe800078e0a07 */
[----:B------:R-:W-:Y:S05]  /*dae0*/  IMAD.IADD R9, R7, 0x1, -R212 ;  /* 0x0000000107097824 */ /* 0x000fea00078e0ad4 */
[----:B------:R-:W-:Y:S02]  /*daf0*/  IADD3 R7, R9, c[0x0][0x32c], RZ ;  /* 0x0000cb0009077a10 */ /* 0x000fe40007ffe0ff */
[----:B------:R-:W-:Y:S02]  /*db00*/  IMNMX R12, R12, R9, !PT ;  /* 0x000000090c0c7217 */ /* 0x000fe40007800200 */
[----:B------:R-:W-:Y:S02]  /*db10*/  IMNMX R4, R4, R7, PT ;  /* 0x0000000704047217 */ /* 0x000fe40003800200 */
.L_x_205:
[----:B------:R-:W-:Y:S01]  /*db20*/  PLOP3.LUT P2, PT, PT, PT, UP0, 0x80, 0x0 ;  /* 0x000000000000781c */ /* 0x000fe20003f4f008 */
[----:B------:R-:W-:Y:S01]  /*db30*/  LDSM.16.MT88.4 R20, [R198+0x100] ;  /* 0x00010000c614783b */ /* 0x000fe20000004200 */
[----:B------:R-:W-:Y:S02]  /*db40*/  PLOP3.LUT P0, PT, PT, PT, UP0, 0x80, 0x0 ;  /* 0x000000000000781c */ /* 0x000fe40003f0f008 */
[----:B------:R-:W-:Y:S02]  /*db50*/  ISETP.GT.AND P2, PT, R12, RZ, P2 ;  /* 0x000000ff0c00720c */ /* 0x000fe40001744270 */
[----:B------:R-:W-:Y:S02]  /*db60*/  FMNMX.FTZ R7, R10, R3, !PT ;  /* 0x000000030a077209 */ /* 0x000fe40007810000 */
[----:B------:R-:W-:Y:S01]  /*db70*/  ISETP.GT.AND P0, PT, R12, 0x1, P0 ;  /* 0x000000010c00780c */ /* 0x000fe20000704270 */
[----:B------:R-:W-:Y:S01]  /*db80*/  LDSM.16.MT88.4 R28, [R197+0x100] ;  /* 0x00010000c51c783b */ /* 0x000fe20000004200 */
[----:B------:R-:W-:Y:S02]  /*db90*/  ISETP.LT.OR P2, PT, R4, 0x1, P2 ;  /* 0x000000010400780c */ /* 0x000fe40001741670 */
        /* <DEDUP_REMOVED lines=36> */
[----:B------:R-:W-:Y:S02]  /*dde0*/  FMNMX.FTZ R0, R13, R0, !PT ;  /* 0x000000000d007209 */ /* 0x000fe40007810000 */
[----:B------:R-:W-:Y:S02]  /*ddf0*/  ISETP.LT.OR P0, PT, R4, 0x1a, P0 ;  /* 0x0000001a0400780c */ /* 0x000fe40000701670 */
        /* <DEDUP_REMOVED lines=24> */
[C---:B------:R-:W-:Y:S02]  /*df80*/  ISETP.LT.OR P2, PT, R4.reuse, 0x29, P2 ;  /* 0x000000290400780c */ /* 0x040fe40001741670 */
        /* <DEDUP_REMOVED lines=20> */
[----:B------:R-:W-:Y:S01]  /*e0d0*/  FMNMX.FTZ R14, R149, R14, !PT ;  /* 0x0000000e950e7209 */ /* 0x000fe20007810000 */
[----:B------:R-:W-:Y:S01]  /*e0e0*/  UIADD3 UR21, UR21, -0x1, URZ ;  /* 0xffffffff15157890 */ /* 0x000fe2000fffe03f */
[----:B------:R-:W-:Y:S02]  /*e0f0*/  ISETP.GT.AND P0, PT, R12, 0x39, P0 ;  /* 0x000000390c00780c */ /* 0x000fe40000704270 */
[----:B------:R-:W-:Y:S02]  /*e100*/  ISETP.LT.OR P2, PT, R4, 0x39, P2 ;  /* 0x000000390400780c */ /* 0x000fe40001741670 */
        /* <DEDUP_REMOVED lines=47> */
[--C-:B------:R-:W-:Y:S02]  /*e400*/  FFMA.FTZ R172, R13, c[0x0][0x2d0], -R144.reuse ;  /* 0x0000b4000dac7a23 */ /* 0x100fe40000010890 */
[----:B------:R-:W2:Y:S01]  /*e410*/  LDSM.16.MT88.4 R12, [R203+0x100] ;  /* 0x00010000cb0c783b */ /* 0x000ea20000004200 */
[--C-:B------:R-:W-:Y:S01]  /*e420*/  FFMA.FTZ R171, R11, c[0x0][0x2d0], -R144.reuse ;  /* 0x0000b4000bab7a23 */ /* 0x100fe20000010890 */
[----:B------:R-:W3:Y:S01]  /*e430*/  MUFU.EX2 R3, R6 ;  /* 0x0000000600037308 */ /* 0x000ee20000000800 */
[--C-:B------:R-:W-:Y:S02]  /*e440*/  FFMA.FTZ R170, R9, c[0x0][0x2d0], -R144.reuse ;  /* 0x0000b40009aa7a23 */ /* 0x100fe40000010890 */
[----:B------:R-:W-:Y:S02]  /*e450*/  FMUL.FTZ R2, R5, c[0x0][0x2d0] ;  /* 0x0000b40005027a20 */ /* 0x000fe40000410000 */
[--C-:B------:R-:W-:Y:S02]  /*e460*/  FFMA.FTZ R178, R163, c[0x0][0x2d0], -R144.reuse ;  /* 0x0000b400a3b27a23 */ /* 0x100fe40000010890 */
[--C-:B------:R-:W-:Y:S02]  /*e470*/  FFMA.FTZ R179, R161, c[0x0][0x2d0], -R144.reuse ;  /* 0x0000b400a1b37a23 */ /* 0x100fe40000010890 */
[----:B------:R-:W-:Y:S01]  /*e480*/  LDSM.16.MT88.4 R160, [R196+0x3900] ;  /* 0x00390000c4a0783b */ /* 0x000fe20000004200 */
[----:B------:R-:W-:Y:S01]  /*e490*/  MUFU.EX2 R173, R173 ;  /* 0x000000ad00ad7308 */ /* 0x000fe20000000800 */
[--C-:B------:R-:W-:Y:S01]  /*e4a0*/  FFMA.FTZ R181, R143, c[0x0][0x2d0], -R144.reuse ;  /* 0x0000b4008fb57a23 */ /* 0x100fe20000010890 */
[----:B-1----:R-:W-:Y:S01]  /*e4b0*/  F2FP.BF16.PACK_AB R138, R169, R134 ;  /* 0x00000086a98a723e */ /* 0x002fe200000010ff */
[--C-:B------:R-:W-:Y:S02]  /*e4c0*/  FFMA.FTZ R182, R141, c[0x0][0x2d0], -R144.reuse ;  /* 0x0000b4008db67a23 */ /* 0x100fe40000010890 */
[--C-:B------:R-:W-:Y:S02]  /*e4d0*/  FFMA.FTZ R223, R159, c[0x0][0x2d0], -R144.reuse ;  /* 0x0000b4009fdf7a23 */ /* 0x100fe40000010890 */
[----:B------:R-:W-:Y:S01]  /*e4e0*/  LDSM.16.MT88.4 R140, [R197+0x2900] ;  /* 0x00290000c58c783b */ /* 0x000fe20000004200 */
[--C-:B------:R-:W-:Y:S02]  /*e4f0*/  FFMA.FTZ R226, R157, c[0x0][0x2d0], -R144.reuse ;  /* 0x0000b4009de27a23 */ /* 0x100fe40000010890 */
[----:B------:R-:W1:Y:S01]  /*e500*/  MUFU.EX2 R172, R172 ;  /* 0x000000ac00ac7308 */ /* 0x000e620000000800 */
[--C-:B------:R-:W-:Y:S02]  /*e510*/  FFMA.FTZ R225, R155, c[0x0][0x2d0], -R144.reuse ;  /* 0x0000b4009be17a23 */ /* 0x100fe40000010890 */
[--C-:B------:R-:W-:Y:S02]  /*e520*/  FFMA.FTZ R228, R153, c[0x0][0x2d0], -R144.reuse ;  /* 0x0000b40099e47a23 */ /* 0x100fe40000010890 */
[C---:B---3--:R-:W-:Y:S01]  /*e530*/  FMUL.FTZ R4, R3.reuse, R128 ;  /* 0x0000008003047220 */ /* 0x048fe20000410000 */
        /* <DEDUP_REMOVED lines=15> */
[--C-:B------:R-:W-:Y:S02]  /*e630*/  FFMA.FTZ R234, R147, c[0x0][0x2d0], -R144.reuse ;  /* 0x0000b40093ea7a23 */ /* 0x100fe40000010890 */
[--C-:B------:R-:W-:Y:S01]  /*e640*/  FFMA.FTZ R233, R145, c[0x0][0x2d0], -R144.reuse ;  /* 0x0000b40091e97a23 */ /* 0x100fe20000010890 */
[----:B------:R-:W1:Y:S01]  /*e650*/  MUFU.EX2 R2, R2 ;  /* 0x0000000200027308 */ /* 0x000e620000000800 */
[----:B------:R-:W-:Y:S02]  /*e660*/  FFMA.FTZ R151, R146, c[0x0][0x2d0], -R151 ;  /* 0x0000b40092977a23 */ /* 0x000fe40000010897 */
[----:B------:R-:W-:Y:S02]  /*e670*/  FFMA.FTZ R144, R133, c[0x0][0x2d0], -R144 ;  /* 0x0000b40085907a23 */ /* 0x000fe40000010890 */
[C---:B------:R-:W-:Y:S02]  /*e680*/  FMUL.FTZ R36, R3.reuse, R36 ;  /* 0x0000002403247220 */ /* 0x040fe40000410000 */
[C---:B------:R-:W-:Y:S02]  /*e690*/  FMUL.FTZ R37, R3.reuse, R37 ;  /* 0x0000002503257220 */ /* 0x040fe40000410000 */
        /* <DEDUP_REMOVED lines=123> */
[----:B------:R-:W3:Y:S01]  /*ee50*/  MUFU.EX2 R230, R230 ;  /* 0x000000e600e67308 */ /* 0x000ee20000000800 */
[C---:B-1----:R-:W-:Y:S04]  /*ee60*/  HMMA.16816.F32.BF16 R76, R136.reuse, R100, R76 ;  /* 0x00000064884c723c */ /* 0x042fe8000004184c */
[----:B------:R-:W-:Y:S02]  /*ee70*/  FMUL.FTZ R85, R3, R85 ;  /* 0x0000005503557220 */ /* 0x000fe40000410000 */
[C---:B------:R-:W-:Y:S01]  /*ee80*/  FMUL.FTZ R86, R2.reuse, R86 ;  /* 0x0000005602567220 */ /* 0x040fe20000410000 */
[----:B------:R-:W-:Y:S01]  /*ee90*/  F2FP.BF16.PACK_AB R100, R175, R174 ;  /* 0x000000aeaf64723e */ /* 0x000fe200000010ff */
[C---:B------:R-:W-:Y:S01]  /*eea0*/  HMMA.16816.F32.BF16 R80, R136.reuse, R102, R80 ;  /* 0x000000668850723c */ /* 0x040fe20000041850 */
[----:B------:R-:W-:Y:S03]  /*eeb0*/  MUFU.EX2 R229, R229 ;  /* 0x000000e500e57308 */ /* 0x000fe60000000800 */
[----:B------:R-:W-:Y:S01]  /*eec0*/  FMUL.FTZ R87, R2, R87 ;  /* 0x0000005702577220 */ /* 0x000fe20000410000 */
[----:B----4-:R-:W-:Y:S01]  /*eed0*/  F2FP.BF16.PACK_AB R101, R179, R178 ;  /* 0x000000b2b365723e */ /* 0x010fe200000010ff */
[----:B------:R-:W-:Y:S01]  /*eee0*/  FMUL.FTZ R88, R3, R88 ;  /* 0x0000005803587220 */ /* 0x000fe20000410000 */
[----:B------:R-:W-:Y:S01]  /*eef0*/  F2FP.BF16.PACK_AB R102, R177, R176 ;  /* 0x000000b0b166723e */ /* 0x000fe200000010ff */
[C---:B------:R-:W-:Y:S01]  /*ef00*/  FMUL.FTZ R89, R3.reuse, R89 ;  /* 0x0000005903597220 */ /* 0x040fe20000410000 */
[----:B-----5:R-:W-:Y:S02]  /*ef10*/  F2FP.BF16.PACK_AB R103, R182, R181 ;  /* 0x000000b5b667723e */ /* 0x020fe400000010ff */
[C---:B--2---:R-:W-:Y:S01]  /*ef20*/  HMMA.16816.F32.BF16 R84, R136.reuse, R108, R84 ;  /* 0x0000006c8854723c */ /* 0x044fe20000041854 */
[----:B------:R-:W-:Y:S02]  /*ef30*/  MUFU.EX2 R231, R231 ;  /* 0x000000e700e77308 */ /* 0x000fe40000000800 */
[C---:B------:R-:W-:Y:S02]  /*ef40*/  FMUL.FTZ R90, R2.reuse, R90 ;  /* 0x0000005a025a7220 */ /* 0x040fe40000410000 */
[C---:B------:R-:W-:Y:S02]  /*ef50*/  FMUL.FTZ R91, R2.reuse, R91 ;  /* 0x0000005b025b7220 */ /* 0x040fe40000410000 */
[C---:B------:R-:W-:Y:S02]  /*ef60*/  FMUL.FTZ R92, R3.reuse, R92 ;  /* 0x0000005c035c7220 */ /* 0x040fe40000410000 */
[C---:B------:R-:W-:Y:S02]  /*ef70*/  FMUL.FTZ R93, R3.reuse, R93 ;  /* 0x0000005d035d7220 */ /* 0x040fe40000410000 */
[----:B------:R-:W1:Y:S01]  /*ef80*/  MUFU.EX2 R234, R234 ;  /* 0x000000ea00ea7308 */ /* 0x000e620000000800 */
[C---:B------:R-:W-:Y:S01]  /*ef90*/  HMMA.16816.F32.BF16 R88, R136.reuse, R110, R88 ;  /* 0x0000006e8858723c */ /* 0x040fe20000041858 */
[----:B------:R-:W2:Y:S02]  /*efa0*/  LDSM.16.MT88.4 R108, [R197+0x900] ;  /* 0x00090000c56c783b */ /* 0x000ea40000004200 */
[C---:B------:R-:W-:Y:S02]  /*efb0*/  FMUL.FTZ R94, R2.reuse, R94 ;  /* 0x0000005e025e7220 */ /* 0x040fe40000410000 */
[C---:B------:R-:W-:Y:S02]  /*efc0*/  FMUL.FTZ R95, R2.reuse, R95 ;  /* 0x0000005f025f7220 */ /* 0x040fe40000410000 */
[C---:B------:R-:W-:Y:S02]  /*efd0*/  FMUL.FTZ R96, R3.reuse, R96 ;  /* 0x0000006003607220 */ /* 0x040fe40000410000 */
[C---:B------:R-:W-:Y:S01]  /*efe0*/  FMUL.FTZ R97, R3.reuse, R97 ;  /* 0x0000006103617220 */ /* 0x040fe20000410000 */
[----:B------:R-:W4:Y:S02]  /*eff0*/  MUFU.EX2 R233, R233 ;  /* 0x000000e900e97308 */ /* 0x000f240000000800 */
        /* <DEDUP_REMOVED lines=142> */
.L_x_199:
[----:B------:R-:W1:Y:S01]  /*f8e0*/  SHFL.BFLY PT, R3, R214, 0x2, 0x1f ;  /* 0x0c401f00d6037f89 */ /* 0x000e6200000e0000 */
[----:B------:R-:W-:Y:S01]  /*f8f0*/  CS2R R4, SRZ ;  /* 0x0000000000047805 */ /* 0x000fe2000001ff00 */
[----:B------:R-:W-:-:S02]  /*f900*/  MOV R8, 0xff800000 ;  /* 0xff80000000087802 */ /* 0x000fc40000000f00 */
[----:B------:R-:W2:Y:S01]  /*f910*/  SHFL.BFLY PT, R2, R215, 0x2, 0x1f ;  /* 0x0c401f00d7027f89 */ /* 0x000ea200000e0000 */
        /* <DEDUP_REMOVED lines=8> */
[----:B------:R-:W-:Y:S02]  /*f9a0*/  MOV R7, 0xff800000 ;  /* 0xff80000000077802 */ /* 0x000fe40000000f00 */
[----:B------:R-:W-:-:S09]  /*f9b0*/  FSETP.NE.FTZ.AND P0, PT, R2, RZ, PT ;  /* 0x000000ff0200720b */ /* 0x000fd20003f15000 */
[----:B------:R-:W1:Y:S01]  /*f9c0*/  @P1 MUFU.RCP R5, R3 ;  /* 0x0000000300051308 */ /* 0x000e620000001000 */
[----:B------:R-:W-:-:S03]  /*f9d0*/  @P1 MOV R10, 0x3f317218 ;  /* 0x3f317218000a1802 */ /* 0x000fc60000000f00 */
[----:B------:R-:W-:Y:S02]  /*f9e0*/  @P0 MOV R9, 0x3f317218 ;  /* 0x3f31721800090802 */ /* 0x000fe40000000f00 */
[----:B------:R-:W-:Y:S02]  /*f9f0*/  @P1 FMUL.FTZ R10, R10, c[0x0][0x2d0] ;  /* 0x0000b4000a0a1a20 */ /* 0x000fe40000410000 */
[----:B------:R-:W-:Y:S01]  /*fa00*/  @P0 MUFU.RCP R4, R2 ;  /* 0x0000000200040308 */ /* 0x000fe20000001000 */
[----:B------:R-:W-:-:S07]  /*fa10*/  @P0 FMUL.FTZ R9, R9, c[0x0][0x2d0] ;  /* 0x0000b40009090a20 */ /* 0x000fce0000410000 */
[----:B------:R-:W2:Y:S01]  /*fa20*/  @P1 MUFU.LG2 R3, R3 ;  /* 0x0000000300031308 */ /* 0x000ea20000000c00 */
[C---:B-1----:R-:W-:Y:S02]  /*fa30*/  FMUL.FTZ R128, R5.reuse, R128 ;  /* 0x0000008005807220 */ /* 0x042fe40000410000 */
[C---:B------:R-:W-:Y:S02]  /*fa40*/  FMUL.FTZ R129, R5.reuse, R129 ;  /* 0x0000008105817220 */ /* 0x040fe40000410000 */
[C---:B------:R-:W-:Y:S02]  /*fa50*/  FMUL.FTZ R124, R5.reuse, R124 ;  /* 0x0000007c057c7220 */ /* 0x040fe40000410000 */
[C---:B------:R-:W-:Y:S01]  /*fa60*/  FMUL.FTZ R125, R5.reuse, R125 ;  /* 0x0000007d057d7220 */ /* 0x040fe20000410000 */
[----:B------:R-:W1:Y:S01]  /*fa70*/  @P0 MUFU.LG2 R2, R2 ;  /* 0x0000000200020308 */ /* 0x000e620000000c00 */
[C---:B------:R-:W-:Y:S02]  /*fa80*/  FMUL.FTZ R120, R5.reuse, R120 ;  /* 0x0000007805787220 */ /* 0x040fe40000410000 */
[----:B------:R-:W-:-:S02]  /*fa90*/  FMUL.FTZ R121, R5, R121 ;  /* 0x0000007905797220 */ /* 0x000fc40000410000 */
[C---:B------:R-:W-:Y:S02]  /*faa0*/  FMUL.FTZ R116, R5.reuse, R116 ;  /* 0x0000007405747220 */ /* 0x040fe40000410000 */
[----:B------:R-:W-:Y:S02]  /*fab0*/  FMUL.FTZ R117, R5, R117 ;  /* 0x0000007505757220 */ /* 0x000fe40000410000 */
[----:B--2---:R-:W-:Y:S02]  /*fac0*/  @P1 FMUL.FTZ R3, R3, 0.69314718246459960938 ;  /* 0x3f31721803031820 */ /* 0x004fe40000410000 */
[C---:B------:R-:W-:Y:S02]  /*fad0*/  FMUL.FTZ R112, R5.reuse, R112 ;  /* 0x0000007005707220 */ /* 0x040fe40000410000 */
[C---:B------:R-:W-:Y:S02]  /*fae0*/  FMUL.FTZ R113, R5.reuse, R113 ;  /* 0x0000007105717220 */ /* 0x040fe40000410000 */
[----:B------:R-:W-:-:S02]  /*faf0*/  FMUL.FTZ R108, R5, R108 ;  /* 0x0000006c056c7220 */ /* 0x000fc40000410000 */
[----:B-1----:R-:W-:Y:S02]  /*fb00*/  @P0 FMUL.FTZ R11, R2, 0.69314718246459960938 ;  /* 0x3f317218020b0820 */ /* 0x002fe40000410000 */
        /* <DEDUP_REMOVED lines=87> */
.L_x_167:
[----:B------:R-:W-:Y:S01]  /*10080*/  USHF.R.S32.HI UR6, URZ, 0x1f, UR11 ;  /* 0x0000001f3f067899 */ /* 0x000fe2000801140b */
[----:B------:R-:W-:Y:S05]  /*10090*/  @P2 BRA `(.L_x_210) ;  /* 0x0000157000002947 */ /* 0x000fea0003800000 */
[----:B------:R-:W3:Y:S01]  /*100a0*/  S2R R0, SR_TID.X ;  /* 0x0000000000007919 */ /* 0x000ee20000002100 */
[----:B------:R-:W-:Y:S01]  /*100b0*/  ULDC.64 UR4, c[0x0][0x490] ;  /* 0x0001240000047ab9 */ /* 0x000fe20000000a00 */
[----:B------:R-:W-:Y:S01]  /*100c0*/  IMAD.MOV.U32 R12, RZ, RZ, c[0x0][0x4e8] ;  /* 0x00013a00ff0c7624 */ /* 0x000fe200078e00ff */
[----:B------:R-:W-:Y:S01]  /*100d0*/  UIMAD UR7, UR6, UR4, URZ ;  /* 0x00000004060772a4 */ /* 0x000fe2000f8e023f */
[----:B------:R-:W4:Y:S01]  /*100e0*/  S2R R22, SR_CTAID.Z ;  /* 0x0000000000167919 */ /* 0x000f220000002700 */
[----:B------:R-:W-:Y:S01]  /*100f0*/  UIMAD.WIDE.U32 UR8, UR11, UR4, URZ ;  /* 0x000000040b0872a5 */ /* 0x000fe2000f8e003f */
[----:B------:R-:W-:Y:S01]  /*10100*/  F2FP.BF16.PACK_AB R128, R129, R128 ;  /* 0x000000808180723e */ /* 0x000fe200000010ff */
[----:B------:R-:W-:Y:S01]  /*10110*/  UIMAD UR7, UR11, UR5, UR7 ;  /* 0x000000050b0772a4 */ /* 0x000fe2000f8e0207 */
[C---:B------:R-:W-:Y:S01]  /*10120*/  ISETP.NE.AND P0, PT, R12.reuse, 0x1, PT ;  /* 0x000000010c00780c */ /* 0x040fe20003f05270 */
[----:B------:R-:W-:Y:S01]  /*10130*/  IMAD R12, R12, c[0x0][0x388], RZ ;  /* 0x0000e2000c0c7a24 */ /* 0x000fe200078e02ff */
[----:B------:R-:W-:Y:S01]  /*10140*/  ULDC.64 UR4, c[0x0][0x3e8] ;  /* 0x0000fa0000047ab9 */ /* 0x000fe20000000a00 */
[----:B------:R-:W-:Y:S01]  /*10150*/  IMAD.U32 R25, RZ, RZ, UR9 ;  /* 0x00000009ff197e24 */ /* 0x000fe2000f8e00ff */
[----:B------:R-:W-:Y:S01]  /*10160*/  UIMAD UR6, UR6, UR4, URZ ;  /* 0x00000004060672a4 */ /* 0x000fe2000f8e023f */
[----:B------:R-:W-:Y:S01]  /*10170*/  IMAD.U32 R24, RZ, RZ, UR8 ;  /* 0x00000008ff187e24 */ /* 0x000fe2000f8e00ff */
[----:B--2---:R-:W-:Y:S01]  /*10180*/  UIMAD.WIDE.U32 UR12, UR11, UR4, URZ ;  /* 0x000000040b0c72a5 */ /* 0x004fe2000f8e003f */
[----:B------:R-:W-:Y:S01]  /*10190*/  F2FP.BF16.PACK_AB R130, R131, R130 ;  /* 0x000000828382723e */ /* 0x000fe200000010ff */
[----:B------:R-:W-:Y:S01]  /*101a0*/  UIMAD UR5, UR11, UR5, UR6 ;  /* 0x000000050b0572a4 */ /* 0x000fe2000f8e0206 */
[----:B------:R-:W-:Y:S01]  /*101b0*/  F2FP.BF16.PACK_AB R124, R125, R124 ;  /* 0x0000007c7d7c723e */ /* 0x000fe200000010ff */
[----:B------:R-:W-:Y:S01]  /*101c0*/  UIADD3 UR7, UR9, UR7, URZ ;  /* 0x0000000709077290 */ /* 0x000fe2000fffe03f */
[----:B------:R-:W-:Y:S01]  /*101d0*/  F2FP.BF16.PACK_AB R126, R127, R126 ;  /* 0x0000007e7f7e723e */ /* 0x000fe200000010ff */
[----:B------:R-:W-:Y:S01]  /*101e0*/  UIADD3 UR5, UR13, UR5, URZ ;  /* 0x000000050d057290 */ /* 0x000fe2000fffe03f */
[----:B------:R-:W-:Y:S01]  /*101f0*/  IMAD.U32 R17, RZ, RZ, UR13 ;  /* 0x0000000dff117e24 */ /* 0x000fe2000f8e00ff */
[----:B------:R-:W-:Y:S01]  /*10200*/  F2FP.BF16.PACK_AB R120, R121, R120 ;  /* 0x000000787978723e */ /* 0x000fe200000010ff */
[----:B------:R-:W-:Y:S01]  /*10210*/  IMAD.U32 R16, RZ, RZ, UR12 ;  /* 0x0000000cff107e24 */ /* 0x000fe2000f8e00ff */
[----:B---3--:R-:W-:Y:S01]  /*10220*/  SHF.R.S32.HI R3, RZ, 0x1f, R0 ;  /* 0x0000001fff037819 */ /* 0x008fe20000011400 */
[----:B------:R-:W-:Y:S01]  /*10230*/  IMAD.U32 R25, RZ, RZ, UR7 ;  /* 0x00000007ff197e24 */ /* 0x000fe2000f8e00ff */
[----:B------:R-:W-:Y:S01]  /*10240*/  F2FP.BF16.PACK_AB R122, R123, R122 ;  /* 0x0000007a7b7a723e */ /* 0x000fe200000010ff */
[----:B------:R-:W-:Y:S01]  /*10250*/  IMAD.U32 R17, RZ, RZ, UR5 ;  /* 0x00000005ff117e24 */ /* 0x000fe2000f8e00ff */
[CC--:B------:R-:W-:Y:S01]  /*10260*/  LEA.HI R9, R3.reuse, R0.reuse, RZ, 0x2 ;  /* 0x0000000003097211 */ /* 0x0c0fe200078f10ff */
[----:B----4-:R-:W-:Y:S01]  /*10270*/  IMAD.WIDE.U32 R24, R22, c[0x0][0x498], R24 ;  /* 0x0001260016187a25 */ /* 0x010fe200078e0018 */
[----:B------:R-:W-:Y:S01]  /*10280*/  LEA.HI R19, R3, R0, RZ, 0x5 ;  /* 0x0000000003137211 */ /* 0x000fe200078f28ff */
[----:B------:R-:W-:Y:S01]  /*10290*/  BSSY B0, `(.L_x_211) ;  /* 0x00000ef000007945 */ /* 0x000fe20003800000 */
[----:B------:R-:W-:-:S02]  /*102a0*/  SHF.R.S32.HI R21, RZ, 0x2, R9 ;  /* 0x00000002ff157819 */ /* 0x000fc40000011409 */
[----:B------:R-:W-:Y:S02]  /*102b0*/  SHF.R.S32.HI R10, RZ, 0x1f, R9 ;  /* 0x0000001fff0a7819 */ /* 0x000fe40000011409 */
[----:B------:R-:W-:Y:S02]  /*102c0*/  LOP3.LUT R11, R19, 0xffffffe0, RZ, 0xc0, !PT ;  /* 0xffffffe0130b7812 */ /* 0x000fe400078ec0ff */
[CC--:B------:R-:W-:Y:S02]  /*102d0*/  LEA.HI R4, R3.reuse, R0.reuse, RZ, 0x3 ;  /* 0x0000000003047211 */ /* 0x0c0fe400078f18ff */
[----:B-1----:R-:W-:Y:S02]  /*102e0*/  LEA.HI R2, R3, R0, RZ, 0x6 ;  /* 0x0000000003027211 */ /* 0x002fe400078f30ff */
[----:B------:R-:W-:Y:S01]  /*102f0*/  LEA.HI R3, R10, R21, RZ, 0x3 ;  /* 0x000000150a037211 */ /* 0x000fe200078f18ff */
[----:B------:R-:W-:Y:S01]  /*10300*/  IMAD.IADD R10, R0, 0x1, -R11 ;  /* 0x00000001000a7824 */ /* 0x000fe200078e0a0b */
[----:B------:R-:W-:Y:S01]  /*10310*/  LOP3.LUT R9, R9, 0xfffffffc, RZ, 0xc0, !PT ;  /* 0xfffffffc09097812 */ /* 0x000fe200078ec0ff */
[----:B------:R-:W1:Y:S01]  /*10320*/  S2R R11, SR_CTAID.X ;  /* 0x00000000000b7919 */ /* 0x000e620000002500 */
[----:B------:R-:W-:-:S02]  /*10330*/  LOP3.LUT R15, R4, 0xfffffff8, RZ, 0xc0, !PT ;  /* 0xfffffff8040f7812 */ /* 0x000fc400078ec0ff */
[----:B------:R-:W-:Y:S01]  /*10340*/  SHF.R.S32.HI R13, RZ, 0x1f, R22 ;  /* 0x0000001fff0d7819 */ /* 0x000fe20000011416 */
[----:B------:R-:W-:Y:S01]  /*10350*/  IMAD.IADD R9, R0, 0x1, -R9 ;  /* 0x0000000100097824 */ /* 0x000fe200078e0a09 */
[----:B------:R-:W-:Y:S01]  /*10360*/  LOP3.LUT P4, RZ, R10, 0x3, RZ, 0xc0, !PT ;  /* 0x000000030aff7812 */ /* 0x000fe2000788c0ff */
[----:B------:R-:W-:Y:S01]  /*10370*/  IMAD.IADD R15, R0, 0x1, -R15 ;  /* 0x00000001000f7824 */ /* 0x000fe200078e0a0f */
[----:B------:R-:W-:Y:S02]  /*10380*/  LOP3.LUT R0, R3, 0xfffffff8, RZ, 0xc0, !PT ;  /* 0xfffffff803007812 */ /* 0x000fe400078ec0ff */
[----:B------:R-:W-:Y:S02]  /*10390*/  SHF.R.S32.HI R3, RZ, 0x1f, R10 ;  /* 0x0000001fff037819 */ /* 0x000fe4000001140a */
[----:B------:R-:W-:Y:S01]  /*103a0*/  SHF.R.S32.HI R4, RZ, 0x3, R4 ;  /* 0x00000003ff047819 */ /* 0x000fe20000011404 */
[----:B------:R-:W-:Y:S01]  /*103b0*/  IMAD.IADD R21, R21, 0x1, -R0 ;  /* 0x0000000115157824 */ /* 0x000fe200078e0a00 */
[----:B------:R-:W-:Y:S01]  /*103c0*/  LEA.HI R10, R3, R10, RZ, 0x2 ;  /* 0x0000000a030a7211 */ /* 0x000fe200078f10ff */
[C---:B------:R-:W-:Y:S01]  /*103d0*/  IMAD R3, R13.reuse, c[0x0][0x498], RZ ;  /* 0x000126000d037a24 */ /* 0x040fe200078e02ff */
[--C-:B------:R-:W-:Y:S01]  /*103e0*/  SHF.R.S32.HI R20, RZ, 0x5, R19.reuse ;  /* 0x00000005ff147819 */ /* 0x100fe20000011413 */
[----:B------:R-:W-:Y:S01]  /*103f0*/  IMAD R13, R13, c[0x0][0x3f0], RZ ;  /* 0x0000fc000d0d7a24 */ /* 0x000fe200078e02ff */
[----:B------:R-:W-:Y:S01]  /*10400*/  SHF.R.S32.HI R19, RZ, 0x1f, R19 ;  /* 0x0000001fff137819 */ /* 0x000fe20000011413 */
[C---:B------:R-:W-:Y:S01]  /*10410*/  IMAD R14, R22.reuse, c[0x0][0x49c], R3 ;  /* 0x00012700160e7a24 */ /* 0x040fe200078e0203 */
[----:B------:R-:W-:Y:S01]  /*10420*/  SHF.R.S32.HI R10, RZ, 0x2, R10 ;  /* 0x00000002ff0a7819 */ /* 0x000fe2000001140a */
[C---:B------:R-:W-:Y:S01]  /*10430*/  IMAD R13, R22.reuse, c[0x0][0x3f4], R13 ;  /* 0x0000fd00160d7a24 */ /* 0x040fe200078e020d */
[----:B------:R-:W-:Y:S01]  /*10440*/  LEA.HI R19, R19, R20, RZ, 0x3 ;  /* 0x0000001413137211 */ /* 0x000fe200078f18ff */
[----:B------:R-:W-:Y:S01]  /*10450*/  IMAD.WIDE.U32 R22, R22, c[0x0][0x3f0], R16 ;  /* 0x0000fc0016167a25 */ /* 0x000fe200078e0010 */
[----:B------:R-:W-:-:S02]  /*10460*/  LEA.HI R16, R9, R9, RZ, 0x1 ;  /* 0x0000000909107211 */ /* 0x000fc400078f08ff */
[----:B------:R-:W-:Y:S01]  /*10470*/  LOP3.LUT R19, R19, 0xffffff8, RZ, 0xc0, !PT ;  /* 0x0ffffff813137812 */ /* 0x000fe200078ec0ff */
[----:B------:R-:W-:Y:S01]  /*10480*/  IMAD.SHL.U32 R26, R4, 0x40, RZ ;  /* 0x00000040041a7824 */ /* 0x000fe200078e00ff */
[----:B------:R-:W-:Y:S01]  /*10490*/  LOP3.LUT R16, R16, 0x1ffffffe, RZ, 0xc0, !PT ;  /* 0x1ffffffe10107812 */ /* 0x000fe200078ec0ff */
[----:B------:R-:W-:Y:S01]  /*104a0*/  IMAD R18, R15, 0x20, R4 ;  /* 0x000000200f127824 */ /* 0x000fe200078e0204 */
[----:B------:R-:W-:Y:S01]  /*104b0*/  R2P PR, R21, 0x6 ;  /* 0x0000000615007804 */ /* 0x000fe20000000000 */
[----:B------:R-:W-:Y:S01]  /*104c0*/  IMAD.SHL.U32 R3, R15, 0x8, RZ ;  /* 0x000000080f037824 */ /* 0x000fe200078e00ff */
[----:B------:R-:W-:Y:S01]  /*104d0*/  LOP3.LUT R26, R26, 0x1c0, RZ, 0xc0, !PT ;  /* 0x000001c01a1a7812 */ /* 0x000fe200078ec0ff */
[----:B-1----:R-:W-:Y:S01]  /*104e0*/  IMAD R18, R11, 0x80, R18 ;  /* 0x000000800b127824 */ /* 0x002fe200078e0212 */
[----:B------:R-:W-:Y:S01]  /*104f0*/  F2FP.BF16.PACK_AB R116, R117, R116 ;  /* 0x000000747574723e */ /* 0x000fe200000010ff */
[----:B------:R-:W-:Y:S01]  /*10500*/  IMAD R15, R20, 0x200, R9 ;  /* 0x00000200140f7824 */ /* 0x000fe200078e0209 */
[----:B------:R-:W-:Y:S01]  /*10510*/  SHF.R.U32.HI R0, RZ, 0x3, R26 ;  /* 0x00000003ff007819 */ /* 0x000fe2000001161a */
[----:B------:R-:W-:Y:S01]  /*10520*/  IMAD.IADD R9, R9, 0x1, -R16 ;  /* 0x0000000109097824 */ /* 0x000fe200078e0a10 */
[----:B------:R-:W-:Y:S01]  /*10530*/  LOP3.LUT R17, R26, 0x38, R3, 0xf8, !PT ;  /* 0x000000381a117812 */ /* 0x000fe200078ef803 */
[----:B------:R-:W-:Y:S01]  /*10540*/  @P0 IMAD.HI.U32 R16, R18, c[0x0][0x4ec], RZ ;  /* 0x00013b0012100a27 */ /* 0x000fe200078e00ff */
[----:B------:R-:W-:-:S02]  /*10550*/  F2FP.BF16.PACK_AB R118, R119, R118 ;  /* 0x000000767776723e */ /* 0x000fc400000010ff */
[----:B------:R-:W-:Y:S01]  /*10560*/  LOP3.LUT R0, R17, R0, RZ, 0x3c, !PT ;  /* 0x0000000011007212 */ /* 0x000fe200078e3cff */
[----:B------:R-:W-:Y:S01]  /*10570*/  IMAD.IADD R23, R23, 0x1, R13 ;  /* 0x0000000117177824 */ /* 0x000fe200078e020d */
[----:B------:R-:W-:Y:S01]  /*10580*/  F2FP.BF16.PACK_AB R112, R113, R112 ;  /* 0x000000707170723e */ /* 0x000fe200000010ff */
[----:B------:R-:W-:Y:S01]  /*10590*/  IMAD.IADD R19, R20, 0x1, -R19 ;  /* 0x0000000114137824 */ /* 0x000fe200078e0a13 */
[----:B------:R-:W-:Y:S01]  /*105a0*/  LOP3.LUT R20, R21, 0x1, RZ, 0xc0, !PT ;  /* 0x0000000115147812 */ /* 0x000fe200078ec0ff */
[----:B------:R-:W-:Y:S01]  /*105b0*/  IMAD.SHL.U32 R13, R2, 0x8, RZ ;  /* 0x00000008020d7824 */ /* 0x000fe200078e00ff */
[----:B------:R-:W-:Y:S01]  /*105c0*/  F2FP.BF16.PACK_AB R114, R115, R114 ;  /* 0x000000727372723e */ /* 0x000fe200000010ff */
[----:B------:R-:W-:Y:S01]  /*105d0*/  IMAD.MOV.U32 R17, RZ, RZ, R18 ;  /* 0x000000ffff117224 */ /* 0x000fe200078e0012 */
[----:B------:R-:W-:Y:S01]  /*105e0*/  @P0 SHF.R.U32.HI R17, RZ, c[0x0][0x4f0], R16 ;  /* 0x00013c00ff110a19 */ /* 0x000fe20000011610 */
[----:B------:R-:W-:Y:S01]  /*105f0*/  IMAD.SHL.U32 R21, R21, 0x40, RZ ;  /* 0x0000004015157824 */ /* 0x000fe200078e00ff */
[----:B------:R-:W-:Y:S01]  /*10600*/  LOP3.LUT R13, R0, 0x7ffffe00, R13, 0xf8, !PT ;  /* 0x7ffffe00000d7812 */ /* 0x000fe200078ef80d */
[----:B------:R-:W-:Y:S01]  /*10610*/  IMAD R10, R19, 0x10, R10 ;  /* 0x00000010130a7824 */ /* 0x000fe200078e020a */
[--C-:B------:R-:W-:Y:S01]  /*10620*/  SHF.R.S32.HI R0, RZ, 0x1f, R17.reuse ;  /* 0x0000001fff007819 */ /* 0x100fe20000011411 */
[----:B------:R-:W-:Y:S01]  /*10630*/  IMAD.MOV R19, RZ, RZ, -R17 ;  /* 0x000000ffff137224 */ /* 0x000fe200078e0a11 */
[----:B------:R-:W-:Y:S01]  /*10640*/  LOP3.LUT R21, R21, 0x1c0, RZ, 0xc0, !PT ;  /* 0x000001c015157812 */ /* 0x000fe200078ec0ff */
[----:B------:R-:W-:Y:S01]  /*10650*/  IMAD R16, R9, 0x8, R10 ;  /* 0x0000000809107824 */ /* 0x000fe200078e020a */
[----:B------:R-:W-:Y:S01]  /*10660*/  ISETP.NE.U32.AND P3, PT, R20, 0x1, PT ;  /* 0x000000011400780c */ /* 0x000fe20003f65070 */
[----:B------:R-:W-:Y:S01]  /*10670*/  IMAD R0, R0, c[0x0][0x3e0], RZ ;  /* 0x0000f80000007a24 */ /* 0x000fe200078e02ff */
[----:B------:R-:W-:Y:S01]  /*10680*/  LEA.HI R2, R21, R21, RZ, 0x1d ;  /* 0x0000001515027211 */ /* 0x000fe200078fe8ff */
[----:B------:R-:W-:Y:S01]  /*10690*/  IMAD R16, R11, 0x80, R16 ;  /* 0x000000800b107824 */ /* 0x000fe200078e0210 */
[----:B------:R-:W-:Y:S01]  /*106a0*/  F2FP.BF16.PACK_AB R108, R109, R108 ;  /* 0x0000006c6d6c723e */ /* 0x000fe200000010ff */
[----:B------:R-:W-:Y:S01]  /*106b0*/  IMAD R9, R11, 0x80, R10 ;  /* 0x000000800b097824 */ /* 0x000fe200078e020a */
[----:B------:R-:W-:Y:S01]  /*106c0*/  F2FP.BF16.PACK_AB R110, R111, R110 ;  /* 0x0000006e6f6e723e */ /* 0x000fe200000010ff */
[----:B------:R-:W-:Y:S01]  /*106d0*/  IMAD.WIDE.U32 R22, R17, c[0x0][0x3e0], R22 ;  /* 0x0000f80011167a25 */ /* 0x000fe200078e0016 */
[----:B------:R-:W-:-:S02]  /*106e0*/  F2FP.BF16.PACK_AB R104, R105, R104 ;  /* 0x000000686968723e */ /* 0x000fc400000010ff */
[----:B------:R-:W-:Y:S01]  /*106f0*/  ISETP.GE.OR P5, PT, R9, R12, P4 ;  /* 0x0000000c0900720c */ /* 0x000fe200027a6670 */
[----:B------:R-:W-:Y:S01]  /*10700*/  IMAD R17, R17, c[0x0][0x3e4], R0 ;  /* 0x0000f90011117a24 */ /* 0x000fe200078e0200 */
[----:B------:R-:W-:Y:S01]  /*10710*/  IADD3 R9, R9, 0x8, RZ ;  /* 0x0000000809097810 */ /* 0x000fe20007ffe0ff */
[----:B------:R-:W-:Y:S01]  /*10720*/  @P0 IMAD.HI.U32 R0, R16, c[0x0][0x4ec], RZ ;  /* 0x00013b0010000a27 */ /* 0x000fe200078e00ff */
[----:B------:R-:W-:Y:S02]  /*10730*/  F2FP.BF16.PACK_AB R106, R107, R106 ;  /* 0x0000006a6b6a723e */ /* 0x000fe400000010ff */
[----:B------:R-:W-:Y:S01]  /*10740*/  ISETP.GE.OR P4, PT, R9, R12, P4 ;  /* 0x0000000c0900720c */ /* 0x000fe20002786670 */
[----:B------:R-:W-:Y:S01]  /*10750*/  IMAD.U32 R2, R15, 0x2, R2 ;  /* 0x000000020f027824 */ /* 0x000fe200078e0002 */
[----:B------:R-:W-:Y:S01]  /*10760*/  F2FP.BF16.PACK_AB R100, R101, R100 ;  /* 0x000000646564723e */ /* 0x000fe200000010ff */
[----:B------:R-:W-:Y:S01]  /*10770*/  IMAD.MOV.U32 R15, RZ, RZ, R16 ;  /* 0x000000ffff0f7224 */ /* 0x000fe200078e0010 */
[----:B------:R-:W-:Y:S01]  /*10780*/  @P0 SHF.R.U32.HI R15, RZ, c[0x0][0x4f0], R0 ;  /* 0x00013c00ff0f0a19 */ /* 0x000fe20000011600 */
[----:B------:R-:W-:Y:S01]  /*10790*/  IMAD.SHL.U32 R21, R2, 0x2, RZ ;  /* 0x0000000202157824 */ /* 0x000fe200078e00ff */
[----:B------:R-:W-:Y:S01]  /*107a0*/  BAR.SYNC.DEFER_BLOCKING 0x1, 0x100 ;  /* 0x0044000000007b1d */ /* 0x000fe20000010000 */
[----:B------:R-:W-:Y:S01]  /*107b0*/  IMAD.IADD R23, R23, 0x1, R17 ;  /* 0x0000000117177824 */ /* 0x000fe200078e0211 */
[----:B------:R-:W-:Y:S01]  /*107c0*/  SHF.R.S32.HI R9, RZ, 0x1f, R15 ;  /* 0x0000001fff097819 */ /* 0x000fe2000001140f */
[----:B------:R-:W-:Y:S01]  /*107d0*/  IMAD R19, R19, c[0x0][0x4e8], R18 ;  /* 0x00013a0013137a24 */ /* 0x000fe200078e0212 */
[----:B------:R-:W-:-:S02]  /*107e0*/  IADD3 R24, P0, R15, R24, RZ ;  /* 0x000000180f187210 */ /* 0x000fc40007f1e0ff */
[C---:B------:R-:W-:Y:S02]  /*107f0*/  IADD3 R0, R21.reuse, 0x80, RZ ;  /* 0x0000008015007810 */ /* 0x040fe40007ffe0ff */
[----:B------:R-:W-:Y:S02]  /*10800*/  IADD3 R17, R21, 0x70, RZ ;  /* 0x0000007015117810 */ /* 0x000fe40007ffe0ff */
[----:B------:R-:W-:Y:S01]  /*10810*/  IADD3.X R25, R9, R25, R14, P0, !PT ;  /* 0x0000001909197210 */ /* 0x000fe200007fe40e */
[----:B------:R-:W-:Y:S01]  /*10820*/  IMAD.MOV R9, RZ, RZ, -R15 ;  /* 0x000000ffff097224 */ /* 0x000fe200078e0a0f */
[----:B------:R-:W-:Y:S01]  /*10830*/  @P3 IADD3 R17, R0, 0x10, RZ ;  /* 0x0000001000113810 */ /* 0x000fe20007ffe0ff */
[----:B------:R-:W-:Y:S01]  /*10840*/  IMAD.MOV.U32 R0, RZ, RZ, 0x20 ;  /* 0x00000020ff007424 */ /* 0x000fe200078e00ff */
[----:B------:R-:W-:Y:S01]  /*10850*/  SHF.R.S32.HI R2, RZ, 0x1f, R19 ;  /* 0x0000001fff027819 */ /* 0x000fe20000011413 */
[----:B------:R-:W-:Y:S01]  /*10860*/  IMAD R27, R9, c[0x0][0x4e8], R16 ;  /* 0x00013a00091b7a24 */ /* 0x000fe200078e0210 */
[----:B------:R-:W-:Y:S01]  /*10870*/  F2FP.BF16.PACK_AB R102, R103, R102 ;  /* 0x000000666766723e */ /* 0x000fe200000010ff */
[----:B------:R-:W-:Y:S01]  /*10880*/  IMAD.MOV.U32 R9, RZ, RZ, 0x40 ;  /* 0x00000040ff097424 */ /* 0x000fe200078e00ff */
[----:B------:R-:W-:Y:S01]  /*10890*/  SEL R0, R0, 0xffffffe0, !P1 ;  /* 0xffffffe000007807 */ /* 0x000fe20004800000 */
[----:B------:R-:W-:Y:S01]  /*108a0*/  IMAD R2, R2, c[0x0][0x3d8], RZ ;  /* 0x0000f60002027a24 */ /* 0x000fe200078e02ff */
[----:B------:R-:W-:Y:S01]  /*108b0*/  F2FP.BF16.PACK_AB R36, R37, R36 ;  /* 0x000000242524723e */ /* 0x000fe200000010ff */
[----:B------:R-:W-:Y:S01]  /*108c0*/  IMAD.WIDE.U32 R24, R27, c[0x0][0x488], R24 ;  /* 0x000122001b187a25 */ /* 0x000fe200078e0018 */
[----:B------:R-:W-:Y:S01]  /*108d0*/  SEL R10, R9, 0xffffffc0, !P2 ;  /* 0xffffffc0090a7807 */ /* 0x000fe20005000000 */
[----:B------:R-:W-:Y:S02]  /*108e0*/  STS [R21+0x80], R128 ;  /* 0x0000808015007388 */ /* 0x000fe40000000800 */
[----:B------:R-:W-:Y:S01]  /*108f0*/  IMAD.IADD R15, R21, 0x1, R0 ;  /* 0x00000001150f7824 */ /* 0x000fe200078e0200 */
[----:B------:R-:W-:Y:S01]  /*10900*/  F2FP.BF16.PACK_AB R38, R39, R38 ;  /* 0x000000262726723e */ /* 0x000fe200000010ff */
[----:B------:R-:W-:Y:S01]  /*10910*/  IMAD.IADD R9, R0, 0x1, R17 ;  /* 0x0000000100097824 */ /* 0x000fe200078e0211 */
[----:B------:R-:W-:Y:S01]  /*10920*/  SHF.R.S32.HI R0, RZ, 0x1f, R27 ;  /* 0x0000001fff007819 */ /* 0x000fe2000001141b */
[C---:B------:R-:W-:Y:S01]  /*10930*/  IMAD R2, R19.reuse, c[0x0][0x3dc], R2 ;  /* 0x0000f70013027a24 */ /* 0x040fe200078e0202 */
[----:B------:R-:W-:Y:S01]  /*10940*/  STS [R21+0x480], R130 ;  /* 0x0004808215007388 */ /* 0x000fe20000000800 */
[----:B------:R-:W-:Y:S01]  /*10950*/  IMAD.WIDE.U32 R18, R19, c[0x0][0x3d8], R22 ;  /* 0x0000f60013127a25 */ /* 0x000fe200078e0016 */
[----:B------:R-:W-:-:S02]  /*10960*/  F2FP.BF16.PACK_AB R40, R41, R40 ;  /* 0x000000282928723e */ /* 0x000fc400000010ff */
[----:B------:R-:W-:Y:S01]  /*10970*/  STS [R17], R124 ;  /* 0x0000007c11007388 */ /* 0x000fe20000000800 */
[----:B------:R-:W-:Y:S01]  /*10980*/  IMAD R0, R0, c[0x0][0x488], RZ ;  /* 0x0001220000007a24 */ /* 0x000fe200078e02ff */
[----:B------:R-:W-:Y:S01]  /*10990*/  F2FP.BF16.PACK_AB R42, R43, R42 ;  /* 0x0000002a2b2a723e */ /* 0x000fe200000010ff */
[----:B------:R-:W-:Y:S01]  /*109a0*/  IMAD.IADD R23, R21, 0x1, R10 ;  /* 0x0000000115177824 */ /* 0x000fe200078e020a */
[----:B------:R-:W-:Y:S01]  /*109b0*/  STS [R17+0x400], R126 ;  /* 0x0004007e11007388 */ /* 0x000fe20000000800 */
[----:B------:R-:W-:Y:S01]  /*109c0*/  IMAD R0, R27, c[0x0][0x48c], R0 ;  /* 0x000123001b007a24 */ /* 0x000fe200078e0200 */
        /* <DEDUP_REMOVED lines=8> */
[----:B------:R-:W-:Y:S01]  /*10a50*/  IMAD.IADD R25, R25, 0x1, R0 ;  /* 0x0000000119197824 */ /* 0x000fe200078e0200 */
[----:B------:R-:W-:Y:S01]  /*10a60*/  F2FP.BF16.PACK_AB R50, R51, R50 ;  /* 0x000000323332723e */ /* 0x000fe200000010ff */
[----:B------:R-:W-:Y:S01]  /*10a70*/  STS [R9], R116 ;  /* 0x0000007409007388 */ /* 0x000fe20000000800 */
[----:B------:R-:W-:-:S02]  /*10a80*/  F2FP.BF16.PACK_AB R52, R53, R52 ;  /* 0x000000343534723e */ /* 0x000fc400000010ff */
[----:B------:R-:W-:Y:S01]  /*10a90*/  F2FP.BF16.PACK_AB R54, R55, R54 ;  /* 0x000000363736723e */ /* 0x000fe200000010ff */
[----:B------:R-:W-:Y:S01]  /*10aa0*/  STS [R9+0x400], R118 ;  /* 0x0004007609007388 */ /* 0x000fe20000000800 */
[----:B------:R-:W-:Y:S01]  /*10ab0*/  F2FP.BF16.PACK_AB R56, R57, R56 ;  /* 0x000000383938723e */ /* 0x000fe200000010ff */
[----:B------:R-:W-:Y:S01]  /*10ac0*/  IMAD R57, R11, 0x80, R4 ;  /* 0x000000800b397824 */ /* 0x000fe200078e0204 */
        /* <DEDUP_REMOVED lines=23> */
[----:B------:R-:W-:-:S02]  /*10c40*/  LEA R14, P0, R24, c[0x0][0x450], 0x2 ;  /* 0x00011400180e7a11 */ /* 0x000fc400078010ff */
        /* <DEDUP_REMOVED lines=9> */
[----:B------:R-:W-:Y:S01]  /*10ce0*/  LEA.HI.X R25, R24, c[0x0][0x454], R25, 0x2, P0 ;  /* 0x0001150018197a11 */ /* 0x000fe200000f1419 */
[----:B------:R-:W-:Y:S01]  /*10cf0*/  STS [R17+0x4400], R42 ;  /* 0x0044002a11007388 */ /* 0x000fe20000000800 */
[----:B------:R-:W-:-:S03]  /*10d00*/  LEA R0, P0, R18, c[0x0][0x380], 0x1 ;  /* 0x0000e00012007a11 */ /* 0x000fc600078008ff */
        /* <DEDUP_REMOVED lines=14> */
[----:B-1----:R-:W-:-:S03]  /*10df0*/  IMAD.SHL.U32 R58, R13, 0x2, RZ ;  /* 0x000000020d3a7824 */ /* 0x002fc600078e00ff */
        /* <DEDUP_REMOVED lines=14> */
[----:B------:R-:W-:Y:S04]  /*10ee0*/  SHFL.IDX PT, R82, R14, RZ, 0x1c1f ;  /* 0x001c1fff0e527589 */ /* 0x000fe800000e0000 */
[----:B------:R-:W2:Y:S04]  /*10ef0*/  SHFL.IDX PT, R83, R25, RZ, 0x1c1f ;  /* 0x001c1fff19537589 */ /* 0x000ea800000e0000 */
[----:B------:R-:W-:Y:S06]  /*10f00*/  BAR.SYNC.DEFER_BLOCKING 0x1, 0x100 ;  /* 0x0044000000007b1d */ /* 0x000fec0000010000 */
[----:B------:R-:W-:Y:S01]  /*10f10*/  SHFL.IDX PT, R96, R14, 0x1, 0x1c1f ;  /* 0x003c1f000e607f89 */ /* 0x000fe200000e0000 */
[----:B-1----:R-:W-:-:S03]  /*10f20*/  IMAD.IADD R5, R19, 0x1, R2 ;  /* 0x0000000113057824 */ /* 0x002fc600078e0202 */
[----:B------:R-:W1:Y:S02]  /*10f30*/  SHFL.IDX PT, R97, R25, 0x1, 0x1c1f ;  /* 0x003c1f0019617f89 */ /* 0x000e6400000e0000 */
[----:B------:R-:W-:Y:S02]  /*10f40*/  LEA.HI.X R2, R18, c[0x0][0x384], R5, 0x1, P0 ;  /* 0x0000e10012027a11 */ /* 0x000fe400000f0c05 */
[----:B------:R3:W4:Y:S01]  /*10f50*/  SHFL.IDX PT, R60, R0, RZ, 0x181f ;  /* 0x00181fff003c7589 */ /* 0x00072200000e0000 */
[----:B------:R-:W-:-:S03]  /*10f60*/  ISETP.GE.AND P0, PT, R57, R12, PT ;  /* 0x0000000c3900720c */ /* 0x000fc60003f06270 */
[----:B------:R3:W3:Y:S04]  /*10f70*/  SHFL.IDX PT, R61, R2, RZ, 0x181f ;  /* 0x00181fff023d7589 */ /* 0x0006e800000e0000 */
[----:B--2---:R2:W-:Y:S04]  /*10f80*/  @!P5 ST.E [R82.64], R7 ;  /* 0x000000075200d985 */ /* 0x0045e8000c101916 */
[----:B-1----:R2:W-:Y:S04]  /*10f90*/  @!P4 ST.E [R96.64], R8 ;  /* 0x000000086000c985 */ /* 0x0025e8000c101916 */
[----:B------:R2:W1:Y:S04]  /*10fa0*/  LDS.128 R52, [R58+0x1080] ;  /* 0x001080003a347984 */ /* 0x0004680000000c00 */
[----:B------:R2:W1:Y:S04]  /*10fb0*/  LDS.128 R48, [R58+0x2080] ;  /* 0x002080003a307984 */ /* 0x0004680000000c00 */
[----:B------:R2:W1:Y:S04]  /*10fc0*/  LDS.128 R44, [R58+0x3080] ;  /* 0x003080003a2c7984 */ /* 0x0004680000000c00 */
[----:B------:R2:W1:Y:S04]  /*10fd0*/  LDS.128 R40, [R58+0x5080] ;  /* 0x005080003a287984 */ /* 0x0004680000000c00 */
[----:B------:R2:W1:Y:S04]  /*10fe0*/  LDS.128 R36, [R58+0x6080] ;  /* 0x006080003a247984 */ /* 0x0004680000000c00 */
[----:B------:R2:W1:Y:S04]  /*10ff0*/  LDS.128 R32, [R58+0x7080] ;  /* 0x007080003a207984 */ /* 0x0004680000000c00 */
[----:B------:R2:W1:Y:S04]  /*11000*/  LDS.128 R28, [R58+0x9080] ;  /* 0x009080003a1c7984 */ /* 0x0004680000000c00 */
[----:B------:R2:W1:Y:S04]  /*11010*/  LDS.128 R24, [R58+0xa080] ;  /* 0x00a080003a187984 */ /* 0x0004680000000c00 */
[----:B------:R2:W1:Y:S01]  /*11020*/  LDS.128 R20, [R58+0xb080] ;  /* 0x00b080003a147984 */ /* 0x0004620000000c00 */
[----:B------:R-:W-:Y:S05]  /*11030*/  @P0 BRA `(.L_x_212) ;  /* 0x0000014000000947 */ /* 0x000fea0003800000 */
[----:B---34-:R-:W3:Y:S01]  /*11040*/  LDS.128 R16, [R58+0x80] ;  /* 0x000080003a107984 */ /* 0x018ee20000000c00 */
[----:B------:R-:W-:-:S02]  /*11050*/  IADD3 R56, R3, 0x40, RZ ;  /* 0x0000004003387810 */ /* 0x000fc40007ffe0ff */
[C---:B------:R-:W-:Y:S01]  /*11060*/  IADD3 R14, R3.reuse, 0x80, RZ ;  /* 0x00000080030e7810 */ /* 0x040fe20007ffe0ff */
[----:B--2---:R-:W2:Y:S01]  /*11070*/  LDS.128 R8, [R58+0x4080] ;  /* 0x004080003a087984 */ /* 0x004ea20000000c00 */
[----:B------:R-:W-:Y:S02]  /*11080*/  ISETP.GE.AND P1, PT, R56, c[0x0][0x3c8], PT ;  /* 0x0000f20038007a0c */ /* 0x000fe40003f26270 */
[----:B------:R-:W-:Y:S01]  /*11090*/  ISETP.GE.AND P0, PT, R14, c[0x0][0x3c8], PT ;  /* 0x0000f2000e007a0c */ /* 0x000fe20003f06270 */
[----:B------:R4:W5:Y:S01]  /*110a0*/  LDS.128 R4, [R58+0x8080] ;  /* 0x008080003a047984 */ /* 0x0009620000000c00 */
[----:B------:R-:W-:-:S09]  /*110b0*/  ISETP.GE.AND P2, PT, R3, c[0x0][0x3c8], PT ;  /* 0x0000f20003007a0c */ /* 0x000fd20003f46270 */
[----:B------:R-:W-:Y:S02]  /*110c0*/  @!P1 SHF.R.S32.HI R15, RZ, 0x1f, R56 ;  /* 0x0000001fff0f9819 */ /* 0x000fe40000011438 */
[----:B------:R-:W-:Y:S02]  /*110d0*/  @!P0 SHF.R.S32.HI R13, RZ, 0x1f, R14 ;  /* 0x0000001fff0d8819 */ /* 0x000fe4000001140e */
[----:B------:R-:W-:Y:S02]  /*110e0*/  @!P1 LEA.HI R15, R15, R56, RZ, 0x3 ;  /* 0x000000380f0f9211 */ /* 0x000fe400078f18ff */
[----:B------:R-:W-:Y:S02]  /*110f0*/  @!P0 LEA.HI R13, R13, R14, RZ, 0x3 ;  /* 0x0000000e0d0d8211 */ /* 0x000fe400078f18ff */
[----:B------:R-:W-:Y:S02]  /*11100*/  @!P1 LOP3.LUT R15, R15, 0xfffffff8, RZ, 0xc0, !PT ;  /* 0xfffffff80f0f9812 */ /* 0x000fe400078ec0ff */
[----:B------:R-:W-:Y:S01]  /*11110*/  @!P0 LOP3.LUT R13, R13, 0xfffffff8, RZ, 0xc0, !PT ;  /* 0xfffffff80d0d8812 */ /* 0x000fe200078ec0ff */
[----:B----4-:R-:W-:-:S04]  /*11120*/  @!P2 IMAD.WIDE R58, R3, 0x2, R60 ;  /* 0x00000002033aa825 */ /* 0x010fc800078e023c */
[----:B------:R-:W-:-:S04]  /*11130*/  @!P1 IMAD.WIDE R14, R15, 0x2, R60 ;  /* 0x000000020f0e9825 */ /* 0x000fc800078e023c */
[----:B------:R-:W-:Y:S01]  /*11140*/  @!P0 IMAD.WIDE R60, R13, 0x2, R60 ;  /* 0x000000020d3c8825 */ /* 0x000fe200078e023c */
[----:B---3--:R3:W-:Y:S04]  /*11150*/  @!P2 ST.E.128 [R58.64], R16 ;  /* 0x000000103a00a985 */ /* 0x0087e8000c101d16 */
[----:B--2---:R3:W-:Y:S04]  /*11160*/  @!P1 ST.E.128 [R14.64], R8 ;  /* 0x000000080e009985 */ /* 0x0047e8000c101d16 */
[----:B-----5:R3:W-:Y:S02]  /*11170*/  @!P0 ST.E.128 [R60.64], R4 ;  /* 0x000000043c008985 */ /* 0x0207e4000c101d16 */
.L_x_212:
[----:B---34-:R-:W-:Y:S05]  /*11180*/  BSYNC B0 ;  /* 0x0000000000007941 */ /* 0x018fea0003800000 */
.L_x_211:
[----:B------:R-:W-:Y:S01]  /*11190*/  IADD3 R5, R57, 0x20, RZ ;  /* 0x0000002039057810 */ /* 0x000fe20007ffe0ff */
[----:B------:R3:W4:Y:S01]  /*111a0*/  SHFL.IDX PT, R9, R2, 0x1, 0x181f ;  /* 0x00381f0002097f89 */ /* 0x00072200000e0000 */
[----:B------:R-:W-:Y:S02]  /*111b0*/  BSSY B0, `(.L_x_213) ;  /* 0x0000015000007945 */ /* 0x000fe40003800000 */
[----:B------:R-:W-:Y:S01]  /*111c0*/  ISETP.GE.AND P0, PT, R5, R12, PT ;  /* 0x0000000c0500720c */ /* 0x000fe20003f06270 */
[----:B--2---:R3:W2:-:S12]  /*111d0*/  SHFL.IDX PT, R8, R0, 0x1, 0x181f ;  /* 0x00381f0000087f89 */ /* 0x00469800000e0000 */
        /* <DEDUP_REMOVED lines=13> */
[----:B-1----:R1:W-:Y:S02]  /*112b0*/  @!P2 ST.E.128 [R10.64], R52 ;  /* 0x000000340a00a985 */ /* 0x0023e4000c101d16 */
[----:B------:R-:W-:-:S04]  /*112c0*/  @!P1 IMAD.WIDE R6, R6, 0x2, R8 ;  /* 0x0000000206069825 */ /* 0x000fc800078e0208 */
[----:B------:R-:W-:Y:S01]  /*112d0*/  @!P0 IMAD.WIDE R4, R4, 0x2, R8 ;  /* 0x0000000204048825 */ /* 0x000fe200078e0208 */
[----:B------:R1:W-:Y:S04]  /*112e0*/  @!P1 ST.E.128 [R6.64], R40 ;  /* 0x0000002806009985 */ /* 0x0003e8000c101d16 */
[----:B------:R1:W-:Y:S02]  /*112f0*/  @!P0 ST.E.128 [R4.64], R28 ;  /* 0x0000001c04008985 */ /* 0x0003e4000c101d16 */
.L_x_214:
[----:B------:R-:W-:Y:S05]  /*11300*/  BSYNC B0 ;  /* 0x0000000000007941 */ /* 0x000fea0003800000 */
.L_x_213:
[----:B-1----:R-:W-:Y:S01]  /*11310*/  IADD3 R5, R57, 0x40, RZ ;  /* 0x0000004039057810 */ /* 0x002fe20007ffe0ff */
[----:B----4-:R1:W4:Y:S01]  /*11320*/  SHFL.IDX PT, R9, R2, 0x2, 0x181f ;  /* 0x00581f0002097f89 */ /* 0x01032200000e0000 */
        /* <DEDUP_REMOVED lines=21> */
.L_x_216:
[----:B------:R-:W-:Y:S05]  /*11480*/  BSYNC B0 ;  /* 0x0000000000007941 */ /* 0x000fea0003800000 */
.L_x_215:
[----:B------:R-:W-:Y:S01]  /*11490*/  IADD3 R57, R57, 0x60, RZ ;  /* 0x0000006039397810 */ /* 0x000fe20007ffe0ff */
[----:B--2---:R2:W1:Y:S03]  /*114a0*/  SHFL.IDX PT, R7, R2, 0x3, 0x181f ;  /* 0x00781f0002077f89 */ /* 0x00446600000e0000 */
[----:B------:R-:W-:Y:S01]  /*114b0*/  ISETP.GE.AND P0, PT, R57, R12, PT ;  /* 0x0000000c3900720c */ /* 0x000fe20003f06270 */
[----:B------:R2:W3:-:S12]  /*114c0*/  SHFL.IDX PT, R6, R0, 0x3, 0x181f ;  /* 0x00781f0000067f89 */ /* 0x0004d800000e0000 */
[----:B------:R-:W-:Y:S05]  /*114d0*/  @P0 EXIT ;  /* 0x000000000000094d */ /* 0x000fea0003800000 */
[C---:B------:R-:W-:Y:S02]  /*114e0*/  IADD3 R5, R3.reuse, 0x40, RZ ;  /* 0x0000004003057810 */ /* 0x040fe40007ffe0ff */
[----:B------:R-:W-:Y:S02]  /*114f0*/  ISETP.GE.AND P1, PT, R3, c[0x0][0x3c8], PT ;  /* 0x0000f20003007a0c */ /* 0x000fe40003f26270 */
[----:B------:R-:W-:-:S13]  /*11500*/  ISETP.GE.AND P0, PT, R5, c[0x0][0x3c8], PT ;  /* 0x0000f20005007a0c */ /* 0x000fda0003f06270 */
[----:B-123--:R-:W-:-:S04]  /*11510*/  @!P0 SHF.R.S32.HI R0, RZ, 0x1f, R5 ;  /* 0x0000001fff008819 */ /* 0x00efc80000011405 */
[----:B------:R-:W-:Y:S01]  /*11520*/  @!P0 LEA.HI R0, R0, R5, RZ, 0x3 ;  /* 0x0000000500008211 */ /* 0x000fe200078f18ff */
[C-C-:B------:R-:W-:Y:S01]  /*11530*/  @!P1 IMAD.WIDE R4, R3.reuse, 0x2, R6.reuse ;  /* 0x0000000203049825 */ /* 0x140fe200078e0206 */
[----:B------:R-:W-:Y:S02]  /*11540*/  IADD3 R3, R3, 0x80, RZ ;  /* 0x0000008003037810 */ /* 0x000fe40007ffe0ff */
[----:B------:R-:W-:Y:S02]  /*11550*/  @!P0 LOP3.LUT R0, R0, 0xfffffff8, RZ, 0xc0, !PT ;  /* 0xfffffff800008812 */ /* 0x000fe400078ec0ff */
[----:B------:R1:W-:Y:S03]  /*11560*/  @!P1 ST.E.128 [R4.64], R44 ;  /* 0x0000002c04009985 */ /* 0x0003e6000c101d16 */
[----:B----4-:R-:W-:-:S05]  /*11570*/  @!P0 IMAD.WIDE R8, R0, 0x2, R6 ;  /* 0x0000000200088825 */ /* 0x010fca00078e0206 */
        /* <DEDUP_REMOVED lines=9> */
.L_x_210:
[----:B------:R-:W3:Y:S01]  /*11610*/  S2R R7, SR_TID.X ;  /* 0x0000000000077919 */ /* 0x000ee20000002100 */
[----:B------:R-:W-:Y:S03]  /*11620*/  BSSY B0, `(.L_x_217) ;  /* 0x0000029000007945 */ /* 0x000fe60003800000 */
[----:B------:R-:W4:Y:S01]  /*11630*/  S2R R8, SR_CTAID.Z ;  /* 0x0000000000087919 */ /* 0x000f220000002700 */
[----:B---3--:R-:W-:Y:S02]  /*11640*/  ISETP.GT.AND P0, PT, R7, 0x7f, PT ;  /* 0x0000007f0700780c */ /* 0x008fe40003f04270 */
[----:B----4-:R-:W-:-:S11]  /*11650*/  SHF.R.S32.HI R11, RZ, 0x1f, R8 ;  /* 0x0000001fff0b7819 */ /* 0x010fd60000011408 */
[----:B------:R-:W-:Y:S05]  /*11660*/  @P0 BRA `(.L_x_218) ;  /* 0x0000024000000947 */ /* 0x000fea0003800000 */
[----:B------:R-:W3:Y:S01]  /*11670*/  S2R R4, SR_CTAID.X ;  /* 0x0000000000047919 */ /* 0x000ee20000002500 */
[----:B-1----:R-:W-:-:S05]  /*11680*/  MOV R2, c[0x0][0x4e8] ;  /* 0x00013a0000027a02 */ /* 0x002fca0000000f00 */
[----:B------:R-:W-:Y:S01]  /*11690*/  IMAD R0, R2, c[0x0][0x388], RZ ;  /* 0x0000e20002007a24 */ /* 0x000fe200078e02ff */
[----:B---3--:R-:W-:-:S04]  /*116a0*/  LEA R9, R4, R7, 0x7 ;  /* 0x0000000704097211 */ /* 0x008fc800078e38ff */
[----:B------:R-:W-:-:S13]  /*116b0*/  ISETP.GE.AND P0, PT, R9, R0, PT ;  /* 0x000000000900720c */ /* 0x000fda0003f06270 */
[----:B------:R-:W-:Y:S05]  /*116c0*/  @P0 BRA `(.L_x_218) ;  /* 0x000001e000000947 */ /* 0x000fea0003800000 */
[----:B------:R-:W-:Y:S01]  /*116d0*/  ISETP.NE.AND P0, PT, R2, 0x1, PT ;  /* 0x000000010200780c */ /* 0x000fe20003f05270 */
[----:B------:R-:W-:Y:S01]  /*116e0*/  ULDC.64 UR4, c[0x0][0x490] ;  /* 0x0001240000047ab9 */ /* 0x000fe20000000a00 */
[----:B------:R-:W-:Y:S01]  /*116f0*/  IMAD.MOV.U32 R5, RZ, RZ, R9 ;  /* 0x000000ffff057224 */ /* 0x000fe200078e0009 */
[----:B------:R-:W-:Y:S02]  /*11700*/  UIMAD UR7, UR6, UR4, URZ ;  /* 0x00000004060772a4 */ /* 0x000fe4000f8e023f */
[----:B------:R-:W-:Y:S02]  /*11710*/  UIMAD.WIDE.U32 UR8, UR11, UR4, URZ ;  /* 0x000000040b0872a5 */ /* 0x000fe4000f8e003f */
[----:B------:R-:W-:-:S04]  /*11720*/  UIMAD UR4, UR11, UR5, UR7 ;  /* 0x000000050b0472a4 */ /* 0x000fc8000f8e0207 */
[----:B------:R-:W-:Y:S01]  /*11730*/  UIADD3 UR4, UR9, UR4, URZ ;  /* 0x0000000409047290 */ /* 0x000fe2000fffe03f */
[----:B------:R-:W-:Y:S01]  /*11740*/  MOV R2, UR8 ;  /* 0x0000000800027c02 */ /* 0x000fe20008000f00 */
[----:B------:R-:W-:-:S04]  /*11750*/  @P0 IMAD.HI.U32 R0, R9, c[0x0][0x4ec], RZ ;  /* 0x00013b0009000a27 */ /* 0x000fc800078e00ff */
[----:B------:R-:W-:Y:S01]  /*11760*/  MOV R13, UR4 ;  /* 0x00000004000d7c02 */ /* 0x000fe20008000f00 */
[----:B------:R-:W-:Y:S01]  /*11770*/  IMAD.MOV.U32 R12, RZ, RZ, R2 ;  /* 0x000000ffff0c7224 */ /* 0x000fe200078e0002 */
[----:B------:R-:W-:Y:S01]  /*11780*/  @P0 SHF.R.U32.HI R5, RZ, c[0x0][0x4f0], R0 ;  /* 0x00013c00ff050a19 */ /* 0x000fe20000011600 */
[----:B------:R-:W-:Y:S02]  /*11790*/  IMAD.U32 R3, RZ, RZ, UR9 ;  /* 0x00000009ff037e24 */ /* 0x000fe4000f8e00ff */
[----:B------:R-:W-:Y:S02]  /*117a0*/  IMAD R3, R11, c[0x0][0x498], RZ ;  /* 0x000126000b037a24 */ /* 0x000fe400078e02ff */
[----:B------:R-:W-:Y:S02]  /*117b0*/  IMAD.MOV R4, RZ, RZ, -R5 ;  /* 0x000000ffff047224 */ /* 0x000fe400078e0a05 */
[----:B------:R-:W-:-:S04]  /*117c0*/  IMAD.WIDE.U32 R12, R8, c[0x0][0x498], R12 ;  /* 0x00012600080c7a25 */ /* 0x000fc800078e000c */
[----:B------:R-:W-:Y:S01]  /*117d0*/  IMAD R4, R4, c[0x0][0x4e8], R9 ;  /* 0x00013a0004047a24 */ /* 0x000fe200078e0209 */
[----:B------:R-:W-:Y:S01]  /*117e0*/  IADD3 R12, P0, R5, R12, RZ ;  /* 0x0000000c050c7210 */ /* 0x000fe20007f1e0ff */
[----:B------:R-:W-:Y:S01]  /*117f0*/  IMAD R0, R8, c[0x0][0x49c], R3 ;  /* 0x0001270008007a24 */ /* 0x000fe200078e0203 */
[----:B------:R-:W-:Y:S02]  /*11800*/  SHF.R.S32.HI R3, RZ, 0x1f, R5 ;  /* 0x0000001fff037819 */ /* 0x000fe40000011405 */
[----:B------:R-:W-:Y:S02]  /*11810*/  SHF.R.S32.HI R2, RZ, 0x1f, R4 ;  /* 0x0000001fff027819 */ /* 0x000fe40000011404 */
[----:B------:R-:W-:-:S03]  /*11820*/  IADD3.X R13, R3, R13, R0, P0, !PT ;  /* 0x0000000d030d7210 */ /* 0x000fc600007fe400 */
[----:B------:R-:W-:Y:S02]  /*11830*/  IMAD R5, R2, c[0x0][0x488], RZ ;  /* 0x0001220002057a24 */ /* 0x000fe400078e02ff */
[----:B------:R-:W-:-:S04]  /*11840*/  IMAD.WIDE.U32 R12, R4, c[0x0][0x488], R12 ;  /* 0x00012200040c7a25 */ /* 0x000fc800078e000c */
[----:B------:R-:W-:Y:S01]  /*11850*/  IMAD R5, R4, c[0x0][0x48c], R5 ;  /* 0x0001230004057a24 */ /* 0x000fe200078e0205 */
[----:B------:R-:W-:-:S04]  /*11860*/  LEA R2, P0, R12, c[0x0][0x450], 0x2 ;  /* 0x000114000c027a11 */ /* 0x000fc800078010ff */
[----:B------:R-:W-:-:S04]  /*11870*/  IADD3 R5, R13, R5, RZ ;  /* 0x000000050d057210 */ /* 0x000fc80007ffe0ff */
[----:B------:R-:W-:Y:S02]  /*11880*/  LEA.HI.X R3, R12, c[0x0][0x454], R5, 0x2, P0 ;  /* 0x000115000c037a11 */ /* 0x000fe400000f1405 */
[----:B------:R-:W-:-:S05]  /*11890*/  MOV R5, 0xff800000 ;  /* 0xff80000000057802 */ /* 0x000fca0000000f00 */
[----:B------:R1:W-:Y:S02]  /*118a0*/  STG.E [R2.64], R5 ;  /* 0x0000000502007986 */ /* 0x0003e4000c101916 */
.L_x_218:
[----:B------:R-:W-:Y:S05]  /*118b0*/  BSYNC B0 ;  /* 0x0000000000007941 */ /* 0x000fea0003800000 */
.L_x_217:
[----:B-1----:R-:W1:Y:S01]  /*118c0*/  S2R R5, SR_CTAID.X ;  /* 0x0000000000057919 */ /* 0x002e620000002500 */
[----:B------:R-:W-:Y:S01]  /*118d0*/  SHF.R.S32.HI R4, RZ, 0x1f, R7 ;  /* 0x0000001fff047819 */ /* 0x000fe20000011407 */
[----:B------:R-:W-:Y:S01]  /*118e0*/  IMAD.MOV.U32 R3, RZ, RZ, c[0x0][0x4e8] ;  /* 0x00013a00ff037624 */ /* 0x000fe200078e00ff */
[----:B------:R-:W-:Y:S01]  /*118f0*/  ULDC.64 UR4, c[0x0][0x3e8] ;  /* 0x0000fa0000047ab9 */ /* 0x000fe20000000a00 */
[----:B------:R-:W-:Y:S01]  /*11900*/  IMAD R11, R11, c[0x0][0x3f0], RZ ;  /* 0x0000fc000b0b7a24 */ /* 0x000fe200078e02ff */
[----:B------:R-:W-:Y:S01]  /*11910*/  LEA.HI R4, R4, R7, RZ, 0x3 ;  /* 0x0000000704047211 */ /* 0x000fe200078f18ff */
[----:B------:R-:W-:Y:S01]  /*11920*/  UIMAD UR6, UR6, UR4, URZ ;  /* 0x00000004060672a4 */ /* 0x000fe2000f8e023f */
[C---:B------:R-:W-:Y:S01]  /*11930*/  ISETP.NE.AND P0, PT, R3.reuse, 0x1, PT ;  /* 0x000000010300780c */ /* 0x040fe20003f05270 */
[----:B------:R-:W-:Y:S01]  /*11940*/  UIMAD.WIDE.U32 UR8, UR11, UR4, URZ ;  /* 0x000000040b0872a5 */ /* 0x000fe2000f8e003f */
[----:B------:R-:W-:Y:S01]  /*11950*/  LOP3.LUT R0, R4, 0xfffffff8, RZ, 0xc0, !PT ;  /* 0xfffffff804007812 */ /* 0x000fe200078ec0ff */
[----:B------:R-:W-:Y:S01]  /*11960*/  UIMAD UR4, UR11, UR5, UR6 ;  /* 0x000000050b0472a4 */ /* 0x000fe2000f8e0206 */
[----:B------:R-:W-:Y:S01]  /*11970*/  SHF.R.S32.HI R4, RZ, 0x3, R4 ;  /* 0x00000003ff047819 */ /* 0x000fe20000011404 */
[----:B------:R-:W-:Y:S01]  /*11980*/  IMAD R3, R3, c[0x0][0x388], RZ ;  /* 0x0000e20003037a24 */ /* 0x000fe200078e02ff */
[----:B------:R-:W-:Y:S01]  /*11990*/  BSSY B0, `(.L_x_219) ;  /* 0x0000033000007945 */ /* 0x000fe20003800000 */
[----:B------:R-:W-:Y:S01]  /*119a0*/  IMAD.IADD R7, R7, 0x1, -R0 ;  /* 0x0000000107077824 */ /* 0x000fe200078e0a00 */
[----:B------:R-:W-:Y:S01]  /*119b0*/  UIADD3 UR4, UR9, UR4, URZ ;  /* 0x0000000409047290 */ /* 0x000fe2000fffe03f */
[----:B------:R-:W-:Y:S01]  /*119c0*/  IMAD.U32 R13, RZ, RZ, UR9 ;  /* 0x00000009ff0d7e24 */ /* 0x000fe2000f8e00ff */
[----:B------:R-:W-:Y:S01]  /*119d0*/  MOV R12, UR8 ;  /* 0x00000008000c7c02 */ /* 0x000fe20008000f00 */
[----:B------:R-:W-:Y:S01]  /*119e0*/  IMAD R0, R8, c[0x0][0x3f4], R11 ;  /* 0x0000fd0008007a24 */ /* 0x000fe200078e020b */
[----:B------:R-:W-:-:S02]  /*119f0*/  LEA R6, R7, R4, 0x5 ;  /* 0x0000000407067211 */ /* 0x000fc400078e28ff */
[----:B------:R-:W-:Y:S02]  /*11a00*/  MOV R13, UR4 ;  /* 0x00000004000d7c02 */ /* 0x000fe40008000f00 */
[----:B------:R-:W-:Y:S01]  /*11a10*/  SHF.L.U32 R7, R7, 0x3, RZ ;  /* 0x0000000307077819 */ /* 0x000fe200000006ff */
[C---:B-1----:R-:W-:Y:S01]  /*11a20*/  IMAD R6, R5.reuse, 0x80, R6 ;  /* 0x0000008005067824 */ /* 0x042fe200078e0206 */
[----:B------:R-:W-:Y:S01]  /*11a30*/  LEA R4, R5, R4, 0x7 ;  /* 0x0000000405047211 */ /* 0x000fe200078e38ff */
[----:B------:R-:W-:Y:S01]  /*11a40*/  IMAD.WIDE.U32 R12, R8, c[0x0][0x3f0], R12 ;  /* 0x0000fc00080c7a25 */ /* 0x000fe200078e000c */
[----:B------:R-:W-:-:S03]  /*11a50*/  IADD3 R5, R7, 0x80, RZ ;  /* 0x0000008007057810 */ /* 0x000fc60007ffe0ff */
[----:B------:R-:W-:-:S04]  /*11a60*/  @P0 IMAD.HI.U32 R2, R6, c[0x0][0x4ec], RZ ;  /* 0x00013b0006020a27 */ /* 0x000fc800078e00ff */
[----:B------:R-:W-:Y:S01]  /*11a70*/  IMAD.MOV.U32 R9, RZ, RZ, R6 ;  /* 0x000000ffff097224 */ /* 0x000fe200078e0006 */
[----:B------:R-:W-:Y:S01]  /*11a80*/  @P0 SHF.R.U32.HI R9, RZ, c[0x0][0x4f0], R2 ;  /* 0x00013c00ff090a19 */ /* 0x000fe20000011602 */
[----:B------:R-:W-:-:S03]  /*11a90*/  IMAD.IADD R13, R13, 0x1, R0 ;  /* 0x000000010d0d7824 */ /* 0x000fc600078e0200 */
[----:B------:R-:W-:Y:S01]  /*11aa0*/  SHF.R.S32.HI R2, RZ, 0x1f, R9 ;  /* 0x0000001fff027819 */ /* 0x000fe20000011409 */
[C---:B------:R-:W-:Y:S01]  /*11ab0*/  IMAD.WIDE.U32 R12, R9.reuse, c[0x0][0x3e0], R12 ;  /* 0x0000f800090c7a25 */ /* 0x040fe200078e000c */
[----:B------:R-:W-:-:S03]  /*11ac0*/  IADD3 R11, -R9, RZ, RZ ;  /* 0x000000ff090b7210 */ /* 0x000fc60007ffe1ff */
[----:B------:R-:W-:Y:S02]  /*11ad0*/  IMAD R2, R2, c[0x0][0x3e0], RZ ;  /* 0x0000f80002027a24 */ /* 0x000fe400078e02ff */
[----:B------:R-:W-:Y:S01]  /*11ae0*/  IMAD R11, R11, c[0x0][0x4e8], R6 ;  /* 0x00013a000b0b7a24 */ /* 0x000fe200078e0206 */
[----:B------:R-:W-:Y:S01]  /*11af0*/  IADD3 R6, R7, 0x40, RZ ;  /* 0x0000004007067810 */ /* 0x000fe20007ffe0ff */
[----:B------:R-:W-:-:S03]  /*11b00*/  IMAD R9, R9, c[0x0][0x3e4], R2 ;  /* 0x0000f90009097a24 */ /* 0x000fc600078e0202 */
[----:B------:R-:W-:Y:S02]  /*11b10*/  SHF.R.S32.HI R0, RZ, 0x1f, R11 ;  /* 0x0000001fff007819 */ /* 0x000fe4000001140b */
[----:B------:R-:W-:-:S03]  /*11b20*/  IADD3 R13, R13, R9, RZ ;  /* 0x000000090d0d7210 */ /* 0x000fc60007ffe0ff */
[----:B------:R-:W-:Y:S02]  /*11b30*/  IMAD R0, R0, c[0x0][0x3d8], RZ ;  /* 0x0000f60000007a24 */ /* 0x000fe400078e02ff */
[----:B------:R-:W-:-:S04]  /*11b40*/  IMAD.WIDE.U32 R8, R11, c[0x0][0x3d8], R12 ;  /* 0x0000f6000b087a25 */ /* 0x000fc800078e000c */
[----:B------:R-:W-:-:S04]  /*11b50*/  IMAD R0, R11, c[0x0][0x3dc], R0 ;  /* 0x0000f7000b007a24 */ /* 0x000fc800078e0200 */
[----:B------:R-:W-:Y:S01]  /*11b60*/  IMAD.IADD R11, R9, 0x1, R0 ;  /* 0x00000001090b7824 */ /* 0x000fe200078e0200 */
[----:B------:R-:W-:-:S04]  /*11b70*/  LEA R9, P0, R8, c[0x0][0x380], 0x1 ;  /* 0x0000e00008097a11 */ /* 0x000fc800078008ff */
[----:B------:R-:W-:Y:S01]  /*11b80*/  LEA.HI.X R8, R8, c[0x0][0x384], R11, 0x1, P0 ;  /* 0x0000e10008087a11 */ /* 0x000fe200000f0c0b */
[----:B------:R1:W3:Y:S01]  /*11b90*/  SHFL.IDX PT, R10, R9, RZ, 0x181f ;  /* 0x00181fff090a7589 */ /* 0x0002e200000e0000 */
[----:B------:R-:W-:-:S03]  /*11ba0*/  ISETP.GE.AND P0, PT, R4, R3, PT ;  /* 0x000000030400720c */ /* 0x000fc60003f06270 */
[----:B------:R1:W4:Y:S10]  /*11bb0*/  SHFL.IDX PT, R11, R8, RZ, 0x181f ;  /* 0x00181fff080b7589 */ /* 0x00033400000e0000 */
[----:B------:R-:W-:Y:S05]  /*11bc0*/  @P0 BRA `(.L_x_220) ;  /* 0x000000f000000947 */ /* 0x000fea0003800000 */
[----:B------:R-:W-:Y:S02]  /*11bd0*/  ISETP.GE.AND P1, PT, R6, c[0x0][0x3c8], PT ;  /* 0x0000f20006007a0c */ /* 0x000fe40003f26270 */
[----:B------:R-:W-:-:S02]  /*11be0*/  ISETP.GE.AND P0, PT, R5, c[0x0][0x3c8], PT ;  /* 0x0000f20005007a0c */ /* 0x000fc40003f06270 */
        /* <DEDUP_REMOVED lines=13> */
.L_x_220:
[----:B------:R-:W-:Y:S05]  /*11cc0*/  BSYNC B0 ;  /* 0x0000000000007941 */ /* 0x000fea0003800000 */
.L_x_219:
[----:B------:R-:W-:Y:S01]  /*11cd0*/  IADD3 R0, R4, 0x20, RZ ;  /* 0x0000002004007810 */ /* 0x000fe20007ffe0ff */
[----:B---34-:R3:W4:Y:S01]  /*11ce0*/  SHFL.IDX PT, R11, R8, 0x1, 0x181f ;  /* 0x00381f00080b7f89 */ /* 0x01872200000e0000 */
[----:B------:R-:W-:Y:S02]  /*11cf0*/  BSSY B0, `(.L_x_221) ;  /* 0x0000013000007945 */ /* 0x000fe40003800000 */
[----:B------:R-:W-:Y:S01]  /*11d00*/  ISETP.GE.AND P0, PT, R0, R3, PT ;  /* 0x000000030000720c */ /* 0x000fe20003f06270 */
[----:B------:R3:W1:-:S12]  /*11d10*/  SHFL.IDX PT, R10, R9, 0x1, 0x181f ;  /* 0x00381f00090a7f89 */ /* 0x00065800000e0000 */
        /* <DEDUP_REMOVED lines=16> */
.L_x_222:
[----:B------:R-:W-:Y:S05]  /*11e20*/  BSYNC B0 ;  /* 0x0000000000007941 */ /* 0x000fea0003800000 */
.L_x_221:
[----:B------:R-:W-:Y:S01]  /*11e30*/  IADD3 R0, R4, 0x40, RZ ;  /* 0x0000004004007810 */ /* 0x000fe20007ffe0ff */
[----:B-1--4-:R1:W4:Y:S01]  /*11e40*/  SHFL.IDX PT, R11, R8, 0x2, 0x181f ;  /* 0x00581f00080b7f89 */ /* 0x01232200000e0000 */
[----:B------:R-:W-:Y:S02]  /*11e50*/  BSSY B0, `(.L_x_223) ;  /* 0x0000013000007945 */ /* 0x000fe40003800000 */
[----:B------:R-:W-:Y:S01]  /*11e60*/  ISETP.GE.AND P0, PT, R0, R3, PT ;  /* 0x000000030000720c */ /* 0x000fe20003f06270 */
[----:B------:R1:W3:-:S12]  /*11e70*/  SHFL.IDX PT, R10, R9, 0x2, 0x181f ;  /* 0x00581f00090a7f89 */ /* 0x0002d800000e0000 */
        /* <DEDUP_REMOVED lines=16> */
.L_x_224:
[----:B------:R-:W-:Y:S05]  /*11f80*/  BSYNC B0 ;  /* 0x0000000000007941 */ /* 0x000fea0003800000 */
.L_x_223:
[----:B------:R-:W-:Y:S01]  /*11f90*/  IADD3 R4, R4, 0x60, RZ ;  /* 0x0000006004047810 */ /* 0x000fe20007ffe0ff */
[----:B---34-:R3:W4:Y:S03]  /*11fa0*/  SHFL.IDX PT, R11, R8, 0x3, 0x181f ;  /* 0x00781f00080b7f89 */ /* 0x01872600000e0000 */
[----:B------:R-:W-:Y:S01]  /*11fb0*/  ISETP.GE.AND P0, PT, R4, R3, PT ;  /* 0x000000030400720c */ /* 0x000fe20003f06270 */
[----:B------:R3:W1:-:S12]  /*11fc0*/  SHFL.IDX PT, R10, R9, 0x3, 0x181f ;  /* 0x00781f00090a7f89 */ /* 0x00065800000e0000 */
[----:B------:R-:W-:Y:S05]  /*11fd0*/  @P0 EXIT ;  /* 0x000000000000094d */ /* 0x000fea0003800000 */
[----:B------:R-:W-:Y:S02]  /*11fe0*/  ISETP.GE.AND P0, PT, R6, c[0x0][0x3c8], PT ;  /* 0x0000f20006007a0c */ /* 0x000fe40003f06270 */
[----:B------:R-:W-:-:S11]  /*11ff0*/  ISETP.GE.AND P1, PT, R7, c[0x0][0x3c8], PT ;  /* 0x0000f20007007a0c */ /* 0x000fd60003f26270 */
[----:B------:R-:W-:-:S04]  /*12000*/  @!P0 SHF.R.S32.HI R3, RZ, 0x1f, R6 ;  /* 0x0000001fff038819 */ /* 0x000fc80000011406 */
[----:B------:R-:W-:Y:S01]  /*12010*/  @!P0 LEA.HI R3, R3, R6, RZ, 0x3 ;  /* 0x0000000603038211 */ /* 0x000fe200078f18ff */
[----:B-1--4-:R-:W-:-:S03]  /*12020*/  @!P1 IMAD.WIDE R6, R7, 0x2, R10 ;  /* 0x0000000207069825 */ /* 0x012fc600078e020a */
        /* <DEDUP_REMOVED lines=8> */
[----:B-1----:R-:W-:-:S05]  /*120b0*/  LOP3.LUT R3, R0, 0xfffffff8, RZ, 0xc0, !PT ;  /* 0xfffffff800037812 */ /* 0x002fca00078ec0ff */
[----:B------:R-:W-:-:S05]  /*120c0*/  IMAD.WIDE R10, R3, 0x2, R10 ;  /* 0x00000002030a7825 */ /* 0x000fca00078e020a */
[----:B------:R-:W-:Y:S01]  /*120d0*/  ST.E.128 [R10.64], RZ ;  /* 0x000000ff0a007985 */ /* 0x000fe2000c101d16 */
[----:B------:R-:W-:Y:S05]  /*120e0*/  EXIT ;  /* 0x000000000000794d */ /* 0x000fea0003800000 */
.L_x_225:
        /* <DEDUP_REMOVED lines=9> */
.L_x_1700:


//--------------------- .text._ZN7cutlass13device_kernelIN5flash19enable_sm80_to_sm89INS1_16FlashAttnFwdSm80INS1_25CollectiveMainloopFwdSm80ILi8ELi1ELb0EN4cute5tupleIJNS5_1CILi128EEENS7_ILi64EEENS7_ILi192EEEEEELi192ENS_10bfloat16_tEfNS_4arch4Sm80ELb0ELb1ELb1ELb1ELb1ELb0ELb1ELb0EEENS1_21CollectiveEpilogueFwdINS6_IJS8_SA_S9_EEENS6_IJNS7_ILi1EEESI_SI_EEESC_SE_Li256ELb1ELb1ELb0ELb0EEENS1_19SingleTileSchedulerILb1ELb0ELb1ELi128EEEEEEEEEvNT_6ParamsE --------------------------
	.section	.text._ZN7cutlass13device_kernelIN5flash19enable_sm80_to_sm89INS1_16FlashAttnFwdSm80INS1_25CollectiveMainloopFwdSm80ILi8ELi1ELb0EN4cute5tupleIJNS5_1CILi128EEENS7_ILi64EEENS7_ILi192EEEEEELi192ENS_10bfloat16_tEfNS_4arch4Sm80ELb0ELb1ELb1ELb1ELb1ELb0ELb1ELb0EEENS1_21CollectiveEpilogueFwdINS6_IJS8_SA_S9_EEENS6_IJNS7_ILi1EEESI_SI_EEESC_SE_Li256ELb1ELb1ELb0ELb0EEENS1_19SingleTileSchedulerILb1ELb0ELb1ELi128EEEEEEEEEvNT_6ParamsE,"ax",@progbits
	.sectioninfo	@"SHI_REGISTERS=255"
	.align	128
.text._ZN7cutlass13device_kernelIN5flash19enable_sm80_to_sm89INS1_16FlashAttnFwdSm80INS1_25CollectiveMainloopFwdSm80ILi8ELi1ELb0EN4cute5tupleIJNS5_1CILi128EEENS7_ILi64EEENS7_ILi192EEEEEELi192ENS_10bfloat16_tEfNS_4arch4Sm80ELb0ELb1ELb1ELb1ELb1ELb0ELb1ELb0EEENS1_21CollectiveEpilogueFwdINS6_IJS8_SA_S9_EEENS6_IJNS7_ILi1EEESI_SI_EEESC_SE_Li256ELb1ELb1ELb0ELb0EEENS1_19SingleTileSchedulerILb1ELb0ELb1ELi128EEEEEEEEEvNT_6ParamsE:
        .type           _ZN7cutlass13device_kernelIN5flash19enable_sm80_to_sm89INS1_16FlashAttnFwdSm80INS1_25CollectiveMainloopFwdSm80ILi8ELi1ELb0EN4cute5tupleIJNS5_1CILi128EEENS7_ILi64EEENS7_ILi192EEEEEELi192ENS_10bfloat16_tEfNS_4arch4Sm80ELb0ELb1ELb1ELb1ELb1ELb0ELb1ELb0EEENS1_21CollectiveEpilogueFwdINS6_IJS8_SA_S9_EEENS6_IJNS7_ILi1EEESI_SI_EEESC_SE_Li256ELb1ELb1ELb0ELb0EEENS1_19SingleTileSchedulerILb1ELb0ELb1ELi128EEEEEEEEEvNT_6ParamsE,@function
        .size           _ZN7cutlass13device_kernelIN5flash19enable_sm80_to_sm89INS1_16FlashAttnFwdSm80INS1_25CollectiveMainloopFwdSm80ILi8ELi1ELb0EN4cute5tupleIJNS5_1CILi128EEENS7_ILi64EEENS7_ILi192EEEEEELi192ENS_10bfloat16_tEfNS_4arch4Sm80ELb0ELb1ELb1ELb1ELb1ELb0ELb1ELb0EEENS1_21CollectiveEpilogueFwdINS6_IJS8_SA_S9_EEENS6_IJNS7_ILi1EEESI_SI_EEESC_SE_Li256ELb1ELb1ELb0ELb0EEENS1_19SingleTileSchedulerILb1ELb0ELb1ELi128EEEEEEEEEvNT_6ParamsE,(.L_x_1701 - _ZN7cutlass13device_kernelIN5flash19enable_sm80_to_sm89INS1_16FlashAttnFwdSm80INS1_25CollectiveMainloopFwdSm80ILi8ELi1ELb0EN4cute5tupleIJNS5_1CILi128EEENS7_ILi64EEENS7_ILi192EEEEEELi192ENS_10bfloat16_tEfNS_4arch4Sm80ELb0ELb1ELb1ELb1ELb1ELb0ELb1ELb0EEENS1_21CollectiveEpilogueFwdINS6_IJS8_SA_S9_EEENS6_IJNS7_ILi1EEESI_SI_EEESC_SE_Li256ELb1ELb1ELb0ELb0EEENS1_19SingleTileSchedulerILb1ELb0ELb1ELi128EEEEEEEEEvNT_6ParamsE)
        .other          _ZN7cutlass13device_kernelIN5flash19enable_sm80_to_sm89INS1_16FlashAttnFwdSm80INS1_25CollectiveMainloopFwdSm80ILi8ELi1ELb0EN4cute5tupleIJNS5_1CILi128EEENS7_ILi64EEENS7_ILi192EEEEEELi192ENS_10bfloat16_tEfNS_4arch4Sm80ELb0ELb1ELb1ELb1ELb1ELb0ELb1ELb0EEENS1_21CollectiveEpilogueFwdINS6_IJS8_SA_S9_EEENS6_IJNS7_ILi1EEESI_SI_EEESC_SE_Li256ELb1ELb1ELb0ELb0EEENS1_19SingleTileSchedulerILb1ELb0ELb1ELi128EEEEEEEEEvNT_6ParamsE,@"STO_CUDA_ENTRY STV_DEFAULT"
_ZN7cutlass13device_kernelIN5flash19enable_sm80_to_sm89INS1_16FlashAttnFwdSm80INS1_25CollectiveMainloopFwdSm80ILi8ELi1ELb0EN4cute5tupleIJNS5_1CILi128EEENS7_ILi64EEENS7_ILi192EEEEEELi192ENS_10bfloat16_tEfNS_4arch4Sm80ELb0ELb1ELb1ELb1ELb1ELb0ELb1ELb0EEENS1_21CollectiveEpilogueFwdINS6_IJS8_SA_S9_EEENS6_IJNS7_ILi1EEESI_SI_EEESC_SE_Li256ELb1ELb1ELb0ELb0EEENS1_19SingleTileSchedulerILb1ELb0ELb1ELi128EEEEEEEEEvNT_6ParamsE:
        /* <DEDUP_REMOVED lines=11> */
[----:B------:R-:W-:Y:S05]  /*00b0*/  @!P0 BRA `(.L_x_226) ;  /* 0x000001c000008947 */ /* 0x000fea0003800000 */
[----:B---3--:R-:W-:-:S04]  /*00c0*/  ISETP.NE.U32.AND P0, PT, RZ, c[0x0][0x568], PT ;  /* 0x00015a00ff007a0c */ /* 0x008fc80003f05070 */
[----:B------:R-:W-:-:S13]  /*00d0*/  ISETP.NE.AND.EX P0, PT, RZ, c[0x0][0x56c], PT, P0 ;  /* 0x00015b00ff007a0c */ /* 0x000fda0003f05300 */
[----:B------:R-:W-:Y:S05]  /*00e0*/  @!P0 BRA `(.L_x_227) ;  /* 0x0000005000008947 */ /* 0x000fea0003800000 */
[----:B------:R-:W-:Y:S02]  /*00f0*/  MOV R2, UR4 ;  /* 0x0000000400027c02 */ /* 0x000fe40008000f00 */
[----:B------:R-:W-:-:S05]  /*0100*/  MOV R3, UR5 ;  /* 0x0000000500037c02 */ /* 0x000fca0008000f00 */
[----:B------:R-:W2:Y:S02]  /*0110*/  LDG.E R2, [R2.64] ;  /* 0x0000001402027981 */ /* 0x000ea4000c1e1900 */
[----:B--2---:R1:W2:Y:S02]  /*0120*/  R2UR UR5, R2 ;  /* 0x00000000020573c2 */ /* 0x0042a400000e0000 */
[----:B-12---:R-:W-:Y:S05]  /*0130*/  BRA `(.L_x_228) ;  /* 0x000000e000007947 */ /* 0x006fea0003800000 */
.L_x_227:
        /* <DEDUP_REMOVED lines=13> */
.L_x_229:
[----:B------:R-:W-:Y:S02]  /*0210*/  ULDC UR5, c[0x0][0x54c] ;  /* 0x0001530000057ab9 */ /* 0x000fe40000000800 */
.L_x_228:
[----:B------:R-:W-:Y:S02]  /*0220*/  ULDC UR4, c[0x0][0x548] ;  /* 0x0001520000047ab9 */ /* 0x000fe40000000800 */
[----:B------:R-:W-:-:S02]  /*0230*/  USHF.L.U32 UR26, UR27, 0x7, URZ ;  /* 0x000000071b1a7899 */ /* 0x000fc4000800063f */
[----:B------:R-:W-:-:S04]  /*0240*/  UIMAD UR4, UR5, UR4, URZ ;  /* 0x00000004050472a4 */ /* 0x000fc8000f8e023f */
[----:B------:R-:W-:-:S04]  /*0250*/  UISETP.GE.AND UP0, UPT, UR26, UR4, UPT ;  /* 0x000000041a00728c */ /* 0x000fc8000bf06270 */
[----:B------:R-:W-:Y:S01]  /*0260*/  USEL UR13, UR13, 0xffffffff, !UP0 ;  /* 0xffffffff0d0d7887 */ /* 0x000fe2000c000000 */
[----:B------:R-:W-:Y:S05]  /*0270*/  BRA `(.L_x_230) ;  /* 0x000001b000007947 */ /* 0x000fea0003800000 */
.L_x_226:
        /* <DEDUP_REMOVED lines=8> */
.L_x_231:
        /* <DEDUP_REMOVED lines=13> */
.L_x_233:
[----:B------:R-:W-:Y:S02]  /*03d0*/  ULDC UR5, c[0x0][0x54c] ;  /* 0x0001530000057ab9 */ /* 0x000fe40000000800 */
.L_x_232:
[----:B------:R-:W-:Y:S02]  /*03e0*/  ULDC UR4, c[0x0][0x548] ;  /* 0x0001520000047ab9 */ /* 0x000fe40000000800 */
[----:B------:R-:W-:-:S02]  /*03f0*/  USHF.L.U32 UR26, UR27, 0x7, URZ ;  /* 0x000000071b1a7899 */ /* 0x000fc4000800063f */
[----:B------:R-:W-:-:S04]  /*0400*/  UIMAD UR4, UR5, UR4, URZ ;  /* 0x00000004050472a4 */ /* 0x000fc8000f8e023f */
[----:B------:R-:W-:-:S04]  /*0410*/  UISETP.GE.AND UP0, UPT, UR26, UR4, UPT ;  /* 0x000000041a00728c */ /* 0x000fc8000bf06270 */
[----:B------:R-:W-:-:S06]  /*0420*/  USEL UR13, UR13, 0xffffffff, !UP0 ;  /* 0xffffffff0d0d7887 */ /* 0x000fcc000c000000 */
.L_x_230:
[----:B------:R-:W-:-:S13]  /*0430*/  ISETP.LE.AND P0, PT, RZ, UR13, PT ;  /* 0x0000000dff007c0c */ /* 0x000fda000bf03270 */
[----:B------:R-:W-:Y:S05]  /*0440*/  @!P0 EXIT ;  /* 0x000000000000894d */ /* 0x000fea0003800000 */
[----:B------:R-:W-:Y:S02]  /*0450*/  ULDC.64 UR8, c[0x0][0x370] ;  /* 0x0000dc0000087ab9 */ /* 0x000fe40000000a00 */
[----:B------:R-:W-:Y:S02]  /*0460*/  ULDC.64 UR4, c[0x0][0x360] ;  /* 0x0000d80000047ab9 */ /* 0x000fe40000000a00 */
[----:B------:R-:W-:Y:S02]  /*0470*/  UISETP.NE.U32.AND UP1, UPT, URZ, UR8, UPT ;  /* 0x000000083f00728c */ /* 0x000fe4000bf25070 */
[----:B------:R-:W-:Y:S02]  /*0480*/  UISETP.NE.U32.AND UP0, UPT, URZ, UR4, UPT ;  /* 0x000000043f00728c */ /* 0x000fe4000bf05070 */
[----:B------:R-:W-:Y:S02]  /*0490*/  ULDC.64 UR6, c[0x0][0x348] ;  /* 0x0000d20000067ab9 */ /* 0x000fe40000000a00 */
[----:B------:R-:W-:-:S02]  /*04a0*/  UISETP.NE.U32.AND UP3, UPT, URZ, UR6, UPT ;  /* 0x000000063f00728c */ /* 0x000fc4000bf65070 */
[----:B------:R-:W-:Y:S02]  /*04b0*/  UISETP.NE.AND.EX UP1, UPT, URZ, UR9, UPT, UP1 ;  /* 0x000000093f00728c */ /* 0x000fe4000bf25310 */
[----:B------:R-:W-:Y:S02]  /*04c0*/  UISETP.NE.AND.EX UP0, UPT, URZ, UR5, UPT, UP0 ;  /* 0x000000053f00728c */ /* 0x000fe4000bf05300 */
[----:B------:R-:W-:Y:S02]  /*04d0*/  UISETP.NE.AND.EX UP3, UPT, URZ, UR7, UPT, UP3 ;  /* 0x000000073f00728c */ /* 0x000fe4000bf65330 */
[----:B------:R-:W-:Y:S01]  /*04e0*/  ULDC.64 UR8, c[0x0][0x370] ;  /* 0x0000dc0000087ab9 */ /* 0x000fe20000000a00 */
[----:B------:R-:W-:Y:S01]  /*04f0*/  PLOP3.LUT P2, PT, PT, PT, UP1, 0x80, 0x0 ;  /* 0x000000000000781c */ /* 0x000fe20003f4f018 */
[----:B------:R-:W-:Y:S01]  /*0500*/  ULDC.64 UR6, c[0x0][0x348] ;  /* 0x0000d20000067ab9 */ /* 0x000fe20000000a00 */
[----:B------:R-:W-:Y:S01]  /*0510*/  PLOP3.LUT P0, PT, PT, PT, UP0, 0x80, 0x0 ;  /* 0x000000000000781c */ /* 0x000fe20003f0f008 */
[----:B------:R-:W-:Y:S01]  /*0520*/  ULDC.64 UR4, c[0x0][0x360] ;  /* 0x0000d80000047ab9 */ /* 0x000fe20000000a00 */
[----:B------:R-:W-:Y:S01]  /*0530*/  PLOP3.LUT P1, PT, PT, PT, UP3, 0x80, 0x0 ;  /* 0x000000000000781c */ /* 0x000fe20003f2f038 */
[----:B------:R-:W-:-:S02]  /*0540*/  @UP1 UIMAD.WIDE UR8, UR13, UR14, UR8 ;  /* 0x0000000e0d0812a5 */ /* 0x000fc4000f8e0208 */
[----:B------:R-:W-:Y:S02]  /*0550*/  @UP0 UIMAD.WIDE UR4, UR13, UR14, UR4 ;  /* 0x0000000e0d0402a5 */ /* 0x000fe4000f8e0204 */
[----:B------:R-:W-:Y:S02]  /*0560*/  UIMAD.WIDE UR6, UR13, UR14, UR6 ;  /* 0x0000000e0d0672a5 */ /* 0x000fe4000f8e0206 */
[----:B------:R-:W-:Y:S02]  /*0570*/  IMAD.U32 R8, RZ, RZ, UR8 ;  /* 0x00000008ff087e24 */ /* 0x000fe4000f8e00ff */
[----:B------:R-:W-:Y:S01]  /*0580*/  IMAD.U32 R9, RZ, RZ, UR9 ;  /* 0x00000009ff097e24 */ /* 0x000fe2000f8e00ff */
[----:B------:R-:W-:Y:S01]  /*0590*/  MOV R6, UR4 ;  /* 0x0000000400067c02 */ /* 0x000fe20008000f00 */
[----:B------:R-:W-:Y:S01]  /*05a0*/  IMAD.U32 R7, RZ, RZ, UR5 ;  /* 0x00000005ff077e24 */ /* 0x000fe2000f8e00ff */
[----:B------:R-:W-:Y:S01]  /*05b0*/  MOV R4, UR6 ;  /* 0x0000000600047c02 */ /* 0x000fe20008000f00 */
[----:B------:R-:W-:Y:S01]  /*05c0*/  IMAD.U32 R5, RZ, RZ, UR7 ;  /* 0x00000007ff057e24 */ /* 0x000fe2000f8e00ff */
[----:B------:R-:W2:Y:S04]  /*05d0*/  @P2 LDG.E R3, [R8.64] ;  /* 0x0000001408032981 */ /* 0x000ea8000c1e1900 */
[----:B------:R-:W3:Y:S04]  /*05e0*/  @P0 LDG.E R0, [R6.64] ;  /* 0x0000001406000981 */ /* 0x000ee8000c1e1900 */
[----:B------:R-:W4:Y:S01]  /*05f0*/  @P1 LDG.E R2, [R4.64] ;  /* 0x0000001404021981 */ /* 0x000f22000c1e1900 */
[----:B------:R-:W1:Y:S01]  /*0600*/  S2UR UR10, SR_CTAID.Y ;  /* 0x00000000000a79c3 */ /* 0x000e620000002600 */
[----:B------:R-:W-:-:S02]  /*0610*/  UMOV UR11, URZ ;  /* 0x0000003f000b7c82 */ /* 0x000fc40008000000 */
[----:B------:R-:W-:Y:S02]  /*0620*/  ULDC UR12, c[0x0][0x168] ;  /* 0x00005a00000c7ab9 */ /* 0x000fe40000000800 */
[----:B------:R-:W-:Y:S02]  /*0630*/  UMOV UR9, URZ ;  /* 0x0000003f00097c82 */ /* 0x000fe40008000000 */
[----:B------:R-:W-:Y:S02]  /*0640*/  ULDC UR4, c[0x0][0x2ac] ;  /* 0x0000ab0000047ab9 */ /* 0x000fe40000000800 */
[----:B------:R-:W-:Y:S02]  /*0650*/  ULDC UR8, c[0x0][0x1d0] ;  /* 0x0000740000087ab9 */ /* 0x000fe40000000800 */
[----:B------:R-:W-:Y:S02]  /*0660*/  UIMAD UR8, UR4, UR8, URZ ;  /* 0x00000008040872a4 */ /* 0x000fe4000f8e023f */
[----:B-1----:R-:W-:Y:S01]  /*0670*/  USHF.R.S32.HI UR18, URZ, 0x1f, UR10 ;  /* 0x0000001f3f127899 */ /* 0x002fe2000801140a */
[----:B--2---:R1:W2:Y:S08]  /*0680*/  @P2 R2UR UR11, R3 ;  /* 0x00000000030b23c2 */ /* 0x0042b000000e0000 */
[----:B---3--:R1:W3:Y:S08]  /*0690*/  @P0 R2UR UR12, R0 ;  /* 0x00000000000c03c2 */ /* 0x0082f000000e0000 */
[----:B----4-:R1:W4:Y:S02]  /*06a0*/  @P1 R2UR UR9, R2 ;  /* 0x00000000020913c2 */ /* 0x01032400000e0000 */
[----:B-1--4-:R-:W-:Y:S05]  /*06b0*/  @P0 BRA `(.L_x_234) ;  /* 0x0000006000000947 */ /* 0x012fea0003800000 */
[----:B------:R-:W-:Y:S05]  /*06c0*/  @!P1 BRA `(.L_x_234) ;  /* 0x0000005000009947 */ /* 0x000fea0003800000 */
[----:B------:R-:W4:Y:S04]  /*06d0*/  LDG.E R0, [R4.64] ;  /* 0x0000001404007981 */ /* 0x000f28000c1e1900 */
[----:B------:R-:W5:Y:S01]  /*06e0*/  LDG.E R2, [R4.64+0x4] ;  /* 0x0000041404027981 */ /* 0x000f62000c1e1900 */
[----:B---34-:R-:W1:Y:S08]  /*06f0*/  R2UR UR12, R0 ;  /* 0x00000000000c73c2 */ /* 0x018e7000000e0000 */
[----:B-----5:R-:W1:Y:S02]  /*0700*/  R2UR UR4, R2 ;  /* 0x00000000020473c2 */ /* 0x020e6400000e0000 */
[----:B-1----:R-:W-:-:S06]  /*0710*/  UIADD3 UR12, -UR12, UR4, URZ ;  /* 0x000000040c0c7290 */ /* 0x002fcc000fffe13f */
.L_x_234:
[----:B------:R-:W-:-:S04]  /*0720*/  ISETP.NE.U32.AND P0, PT, RZ, c[0x0][0x368], PT ;  /* 0x0000da00ff007a0c */ /* 0x000fc80003f05070 */
[----:B------:R-:W-:-:S13]  /*0730*/  ISETP.NE.AND.EX P0, PT, RZ, c[0x0][0x36c], PT, P0 ;  /* 0x0000db00ff007a0c */ /* 0x000fda0003f05300 */
[----:B------:R-:W-:Y:S05]  /*0740*/  @!P0 BRA `(.L_x_235) ;  /* 0x0000007000008947 */ /* 0x000fea0003800000 */
[----:B------:R-:W-:Y:S02]  /*0750*/  ULDC.64 UR4, c[0x0][0x368] ;  /* 0x0000da0000047ab9 */ /* 0x000fe40000000a00 */
[----:B------:R-:W-:-:S06]  /*0760*/  UIMAD.WIDE UR4, UR13, UR14, UR4 ;  /* 0x0000000e0d0472a5 */ /* 0x000fcc000f8e0204 */
[----:B------:R-:W-:Y:S02]  /*0770*/  MOV R2, UR4 ;  /* 0x0000000400027c02 */ /* 0x000fe40008000f00 */
[----:B------:R-:W-:-:S05]  /*0780*/  MOV R3, UR5 ;  /* 0x0000000500037c02 */ /* 0x000fca0008000f00 */
[----:B------:R-:W4:Y:S02]  /*0790*/  LDG.E R2, [R2.64] ;  /* 0x0000001402027981 */ /* 0x000f24000c1e1900 */
[----:B----4-:R1:W4:Y:S02]  /*07a0*/  R2UR UR8, R2 ;  /* 0x00000000020873c2 */ /* 0x01032400000e0000 */
[----:B-1--4-:R-:W-:Y:S05]  /*07b0*/  BRA `(.L_x_236) ;  /* 0x000000c000007947 */ /* 0x012fea0003800000 */
.L_x_235:
[----:B------:R-:W-:-:S04]  /*07c0*/  ISETP.NE.U32.AND P0, PT, RZ, c[0x0][0x350], PT ;  /* 0x0000d400ff007a0c */ /* 0x000fc80003f05070 */
[----:B------:R-:W-:-:S13]  /*07d0*/  ISETP.NE.AND.EX P0, PT, RZ, c[0x0][0x354], PT, P0 ;  /* 0x0000d500ff007a0c */ /* 0x000fda0003f05300 */
[----:B------:R-:W-:Y:S05]  /*07e0*/  @!P0 BRA `(.L_x_236) ;  /* 0x0000009000008947 */ /* 0x000fea0003800000 */
[----:B------:R-:W-:Y:S02]  /*07f0*/  ULDC.64 UR4, c[0x0][0x350] ;  /* 0x0000d40000047ab9 */ /* 0x000fe40000000a00 */
[----:B------:R-:W-:-:S06]  /*0800*/  UIMAD.WIDE UR4, UR13, UR14, UR4 ;  /* 0x0000000e0d0472a5 */ /* 0x000fcc000f8e0204 */
[----:B------:R-:W-:Y:S02]  /*0810*/  MOV R4, UR4 ;  /* 0x0000000400047c02 */ /* 0x000fe40008000f00 */
[----:B------:R-:W-:-:S05]  /*0820*/  MOV R5, UR5 ;  /* 0x0000000500057c02 */ /* 0x000fca0008000f00 */
[----:B------:R-:W4:Y:S04]  /*0830*/  LDG.E R2, [R4.64] ;  /* 0x0000001404027981 */ /* 0x000f28000c1e1900 */
[----:B------:R-:W5:Y:S01]  /*0840*/  LDG.E R0, [R4.64+0x4] ;  /* 0x0000041404007981 */ /* 0x000f62000c1e1900 */
[----:B----4-:R-:W1:Y:S08]  /*0850*/  R2UR UR4, R2 ;  /* 0x00000000020473c2 */ /* 0x010e7000000e0000 */
[----:B-----5:R-:W1:Y:S02]  /*0860*/  R2UR UR8, R0 ;  /* 0x00000000000873c2 */ /* 0x020e6400000e0000 */
[----:B-1----:R-:W-:-:S06]  /*0870*/  UIADD3 UR8, -UR4, UR8, URZ ;  /* 0x0000000804087290 */ /* 0x002fcc000fffe13f */
.L_x_236:
[----:B------:R-:W-:Y:S02]  /*0880*/  ULDC UR4, c[0x0][0x2c4] ;  /* 0x0000b10000047ab9 */ /* 0x000fe40000000800 */
[----:B------:R-:W-:-:S02]  /*0890*/  UISETP.NE.AND UP2, UPT, UR4, 0x1, UPT ;  /* 0x000000010400788c */ /* 0x000fc4000bf45270 */
[----:B------:R-:W-:Y:S02]  /*08a0*/  ULDC.64 UR6, c[0x0][0x2c8] ;  /* 0x0000b20000067ab9 */ /* 0x000fe40000000a00 */
[----:B------:R-:W-:Y:S02]  /*08b0*/  ULDC.64 UR4, c[0x0][0x328] ;  /* 0x0000ca0000047ab9 */ /* 0x000fe40000000a00 */
[----:B------:R-:W-:Y:S02]  /*08c0*/  UISETP.GE.AND UP1, UPT, UR5, 0x1, UPT ;  /* 0x000000010500788c */ /* 0x000fe4000bf26270 */
[----:B--2---:R-:W-:Y:S02]  /*08d0*/  UIADD3 UR8, -UR11, UR8, URZ ;  /* 0x000000080b087290 */ /* 0x004fe4000fffe13f */
[----:B------:R-:W-:Y:S02]  /*08e0*/  UIADD3 UR15, UR26, 0x7f, URZ ;  /* 0x0000007f1a0f7890 */ /* 0x000fe4000fffe03f */
[----:B------:R-:W-:Y:S01]  /*08f0*/  @UP2 UIADD3 UR16, UR26, 0x7f, URZ ;  /* 0x0000007f1a102890 */ /* 0x000fe2000fffe03f */
[----:B------:R-:W-:-:S03]  /*0900*/  PLOP3.LUT P0, PT, PT, PT, UP1, 0x40, 0x0 ;  /* 0x000000000000781c */ /* 0x000fc60003f0e818 */
[----:B------:R-:W-:Y:S02]  /*0910*/  UIMAD.WIDE.U32 UR16, UR16, UR6, URZ ;  /* 0x00000006101072a5 */ /* 0x000fe4000f8e003f */
[----:B---3--:R-:W-:Y:S02]  /*0920*/  UIADD3 UR6, UR8, 0x1, -UR12 ;  /* 0x0000000108067890 */ /* 0x008fe4000fffe80c */
[----:B------:R-:W-:-:S04]  /*0930*/  @UP2 USHF.R.U32.HI UR15, URZ, UR7, UR17 ;  /* 0x000000073f0f2299 */ /* 0x000fc80008011611 */
[----:B------:R-:W-:-:S04]  /*0940*/  UIADD3 UR6, UR6, UR15, URZ ;  /* 0x0000000f06067290 */ /* 0x000fc8000fffe03f */
[----:B------:R-:W-:Y:S01]  /*0950*/  UIADD3 UR4, UR6, UR4, URZ ;  /* 0x0000000406047290 */ /* 0x000fe2000fffe03f */
[----:B------:R-:W-:Y:S05]  /*0960*/  @P0 BRA `(.L_x_237) ;  /* 0x0000012000000947 */ /* 0x000fea0003800000 */
[----:B------:R-:W-:Y:S01]  /*0970*/  ISETP.LT.AND P0, PT, RZ, UR6, PT ;  /* 0x00000006ff007c0c */ /* 0x000fe2000bf01270 */
[----:B------:R-:W-:-:S12]  /*0980*/  UIADD3 UR15, UR6, -0x1, URZ ;  /* 0xffffffff060f7890 */ /* 0x000fd8000fffe03f */
[----:B------:R-:W-:Y:S05]  /*0990*/  @P0 BRA `(.L_x_238) ;  /* 0x0000007000000947 */ /* 0x000fea0003800000 */
[----:B------:R-:W-:Y:S02]  /*09a0*/  UISETP.NE.AND UP0, UPT, UR5, 0x1, UPT ;  /* 0x000000010500788c */ /* 0x000fe4000bf05270 */
[----:B------:R-:W-:-:S03]  /*09b0*/  UIADD3 UR15, -UR6, URZ, URZ ;  /* 0x0000003f060f7290 */ /* 0x000fc6000fffe13f */
[----:B------:R-:W-:Y:S02]  /*09c0*/  ULDC.64 UR6, c[0x0][0x330] ;  /* 0x0000cc0000067ab9 */ /* 0x000fe40000000a00 */
[----:B------:R-:W-:-:S04]  /*09d0*/  UIMAD.WIDE.U32 UR16, UR15, UR6, URZ ;  /* 0x000000060f1072a5 */ /* 0x000fc8000f8e003f */
[----:B------:R-:W-:-:S04]  /*09e0*/  @UP0 USHF.R.U32.HI UR15, URZ, UR7, UR17 ;  /* 0x000000073f0f0299 */ /* 0x000fc80008011611 */
[----:B------:R-:W-:Y:S01]  /*09f0*/  ULOP3.LUT UR15, URZ, UR15, URZ, 0x33, !UPT ;  /* 0x0000000f3f0f7292 */ /* 0x000fe2000f8e333f */
[----:B------:R-:W-:Y:S05]  /*0a00*/  BRA `(.L_x_239) ;  /* 0x0000004000007947 */ /* 0x000fea0003800000 */
.L_x_238:
[----:B------:R-:W-:Y:S02]  /*0a10*/  UISETP.NE.AND UP0, UPT, UR5, 0x1, UPT ;  /* 0x000000010500788c */ /* 0x000fe4000bf05270 */
[----:B------:R-:W-:Y:S02]  /*0a20*/  ULDC.64 UR6, c[0x0][0x330] ;  /* 0x0000cc0000067ab9 */ /* 0x000fe40000000a00 */
[----:B------:R-:W-:-:S07]  /*0a30*/  UIMAD.WIDE.U32 UR16, UR15, UR6, URZ ;  /* 0x000000060f1072a5 */ /* 0x000fce000f8e003f */
[----:B------:R-:W-:Y:S02]  /*0a40*/  @UP0 USHF.R.U32.HI UR15, URZ, UR7, UR17 ;  /* 0x000000073f0f0299 */ /* 0x000fe40008011611 */
.L_x_239:
[----:B------:R-:W-:Y:S02]  /*0a50*/  ULDC UR6, c[0x0][0x32c] ;  /* 0x0000cb0000067ab9 */ /* 0x000fe40000000800 */
[----:B------:R-:W-:-:S04]  /*0a60*/  UIMAD UR6, UR15, UR5, UR6 ;  /* 0x000000050f0672a4 */ /* 0x000fc8000f8e0206 */
[----:B------:R-:W-:-:S04]  /*0a70*/  UISETP.LT.AND UP0, UPT, UR4, UR6, UPT ;  /* 0x000000060400728c */ /* 0x000fc8000bf01270 */
[----:B------:R-:W-:Y:S02]  /*0a80*/  USEL UR4, UR4, UR6, UP0 ;  /* 0x0000000604047287 */ /* 0x000fe40008000000 */
.L_x_237:
[----:B------:R-:W-:Y:S01]  /*0a90*/  UIADD3 UR17, UR8, 0x3f, URZ ;  /* 0x0000003f08117890 */ /* 0x000fe2000fffe03f */
[----:B------:R-:W-:Y:S01]  /*0aa0*/  PLOP3.LUT P0, PT, PT, PT, UP1, 0x40, 0x0 ;  /* 0x000000000000781c */ /* 0x000fe20003f0e818 */
[----:B------:R-:W-:Y:S02]  /*0ab0*/  UIADD3 UR15, UR4, 0x3f, URZ ;  /* 0x0000003f040f7890 */ /* 0x000fe4000fffe03f */
[----:B------:R-:W-:Y:S02]  /*0ac0*/  ULDC.64 UR6, c[0x0][0x2c8] ;  /* 0x0000b20000067ab9 */ /* 0x000fe40000000a00 */
[----:B------:R-:W-:Y:S02]  /*0ad0*/  UIMAD.WIDE.U32 UR22, UR26, UR6, URZ ;  /* 0x000000061a1672a5 */ /* 0x000fe4000f8e003f */
[----:B------:R-:W-:Y:S02]  /*0ae0*/  USHF.R.S32.HI UR16, URZ, 0x1f, UR17 ;  /* 0x0000001f3f107899 */ /* 0x000fe40008011411 */
[----:B------:R-:W-:-:S02]  /*0af0*/  USHF.R.S32.HI UR6, URZ, 0x1f, UR15 ;  /* 0x0000001f3f067899 */ /* 0x000fc4000801140f */
[----:B------:R-:W-:Y:S02]  /*0b00*/  ULEA.HI UR16, UR16, UR17, URZ, 0x6 ;  /* 0x0000001110107291 */ /* 0x000fe4000f8f303f */
[----:B------:R-:W-:Y:S02]  /*0b10*/  ULEA.HI UR6, UR6, UR15, URZ, 0x6 ;  /* 0x0000000f06067291 */ /* 0x000fe4000f8f303f */
[----:B------:R-:W-:Y:S02]  /*0b20*/  UMOV UR4, UR26 ;  /* 0x0000001a00047c82 */ /* 0x000fe40008000000 */
[----:B------:R-:W-:Y:S02]  /*0b30*/  @UP2 USHF.R.U32.HI UR4, URZ, UR7, UR23 ;  /* 0x000000073f042299 */ /* 0x000fe40008011617 */
[----:B------:R-:W-:Y:S02]  /*0b40*/  USHF.R.S32.HI UR16, URZ, 0x6, UR16 ;  /* 0x000000063f107899 */ /* 0x000fe40008011410 */
[----:B------:R-:W-:-:S02]  /*0b50*/  USHF.R.S32.HI UR22, URZ, 0x6, UR6 ;  /* 0x000000063f167899 */ /* 0x000fc40008011406 */
[----:B------:R-:W-:Y:S02]  /*0b60*/  UIADD3 UR23, UR8, -UR12, URZ ;  /* 0x8000000c08177290 */ /* 0x000fe4000fffe03f */
[----:B------:R-:W-:Y:S02]  /*0b70*/  UISETP.LT.AND UP0, UPT, UR16, UR22, UPT ;  /* 0x000000161000728c */ /* 0x000fe4000bf01270 */
[----:B------:R-:W-:Y:S02]  /*0b80*/  UIADD3 UR7, UR23, UR4, URZ ;  /* 0x0000000417077290 */ /* 0x000fe4000fffe03f */
[----:B------:R-:W-:Y:S02]  /*0b90*/  ULDC UR6, c[0x0][0x324] ;  /* 0x0000c90000067ab9 */ /* 0x000fe40000000800 */
[----:B------:R-:W-:Y:S02]  /*0ba0*/  USEL UR22, UR16, UR22, UP0 ;  /* 0x0000001610167287 */ /* 0x000fe40008000000 */
[----:B------:R-:W-:Y:S01]  /*0bb0*/  UIADD3 UR6, UR7, -UR6, URZ ;  /* 0x8000000607067290 */ /* 0x000fe2000fffe03f */
[----:B------:R-:W-:Y:S05]  /*0bc0*/  @P0 BRA `(.L_x_240) ;  /* 0x0000014000000947 */ /* 0x000fea0003800000 */
[----:B------:R-:W-:-:S06]  /*0bd0*/  UISETP.GT.AND UP0, UPT, UR7, -0x1, UPT ;  /* 0xffffffff0700788c */ /* 0x000fcc000bf04270 */
[----:B------:R-:W-:-:S13]  /*0be0*/  PLOP3.LUT P0, PT, PT, PT, UP0, 0x80, 0x0 ;  /* 0x000000000000781c */ /* 0x000fda0003f0f008 */
[----:B------:R-:W-:Y:S05]  /*0bf0*/  @P0 BRA `(.L_x_241) ;  /* 0x0000008000000947 */ /* 0x000fea0003800000 */
        /* <DEDUP_REMOVED lines=8> */
.L_x_241:
[----:B------:R-:W-:-:S03]  /*0c80*/  UISETP.NE.AND UP0, UPT, UR5, 0x1, UPT ;  /* 0x000000010500788c */ /* 0x000fc6000bf05270 */
[----:B------:R-:W-:Y:S02]  /*0c90*/  ULDC.64 UR4, c[0x0][0x330] ;  /* 0x0000cc0000047ab9 */ /* 0x000fe40000000a00 */
[----:B------:R-:W-:-:S07]  /*0ca0*/  UIMAD.WIDE.U32 UR16, UR7, UR4, URZ ;  /* 0x00000004071072a5 */ /* 0x000fce000f8e003f */
[----:B------:R-:W-:Y:S02]  /*0cb0*/  @UP0 UMOV UR15, UR17 ;  /* 0x00000011000f0c82 */ /* 0x000fe40008000000 */
[----:B------:R-:W-:Y:S02]  /*0cc0*/  @UP0 USHF.R.U32.HI UR7, URZ, UR5, UR15 ;  /* 0x000000053f070299 */ /* 0x000fe4000801160f */
.L_x_242:
[----:B------:R-:W-:Y:S02]  /*0cd0*/  ULDC UR4, c[0x0][0x32c] ;  /* 0x0000cb0000047ab9 */ /* 0x000fe40000000800 */
[----:B------:R-:W-:-:S04]  /*0ce0*/  UIMAD UR4, UR7, UR4, URZ ;  /* 0x00000004070472a4 */ /* 0x000fc8000f8e023f */
[----:B------:R-:W-:-:S04]  /*0cf0*/  UISETP.LT.AND UP0, UPT, UR6, UR4, UPT ;  /* 0x000000040600728c */ /* 0x000fc8000bf01270 */
[----:B------:R-:W-:-:S04]  /*0d00*/  USEL UR6, UR6, UR4, !UP0 ;  /* 0x0000000406067287 */ /* 0x000fc8000c000000 */
.L_x_240:
[----:B------:R-:W-:Y:S01]  /*0d10*/  USHF.R.S32.HI UR4, URZ, 0x1f, UR6 ;  /* 0x0000001f3f047899 */ /* 0x000fe20008011406 */
[----:B------:R-:W-:Y:S01]  /*0d20*/  PLOP3.LUT P2, PT, PT, PT, PT, 0x80, 0x0 ;  /* 0x000000000000781c */ /* 0x000fe20003f4f070 */
[----:B------:R-:W-:Y:S01]  /*0d30*/  IMAD.MOV.U32 R3, RZ, RZ, RZ ;  /* 0x000000ffff037224 */ /* 0x000fe200078e00ff */
[----:B------:R-:W-:Y:S01]  /*0d40*/  CS2R R96, SRZ ;  /* 0x0000000000607805 */ /* 0x000fe2000001ff00 */
[----:B------:R-:W-:Y:S01]  /*0d50*/  ULEA.HI UR4, UR4, UR6, URZ, 0x6 ;  /* 0x0000000604047291 */ /* 0x000fe2000f8f303f */
[----:B------:R-:W-:Y:S01]  /*0d60*/  IMAD.MOV.U32 R98, RZ, RZ, RZ ;  /* 0x000000ffff627224 */ /* 0x000fe200078e00ff */
[----:B------:R-:W-:Y:S01]  /*0d70*/  CS2R R94, SRZ ;  /* 0x00000000005e7805 */ /* 0x000fe2000001ff00 */
[----:B------:R-:W-:Y:S01]  /*0d80*/  CS2R R92, SRZ ;  /* 0x00000000005c7805 */ /* 0x000fe2000001ff00 */
[----:B------:R-:W-:Y:S01]  /*0d90*/  USHF.R.S32.HI UR7, URZ, 0x6, UR4 ;  /* 0x000000063f077899 */ /* 0x000fe20008011404 */
[----:B------:R-:W-:Y:S01]  /*0da0*/  CS2R R90, SRZ ;  /* 0x00000000005a7805 */ /* 0x000fe2000001ff00 */
[----:B------:R-:W-:Y:S01]  /*0db0*/  CS2R R88, SRZ ;  /* 0x0000000000587805 */ /* 0x000fe2000001ff00 */
[----:B------:R-:W-:Y:S01]  /*0dc0*/  MOV R87, RZ ;  /* 0x000000ff00577202 */ /* 0x000fe20000000f00 */
[----:B------:R-:W-:Y:S01]  /*0dd0*/  UISETP.LT.AND UP0, UPT, URZ, UR7, UPT ;  /* 0x000000073f00728c */ /* 0x000fe2000bf01270 */
[----:B------:R-:W-:Y:S01]  /*0de0*/  IMAD.MOV.U32 R4, RZ, RZ, RZ ;  /* 0x000000ffff047224 */ /* 0x000fe200078e00ff */
[----:B------:R-:W-:Y:S01]  /*0df0*/  CS2R R84, SRZ ;  /* 0x0000000000547805 */ /* 0x000fe2000001ff00 */
        /* <DEDUP_REMOVED lines=44> */
[----:B------:R-:W-:Y:S05]  /*10c0*/  @!P0 BRA `(.L_x_243) ;  /* 0x0000f8e000008947 */ /* 0x000fea0003800000 */
[----:B------:R-:W-:Y:S02]  /*10d0*/  ULDC.64 UR4, c[0x0][0x340] ;  /* 0x0000d00000047ab9 */ /* 0x000fe40000000a00 */
[----:B------:R-:W-:-:S04]  /*10e0*/  UISETP.NE.U32.AND UP0, UPT, URZ, UR4, UPT ;  /* 0x000000043f00728c */ /* 0x000fc8000bf05070 */
[----:B------:R-:W-:-:S03]  /*10f0*/  UISETP.NE.AND.EX UP0, UPT, URZ, UR5, UPT, UP0 ;  /* 0x000000053f00728c */ /* 0x000fc6000bf05300 */
[----:B------:R-:W-:-:S03]  /*1100*/  ULDC.64 UR4, c[0x0][0x340] ;  /* 0x0000d00000047ab9 */ /* 0x000fc60000000a00 */
[----:B------:R-:W-:-:S05]  /*1110*/  PLOP3.LUT P2, PT, PT, PT, UP0, 0x80, 0x0 ;  /* 0x000000000000781c */ /* 0x000fca0003f4f008 */
[----:B------:R-:W-:-:S06]  /*1120*/  @UP0 UIMAD.WIDE UR4, UR13, UR14, UR4 ;  /* 0x0000000e0d0402a5 */ /* 0x000fcc000f8e0204 */
[----:B------:R-:W-:Y:S02]  /*1130*/  IMAD.U32 R3, RZ, RZ, UR5 ;  /* 0x00000005ff037e24 */ /* 0x000fe4000f8e00ff */
[----:B------:R-:W-:Y:S01]  /*1140*/  IMAD.U32 R2, RZ, RZ, UR4 ;  /* 0x00000004ff027e24 */ /* 0x000fe2000f8e00ff */
[----:B------:R-:W-:Y:S01]  /*1150*/  SHF.R.S32.HI R89, RZ, 0x1f, R86 ;  /* 0x0000001fff597819 */ /* 0x000fe20000011456 */
[----:B------:R-:W-:Y:S02]  /*1160*/  USHF.R.S32.HI UR6, URZ, 0x1f, UR9 ;  /* 0x0000001f3f067899 */ /* 0x000fe40008011409 */
[----:B------:R-:W-:Y:S01]  /*1170*/  ULDC.64 UR4, c[0x0][0x178] ;  /* 0x00005e0000047ab9 */ /* 0x000fe20000000a00 */
[----:B------:R1:W2:Y:S01]  /*1180*/  @P2 LDG.E R3, [R2.64] ;  /* 0x0000001402032981 */ /* 0x0002a2000c1e1900 */
[-C--:B------:R-:W-:Y:S01]  /*1190*/  LEA.HI R13, R89, R86.reuse, RZ, 0x3 ;  /* 0x00000056590d7211 */ /* 0x080fe200078f18ff */
[----:B------:R-:W-:Y:S01]  /*11a0*/  UIMAD UR6, UR6, UR4, URZ ;  /* 0x00000004060672a4 */ /* 0x000fe2000f8e023f */
[----:B------:R-:W-:Y:S01]  /*11b0*/  PLOP3.LUT P1, PT, PT, PT, UP2, 0x80, 0x0 ;  /* 0x000000000000781c */ /* 0x000fe20003f2f028 */
[----:B------:R-:W-:Y:S01]  /*11c0*/  UIMAD.WIDE.U32 UR14, UR9, UR4, URZ ;  /* 0x00000004090e72a5 */ /* 0x000fe2000f8e003f */
[----:B------:R-:W-:Y:S01]  /*11d0*/  LOP3.LUT R5, R13, 0xfffffff8, RZ, 0xc0, !PT ;  /* 0xfffffff80d057812 */ /* 0x000fe200078ec0ff */
[----:B------:R-:W-:Y:S01]  /*11e0*/  UIMAD UR6, UR9, UR5, UR6 ;  /* 0x00000005090672a4 */ /* 0x000fe2000f8e0206 */
[----:B------:R-:W-:Y:S01]  /*11f0*/  SHF.R.S32.HI R13, RZ, 0x3, R13 ;  /* 0x00000003ff0d7819 */ /* 0x000fe2000001140d */
[----:B------:R-:W-:Y:S01]  /*1200*/  USHF.R.S32.HI UR9, URZ, 0x1f, UR13 ;  /* 0x0000001f3f097899 */ /* 0x000fe2000801140d */
[----:B------:R-:W-:Y:S01]  /*1210*/  PLOP3.LUT P0, PT, PT, PT, UP2, 0x80, 0x0 ;  /* 0x000000000000781c */ /* 0x000fe20003f0f028 */
[----:B------:R-:W-:Y:S01]  /*1220*/  IMAD.IADD R12, R86, 0x1, -R5 ;  /* 0x00000001560c7824 */ /* 0x000fe200078e0a05 */
[----:B------:R-:W-:Y:S01]  /*1230*/  ULDC.64 UR4, c[0x0][0x1b8] ;  /* 0x00006e0000047ab9 */ /* 0x000fe20000000a00 */
[----:B------:R-:W-:Y:S01]  /*1240*/  IMAD.SHL.U32 R207, R13, 0x40, RZ ;  /* 0x000000400dcf7824 */ /* 0x000fe200078e00ff */
[----:B------:R-:W-:Y:S01]  /*1250*/  UIADD3 UR15, UR15, UR6, URZ ;  /* 0x000000060f0f7290 */ /* 0x000fe2000fffe03f */
[C---:B------:R-:W-:Y:S01]  /*1260*/  IMAD R210, R12.reuse, 0x20, R13 ;  /* 0x000000200cd27824 */ /* 0x040fe200078e020d */
[----:B------:R-:W-:Y:S01]  /*1270*/  UIMAD UR6, UR18, UR4, URZ ;  /* 0x00000004120672a4 */ /* 0x000fe2000f8e023f */
[----:B------:R-:W-:Y:S01]  /*1280*/  IMAD.SHL.U32 R218, R12, 0x8, RZ ;  /* 0x000000080cda7824 */ /* 0x000fe200078e00ff */
[----:B------:R-:W-:Y:S01]  /*1290*/  USEL UR9, UR9, URZ, !UP3 ;  /* 0x0000003f09097287 */ /* 0x000fe2000d800000 */
[----:B------:R-:W-:Y:S01]  /*12a0*/  LOP3.LUT R207, R207, 0x1c0, RZ, 0xc0, !PT ;  /* 0x000001c0cfcf7812 */ /* 0x000fe200078ec0ff */
[----:B------:R-:W-:Y:S01]  /*12b0*/  UIMAD UR6, UR10, UR5, UR6 ;  /* 0x000000050a0672a4 */ /* 0x000fe2000f8e0206 */
[----:B------:R-:W-:Y:S01]  /*12c0*/  IADD3 R0, R210, UR26, RZ ;  /* 0x0000001ad2007c10 */ /* 0x000fe2000fffe0ff */
[----:B------:R-:W-:Y:S01]  /*12d0*/  UIMAD.WIDE.U32 UR16, UR10, UR4, UR14 ;  /* 0x000000040a1072a5 */ /* 0x000fe2000f8e000e */
[----:B------:R-:W-:Y:S01]  /*12e0*/  IADD3 R4, R218, 0x40, RZ ;  /* 0x00000040da047810 */ /* 0x000fe20007ffe0ff */
[----:B------:R-:W-:Y:S01]  /*12f0*/  USEL UR14, UR13, URZ, !UP3 ;  /* 0x0000003f0d0e7287 */ /* 0x000fe2000d800000 */
[-C--:B------:R-:W-:Y:S01]  /*1300*/  LEA.HI R10, R89, R86.reuse, RZ, 0x6 ;  /* 0x00000056590a7211 */ /* 0x080fe200078f30ff */
[----:B------:R-:W-:Y:S01]  /*1310*/  ULDC.64 UR4, c[0x0][0x1c0] ;  /* 0x0000700000047ab9 */ /* 0x000fe20000000a00 */
[----:B-1----:R-:W-:Y:S01]  /*1320*/  @P1 IMAD.HI.U32 R2, R0, c[0x0][0x2c8], RZ ;  /* 0x0000b20000021a27 */ /* 0x002fe200078e00ff */
[----:B------:R-:W-:Y:S01]  /*1330*/  UIMAD UR9, UR9, UR4, URZ ;  /* 0x00000004090972a4 */ /* 0x000fe2000f8e023f */
[----:B------:R-:W-:Y:S01]  /*1340*/  ISETP.GE.AND P4, PT, R218, c[0x0][0x198], PT ;  /* 0x00006600da007a0c */ /* 0x000fe20003f86270 */
[----:B------:R-:W-:Y:S01]  /*1350*/  UIADD3 UR17, UR17, UR6, URZ ;  /* 0x0000000611117290 */ /* 0x000fe2000fffe03f */
[----:B------:R-:W-:Y:S01]  /*1360*/  IMAD.MOV.U32 R7, RZ, RZ, R0 ;  /* 0x000000ffff077224 */ /* 0x000fe200078e0000 */
[----:B------:R-:W-:Y:S01]  /*1370*/  UIMAD UR5, UR14, UR5, UR9 ;  /* 0x000000050e0572a4 */ /* 0x000fe2000f8e0209 */
[----:B------:R-:W-:Y:S01]  /*1380*/  @P0 SHF.R.U32.HI R7, RZ, c[0x0][0x2cc], R2 ;  /* 0x0000b300ff070a19 */ /* 0x000fe20000011602 */
[----:B------:R-:W-:Y:S01]  /*1390*/  UIMAD.WIDE.U32 UR14, UR14, UR4, UR16 ;  /* 0x000000040e0e72a5 */ /* 0x000fe2000f8e0010 */
[----:B------:R-:W-:Y:S01]  /*13a0*/  ISETP.GE.AND P3, PT, R4, c[0x0][0x198], PT ;  /* 0x0000660004007a0c */ /* 0x000fe20003f66270 */
[----:B------:R-:W-:Y:S01]  /*13b0*/  IMAD.SHL.U32 R10, R10, 0x8, RZ ;  /* 0x000000080a0a7824 */ /* 0x000fe200078e00ff */
[--C-:B------:R-:W-:Y:S01]  /*13c0*/  SHF.R.S32.HI R2, RZ, 0x1f, R7.reuse ;  /* 0x0000001fff027819 */ /* 0x100fe20000011407 */
[----:B------:R-:W-:Y:S01]  /*13d0*/  UIADD3 UR5, UR15, UR5, URZ ;  /* 0x000000050f057290 */ /* 0x000fe2000fffe03f */
[----:B------:R-:W-:Y:S01]  /*13e0*/  IMAD.MOV R5, RZ, RZ, -R7 ;  /* 0x000000ffff057224 */ /* 0x000fe200078e0a07 */
[----:B------:R-:W-:Y:S01]  /*13f0*/  ULDC UR4, c[0x0][0x2c4] ;  /* 0x0000b10000047ab9 */ /* 0x000fe20000000800 */
[----:B------:R-:W-:Y:S01]  /*1400*/  IMAD.U32 R9, RZ, RZ, UR15 ;  /* 0x0000000fff097e24 */ /* 0x000fe2000f8e00ff */
[----:B------:R-:W-:Y:S01]  /*1410*/  UIMAD UR4, UR12, UR4, URZ ;  /* 0x000000040c0472a4 */ /* 0x000fe2000f8e023f */
[----:B------:R-:W-:Y:S01]  /*1420*/  IMAD R0, R5, c[0x0][0x2c4], R0 ;  /* 0x0000b10005007a24 */ /* 0x000fe200078e0200 */
[----:B------:R-:W-:Y:S01]  /*1430*/  LEA.HI R5, R89, R86, RZ, 0x4 ;  /* 0x0000005659057211 */ /* 0x000fe200078f20ff */
[----:B------:R-:W-:Y:S01]  /*1440*/  IMAD R2, R2, c[0x0][0x1b0], RZ ;  /* 0x00006c0002027a24 */ /* 0x000fe200078e02ff */
[----:B------:R-:W-:Y:S01]  /*1450*/  BSSY B0, `(.L_x_244) ;  /* 0x0000033000007945 */ /* 0x000fe20003800000 */
[----:B------:R-:W-:Y:S01]  /*1460*/  IMAD.U32 R8, RZ, RZ, UR14 ;  /* 0x0000000eff087e24 */ /* 0x000fe2000f8e00ff */
[----:B------:R-:W-:Y:S01]  /*1470*/  SHF.R.S32.HI R11, RZ, 0x1f, R0 ;  /* 0x0000001fff0b7819 */ /* 0x000fe20000011400 */
[----:B------:R-:W-:-:S02]  /*1480*/  IMAD.U32 R9, RZ, RZ, UR5 ;  /* 0x00000005ff097e24 */ /* 0x000fc4000f8e00ff */
[C---:B------:R-:W-:Y:S02]  /*1490*/  IMAD R2, R7.reuse, c[0x0][0x1b4], R2 ;  /* 0x00006d0007027a24 */ /* 0x040fe400078e0202 */
[----:B------:R-:W-:Y:S01]  /*14a0*/  IMAD.WIDE.U32 R6, R7, c[0x0][0x1b0], R8 ;  /* 0x00006c0007067a25 */ /* 0x000fe200078e0008 */
[----:B------:R-:W-:-:S03]  /*14b0*/  LOP3.LUT R9, R5, 0xfffffff0, RZ, 0xc0, !PT ;  /* 0xfffffff005097812 */ /* 0x000fc600078ec0ff */
[----:B------:R-:W-:Y:S01]  /*14c0*/  IMAD.IADD R7, R7, 0x1, R2 ;  /* 0x0000000107077824 */ /* 0x000fe200078e0202 */
[----:B------:R-:W-:Y:S01]  /*14d0*/  SHF.R.U32.HI R2, RZ, 0x3, R207 ;  /* 0x00000003ff027819 */ /* 0x000fe200000116cf */
[----:B------:R-:W-:Y:S01]  /*14e0*/  IMAD R11, R11, c[0x0][0x1a8], RZ ;  /* 0x00006a000b0b7a24 */ /* 0x000fe200078e02ff */
[----:B------:R-:W-:Y:S01]  /*14f0*/  LOP3.LUT R207, R207, 0x38, R218, 0xf8, !PT ;  /* 0x00000038cfcf7812 */ /* 0x000fe200078ef8da */
[----:B------:R-:W-:-:S03]  /*1500*/  IMAD.WIDE.U32 R6, R0, c[0x0][0x1a8], R6 ;  /* 0x00006a0000067a25 */ /* 0x000fc600078e0006 */
[----:B------:R-:W-:Y:S01]  /*1510*/  LOP3.LUT R207, R207, R2, RZ, 0x3c, !PT ;  /* 0x00000002cfcf7212 */ /* 0x000fe200078e3cff */
[----:B------:R-:W-:Y:S01]  /*1520*/  IMAD R11, R0, c[0x0][0x1ac], R11 ;  /* 0x00006b00000b7a24 */ /* 0x000fe200078e020b */
[----:B------:R-:W-:Y:S01]  /*1530*/  LEA R15, P0, R6, c[0x0][0x160], 0x1 ;  /* 0x00005800060f7a11 */ /* 0x000fe200078008ff */
[----:B------:R-:W-:Y:S01]  /*1540*/  IMAD.IADD R0, R86, 0x1, -R9 ;  /* 0x0000000156007824 */ /* 0x000fe200078e0a09 */
[----:B------:R-:W-:Y:S01]  /*1550*/  LOP3.LUT R207, R207, 0xfffffe00, R10, 0xf8, !PT ;  /* 0xfffffe00cfcf7812 */ /* 0x000fe200078ef80a */
[----:B------:R-:W-:Y:S02]  /*1560*/  IMAD.IADD R8, R7, 0x1, R11 ;  /* 0x0000000107087824 */ /* 0x000fe400078e020b */
[----:B------:R-:W-:Y:S01]  /*1570*/  IMAD.MOV.U32 R2, RZ, RZ, 0x10 ;  /* 0x00000010ff027424 */ /* 0x000fe200078e00ff */
[----:B------:R-:W-:Y:S01]  /*1580*/  SHF.R.S32.HI R7, RZ, 0x1f, R0 ;  /* 0x0000001fff077819 */ /* 0x000fe20000011400 */
[----:B------:R1:W3:Y:S01]  /*1590*/  SHFL.IDX PT, R16, R15, RZ, 0x181f ;  /* 0x00181fff0f107589 */ /* 0x0002e200000e0000 */
[----:B------:R-:W-:-:S02]  /*15a0*/  LEA.HI.X R8, R6, c[0x0][0x164], R8, 0x1, P0 ;  /* 0x0000590006087a11 */ /* 0x000fc400000f0c08 */
[----:B------:R-:W-:Y:S02]  /*15b0*/  LEA.HI R7, R7, R0, RZ, 0x3 ;  /* 0x0000000007077211 */ /* 0x000fe400078f18ff */
[----:B------:R-:W-:Y:S01]  /*15c0*/  IADD3 R6, R13, UR26, RZ ;  /* 0x0000001a0d067c10 */ /* 0x000fe2000fffe0ff */
[----:B------:R1:W4:Y:S01]  /*15d0*/  SHFL.IDX PT, R17, R8, RZ, 0x181f ;  /* 0x00181fff08117589 */ /* 0x00032200000e0000 */
[----:B------:R-:W-:Y:S02]  /*15e0*/  LOP3.LUT R9, R7, 0xfffffff8, RZ, 0xc0, !PT ;  /* 0xfffffff807097812 */ /* 0x000fe400078ec0ff */
[----:B------:R-:W-:-:S03]  /*15f0*/  ISETP.GE.AND P5, PT, R6, UR4, PT ;  /* 0x0000000406007c0c */ /* 0x000fc6000bfa6270 */
[----:B------:R-:W-:Y:S01]  /*1600*/  IMAD.IADD R9, R0, 0x1, -R9 ;  /* 0x0000000100097824 */ /* 0x000fe200078e0a09 */
[----:B------:R-:W-:-:S04]  /*1610*/  IADD3 R0, R218, 0x80, RZ ;  /* 0x00000080da007810 */ /* 0x000fc80007ffe0ff */
[----:B------:R-:W-:Y:S01]  /*1620*/  ISETP.GE.AND P0, PT, R0, c[0x0][0x198], PT ;  /* 0x0000660000007a0c */ /* 0x000fe20003f06270 */
[----:B--2---:R2:W5:Y:S03]  /*1630*/  @P2 R2UR UR9, R3 ;  /* 0x00000000030923c2 */ /* 0x00456600000e0000 */
[----:B------:R-:W-:Y:S01]  /*1640*/  R2P PR, R9, 0x6 ;  /* 0x0000000609007804 */ /* 0x000fe20000000000 */
[----:B-----5:R-:W-:-:S04]  /*1650*/  @!UP0 UMOV UR9, UR13 ;  /* 0x0000000d00098c82 */ /* 0x020fc80008000000 */
[----:B------:R-:W-:Y:S01]  /*1660*/  SEL R2, R2, 0xfffffff0, !P1 ;  /* 0xfffffff002027807 */ /* 0x000fe20004800000 */
[----:B--2---:R-:W-:-:S05]  /*1670*/  IMAD.MOV.U32 R3, RZ, RZ, 0x20 ;  /* 0x00000020ff037424 */ /* 0x004fca00078e00ff */
[----:B------:R-:W-:Y:S01]  /*1680*/  SEL R3, R3, 0xffffffe0, !P2 ;  /* 0xffffffe003037807 */ /* 0x000fe20005000000 */
[----:B------:R-:W-:Y:S05]  /*1690*/  @P5 BRA `(.L_x_245) ;  /* 0x000000e000005947 */ /* 0x000fea0003800000 */
[----:B-1-34-:R-:W-:Y:S01]  /*16a0*/  SHF.R.S32.HI R11, RZ, 0x1f, R4 ;  /* 0x0000001fff0b7819 */ /* 0x01afe20000011404 */
[----:B------:R-:W-:Y:S01]  /*16b0*/  IMAD.SHL.U32 R14, R207, 0x2, RZ ;  /* 0x00000002cf0e7824 */ /* 0x000fe200078e00ff */
[----:B------:R-:W-:Y:S02]  /*16c0*/  SHF.R.S32.HI R19, RZ, 0x1f, R0 ;  /* 0x0000001fff137819 */ /* 0x000fe40000011400 */
[----:B------:R-:W-:Y:S02]  /*16d0*/  LEA.HI R11, R11, R4, RZ, 0x3 ;  /* 0x000000040b0b7211 */ /* 0x000fe400078f18ff */
[----:B------:R-:W-:Y:S01]  /*16e0*/  LEA.HI R10, R19, R0, RZ, 0x3 ;  /* 0x00000000130a7211 */ /* 0x000fe200078f18ff */
[----:B------:R-:W-:Y:S01]  /*16f0*/  IMAD.WIDE R18, R218, 0x2, R16 ;  /* 0x00000002da127825 */ /* 0x000fe200078e0210 */
        /* <DEDUP_REMOVED lines=8> */
.L_x_245:
[----:B-1-34-:R-:W-:Y:S05]  /*1780*/  BSYNC B0 ;  /* 0x0000000000007941 */ /* 0x01afea0003800000 */
.L_x_244:
[----:B------:R-:W-:Y:S01]  /*1790*/  IADD3 R10, R6, 0x20, RZ ;  /* 0x00000020060a7810 */ /* 0x000fe20007ffe0ff */
[----:B------:R1:W2:Y:S01]  /*17a0*/  SHFL.IDX PT, R17, R8, 0x1, 0x181f ;  /* 0x00381f0008117f89 */ /* 0x0002a200000e0000 */
[----:B------:R-:W-:Y:S02]  /*17b0*/  BSSY B0, `(.L_x_246) ;  /* 0x0000012000007945 */ /* 0x000fe40003800000 */
[----:B------:R-:W-:Y:S01]  /*17c0*/  ISETP.GE.AND P1, PT, R10, UR4, PT ;  /* 0x000000040a007c0c */ /* 0x000fe2000bf26270 */
[----:B------:R1:W3:-:S12]  /*17d0*/  SHFL.IDX PT, R16, R15, 0x1, 0x181f ;  /* 0x00381f000f107f89 */ /* 0x0002d800000e0000 */
[----:B------:R-:W-:Y:S05]  /*17e0*/  @P1 BRA `(.L_x_247) ;  /* 0x000000e000001947 */ /* 0x000fea0003800000 */
[----:B------:R-:W-:Y:S01]  /*17f0*/  SHF.R.S32.HI R11, RZ, 0x1f, R4 ;  /* 0x0000001fff0b7819 */ /* 0x000fe20000011404 */
[----:B------:R-:W-:Y:S01]  /*1800*/  IMAD.SHL.U32 R14, R207, 0x2, RZ ;  /* 0x00000002cf0e7824 */ /* 0x000fe200078e00ff */
[----:B------:R-:W-:Y:S02]  /*1810*/  SHF.R.S32.HI R19, RZ, 0x1f, R0 ;  /* 0x0000001fff137819 */ /* 0x000fe40000011400 */
[----:B------:R-:W-:Y:S02]  /*1820*/  LEA.HI R11, R11, R4, RZ, 0x3 ;  /* 0x000000040b0b7211 */ /* 0x000fe400078f18ff */
[----:B------:R-:W-:Y:S01]  /*1830*/  LEA.HI R10, R19, R0, RZ, 0x3 ;  /* 0x00000000130a7211 */ /* 0x000fe200078f18ff */
[----:B--23--:R-:W-:Y:S01]  /*1840*/  IMAD.WIDE R18, R218, 0x2, R16 ;  /* 0x00000002da127825 */ /* 0x00cfe200078e0210 */
        /* <DEDUP_REMOVED lines=8> */
.L_x_247:
[----:B------:R-:W-:Y:S05]  /*18d0*/  BSYNC B0 ;  /* 0x0000000000007941 */ /* 0x000fea0003800000 */
.L_x_246:
[----:B--2---:R-:W-:Y:S01]  /*18e0*/  IADD3 R10, R6, 0x40, RZ ;  /* 0x00000040060a7810 */ /* 0x004fe20007ffe0ff */
[----:B------:R2:W4:Y:S01]  /*18f0*/  SHFL.IDX PT, R17, R8, 0x2, 0x181f ;  /* 0x00581f0008117f89 */ /* 0x00052200000e0000 */
[----:B------:R-:W-:Y:S02]  /*1900*/  BSSY B0, `(.L_x_248) ;  /* 0x0000012000007945 */ /* 0x000fe40003800000 */
[----:B------:R-:W-:Y:S01]  /*1910*/  ISETP.GE.AND P1, PT, R10, UR4, PT ;  /* 0x000000040a007c0c */ /* 0x000fe2000bf26270 */
[----:B---3--:R2:W3:-:S12]  /*1920*/  SHFL.IDX PT, R16, R15, 0x2, 0x181f ;  /* 0x00581f000f107f89 */ /* 0x0084d800000e0000 */
[----:B------:R-:W-:Y:S05]  /*1930*/  @P1 BRA `(.L_x_249) ;  /* 0x000000e000001947 */ /* 0x000fea0003800000 */
[----:B------:R-:W-:Y:S01]  /*1940*/  SHF.R.S32.HI R11, RZ, 0x1f, R4 ;  /* 0x0000001fff0b7819 */ /* 0x000fe20000011404 */
[----:B------:R-:W-:Y:S01]  /*1950*/  IMAD.SHL.U32 R14, R207, 0x2, RZ ;  /* 0x00000002cf0e7824 */ /* 0x000fe200078e00ff */
[----:B------:R-:W-:Y:S02]  /*1960*/  SHF.R.S32.HI R19, RZ, 0x1f, R0 ;  /* 0x0000001fff137819 */ /* 0x000fe40000011400 */
[----:B------:R-:W-:Y:S02]  /*1970*/  LEA.HI R11, R11, R4, RZ, 0x3 ;  /* 0x000000040b0b7211 */ /* 0x000fe400078f18ff */
[----:B------:R-:W-:Y:S01]  /*1980*/  LEA.HI R10, R19, R0, RZ, 0x3 ;  /* 0x00000000130a7211 */ /* 0x000fe200078f18ff */
[----:B---34-:R-:W-:Y:S01]  /*1990*/  IMAD.WIDE R18, R218, 0x2, R16 ;  /* 0x00000002da127825 */ /* 0x018fe200078e0210 */
        /* <DEDUP_REMOVED lines=8> */
.L_x_249:
[----:B------:R-:W-:Y:S05]  /*1a20*/  BSYNC B0 ;  /* 0x0000000000007941 */ /* 0x000fea0003800000 */
.L_x_248:
[----:B---3--:R-:W-:Y:S01]  /*1a30*/  SHFL.IDX PT, R18, R15, 0x3, 0x181f ;  /* 0x00781f000f127f89 */ /* 0x008fe200000e0000 */
[----:B------:R-:W-:Y:S01]  /*1a40*/  IMAD.MOV.U32 R10, RZ, RZ, c[0x0][0x2b8] ;  /* 0x0000ae00ff0a7624 */ /* 0x000fe200078e00ff */
[----:B------:R-:W-:Y:S01]  /*1a50*/  UIADD3 UR28, UR22, -0x1, URZ ;  /* 0xffffffff161c7890 */ /* 0x000fe2000fffe03f */
[----:B------:R-:W-:Y:S01]  /*1a60*/  SHF.R.S32.HI R217, RZ, 0x1f, R4 ;  /* 0x0000001fffd97819 */ /* 0x000fe20000011404 */
[----:B------:R-:W3:Y:S01]  /*1a70*/  SHFL.IDX PT, R19, R8, 0x3, 0x181f ;  /* 0x00781f0008137f89 */ /* 0x000ee200000e0000 */
[----:B------:R-:W-:Y:S01]  /*1a80*/  SHF.R.S32.HI R11, RZ, 0x1f, R0 ;  /* 0x0000001fff0b7819 */ /* 0x000fe20000011400 */
[----:B------:R-:W-:Y:S01]  /*1a90*/  USHF.L.U32 UR19, UR28, 0x6, URZ ;  /* 0x000000061c137899 */ /* 0x000fe2000800063f */
[----:B------:R-:W-:Y:S01]  /*1aa0*/  ISETP.NE.AND P2, PT, R10, 0x1, PT ;  /* 0x000000010a00780c */ /* 0x000fe20003f45270 */
[----:B------:R-:W-:Y:S01]  /*1ab0*/  IMAD.SHL.U32 R207, R207, 0x2, RZ ;  /* 0x00000002cfcf7824 */ /* 0x000fe200078e00ff */
[----:B------:R-:W-:Y:S01]  /*1ac0*/  IADD3 R10, R6, 0x60, RZ ;  /* 0x00000060060a7810 */ /* 0x000fe20007ffe0ff */
[----:B------:R-:W-:Y:S01]  /*1ad0*/  USHF.R.S32.HI UR6, URZ, 0x1f, UR9 ;  /* 0x0000001f3f067899 */ /* 0x000fe20008011409 */
[----:B------:R-:W-:Y:S01]  /*1ae0*/  LEA.HI R217, R217, R4, RZ, 0x3 ;  /* 0x00000004d9d97211 */ /* 0x000fe200078f18ff */
[----:B------:R-:W-:Y:S01]  /*1af0*/  IMAD.MOV.U32 R208, RZ, RZ, RZ ;  /* 0x000000ffffd07224 */ /* 0x000fe200078e00ff */
[----:B------:R-:W-:Y:S01]  /*1b00*/  ISETP.GE.AND P5, PT, R10, UR4, PT ;  /* 0x000000040a007c0c */ /* 0x000fe2000bfa6270 */
[----:B------:R-:W-:Y:S01]  /*1b10*/  ULDC.64 UR4, c[0x0][0x2b0] ;  /* 0x0000ac0000047ab9 */ /* 0x000fe20000000a00 */
[----:B------:R-:W-:Y:S01]  /*1b20*/  LEA.HI R216, R11, R0, RZ, 0x3 ;  /* 0x000000000bd87211 */ /* 0x000fe200078f18ff */
[----:B------:R-:W-:Y:S01]  /*1b30*/  UIMAD UR6, UR6, UR4, URZ ;  /* 0x00000004060672a4 */ /* 0x000fe2000f8e023f */
[----:B------:R-:W-:Y:S01]  /*1b40*/  LOP3.LUT R217, R217, 0xfffffff8, RZ, 0xc0, !PT ;  /* 0xfffffff8d9d97812 */ /* 0x000fe200078ec0ff */
[----:B------:R-:W-:Y:S01]  /*1b50*/  UIMAD.WIDE.U32 UR14, UR9, UR4, URZ ;  /* 0x00000004090e72a5 */ /* 0x000fe2000f8e003f */
[----:B------:R-:W-:Y:S01]  /*1b60*/  LOP3.LUT R216, R216, 0xfffffff8, RZ, 0xc0, !PT ;  /* 0xfffffff8d8d87812 */ /* 0x000fe200078ec0ff */
[----:B------:R-:W-:Y:S01]  /*1b70*/  UIMAD UR6, UR9, UR5, UR6 ;  /* 0x00000005090672a4 */ /* 0x000fe2000f8e0206 */
[----:B------:R-:W-:-:S02]  /*1b80*/  IADD3 R6, R210, UR19, RZ ;  /* 0x00000013d2067c10 */ /* 0x000fc4000fffe0ff */
[----:B------:R-:W-:Y:S02]  /*1b90*/  ULDC.64 UR4, c[0x0][0x1e8] ;  /* 0x00007a0000047ab9 */ /* 0x000fe40000000a00 */
[C---:B------:R-:W-:Y:S01]  /*1ba0*/  ISETP.GE.AND P6, PT, R6.reuse, UR8, PT ;  /* 0x0000000806007c0c */ /* 0x040fe2000bfc6270 */
[----:B------:R-:W-:Y:S01]  /*1bb0*/  UIADD3 UR6, UR15, UR6, URZ ;  /* 0x000000060f067290 */ /* 0x000fe2000fffe03f */
[----:B------:R-:W-:Y:S01]  /*1bc0*/  IADD3 R209, R6, UR11, RZ ;  /* 0x0000000b06d17c10 */ /* 0x000fe2000fffe0ff */
[----:B-123--:R-:W-:Y:S01]  /*1bd0*/  @!P5 IMAD.WIDE R14, R218, 0x2, R18 ;  /* 0x00000002da0ed825 */ /* 0x00efe200078e0212 */
[----:B------:R-:W-:-:S03]  /*1be0*/  ISETP.GT.OR P6, PT, R210, 0x3f, P6 ;  /* 0x0000003fd200780c */ /* 0x000fc600037c4670 */
[--C-:B----4-:R-:W-:Y:S01]  /*1bf0*/  @!P5 IMAD.WIDE R16, R217, 0x2, R18.reuse ;  /* 0x00000002d910d825 */ /* 0x110fe200078e0212 */
        /* <DEDUP_REMOVED lines=12> */
[----:B------:R-:W-:Y:S01]  /*1cc0*/  @!P6 LEA.HI.X R11, R11, c[0x0][0x2a4], R8, 0x2, P1 ;  /* 0x0000a9000b0bea11 */ /* 0x000fe200008f1408 */
[----:B------:R-:W-:Y:S06]  /*1cd0*/  BAR.SYNC.DEFER_BLOCKING 0x0 ;  /* 0x0000000000007b1d */ /* 0x000fec0000010000 */
[----:B------:R4:W5:Y:S01]  /*1ce0*/  @!P6 LDG.E R208, [R10.64] ;  /* 0x000000140ad0e981 */ /* 0x000962000c1e1900 */
[----:B------:R-:W-:Y:S01]  /*1cf0*/  IMAD.MOV R6, RZ, RZ, -R6 ;  /* 0x000000ffff067224 */ /* 0x000fe200078e0a06 */
[----:B------:R-:W-:Y:S01]  /*1d00*/  UIMAD UR9, UR18, UR4, URZ ;  /* 0x00000004120972a4 */ /* 0x000fe2000f8e023f */
[----:B-1----:R-:W-:Y:S01]  /*1d10*/  IMAD.SHL.U32 R15, R12, 0x40, RZ ;  /* 0x000000400c0f7824 */ /* 0x002fe200078e00ff */
[----:B------:R-:W-:Y:S01]  /*1d20*/  UIMAD.WIDE.U32 UR16, UR10, UR4, URZ ;  /* 0x000000040a1072a5 */ /* 0x000fe2000f8e003f */
[----:B------:R-:W-:Y:S01]  /*1d30*/  IMAD R209, R6, c[0x0][0x2b8], R209 ;  /* 0x0000ae0006d17a24 */ /* 0x000fe200078e02d1 */
[----:B------:R-:W-:Y:S01]  /*1d40*/  UIMAD UR9, UR10, UR5, UR9 ;  /* 0x000000050a0972a4 */ /* 0x000fe2000f8e0209 */
[----:B------:R-:W-:Y:S01]  /*1d50*/  IMAD.SHL.U32 R8, R13, 0x8, RZ ;  /* 0x000000080d087824 */ /* 0x000fe200078e00ff */
[----:B------:R-:W-:Y:S01]  /*1d60*/  LOP3.LUT R15, R15, 0x1c0, RZ, 0xc0, !PT ;  /* 0x000001c00f0f7812 */ /* 0x000fe200078ec0ff */
[----:B------:R-:W-:Y:S01]  /*1d70*/  IMAD.WIDE.U32 R20, R209, c[0x0][0x1e0], RZ ;  /* 0x00007800d1147a25 */ /* 0x000fe200078e00ff */
[----:B------:R-:W-:Y:S01]  /*1d80*/  SHF.R.S32.HI R14, RZ, 0x1f, R209 ;  /* 0x0000001fff0e7819 */ /* 0x000fe200000114d1 */
[----:B------:R-:W-:Y:S01]  /*1d90*/  UIADD3 UR9, UR17, UR9, URZ ;  /* 0x0000000911097290 */ /* 0x000fe2000fffe03f */
[----:B------:R-:W-:Y:S01]  /*1da0*/  LOP3.LUT R8, R15, 0x8, R8, 0xf8, !PT ;  /* 0x000000080f087812 */ /* 0x000fe200078ef808 */
[C---:B---3--:R-:W-:Y:S01]  /*1db0*/  IMAD.WIDE.U32 R18, R209.reuse, c[0x0][0x208], RZ ;  /* 0x00008200d1127a25 */ /* 0x048fe200078e00ff */
[----:B------:R-:W-:Y:S01]  /*1dc0*/  SHF.R.U32.HI R15, RZ, 0x3, R15 ;  /* 0x00000003ff0f7819 */ /* 0x000fe2000001160f */
[----:B------:R-:W-:Y:S01]  /*1dd0*/  ULDC.64 UR4, c[0x0][0x210] ;  /* 0x0000840000047ab9 */ /* 0x000fe20000000a00 */
[----:B------:R-:W-:Y:S01]  /*1de0*/  LOP3.LUT P3, RZ, R12, 0x2, RZ, 0xc0, !PT ;  /* 0x000000020cff7812 */ /* 0x000fe2000786c0ff */
[C---:B------:R-:W-:Y:S01]  /*1df0*/  IMAD R6, R14.reuse, c[0x0][0x1e0], RZ ;  /* 0x000078000e067a24 */ /* 0x040fe200078e02ff */
[----:B------:R-:W-:Y:S01]  /*1e00*/  UIMAD UR18, UR18, UR4, URZ ;  /* 0x00000004121272a4 */ /* 0x000fe2000f8e023f */
[----:B------:R-:W-:Y:S01]  /*1e10*/  IMAD R14, R14, c[0x0][0x208], RZ ;  /* 0x000082000e0e7a24 */ /* 0x000fe200078e02ff */
[----:B------:R-:W-:Y:S01]  /*1e20*/  LOP3.LUT R8, R8, R15, RZ, 0x3c, !PT ;  /* 0x0000000f08087212 */ /* 0x000fe200078e3cff */
[----:B--2---:R-:W-:Y:S01]  /*1e30*/  IMAD R16, R209, c[0x0][0x1e4], R6 ;  /* 0x00007900d1107a24 */ /* 0x004fe200078e0206 */
[----:B------:R-:W-:Y:S01]  /*1e40*/  UIMAD.WIDE.U32 UR24, UR10, UR4, URZ ;  /* 0x000000040a1872a5 */ /* 0x000fe2000f8e003f */
[----:B------:R-:W-:Y:S01]  /*1e50*/  IMAD.SHL.U32 R9, R9, 0x40, RZ ;  /* 0x0000004009097824 */ /* 0x000fe200078e00ff */
[----:B------:R-:W-:Y:S01]  /*1e60*/  UIMAD UR18, UR10, UR5, UR18 ;  /* 0x000000050a1272a4 */ /* 0x000fe2000f8e0212 */
[----:B------:R-:W-:Y:S01]  /*1e70*/  IMAD.IADD R17, R21, 0x1, R16 ;  /* 0x0000000115117824 */ /* 0x000fe200078e0210 */
[----:B----4-:R-:W-:Y:S01]  /*1e80*/  SHF.R.S32.HI R10, RZ, 0x4, R5 ;  /* 0x00000004ff0a7819 */ /* 0x010fe20000011405 */
[----:B------:R-:W-:Y:S01]  /*1e90*/  IMAD.MOV.U32 R16, RZ, RZ, R20 ;  /* 0x000000ffff107224 */ /* 0x000fe200078e0014 */
[----:B------:R-:W-:Y:S01]  /*1ea0*/  UIADD3 UR18, UR25, UR18, URZ ;  /* 0x0000001219127290 */ /* 0x000fe2000fffe03f */
[----:B------:R-:W-:Y:S01]  /*1eb0*/  IMAD R11, R209, c[0x0][0x20c], R14 ;  /* 0x00008300d10b7a24 */ /* 0x000fe200078e020e */
[----:B------:R-:W-:Y:S01]  /*1ec0*/  LEA.HI R5, R5, R10, RZ, 0x1 ;  /* 0x0000000a05057211 */ /* 0x000fe200078f08ff */
[----:B------:R-:W-:Y:S01]  /*1ed0*/  IMAD.U32 R85, RZ, RZ, UR19 ;  /* 0x00000013ff557e24 */ /* 0x000fe2000f8e00ff */
[----:B------:R-:W-:Y:S01]  /*1ee0*/  ISETP.GE.AND P5, PT, R218, c[0x0][0x1d4], PT ;  /* 0x00007500da007a0c */ /* 0x000fe20003fa6270 */
[----:B------:R-:W-:Y:S01]  /*1ef0*/  IMAD.IADD R11, R19, 0x1, R11 ;  /* 0x00000001130b7824 */ /* 0x000fe200078e020b */
[----:B------:R-:W-:Y:S01]  /*1f00*/  LOP3.LUT R5, R5, 0xfffffffe, RZ, 0xc0, !PT ;  /* 0xfffffffe05057812 */ /* 0x000fe200078ec0ff */
[----:B------:R-:W-:Y:S01]  /*1f10*/  IMAD.SHL.U32 R87, R7, 0x40, RZ ;  /* 0x0000004007577824 */ /* 0x000fe200078e00ff */
[----:B------:R-:W-:Y:S01]  /*1f20*/  IADD3 R13, -R13, UR8, -R85 ;  /* 0x000000080d0d7c10 */ /* 0x000fe2000fffe955 */
[----:B------:R-:W-:Y:S01]  /*1f30*/  UISETP.GT.AND UP0, UPT, UR28, UR7, UPT ;  /* 0x000000071c00728c */ /* 0x000fe2000bf04270 */
[----:B------:R-:W-:Y:S01]  /*1f40*/  ISETP.GE.AND P4, PT, R4, c[0x0][0x1d4], PT ;  /* 0x0000750004007a0c */ /* 0x000fe20003f86270 */
[----:B------:R-:W-:Y:S01]  /*1f50*/  IMAD.IADD R5, R10, 0x1, -R5 ;  /* 0x000000010a057824 */ /* 0x000fe200078e0a05 */
[----:B------:R-:W-:Y:S01]  /*1f60*/  ISETP.GE.AND P1, PT, R13, 0x1, PT ;  /* 0x000000010d00780c */ /* 0x000fe20003f26270 */
[----:B------:R-:W-:Y:S01]  /*1f70*/  IMAD.MOV.U32 R10, RZ, RZ, R18 ;  /* 0x000000ffff0a7224 */ /* 0x000fe200078e0012 */
[----:B------:R-:W-:Y:S01]  /*1f80*/  LEA.HI R90, R89, R86, RZ, 0x5 ;  /* 0x00000056595a7211 */ /* 0x000fe200078f28ff */
[----:B------:R-:W-:Y:S01]  /*1f90*/  IMAD R205, R5, 0x200, R8 ;  /* 0x0000020005cd7824 */ /* 0x000fe200078e0208 */
[----:B------:R-:W-:Y:S01]  /*1fa0*/  LOP3.LUT R87, R87, 0xfffffe00, RZ, 0xc0, !PT ;  /* 0xfffffe0057577812 */ /* 0x000fe200078ec0ff */
[----:B------:R-:W-:Y:S01]  /*1fb0*/  IMAD.SHL.U32 R84, R5, 0x8, RZ ;  /* 0x0000000805547824 */ /* 0x000fe200078e00ff */
[----:B------:R-:W-:Y:S01]  /*1fc0*/  SHF.R.S32.HI R88, RZ, 0x5, R90 ;  /* 0x00000005ff587819 */ /* 0x000fe2000001145a */
[----:B------:R-:W-:Y:S01]  /*1fd0*/  IMAD.SHL.U32 R205, R205, 0x2, RZ ;  /* 0x00000002cdcd7824 */ /* 0x000fe200078e00ff */
[----:B------:R-:W-:-:S02]  /*1fe0*/  SHF.R.S32.HI R133, RZ, 0x1f, R218 ;  /* 0x0000001fff857819 */ /* 0x000fc400000114da */
[----:B------:R-:W-:Y:S01]  /*1ff0*/  IADD3 R213, R207, 0x100, RZ ;  /* 0x00000100cfd57810 */ /* 0x000fe20007ffe0ff */
[----:B------:R-:W-:Y:S01]  /*2000*/  IMAD R7, R88, 0x400, R87 ;  /* 0x0000040058077824 */ /* 0x000fe200078e0257 */
[----:B------:R-:W-:Y:S02]  /*2010*/  IADD3 R204, R205, 0x6120, RZ ;  /* 0x00006120cdcc7810 */ /* 0x000fe40007ffe0ff */
[----:B------:R-:W-:Y:S02]  /*2020*/  SHF.R.S32.HI R220, RZ, 0x1f, R217 ;  /* 0x0000001fffdc7819 */ /* 0x000fe400000114d9 */
[----:B------:R-:W-:Y:S02]  /*2030*/  SHF.R.S32.HI R219, RZ, 0x1f, R216 ;  /* 0x0000001fffdb7819 */ /* 0x000fe400000114d8 */
[----:B-----5:R-:W-:Y:S01]  /*2040*/  SHF.R.S32.HI R6, RZ, 0x1f, R208 ;  /* 0x0000001fff067819 */ /* 0x020fe200000114d0 */
[----:B------:R-:W-:-:S04]  /*2050*/  IMAD.WIDE.U32 R16, R208, c[0x0][0x1f0], R16 ;  /* 0x00007c00d0107a25 */ /* 0x000fc800078e0010 */
[----:B------:R-:W-:Y:S01]  /*2060*/  IMAD R21, R6, c[0x0][0x1f0], RZ ;  /* 0x00007c0006157a24 */ /* 0x000fe200078e02ff */
[----:B------:R-:W-:-:S03]  /*2070*/  IADD3 R16, P0, R16, UR16, RZ ;  /* 0x0000001010107c10 */ /* 0x000fc6000ff1e0ff */
[----:B------:R-:W-:-:S05]  /*2080*/  IMAD R14, R208, c[0x0][0x1f4], R21 ;  /* 0x00007d00d00e7a24 */ /* 0x000fca00078e0215 */
[----:B------:R-:W-:Y:S01]  /*2090*/  IADD3.X R17, R17, UR9, R14, P0, !PT ;  /* 0x0000000911117c10 */ /* 0x000fe200087fe40e */
[----:B------:R-:W-:Y:S01]  /*20a0*/  IMAD.WIDE.U32 R14, R208, c[0x0][0x218], R10 ;  /* 0x00008600d00e7a25 */ /* 0x000fe200078e000a */
[----:B------:R-:W-:-:S04]  /*20b0*/  LEA R18, P0, R16, c[0x0][0x1c8], 0x1 ;  /* 0x0000720010127a11 */ /* 0x000fc800078008ff */
[----:B------:R-:W-:Y:S01]  /*20c0*/  LEA.HI.X R16, R16, c[0x0][0x1cc], R17, 0x1, P0 ;  /* 0x0000730010107a11 */ /* 0x000fe200000f0c11 */
[----:B------:R-:W-:Y:S01]  /*20d0*/  SHFL.IDX PT, R10, R18, RZ, 0x181f ;  /* 0x00181fff120a7589 */ /* 0x000fe200000e0000 */
[----:B------:R-:W-:Y:S01]  /*20e0*/  LOP3.LUT R17, R9, 0x1c0, RZ, 0xc0, !PT ;  /* 0x000001c009117812 */ /* 0x000fe200078ec0ff */
[----:B------:R-:W-:Y:S01]  /*20f0*/  IMAD R9, R6, c[0x0][0x218], RZ ;  /* 0x0000860006097a24 */ /* 0x000fe200078e02ff */
[----:B------:R-:W-:Y:S01]  /*2100*/  IADD3 R6, P0, R14, UR24, RZ ;  /* 0x000000180e067c10 */ /* 0x000fe2000ff1e0ff */
[----:B------:R-:W1:Y:S01]  /*2110*/  SHFL.IDX PT, R11, R16, RZ, 0x181f ;  /* 0x00181fff100b7589 */ /* 0x000e6200000e0000 */
[----:B------:R-:W-:Y:S01]  /*2120*/  LOP3.LUT R84, R17, 0x8, R84, 0xf8, !PT ;  /* 0x0000000811547812 */ /* 0x000fe200078ef854 */
[----:B------:R-:W-:Y:S01]  /*2130*/  IMAD R5, R208, c[0x0][0x21c], R9 ;  /* 0x00008700d0057a24 */ /* 0x000fe200078e0209 */
[----:B------:R-:W-:Y:S01]  /*2140*/  SHF.R.U32.HI R17, RZ, 0x3, R17 ;  /* 0x00000003ff117819 */ /* 0x000fe20000011611 */
[----:B------:R2:W-:Y:S03]  /*2150*/  SHFL.IDX PT, R8, R18, 0x1, 0x181f ;  /* 0x00381f0012087f89 */ /* 0x0005e600000e0000 */
[----:B------:R-:W-:Y:S01]  /*2160*/  IADD3.X R5, R15, UR18, R5, P0, !PT ;  /* 0x000000120f057c10 */ /* 0x000fe200087fe405 */
[----:B------:R3:W4:Y:S01]  /*2170*/  SHFL.IDX PT, R9, R16, 0x1, 0x181f ;  /* 0x00381f0010097f89 */ /* 0x00072200000e0000 */
[----:B------:R-:W-:-:S02]  /*2180*/  IADD3 R15, R205, 0x6100, RZ ;  /* 0x00006100cd0f7810 */ /* 0x000fc40007ffe0ff */
[C---:B------:R-:W-:Y:S02]  /*2190*/  LEA R14, P0, R6.reuse, c[0x0][0x1f8], 0x1 ;  /* 0x00007e00060e7a11 */ /* 0x040fe400078008ff */
[----:B------:R-:W-:Y:S02]  /*21a0*/  @P3 IADD3 R204, R15, -0x20, RZ ;  /* 0xffffffe00fcc3810 */ /* 0x000fe40007ffe0ff */
[----:B------:R-:W-:Y:S01]  /*21b0*/  LEA.HI.X R15, R6, c[0x0][0x1fc], R5, 0x1, P0 ;  /* 0x00007f00060f7a11 */ /* 0x000fe200000f0c05 */
[----:B------:R-:W5:Y:S01]  /*21c0*/  SHFL.IDX PT, R30, R14, RZ, 0x181f ;  /* 0x00181fff0e1e7589 */ /* 0x000f6200000e0000 */
[----:B------:R-:W-:Y:S02]  /*21d0*/  ISETP.GT.AND P0, PT, R13, 0x20, PT ;  /* 0x000000200d00780c */ /* 0x000fe40003f04270 */
[----:B------:R-:W-:Y:S01]  /*21e0*/  ISETP.GE.AND P3, PT, R0, c[0x0][0x1d4], PT ;  /* 0x0000750000007a0c */ /* 0x000fe20003f66270 */
[----:B------:R-:W5:Y:S01]  /*21f0*/  SHFL.IDX PT, R20, R14, 0x1, 0x181f ;  /* 0x00381f000e147f89 */ /* 0x000f6200000e0000 */
[----:B------:R-:W-:-:S02]  /*2200*/  LOP3.LUT R84, R84, R17, RZ, 0x3c, !PT ;  /* 0x0000001154547212 */ /* 0x000fc400078e3cff */
[----:B------:R-:W-:Y:S01]  /*2210*/  SEL R221, RZ, 0x10, P3 ;  /* 0x00000010ffdd7807 */ /* 0x000fe20001800000 */
[--C-:B-1----:R-:W-:Y:S01]  /*2220*/  @P1 IMAD.WIDE R24, R216, 0x2, R10.reuse ;  /* 0x00000002d8181825 */ /* 0x102fe200078e020a */
[----:B------:R-:W1:Y:S01]  /*2230*/  SHFL.IDX PT, R6, R15, RZ, 0x181f ;  /* 0x00181fff0f067589 */ /* 0x000e6200000e0000 */
[----:B------:R-:W-:Y:S02]  /*2240*/  IADD3 R195, R204, 0x800, RZ ;  /* 0x00000800ccc37810 */ /* 0x000fe40007ffe0ff */
[--C-:B--2---:R-:W-:Y:S01]  /*2250*/  @P1 IMAD.WIDE R18, R218, 0x2, R10.reuse ;  /* 0x00000002da121825 */ /* 0x104fe200078e020a */
[----:B------:R2:W1:Y:S01]  /*2260*/  SHFL.IDX PT, R5, R15, 0x1, 0x181f ;  /* 0x00381f000f057f89 */ /* 0x00046200000e0000 */
[C---:B------:R-:W-:Y:S02]  /*2270*/  IADD3 R194, R204.reuse, 0x1000, RZ ;  /* 0x00001000ccc27810 */ /* 0x040fe40007ffe0ff */
[----:B---3--:R-:W-:Y:S01]  /*2280*/  @P1 IMAD.WIDE R16, R217, 0x2, R10 ;  /* 0x00000002d9101825 */ /* 0x008fe200078e020a */
[----:B------:R3:W-:Y:S01]  /*2290*/  @P1 LDGSTS.E.BYPASS.LTC128B.128 [R207+0x6100], [R18.64], !P5 ;  /* 0x0610000012cf1fae */ /* 0x0007e2000e901d54 */
[----:B------:R-:W-:-:S02]  /*22a0*/  IADD3 R193, R204, 0x1800, RZ ;  /* 0x00001800ccc17810 */ /* 0x000fc40007ffe0ff */
[--C-:B----4-:R-:W-:Y:S01]  /*22b0*/  @P0 IMAD.WIDE R22, R218, 0x2, R8.reuse ;  /* 0x00000002da160825 */ /* 0x110fe200078e0208 */
[----:B------:R3:W-:Y:S01]  /*22c0*/  @P1 LDGSTS.E.BYPASS.LTC128B.128 [R207+0x8100], [R16.64], !P4 ;  /* 0x0810000010cf1fae */ /* 0x0007e2000e101d54 */
[C---:B------:R-:W-:Y:S02]  /*22d0*/  IADD3 R191, R204.reuse, 0x2000, RZ ;  /* 0x00002000ccbf7810 */ /* 0x040fe40007ffe0ff */
[--C-:B------:R-:W-:Y:S01]  /*22e0*/  @P0 IMAD.WIDE R26, R217, 0x2, R8.reuse ;  /* 0x00000002d91a0825 */ /* 0x100fe200078e0208 */
[----:B------:R4:W-:Y:S01]  /*22f0*/  @P1 LDGSTS.E.BYPASS.LTC128B.128 [R207+0xa100], [R24.64], !P3 ;  /* 0x0a10000018cf1fae */ /* 0x0009e2000d901d54 */
[----:B------:R-:W-:Y:S02]  /*2300*/  IADD3 R190, R204, 0x2800, RZ ;  /* 0x00002800ccbe7810 */ /* 0x000fe40007ffe0ff */
[----:B------:R-:W-:Y:S01]  /*2310*/  @P0 IMAD.WIDE R8, R216, 0x2, R8 ;  /* 0x00000002d8080825 */ /* 0x000fe200078e0208 */
[----:B------:R3:W-:Y:S01]  /*2320*/  @P0 LDGSTS.E.BYPASS.LTC128B.128 [R207+0x7100], [R22.64], !P5 ;  /* 0x0710000016cf0fae */ /* 0x0007e2000e901d54 */
[----:B------:R-:W-:-:S02]  /*2330*/  IADD3 R189, R204, 0x3000, RZ ;  /* 0x00003000ccbd7810 */ /* 0x000fc40007ffe0ff */
[----:B------:R-:W-:Y:S01]  /*2340*/  IMAD.WIDE R10, R217, 0x2, RZ ;  /* 0x00000002d90a7825 */ /* 0x000fe200078e02ff */
[----:B------:R4:W-:Y:S01]  /*2350*/  @P0 LDGSTS.E.BYPASS.LTC128B.128 [R207+0x9100], [R26.64], !P4 ;  /* 0x091000001acf0fae */ /* 0x0009e2000e101d54 */
[----:B------:R-:W-:Y:S02]  /*2360*/  IADD3 R188, R204, 0x3800, RZ ;  /* 0x00003800ccbc7810 */ /* 0x000fe40007ffe0ff */
[----:B--2---:R-:W-:Y:S01]  /*2370*/  IMAD.WIDE R14, R218, 0x2, RZ ;  /* 0x00000002da0e7825 */ /* 0x004fe200078e02ff */
[----:B------:R2:W-:Y:S01]  /*2380*/  @P0 LDGSTS.E.BYPASS.LTC128B.128 [R207+0xb100], [R8.64], !P3 ;  /* 0x0b10000008cf0fae */ /* 0x0005e2000d901d54 */
[----:B------:R-:W-:Y:S02]  /*2390*/  IADD3 R187, R204, 0x4000, RZ ;  /* 0x00004000ccbb7810 */ /* 0x000fe40007ffe0ff */
[----:B------:R-:W-:Y:S01]  /*23a0*/  IMAD.IADD R206, R84, 0x1, R7 ;  /* 0x0000000154ce7824 */ /* 0x000fe200078e0207 */
[----:B------:R-:W0:Y:S01]  /*23b0*/  LDGDEPBAR ;  /* 0x00000000000079af */ /* 0x000e220000000000 */
[----:B-----5:R-:W-:-:S02]  /*23c0*/  IADD3 R36, P0, R30, R14, RZ ;  /* 0x0000000e1e247210 */ /* 0x020fc40007f1e0ff */
[----:B------:R-:W-:Y:S01]  /*23d0*/  IADD3 R28, P1, R14, R20, RZ ;  /* 0x000000140e1c7210 */ /* 0x000fe20007f3e0ff */
[----:B------:R-:W-:Y:S01]  /*23e0*/  IMAD.SHL.U32 R206, R206, 0x2, RZ ;  /* 0x00000002cece7824 */ /* 0x000fe200078e00ff */
[----:B------:R-:W-:Y:S01]  /*23f0*/  IADD3 R14, P6, R30, R10, RZ ;  /* 0x0000000a1e0e7210 */ /* 0x000fe20007fde0ff */
[----:B-1----:R-:W-:Y:S01]  /*2400*/  IMAD.X R37, R6, 0x1, R15, P0 ;  /* 0x0000000106257824 */ /* 0x002fe200000e060f */
[C---:B------:R-:W-:Y:S01]  /*2410*/  IADD3 R186, R204.reuse, 0x4800, RZ ;  /* 0x00004800ccba7810 */ /* 0x040fe20007ffe0ff */
[----:B------:R-:W-:Y:S01]  /*2420*/  IMAD.X R29, R15, 0x1, R5, P1 ;  /* 0x000000010f1d7824 */ /* 0x000fe200008e0605 */
[----:B------:R-:W-:Y:S01]  /*2430*/  IADD3 R185, R204, 0x5000, RZ ;  /* 0x00005000ccb97810 */ /* 0x000fe20007ffe0ff */
[--C-:B------:R-:W-:Y:S01]  /*2440*/  IMAD R202, R2, 0x2, R206.reuse ;  /* 0x0000000202ca7824 */ /* 0x100fe200078e02ce */
[----:B------:R-:W-:Y:S01]  /*2450*/  IADD3 R184, R204, 0x5800, RZ ;  /* 0x00005800ccb87810 */ /* 0x000fe20007ffe0ff */
[----:B------:R-:W-:Y:S01]  /*2460*/  IMAD.X R15, R6, 0x1, R11, P6 ;  /* 0x00000001060f7824 */ /* 0x000fe200030e060b */
[----:B------:R-:W-:Y:S01]  /*2470*/  ISETP.GE.AND P6, PT, R4, c[0x0][0x1d4], PT ;  /* 0x0000750004007a0c */ /* 0x000fe20003fc6270 */
[C---:B------:R-:W-:Y:S01]  /*2480*/  IMAD R201, R3.reuse, 0x2, R206 ;  /* 0x0000000203c97824 */ /* 0x040fe200078e02ce */
[----:B---3--:R-:W-:Y:S01]  /*2490*/  IADD3 R22, P0, R10, R20, RZ ;  /* 0x000000140a167210 */ /* 0x008fe20007f1e0ff */
[----:B------:R-:W-:-:S04]  /*24a0*/  IMAD R199, R3, 0x2, R202 ;  /* 0x0000000203c77824 */ /* 0x000fc800078e02ca */
[----:B------:R-:W-:Y:S02]  /*24b0*/  IMAD.X R23, R11, 0x1, R5, P0 ;  /* 0x000000010b177824 */ /* 0x000fe400000e0605 */
[----:B--2---:R-:W-:Y:S01]  /*24c0*/  IMAD.WIDE R8, R216, 0x2, RZ ;  /* 0x00000002d8087825 */ /* 0x004fe200078e02ff */
[----:B------:R-:W-:-:S04]  /*24d0*/  DEPBAR.LE SB0, 0x1 ;  /* 0x000080400000791a */ /* 0x000fc80000000000 */
[----:B------:R-:W-:-:S04]  /*24e0*/  DEPBAR.LE SB0, 0x0 ;  /* 0x000080000000791a */ /* 0x000fc80000000000 */
[----:B------:R-:W-:Y:S01]  /*24f0*/  BAR.SYNC.DEFER_BLOCKING 0x0 ;  /* 0x0000000000007b1d */ /* 0x000fe20000010000 */
[----:B------:R-:W-:Y:S02]  /*2500*/  IADD3 R30, P1, R30, R8, RZ ;  /* 0x000000081e1e7210 */ /* 0x000fe40007f3e0ff */
[----:B------:R-:W-:-:S03]  /*2510*/  IADD3 R20, P0, R8, R20, RZ ;  /* 0x0000001408147210 */ /* 0x000fc60007f1e0ff */
[----:B------:R-:W-:Y:S01]  /*2520*/  IMAD.X R31, R6, 0x1, R9, P1 ;  /* 0x00000001061f7824 */ /* 0x000fe200008e0609 */
[----:B------:R-:W-:Y:S01]  /*2530*/  ISETP.GE.AND P1, PT, R218, c[0x0][0x1d4], PT ;  /* 0x00007500da007a0c */ /* 0x000fe20003f26270 */
[----:B------:R-:W-:-:S03]  /*2540*/  IMAD.X R21, R9, 0x1, R5, P0 ;  /* 0x0000000109157824 */ /* 0x000fc600000e0605 */
[C---:B------:R-:W-:Y:S02]  /*2550*/  ISETP.LT.OR P0, PT, R13.reuse, 0x1, P1 ;  /* 0x000000010d00780c */ /* 0x040fe40000f01670 */
[----:B------:R-:W-:Y:S01]  /*2560*/  ISETP.GE.AND P1, PT, R0, c[0x0][0x1d4], PT ;  /* 0x0000750000007a0c */ /* 0x000fe20003f26270 */
[----:B------:R-:W-:Y:S01]  /*2570*/  IMAD.MOV.U32 R0, RZ, RZ, 0x40 ;  /* 0x00000040ff007424 */ /* 0x000fe200078e00ff */
[----:B------:R-:W-:Y:S04]  /*2580*/  LDSM.16.M88.4 R4, [R206+0xc100] ;  /* 0x00c10000ce04783b */ /* 0x000fe80000000200 */
[----:B------:R-:W-:Y:S04]  /*2590*/  LDSM.16.M88.4 R16, [R202+0xc100] ;  /* 0x00c10000ca10783b */ /* 0x000fe80000000200 */
[----:B------:R-:W-:Y:S04]  /*25a0*/  LDSM.16.M88.4 R60, [R205+0x6100] ;  /* 0x00610000cd3c783b */ /* 0x000fe80000000200 */
[----:B------:R-:W1:Y:S04]  /*25b0*/  LDSM.16.M88.4 R52, [R205+0x6900] ;  /* 0x00690000cd34783b */ /* 0x000e680000000200 */
[----:B------:R-:W2:Y:S04]  /*25c0*/  LDSM.16.M88.4 R44, [R205+0x7100] ;  /* 0x00710000cd2c783b */ /* 0x000ea80000000200 */
[----:B------:R-:W3:Y:S04]  /*25d0*/  LDSM.16.M88.4 R8, [R205+0x7900] ;  /* 0x00790000cd08783b */ /* 0x000ee80000000200 */
[----:B------:R-:W5:Y:S04]  /*25e0*/  LDSM.16.M88.4 R76, [R204] ;  /* 0x00000000cc4c783b */ /* 0x000f680000000200 */
[----:B------:R-:W3:Y:S04]  /*25f0*/  LDSM.16.M88.4 R64, [R204+0x800] ;  /* 0x00080000cc40783b */ /* 0x000ee80000000200 */
[----:B------:R-:W-:Y:S04]  /*2600*/  LDSM.16.M88.4 R32, [R204+0x1000] ;  /* 0x00100000cc20783b */ /* 0x000fe80000000200 */
[----:B----4-:R-:W-:Y:S04]  /*2610*/  LDSM.16.M88.4 R24, [R204+0x1800] ;  /* 0x00180000cc18783b */ /* 0x010fe80000000200 */
[----:B------:R-:W-:Y:S01]  /*2620*/  @!PT LDS RZ, [RZ] ;  /* 0x00000000fffff984 */ /* 0x000fe20000000800 */
[----:B------:R-:W-:Y:S01]  /*2630*/  @!PT LDS RZ, [RZ] ;  /* 0x00000000fffff984 */ /* 0x000fe20000000800 */
[----:B------:R-:W-:Y:S01]  /*2640*/  @!PT LDS RZ, [RZ] ;  /* 0x00000000fffff984 */ /* 0x000fe20000000800 */
[----:B------:R4:W-:Y:S01]  /*2650*/  LDGSTS.E.BYPASS.LTC128B.128 [R207+0x100], [R36.64], !P0 ;  /* 0x0010000024cf7fae */ /* 0x0009e2000c101d54 */
[----:B------:R-:W-:-:S02]  /*2660*/  ISETP.LT.OR P0, PT, R13, 0x1, P6 ;  /* 0x000000010d00780c */ /* 0x000fc40003701670 */
[C---:B------:R-:W-:Y:S01]  /*2670*/  ISETP.LT.OR P6, PT, R13.reuse, 0x21, P6 ;  /* 0x000000210d00780c */ /* 0x040fe200037c1670 */
[----:B-1----:R-:W-:Y:S10]  /*2680*/  HMMA.16816.F32.BF16 R56, R4, R52, RZ ;  /* 0x000000340438723c */ /* 0x002ff400000418ff */
[----:B------:R1:W-:Y:S01]  /*2690*/  LDGSTS.E.BYPASS.LTC128B.128 [R207+0x2100], [R14.64], !P0 ;  /* 0x021000000ecf7fae */ /* 0x0003e2000c101d54 */
[----:B------:R-:W-:-:S02]  /*26a0*/  ISETP.LT.OR P0, PT, R13, 0x1, P1 ;  /* 0x000000010d00780c */ /* 0x000fc40000f01670 */
[C---:B------:R-:W-:Y:S01]  /*26b0*/  ISETP.LT.OR P1, PT, R13.reuse, 0x21, P1 ;  /* 0x000000210d00780c */ /* 0x040fe20000f21670 */
[C---:B--2---:R-:W-:Y:S10]  /*26c0*/  HMMA.16816.F32.BF16 R48, R4.reuse, R44, RZ ;  /* 0x0000002c0430723c */ /* 0x044ff400000418ff */
[----:B------:R2:W-:Y:S01]  /*26d0*/  LDGSTS.E.BYPASS.LTC128B.128 [R207+0x4100], [R30.64], !P0 ;  /* 0x041000001ecf7fae */ /* 0x0005e2000c101d54 */
[----:B------:R-:W-:Y:S01]  /*26e0*/  ISETP.GE.AND P0, PT, R218, c[0x0][0x1d4], PT ;  /* 0x00007500da007a0c */ /* 0x000fe20003f06270 */
[----:B------:R-:W-:Y:S03]  /*26f0*/  HMMA.16816.F32.BF16 R52, R4, R54, RZ ;  /* 0x000000360434723c */ /* 0x000fe600000418ff */
[----:B------:R-:W-:-:S05]  /*2700*/  ISETP.LT.OR P0, PT, R13, 0x21, P0 ;  /* 0x000000210d00780c */ /* 0x000fca0000701670 */
[C---:B------:R-:W-:Y:S08]  /*2710*/  HMMA.16816.F32.BF16 R44, R4.reuse, R46, RZ ;  /* 0x0000002e042c723c */ /* 0x040ff000000418ff */
[----:B------:R2:W-:Y:S01]  /*2720*/  LDGSTS.E.BYPASS.LTC128B.128 [R207+0x1100], [R28.64], !P0 ;  /* 0x011000001ccf7fae */ /* 0x0005e2000c101d54 */
[----:B------:R-:W-:Y:S01]  /*2730*/  LOP3.LUT P0, RZ, R12, 0x4, RZ, 0xc0, !PT ;  /* 0x000000040cff7812 */ /* 0x000fe2000780c0ff */
[----:B---3--:R-:W-:Y:S02]  /*2740*/  HMMA.16816.F32.BF16 R40, R4, R8, RZ ;  /* 0x000000080428723c */ /* 0x008fe400000418ff */
[----:B------:R3:W-:Y:S01]  /*2750*/  LDGSTS.E.BYPASS.LTC128B.128 [R207+0x3100], [R22.64], !P6 ;  /* 0x0310000016cf7fae */ /* 0x0007e2000f101d54 */
[----:B------:R-:W-:-:S02]  /*2760*/  SEL R0, R0, 0xffffffc0, !P0 ;  /* 0xffffffc000007807 */ /* 0x000fc40004000000 */
[----:B------:R-:W-:Y:S01]  /*2770*/  PLOP3.LUT P0, PT, PT, PT, UP0, 0x40, 0x0 ;  /* 0x000000000000781c */ /* 0x000fe20003f0e808 */
[----:B------:R3:W-:Y:S01]  /*2780*/  LDGSTS.E.BYPASS.LTC128B.128 [R207+0x5100], [R20.64], !P1 ;  /* 0x0510000014cf7fae */ /* 0x0007e2000c901d54 */
[----:B------:R-:W-:Y:S01]  /*2790*/  ISETP.GT.AND P1, PT, R210, 0x3f, PT ;  /* 0x0000003fd200780c */ /* 0x000fe20003f24270 */
[----:B-1----:R-:W-:Y:S01]  /*27a0*/  HMMA.16816.F32.BF16 R12, R4, R60, RZ ;  /* 0x0000003c040c723c */ /* 0x002fe200000418ff */
[----:B------:R-:W-:Y:S01]  /*27b0*/  IMAD.IADD R200, R205, 0x1, R0 ;  /* 0x00000001cdc87824 */ /* 0x000fe200078e0200 */
[----:B----4-:R-:W-:Y:S01]  /*27c0*/  LDSM.16.M88.4 R36, [R201+0xc100] ;  /* 0x00c10000c924783b */ /* 0x010fe20000000200 */
[----:B------:R-:W-:-:S03]  /*27d0*/  IMAD.IADD R192, R0, 0x1, R204 ;  /* 0x0000000100c07824 */ /* 0x000fc600078e02cc */
[----:B------:R-:W1:Y:S02]  /*27e0*/  LDSM.16.M88.4 R72, [R200+0x6100] ;  /* 0x00610000c848783b */ /* 0x000e640000000200 */
[C---:B------:R-:W-:Y:S02]  /*27f0*/  HMMA.16816.F32.BF16 R60, R4.reuse, R62, RZ ;  /* 0x0000003e043c723c */ /* 0x040fe400000418ff */
[----:B------:R-:W-:Y:S04]  /*2800*/  LDSM.16.M88.4 R80, [R192] ;  /* 0x00000000c050783b */ /* 0x000fe80000000200 */
[----:B------:R-:W-:Y:S02]  /*2810*/  LDSM.16.M88.4 R68, [R200+0x6900] ;  /* 0x00690000c844783b */ /* 0x000fe40000000200 */
[----:B------:R-:W-:Y:S02]  /*2820*/  HMMA.16816.F32.BF16 R4, R4, R10, RZ ;  /* 0x0000000a0404723c */ /* 0x000fe400000418ff */
[----:B------:R-:W4:Y:S04]  /*2830*/  LDSM.16.M88.4 R8, [R199+0xc100] ;  /* 0x00c10000c708783b */ /* 0x000f280000000200 */
[----:B--2---:R-:W2:Y:S02]  /*2840*/  LDSM.16.M88.4 R28, [R200+0x7100] ;  /* 0x00710000c81c783b */ /* 0x004ea40000000200 */
[C---:B-----5:R-:W-:Y:S02]  /*2850*/  HMMA.16816.F32.BF16 R12, R16.reuse, R76, R12 ;  /* 0x0000004c100c723c */ /* 0x060fe4000004180c */
[----:B---3--:R-:W3:Y:S04]  /*2860*/  LDSM.16.M88.4 R20, [R200+0x7900] ;  /* 0x00790000c814783b */ /* 0x008ee80000000200 */
[----:B------:R-:W0:Y:S02]  /*2870*/  LDGDEPBAR ;  /* 0x00000000000079af */ /* 0x000e240000000000 */
[C---:B------:R-:W-:Y:S02]  /*2880*/  HMMA.16816.F32.BF16 R60, R16.reuse, R78, R60 ;  /* 0x0000004e103c723c */ /* 0x040fe4000004183c */
[----:B------:R-:W-:Y:S06]  /*2890*/  LDSM.16.M88.4 R76, [R205+0x8100] ;  /* 0x00810000cd4c783b */ /* 0x000fec0000000200 */
[----:B------:R-:W-:Y:S08]  /*28a0*/  HMMA.16816.F32.BF16 R56, R16, R64, R56 ;  /* 0x000000401038723c */ /* 0x000ff00000041838 */
[----:B-1----:R-:W-:Y:S08]  /*28b0*/  HMMA.16816.F32.BF16 R12, R36, R72, R12 ;  /* 0x00000048240c723c */ /* 0x002ff0000004180c */
[C---:B------:R-:W-:Y:S01]  /*28c0*/  HMMA.16816.F32.BF16 R52, R16.reuse, R66, R52 ;  /* 0x000000421034723c */ /* 0x040fe20000041834 */
[----:B------:R-:W-:Y:S07]  /*28d0*/  LDSM.16.M88.4 R64, [R192+0x800] ;  /* 0x00080000c040783b */ /* 0x000fee0000000200 */
[C---:B------:R-:W-:Y:S08]  /*28e0*/  HMMA.16816.F32.BF16 R48, R16.reuse, R32, R48 ;  /* 0x000000201030723c */ /* 0x040ff00000041830 */
[C---:B------:R-:W-:Y:S01]  /*28f0*/  HMMA.16816.F32.BF16 R44, R16.reuse, R34, R44 ;  /* 0x00000022102c723c */ /* 0x040fe2000004182c */
[----:B------:R-:W-:Y:S07]  /*2900*/  LDSM.16.M88.4 R32, [R192+0x1000] ;  /* 0x00100000c020783b */ /* 0x000fee0000000200 */
[C---:B------:R-:W-:Y:S08]  /*2910*/  HMMA.16816.F32.BF16 R40, R16.reuse, R24, R40 ;  /* 0x000000181028723c */ /* 0x040ff00000041828 */
[----:B------:R-:W-:Y:S01]  /*2920*/  HMMA.16816.F32.BF16 R4, R16, R26, R4 ;  /* 0x0000001a1004723c */ /* 0x000fe20000041804 */
[----:B------:R-:W1:Y:S04]  /*2930*/  LDSM.16.M88.4 R16, [R206+0x10100] ;  /* 0x01010000ce10783b */ /* 0x000e680000000200 */
[----:B------:R-:W5:Y:S03]  /*2940*/  LDSM.16.M88.4 R24, [R192+0x1800] ;  /* 0x00180000c018783b */ /* 0x000f660000000200 */
[----:B------:R-:W-:Y:S01]  /*2950*/  HMMA.16816.F32.BF16 R60, R36, R74, R60 ;  /* 0x0000004a243c723c */ /* 0x000fe2000004183c */
[----:B------:R-:W-:Y:S07]  /*2960*/  LDSM.16.M88.4 R72, [R205+0x8900] ;  /* 0x00890000cd48783b */ /* 0x000fee0000000200 */
[----:B----4-:R-:W-:Y:S08]  /*2970*/  HMMA.16816.F32.BF16 R12, R8, R80, R12 ;  /* 0x00000050080c723c */ /* 0x010ff0000004180c */
[C---:B------:R-:W-:Y:S08]  /*2980*/  HMMA.16816.F32.BF16 R56, R36.reuse, R68, R56 ;  /* 0x000000442438723c */ /* 0x040ff00000041838 */
[C---:B------:R-:W-:Y:S01]  /*2990*/  HMMA.16816.F32.BF16 R52, R36.reuse, R70, R52 ;  /* 0x000000462434723c */ /* 0x040fe20000041834 */
[----:B------:R-:W-:Y:S07]  /*29a0*/  LDSM.16.M88.4 R68, [R204+0x2000] ;  /* 0x00200000cc44783b */ /* 0x000fee0000000200 */
[C---:B--2---:R-:W-:Y:S08]  /*29b0*/  HMMA.16816.F32.BF16 R48, R36.reuse, R28, R48 ;  /* 0x0000001c2430723c */ /* 0x044ff00000041830 */
[C---:B------:R-:W-:Y:S01]  /*29c0*/  HMMA.16816.F32.BF16 R44, R36.reuse, R30, R44 ;  /* 0x0000001e242c723c */ /* 0x040fe2000004182c */
[----:B------:R-:W-:Y:S07]  /*29d0*/  LDSM.16.M88.4 R28, [R205+0x9100] ;  /* 0x00910000cd1c783b */ /* 0x000fee0000000200 */
[C---:B---3--:R-:W-:Y:S08]  /*29e0*/  HMMA.16816.F32.BF16 R40, R36.reuse, R20, R40 ;  /* 0x000000142428723c */ /* 0x048ff00000041828 */
[----:B------:R-:W-:Y:S01]  /*29f0*/  HMMA.16816.F32.BF16 R36, R36, R22, R4 ;  /* 0x000000162424723c */ /* 0x000fe20000041804 */
[----:B------:R-:W2:Y:S04]  /*2a00*/  LDSM.16.M88.4 R4, [R202+0x10100] ;  /* 0x01010000ca04783b */ /* 0x000ea80000000200 */
[----:B------:R-:W3:Y:S03]  /*2a10*/  LDSM.16.M88.4 R20, [R205+0x9900] ;  /* 0x00990000cd14783b */ /* 0x000ee60000000200 */
[----:B------:R-:W-:Y:S01]  /*2a20*/  HMMA.16816.F32.BF16 R60, R8, R82, R60 ;  /* 0x00000052083c723c */ /* 0x000fe2000004183c */
[----:B------:R-:W-:Y:S07]  /*2a30*/  LDSM.16.M88.4 R80, [R200+0x8100] ;  /* 0x00810000c850783b */ /* 0x000fee0000000200 */
[----:B-1----:R-:W-:Y:S08]  /*2a40*/  HMMA.16816.F32.BF16 R12, R16, R76, R12 ;  /* 0x0000004c100c723c */ /* 0x002ff0000004180c */
[C---:B------:R-:W-:Y:S08]  /*2a50*/  HMMA.16816.F32.BF16 R56, R8.reuse, R64, R56 ;  /* 0x000000400838723c */ /* 0x040ff00000041838 */
[C---:B------:R-:W-:Y:S01]  /*2a60*/  HMMA.16816.F32.BF16 R52, R8.reuse, R66, R52 ;  /* 0x000000420834723c */ /* 0x040fe20000041834 */
[----:B------:R-:W-:Y:S07]  /*2a70*/  LDSM.16.M88.4 R64, [R204+0x2800] ;  /* 0x00280000cc40783b */ /* 0x000fee0000000200 */
[C---:B------:R-:W-:Y:S08]  /*2a80*/  HMMA.16816.F32.BF16 R48, R8.reuse, R32, R48 ;  /* 0x000000200830723c */ /* 0x040ff00000041830 */
[C---:B------:R-:W-:Y:S01]  /*2a90*/  HMMA.16816.F32.BF16 R44, R8.reuse, R34, R44 ;  /* 0x00000022082c723c */ /* 0x040fe2000004182c */
[----:B------:R-:W-:Y:S07]  /*2aa0*/  LDSM.16.M88.4 R32, [R204+0x3000] ;  /* 0x00300000cc20783b */ /* 0x000fee0000000200 */
[C---:B-----5:R-:W-:Y:S08]  /*2ab0*/  HMMA.16816.F32.BF16 R40, R8.reuse, R24, R40 ;  /* 0x000000180828723c */ /* 0x060ff00000041828 */
[----:B------:R-:W-:Y:S01]  /*2ac0*/  HMMA.16816.F32.BF16 R36, R8, R26, R36 ;  /* 0x0000001a0824723c */ /* 0x000fe20000041824 */
[----:B------:R-:W1:Y:S04]  /*2ad0*/  LDSM.16.M88.4 R8, [R201+0x10100] ;  /* 0x01010000c908783b */ /* 0x000e680000000200 */
[----:B------:R-:W4:Y:S03]  /*2ae0*/  LDSM.16.M88.4 R24, [R204+0x3800] ;  /* 0x00380000cc18783b */ /* 0x000f260000000200 */
[----:B------:R-:W-:Y:S01]  /*2af0*/  HMMA.16816.F32.BF16 R60, R16, R78, R60 ;  /* 0x0000004e103c723c */ /* 0x000fe2000004183c */
[----:B------:R-:W-:Y:S07]  /*2b00*/  LDSM.16.M88.4 R76, [R200+0x8900] ;  /* 0x00890000c84c783b */ /* 0x000fee0000000200 */
[----:B--2---:R-:W-:Y:S08]  /*2b10*/  HMMA.16816.F32.BF16 R12, R4, R68, R12 ;  /* 0x00000044040c723c */ /* 0x004ff0000004180c */
[C---:B------:R-:W-:Y:S08]  /*2b20*/  HMMA.16816.F32.BF16 R56, R16.reuse, R72, R56 ;  /* 0x000000481038723c */ /* 0x040ff00000041838 */
[C---:B------:R-:W-:Y:S01]  /*2b30*/  HMMA.16816.F32.BF16 R52, R16.reuse, R74, R52 ;  /* 0x0000004a1034723c */ /* 0x040fe20000041834 */
[----:B------:R-:W-:Y:S07]  /*2b40*/  LDSM.16.M88.4 R72, [R192+0x2000] ;  /* 0x00200000c048783b */ /* 0x000fee0000000200 */
[C---:B------:R-:W-:Y:S08]  /*2b50*/  HMMA.16816.F32.BF16 R48, R16.reuse, R28, R48 ;  /* 0x0000001c1030723c */ /* 0x040ff00000041830 */
[C---:B------:R-:W-:Y:S01]  /*2b60*/  HMMA.16816.F32.BF16 R44, R16.reuse, R30, R44 ;  /* 0x0000001e102c723c */ /* 0x040fe2000004182c */
[----:B------:R-:W2:Y:S07]  /*2b70*/  LDSM.16.M88.4 R28, [R199+0x10100] ;  /* 0x01010000c71c783b */ /* 0x000eae0000000200 */
[C---:B---3--:R-:W-:Y:S08]  /*2b80*/  HMMA.16816.F32.BF16 R40, R16.reuse, R20, R40 ;  /* 0x000000141028723c */ /* 0x048ff00000041828 */
[----:B------:R-:W-:Y:S01]  /*2b90*/  HMMA.16816.F32.BF16 R36, R16, R22, R36 ;  /* 0x000000161024723c */ /* 0x000fe20000041824 */
[----:B------:R-:W3:Y:S04]  /*2ba0*/  LDSM.16.M88.4 R20, [R200+0x9100] ;  /* 0x00910000c814783b */ /* 0x000ee80000000200 */
[----:B------:R-:W5:Y:S03]  /*2bb0*/  LDSM.16.M88.4 R16, [R200+0x9900] ;  /* 0x00990000c810783b */ /* 0x000f660000000200 */
        /* <DEDUP_REMOVED lines=9> */
[C---:B----4-:R-:W-:Y:S08]  /*2c50*/  HMMA.16816.F32.BF16 R40, R4.reuse, R24, R40 ;  /* 0x000000180428723c */ /* 0x050ff00000041828 */
[----:B------:R-:W-:Y:S01]  /*2c60*/  HMMA.16816.F32.BF16 R36, R4, R26, R36 ;  /* 0x0000001a0424723c */ /* 0x000fe20000041824 */
[----:B------:R-:W-:Y:S04]  /*2c70*/  LDSM.16.M88.4 R4, [R206+0x14100] ;  /* 0x01410000ce04783b */ /* 0x000fe80000000200 */
[----:B------:R-:W1:Y:S03]  /*2c80*/  LDSM.16.M88.4 R24, [R205+0xa100] ;  /* 0x00a10000cd18783b */ /* 0x000e660000000200 */
[----:B------:R-:W-:Y:S01]  /*2c90*/  HMMA.16816.F32.BF16 R60, R8, R82, R60 ;  /* 0x00000052083c723c */ /* 0x000fe2000004183c */
[----:B------:R-:W-:Y:S07]  /*2ca0*/  LDSM.16.M88.4 R80, [R204+0x4000] ;  /* 0x00400000cc50783b */ /* 0x000fee0000000200 */
[----:B--2---:R-:W-:Y:S08]  /*2cb0*/  HMMA.16816.F32.BF16 R12, R28, R72, R12 ;  /* 0x000000481c0c723c */ /* 0x004ff0000004180c */
[C---:B------:R-:W-:Y:S08]  /*2cc0*/  HMMA.16816.F32.BF16 R56, R8.reuse, R76, R56 ;  /* 0x0000004c0838723c */ /* 0x040ff00000041838 */
[C---:B------:R-:W-:Y:S01]  /*2cd0*/  HMMA.16816.F32.BF16 R52, R8.reuse, R78, R52 ;  /* 0x0000004e0834723c */ /* 0x040fe20000041834 */
[----:B------:R-:W2:Y:S07]  /*2ce0*/  LDSM.16.M88.4 R76, [R202+0x14100] ;  /* 0x01410000ca4c783b */ /* 0x000eae0000000200 */
[C---:B---3--:R-:W-:Y:S08]  /*2cf0*/  HMMA.16816.F32.BF16 R48, R8.reuse, R20, R48 ;  /* 0x000000140830723c */ /* 0x048ff00000041830 */
[C---:B------:R-:W-:Y:S01]  /*2d00*/  HMMA.16816.F32.BF16 R44, R8.reuse, R22, R44 ;  /* 0x00000016082c723c */ /* 0x040fe2000004182c */
[----:B------:R-:W3:Y:S07]  /*2d10*/  LDSM.16.M88.4 R20, [R205+0xa900] ;  /* 0x00a90000cd14783b */ /* 0x000eee0000000200 */
[C---:B-----5:R-:W-:Y:S08]  /*2d20*/  HMMA.16816.F32.BF16 R40, R8.reuse, R16, R40 ;  /* 0x000000100828723c */ /* 0x060ff00000041828 */
[----:B------:R-:W-:Y:S01]  /*2d30*/  HMMA.16816.F32.BF16 R36, R8, R18, R36 ;  /* 0x000000120824723c */ /* 0x000fe20000041824 */
[----:B------:R-:W4:Y:S04]  /*2d40*/  LDSM.16.M88.4 R16, [R205+0xb100] ;  /* 0x00b10000cd10783b */ /* 0x000f280000000200 */
        /* <DEDUP_REMOVED lines=12> */
[----:B------:R-:W-:Y:S04]  /*2e10*/  LDSM.16.M88.4 R32, [R201+0x14100] ;  /* 0x01410000c920783b */ /* 0x000fe80000000200 */
[----:B------:R-:W1:Y:S03]  /*2e20*/  LDSM.16.M88.4 R28, [R200+0xa100] ;  /* 0x00a10000c81c783b */ /* 0x000e660000000200 */
[----:B------:R-:W-:Y:S01]  /*2e30*/  HMMA.16816.F32.BF16 R60, R4, R26, R60 ;  /* 0x0000001a043c723c */ /* 0x000fe2000004183c */
[----:B------:R-:W-:Y:S07]  /*2e40*/  LDSM.16.M88.4 R24, [R200+0xa900] ;  /* 0x00a90000c818783b */ /* 0x000fee0000000200 */
[----:B--2---:R-:W-:Y:S08]  /*2e50*/  HMMA.16816.F32.BF16 R12, R76, R80, R12 ;  /* 0x000000504c0c723c */ /* 0x004ff0000004180c */
[C---:B---3--:R-:W-:Y:S08]  /*2e60*/  HMMA.16816.F32.BF16 R56, R4.reuse, R20, R56 ;  /* 0x000000140438723c */ /* 0x048ff00000041838 */
[C---:B------:R-:W-:Y:S01]  /*2e70*/  HMMA.16816.F32.BF16 R52, R4.reuse, R22, R52 ;  /* 0x000000160434723c */ /* 0x040fe20000041834 */
[----:B------:R-:W-:Y:S07]  /*2e80*/  LDSM.16.M88.4 R20, [R200+0xb100] ;  /* 0x00b10000c814783b */ /* 0x000fee0000000200 */
[C---:B----4-:R-:W-:Y:S08]  /*2e90*/  HMMA.16816.F32.BF16 R48, R4.reuse, R16, R48 ;  /* 0x000000100430723c */ /* 0x050ff00000041830 */
[C---:B------:R-:W-:Y:S01]  /*2ea0*/  HMMA.16816.F32.BF16 R44, R4.reuse, R18, R44 ;  /* 0x00000012042c723c */ /* 0x040fe2000004182c */
[----:B------:R-:W-:Y:S07]  /*2eb0*/  LDSM.16.M88.4 R16, [R200+0xb900] ;  /* 0x00b90000c810783b */ /* 0x000fee0000000200 */
[C---:B-----5:R-:W-:Y:S08]  /*2ec0*/  HMMA.16816.F32.BF16 R40, R4.reuse, R8, R40 ;  /* 0x000000080428723c */ /* 0x060ff00000041828 */
[----:B------:R-:W-:Y:S01]  /*2ed0*/  HMMA.16816.F32.BF16 R36, R4, R10, R36 ;  /* 0x0000000a0424723c */ /* 0x000fe20000041824 */
[----:B------:R-:W-:Y:S04]  /*2ee0*/  LDSM.16.M88.4 R8, [R199+0x14100] ;  /* 0x01410000c708783b */ /* 0x000fe80000000200 */
[----:B------:R-:W2:Y:S03]  /*2ef0*/  LDSM.16.M88.4 R4, [R192+0x4000] ;  /* 0x00400000c004783b */ /* 0x000ea60000000200 */
[----:B------:R-:W-:Y:S08]  /*2f00*/  HMMA.16816.F32.BF16 R60, R76, R82, R60 ;  /* 0x000000524c3c723c */ /* 0x000ff0000004183c */
[----:B-1----:R-:W-:Y:S08]  /*2f10*/  HMMA.16816.F32.BF16 R12, R32, R28, R12 ;  /* 0x0000001c200c723c */ /* 0x002ff0000004180c */
[C---:B------:R-:W-:Y:S08]  /*2f20*/  HMMA.16816.F32.BF16 R56, R76.reuse, R72, R56 ;  /* 0x000000484c38723c */ /* 0x040ff00000041838 */
[C---:B------:R-:W-:Y:S01]  /*2f30*/  HMMA.16816.F32.BF16 R52, R76.reuse, R74, R52 ;  /* 0x0000004a4c34723c */ /* 0x040fe20000041834 */
[----:B------:R-:W1:Y:S07]  /*2f40*/  LDSM.16.M88.4 R72, [R192+0x4800] ;  /* 0x00480000c048783b */ /* 0x000e6e0000000200 */
[C---:B------:R-:W-:Y:S08]  /*2f50*/  HMMA.16816.F32.BF16 R48, R76.reuse, R68, R48 ;  /* 0x000000444c30723c */ /* 0x040ff00000041830 */
[C---:B------:R-:W-:Y:S01]  /*2f60*/  HMMA.16816.F32.BF16 R44, R76.reuse, R70, R44 ;  /* 0x000000464c2c723c */ /* 0x040fe2000004182c */
[----:B------:R-:W3:Y:S07]  /*2f70*/  LDSM.16.M88.4 R68, [R192+0x5000] ;  /* 0x00500000c044783b */ /* 0x000eee0000000200 */
[C---:B------:R-:W-:Y:S08]  /*2f80*/  HMMA.16816.F32.BF16 R40, R76.reuse, R64, R40 ;  /* 0x000000404c28723c */ /* 0x040ff00000041828 */
[----:B------:R-:W-:Y:S01]  /*2f90*/  HMMA.16816.F32.BF16 R36, R76, R66, R36 ;  /* 0x000000424c24723c */ /* 0x000fe20000041824 */
[----:B------:R-:W4:Y:S01]  /*2fa0*/  LDSM.16.M88.4 R64, [R192+0x5800] ;  /* 0x00580000c040783b */ /* 0x000f220000000200 */
[----:B------:R-:W-:-:S06]  /*2fb0*/  DEPBAR.LE SB0, 0x0 ;  /* 0x000080000000791a */ /* 0x000fcc0000000000 */
[----:B------:R-:W-:Y:S08]  /*2fc0*/  HMMA.16816.F32.BF16 R60, R32, R30, R60 ;  /* 0x0000001e203c723c */ /* 0x000ff0000004183c */
[----:B--2---:R-:W-:Y:S08]  /*2fd0*/  HMMA.16816.F32.BF16 R12, R8, R4, R12 ;  /* 0x00000004080c723c */ /* 0x004ff0000004180c */
[C---:B------:R-:W-:Y:S08]  /*2fe0*/  HMMA.16816.F32.BF16 R56, R32.reuse, R24, R56 ;  /* 0x000000182038723c */ /* 0x040ff00000041838 */
[C---:B------:R-:W-:Y:S08]  /*2ff0*/  HMMA.16816.F32.BF16 R52, R32.reuse, R26, R52 ;  /* 0x0000001a2034723c */ /* 0x040ff00000041834 */
[----:B------:R-:W-:Y:S01]  /*3000*/  HMMA.16816.F32.BF16 R48, R32, R20, R48 ;  /* 0x000000142030723c */ /* 0x000fe20000041830 */
[----:B------:R-:W-:-:S02]  /*3010*/  FMUL.FTZ R0, R14, c[0x0][0x320] ;  /* 0x0000c8000e007a20 */ /* 0x000fc40000410000 */
[----:B------:R-:W-:-:S04]  /*3020*/  FMUL.FTZ R13, R13, c[0x0][0x320] ;  /* 0x0000c8000d0d7a20 */ /* 0x000fc80000410000 */
[----:B------:R-:W2:Y:S01]  /*3030*/  MUFU.TANH R0, R0 ;  /* 0x0000000000007308 */ /* 0x000ea20000002400 */
[C---:B------:R-:W-:Y:S08]  /*3040*/  HMMA.16816.F32.BF16 R44, R32.reuse, R22, R44 ;  /* 0x00000016202c723c */ /* 0x040ff0000004182c */
[C---:B------:R-:W-:Y:S08]  /*3050*/  HMMA.16816.F32.BF16 R40, R32.reuse, R16, R40 ;  /* 0x000000102028723c */ /* 0x040ff00000041828 */
[----:B------:R-:W-:Y:S01]  /*3060*/  HMMA.16816.F32.BF16 R36, R32, R18, R36 ;  /* 0x000000122024723c */ /* 0x000fe20000041824 */
[----:B------:R2:W2:Y:S07]  /*3070*/  MUFU.TANH R19, R13 ;  /* 0x0000000d00137308 */ /* 0x0004ae0000002400 */
[C---:B------:R-:W-:Y:S07]  /*3080*/  HMMA.16816.F32.BF16 R60, R8.reuse, R6, R60 ;  /* 0x00000006083c723c */ /* 0x040fee000004183c */
[----:B------:R-:W-:Y:S01]  /*3090*/  FMUL.FTZ R6, R12, c[0x0][0x320] ;  /* 0x0000c8000c067a20 */ /* 0x000fe20000410000 */
[C---:B-1----:R-:W-:Y:S05]  /*30a0*/  HMMA.16816.F32.BF16 R56, R8.reuse, R72, R56 ;  /* 0x000000480838723c */ /* 0x042fea0000041838 */
[----:B------:R-:W1:Y:S03]  /*30b0*/  MUFU.TANH R6, R6 ;  /* 0x0000000600067308 */ /* 0x000e660000002400 */
[C---:B------:R-:W-:Y:S08]  /*30c0*/  HMMA.16816.F32.BF16 R52, R8.reuse, R74, R52 ;  /* 0x0000004a0834723c */ /* 0x040ff00000041834 */
[C---:B---3--:R-:W-:Y:S08]  /*30d0*/  HMMA.16816.F32.BF16 R48, R8.reuse, R68, R48 ;  /* 0x000000440830723c */ /* 0x048ff00000041830 */
[C---:B------:R-:W-:Y:S08]  /*30e0*/  HMMA.16816.F32.BF16 R44, R8.reuse, R70, R44 ;  /* 0x00000046082c723c */ /* 0x040ff0000004182c */
[C---:B----4-:R-:W-:Y:S08]  /*30f0*/  HMMA.16816.F32.BF16 R40, R8.reuse, R64, R40 ;  /* 0x000000400828723c */ /* 0x050ff00000041828 */
[----:B------:R-:W-:Y:S01]  /*3100*/  HMMA.16816.F32.BF16 R36, R8, R66, R36 ;  /* 0x000000420824723c */ /* 0x000fe20000041824 */
        /* <DEDUP_REMOVED lines=14> */
[----:B------:R-:W-:Y:S01]  /*31f0*/  IADD3 R13, -R221, 0x10, RZ ;  /* 0x00000010dd0d7810 */ /* 0x000fe20007ffe1ff */
[----:B------:R-:W-:Y:S02]  /*3200*/  IMAD.SHL.U32 R7, R217, 0x2, RZ ;  /* 0x00000002d9077824 */ /* 0x000fe400078e00ff */
[----:B------:R-:W-:Y:S01]  /*3210*/  IMAD R209, R4, c[0x0][0x2b8], R209 ;  /* 0x0000ae0004d17a24 */ /* 0x000fe200078e02d1 */
[----:B------:R-:W-:-:S03]  /*3220*/  LOP3.LUT R13, R13, 0xf, RZ, 0xc0, !PT ;  /* 0x0000000f0d0d7812 */ /* 0x000fc600078ec0ff */
[----:B------:R-:W-:Y:S01]  /*3230*/  IMAD.WIDE.U32 R10, R209, c[0x0][0x1e0], RZ ;  /* 0x00007800d10a7a25 */ /* 0x000fe200078e00ff */
[----:B------:R-:W-:-:S05]  /*3240*/  SHF.R.S32.HI R4, RZ, 0x1f, R209 ;  /* 0x0000001fff047819 */ /* 0x000fca00000114d1 */
[----:B------:R-:W-:-:S04]  /*3250*/  IMAD R4, R4, c[0x0][0x1e0], RZ ;  /* 0x0000780004047a24 */ /* 0x000fc800078e02ff */
[----:B------:R-:W-:-:S04]  /*3260*/  IMAD R5, R209, c[0x0][0x1e4], R4 ;  /* 0x00007900d1057a24 */ /* 0x000fc800078e0204 */
[----:B------:R-:W-:Y:S01]  /*3270*/  IMAD.IADD R11, R11, 0x1, R5 ;  /* 0x000000010b0b7824 */ /* 0x000fe200078e0205 */
[----:B--2---:R-:W-:-:S03]  /*3280*/  SHF.R.S32.HI R5, RZ, 0x1f, R208 ;  /* 0x0000001fff057819 */ /* 0x004fc600000114d0 */
[----:B------:R-:W-:Y:S01]  /*3290*/  IMAD.WIDE.U32 R8, R208, c[0x0][0x1f0], R10 ;  /* 0x00007c00d0087a25 */ /* 0x000fe200078e000a */
[----:B------:R-:W-:-:S03]  /*32a0*/  SHF.L.U64.HI R11, R218, 0x1, R133 ;  /* 0x00000001da0b7819 */ /* 0x000fc60000010285 */
[----:B------:R-:W-:Y:S01]  /*32b0*/  IMAD R5, R5, c[0x0][0x1f0], RZ ;  /* 0x00007c0005057a24 */ /* 0x000fe200078e02ff */
[----:B------:R-:W-:Y:S01]  /*32c0*/  IADD3 R18, P0, R8, UR16, RZ ;  /* 0x0000001008127c10 */ /* 0x000fe2000ff1e0ff */
[----:B------:R-:W-:Y:S01]  /*32d0*/  IMAD.SHL.U32 R10, R218, 0x2, RZ ;  /* 0x00000002da0a7824 */ /* 0x000fe200078e00ff */
[----:B------:R-:W-:Y:S01]  /*32e0*/  SHF.L.U64.HI R8, R217, 0x1, R220 ;  /* 0x00000001d9087819 */ /* 0x000fe200000102dc */
[----:B------:R-:W-:Y:S01]  /*32f0*/  IMAD R4, R208, c[0x0][0x1f4], R5 ;  /* 0x00007d00d0047a24 */ /* 0x000fe200078e0205 */
[----:B------:R-:W-:-:S04]  /*3300*/  SEL R5, RZ, 0x10, P4 ;  /* 0x00000010ff057807 */ /* 0x000fc80002000000 */
[----:B------:R-:W-:Y:S02]  /*3310*/  IADD3.X R9, R9, UR9, R4, P0, !PT ;  /* 0x0000000909097c10 */ /* 0x000fe400087fe404 */
[C---:B------:R-:W-:Y:S02]  /*3320*/  LEA R4, P0, R18.reuse, c[0x0][0x1c8], 0x1 ;  /* 0x0000720012047a11 */ /* 0x040fe400078008ff */
[----:B------:R-:W-:Y:S02]  /*3330*/  IADD3 R20, -R5, 0x10, RZ ;  /* 0x0000001005147810 */ /* 0x000fe40007ffe1ff */
[----:B------:R-:W-:Y:S01]  /*3340*/  LEA.HI.X R18, R18, c[0x0][0x1cc], R9, 0x1, P0 ;  /* 0x0000730012127a11 */ /* 0x000fe200000f0c09 */
[----:B------:R-:W1:Y:S01]  /*3350*/  SHFL.IDX PT, R12, R4, 0x1, 0x181f ;  /* 0x00381f00040c7f89 */ /* 0x000e6200000e0000 */
[----:B------:R-:W-:Y:S02]  /*3360*/  SEL R9, RZ, 0x10, P5 ;  /* 0x00000010ff097807 */ /* 0x000fe40002800000 */
[----:B------:R-:W-:Y:S01]  /*3370*/  LOP3.LUT R20, R20, 0xf, RZ, 0xc0, !PT ;  /* 0x0000000f14147812 */ /* 0x000fe200078ec0ff */
[----:B------:R-:W2:Y:S01]  /*3380*/  SHFL.IDX PT, R14, R18, 0x1, 0x181f ;  /* 0x00381f00120e7f89 */ /* 0x000ea200000e0000 */
[----:B------:R-:W-:-:S03]  /*3390*/  IADD3 R23, -R9, 0x10, RZ ;  /* 0x0000001009177810 */ /* 0x000fc60007ffe1ff */
[----:B------:R3:W4:Y:S01]  /*33a0*/  SHFL.IDX PT, R17, R4, RZ, 0x181f ;  /* 0x00181fff04117589 */ /* 0x00072200000e0000 */
[----:B------:R-:W-:-:S03]  /*33b0*/  LOP3.LUT R23, R23, 0xf, RZ, 0xc0, !PT ;  /* 0x0000000f17177812 */ /* 0x000fc600078ec0ff */
[----:B------:R-:W5:Y:S01]  /*33c0*/  SHFL.IDX PT, R16, R18, RZ, 0x181f ;  /* 0x00181fff12107589 */ /* 0x000f6200000e0000 */
[----:B-1----:R-:W-:-:S04]  /*33d0*/  IADD3 R22, P6, P0, R23, R12, R10 ;  /* 0x0000000c17167210 */ /* 0x002fc800078de00a */
[----:B--2---:R-:W-:Y:S02]  /*33e0*/  IADD3.X R23, RZ, R14, R11, P6, P0 ;  /* 0x0000000eff177210 */ /* 0x004fe400037e040b */
[----:B------:R-:W-:Y:S01]  /*33f0*/  IADD3 R20, P6, P0, R20, R12, R7 ;  /* 0x0000000c14147210 */ /* 0x000fe200078de007 */
[----:B---3--:R-:W-:-:S03]  /*3400*/  IMAD.SHL.U32 R4, R216, 0x2, RZ ;  /* 0x00000002d8047824 */ /* 0x008fc600078e00ff */
[----:B------:R-:W-:Y:S02]  /*3410*/  IADD3.X R21, RZ, R14, R8, P6, P0 ;  /* 0x0000000eff157210 */ /* 0x000fe400037e0408 */
[----:B------:R-:W-:Y:S02]  /*3420*/  IADD3 R24, P6, P0, R13, R12, R4 ;  /* 0x0000000c0d187210 */ /* 0x000fe400078de004 */
[----:B------:R-:W-:-:S04]  /*3430*/  SHF.L.U64.HI R13, R216, 0x1, R219 ;  /* 0x00000001d80d7819 */ /* 0x000fc800000102db */
[----:B------:R-:W-:Y:S02]  /*3440*/  IADD3.X R25, RZ, R14, R13, P6, P0 ;  /* 0x0000000eff197210 */ /* 0x000fe400037e040d */
[C---:B----4-:R-:W-:Y:S02]  /*3450*/  IADD3 R10, P6, R17.reuse, R10, RZ ;  /* 0x0000000a110a7210 */ /* 0x050fe40007fde0ff */
[----:B------:R-:W-:-:S03]  /*3460*/  IADD3 R26, P0, R17, R7, RZ ;  /* 0x00000007111a7210 */ /* 0x000fc60007f1e0ff */
[C---:B-----5:R-:W-:Y:S01]  /*3470*/  IMAD.X R11, R16.reuse, 0x1, R11, P6 ;  /* 0x00000001100b7824 */ /* 0x060fe200030e060b */
        /* <DEDUP_REMOVED lines=12> */
.L_x_250:
[----:B-12---:R-:W-:Y:S01]  /*3540*/  LOP3.LUT R23, R90, 0xffffffe0, RZ, 0xc0, !PT ;  /* 0xffffffe05a177812 */ /* 0x006fe200078ec0ff */
[----:B------:R-:W-:Y:S01]  /*3550*/  UIADD3 UR19, UR8, 0x1, -UR19 ;  /* 0x0000000108137890 */ /* 0x000fe2000fffe813 */
[----:B------:R-:W-:Y:S01]  /*3560*/  LEA.HI R89, R89, R86, RZ, 0x2 ;  /* 0x0000005659597211 */ /* 0x000fe200078f10ff */
[----:B------:R-:W-:Y:S01]  /*3570*/  FMUL.FTZ R17, R60, c[0x0][0x320] ;  /* 0x0000c8003c117a20 */ /* 0x000fe20000410000 */
[----:B------:R-:W-:Y:S01]  /*3580*/  SHF.R.S32.HI R21, RZ, 0x1f, R88 ;  /* 0x0000001fff157819 */ /* 0x000fe20000011458 */
[----:B------:R-:W-:Y:S01]  /*3590*/  IMAD.IADD R8, R86, 0x1, -R23 ;  /* 0x0000000156087824 */ /* 0x000fe200078e0a17 */
[----:B------:R-:W-:Y:S01]  /*35a0*/  LOP3.LUT R89, R89, 0xfffffffc, RZ, 0xc0, !PT ;  /* 0xfffffffc59597812 */ /* 0x000fe200078ec0ff */
[----:B------:R-:W-:Y:S01]  /*35b0*/  FMUL.FTZ R13, R61, c[0x0][0x320] ;  /* 0x0000c8003d0d7a20 */ /* 0x000fe20000410000 */
        /* <DEDUP_REMOVED lines=8> */
[----:B------:R-:W-:Y:S01]  /*3640*/  LEA.HI R4, R89, R89, RZ, 0x1 ;  /* 0x0000005959047211 */ /* 0x000fe200078f08ff */
[----:B------:R-:W-:Y:S01]  /*3650*/  FMUL.FTZ R5, R53, c[0x0][0x320] ;  /* 0x0000c80035057a20 */ /* 0x000fe20000410000 */
[----:B------:R-:W-:Y:S01]  /*3660*/  IADD3 R21, -R21, R88, RZ ;  /* 0x0000005815157210 */ /* 0x000fe20007ffe1ff */
[----:B------:R-:W-:Y:S01]  /*3670*/  FMUL.FTZ R44, R44, c[0x0][0x320] ;  /* 0x0000c8002c2c7a20 */ /* 0x000fe20000410000 */
[----:B------:R-:W-:Y:S01]  /*3680*/  LEA.HI.SX32 R12, R10, UR26, 0x1e ;  /* 0x0000001a0a0c7c11 */ /* 0x000fe2000f8ff2ff */
[----:B------:R-:W-:Y:S01]  /*3690*/  FMUL.FTZ R45, R45, c[0x0][0x320] ;  /* 0x0000c8002d2d7a20 */ /* 0x000fe20000410000 */
[----:B------:R-:W-:Y:S01]  /*36a0*/  LOP3.LUT R4, R4, 0x1ffffffe, RZ, 0xc0, !PT ;  /* 0x1ffffffe04047812 */ /* 0x000fe200078ec0ff */
[----:B------:R-:W-:Y:S01]  /*36b0*/  FMUL.FTZ R40, R40, c[0x0][0x320] ;  /* 0x0000c80028287a20 */ /* 0x000fe20000410000 */
[----:B------:R-:W-:Y:S01]  /*36c0*/  PLOP3.LUT P6, PT, PT, PT, UP2, 0x80, 0x0 ;  /* 0x000000000000781c */ /* 0x000fe20003fcf028 */
[----:B------:R-:W-:Y:S01]  /*36d0*/  IMAD R12, R21, 0x10, R12 ;  /* 0x00000010150c7824 */ /* 0x000fe200078e020c */
[----:B------:R-:W-:Y:S01]  /*36e0*/  PLOP3.LUT P0, PT, PT, PT, UP2, 0x80, 0x0 ;  /* 0x000000000000781c */ /* 0x000fe20003f0f028 */
[----:B------:R-:W-:Y:S01]  /*36f0*/  IMAD.IADD R211, R89, 0x1, -R4 ;  /* 0x0000000159d37824 */ /* 0x000fe200078e0a04 */
[----:B------:R-:W-:Y:S01]  /*3700*/  LOP3.LUT R23, R10, 0x7ffffffc, RZ, 0xc0, !PT ;  /* 0x7ffffffc0a177812 */ /* 0x000fe200078ec0ff */
[----:B------:R-:W-:Y:S01]  /*3710*/  FMUL.FTZ R41, R41, c[0x0][0x320] ;  /* 0x0000c80029297a20 */ /* 0x000fe20000410000 */
[----:B------:R-:W1:Y:S01]  /*3720*/  MUFU.TANH R17, R17 ;  /* 0x0000001100117308 */ /* 0x000e620000002400 */
[----:B------:R-:W-:Y:S01]  /*3730*/  FMUL.FTZ R36, R36, c[0x0][0x320] ;  /* 0x0000c80024247a20 */ /* 0x000fe20000410000 */
[----:B------:R-:W-:Y:S01]  /*3740*/  LEA R211, R211, R12, 0x3 ;  /* 0x0000000cd3d37211 */ /* 0x000fe200078e18ff */
[----:B------:R-:W-:Y:S01]  /*3750*/  IMAD.IADD R212, R8, 0x1, -R23 ;  /* 0x0000000108d47824 */ /* 0x000fe200078e0a17 */
[----:B------:R-:W-:Y:S01]  /*3760*/  MOV R23, UR19 ;  /* 0x0000001300177c02 */ /* 0x000fe20008000f00 */
[----:B------:R-:W-:Y:S01]  /*3770*/  FMUL.FTZ R37, R37, c[0x0][0x320] ;  /* 0x0000c80025257a20 */ /* 0x000fe20000410000 */
[----:B------:R-:W-:Y:S01]  /*3780*/  ULDC UR19, c[0x0][0x324] ;  /* 0x0000c90000137ab9 */ /* 0x000fe20000000800 */
[----:B------:R-:W-:Y:S01]  /*3790*/  @P6 IMAD.HI.U32 R12, R211, c[0x0][0x2c8], RZ ;  /* 0x0000b200d30c6a27 */ /* 0x000fe200078e00ff */
[----:B------:R-:W2:Y:S01]  /*37a0*/  MUFU.TANH R13, R13 ;  /* 0x0000000d000d7308 */ /* 0x000ea20000002400 */
[----:B------:R-:W-:Y:S01]  /*37b0*/  ULOP3.LUT UR19, URZ, UR19, URZ, 0x33, !UPT ;  /* 0x000000133f137292 */ /* 0x000fe2000f8e333f */
[----:B------:R-:W0:Y:S01]  /*37c0*/  LDGDEPBAR ;  /* 0x00000000000079af */ /* 0x000e220000000000 */
[----:B------:R-:W-:Y:S01]  /*37d0*/  IMAD.MOV.U32 R4, RZ, RZ, R211 ;  /* 0x000000ffff047224 */ /* 0x000fe200078e00d3 */
[----:B------:R-:W-:Y:S01]  /*37e0*/  @P0 SHF.R.U32.HI R4, RZ, c[0x0][0x2cc], R12 ;  /* 0x0000b300ff040a19 */ /* 0x000fe2000001160c */
[----:B------:R-:W-:Y:S01]  /*37f0*/  IMAD.SHL.U32 R212, R212, 0x2, RZ ;  /* 0x00000002d4d47824 */ /* 0x000fe200078e00ff */
[----:B------:R-:W-:Y:S01]  /*3800*/  PLOP3.LUT P0, PT, PT, PT, UP1, 0x40, 0x0 ;  /* 0x000000000000781c */ /* 0x000fe20003f0e818 */
[----:B------:R-:W-:Y:S01]  /*3810*/  FMUL.FTZ R49, R49, c[0x0][0x320] ;  /* 0x0000c80031317a20 */ /* 0x000fe20000410000 */
[----:B------:R-:W3:Y:S01]  /*3820*/  MUFU.TANH R11, R11 ;  /* 0x0000000b000b7308 */ /* 0x000ee20000002400 */
[----:B------:R-:W4:Y:S01]  /*3830*/  SHFL.IDX PT, R21, R4, RZ, 0x1c1f ;  /* 0x001c1fff04157589 */ /* 0x000f2200000e0000 */
[----:B------:R-:W-:Y:S01]  /*3840*/  FMUL.FTZ R48, R48, c[0x0][0x320] ;  /* 0x0000c80030307a20 */ /* 0x000fe20000410000 */
[----:B------:R-:W-:Y:S01]  /*3850*/  IADD3 R10, R23, -UR12, -R212 ;  /* 0x8000000c170a7c10 */ /* 0x000fe2000fffe8d4 */
[----:B------:R-:W-:Y:S01]  /*3860*/  IMAD.IADD R203, R87, 0x1, R84 ;  /* 0x0000000157cb7824 */ /* 0x000fe200078e0254 */
[----:B------:R-:W-:-:S02]  /*3870*/  IADD3 R8, -R212, UR8, -R85 ;  /* 0x00000008d4087c10 */ /* 0x000fc4000fffe955 */
[C---:B------:R-:W-:Y:S01]  /*3880*/  IADD3 R12, R10.reuse, c[0x0][0x328], RZ ;  /* 0x0000ca000a0c7a10 */ /* 0x040fe20007ffe0ff */
[----:B------:R-:W1:Y:S01]  /*3890*/  MUFU.TANH R9, R9 ;  /* 0x0000000900097308 */ /* 0x000e620000002400 */
[----:B------:R-:W-:-:S07]  /*38a0*/  IADD3 R10, R10, UR19, RZ ;  /* 0x000000130a0a7c10 */ /* 0x000fce000fffe0ff */
[----:B------:R-:W1:Y:S08]  /*38b0*/  MUFU.TANH R7, R7 ;  /* 0x0000000700077308 */ /* 0x000e700000002400 */
[----:B------:R-:W1:Y:S01]  /*38c0*/  MUFU.TANH R5, R5 ;  /* 0x0000000500057308 */ /* 0x000e620000002400 */
[-C--:B----4-:R-:W-:Y:S02]  /*38d0*/  IADD3 R23, R12, R21.reuse, RZ ;  /* 0x000000150c177210 */ /* 0x090fe40007ffe0ff */
[----:B------:R-:W-:-:S02]  /*38e0*/  IADD3 R14, R10, R21, RZ ;  /* 0x000000150a0e7210 */ /* 0x000fc40007ffe0ff */
[----:B------:R-:W-:-:S03]  /*38f0*/  IMNMX R16, R23, R8, PT ;  /* 0x0000000817107217 */ /* 0x000fc60003800200 */
        /* <DEDUP_REMOVED lines=9> */
[----:B--23--:R-:W-:Y:S01]  /*3990*/  IMAD.U32 R18, RZ, RZ, UR12 ;  /* 0x0000000cff127e24 */ /* 0x00cfe2000f8e00ff */
[----:B------:R-:W-:Y:S04]  /*39a0*/  BSSY B0, `(.L_x_252) ;  /* 0x000000f000007945 */ /* 0x000fe80003800000 */
[----:B------:R-:W-:-:S04]  /*39b0*/  IADD3 R20, -R18, UR8, R21 ;  /* 0x0000000812147c10 */ /* 0x000fc8000fffe115 */
[----:B------:R-:W-:-:S13]  /*39c0*/  ISETP.GT.AND P0, PT, R20, -0x1, PT ;  /* 0xffffffff1400780c */ /* 0x000fda0003f04270 */
[----:B------:R-:W-:Y:S05]  /*39d0*/  @P0 BRA `(.L_x_253) ;  /* 0x0000007000000947 */ /* 0x000fea0003800000 */
[----:B------:R-:W-:Y:S01]  /*39e0*/  IMAD.MOV.U32 R18, RZ, RZ, 0x1 ;  /* 0x00000001ff127424 */ /* 0x000fe200078e00ff */
[----:B------:R-:W-:-:S04]  /*39f0*/  LOP3.LUT R20, RZ, R20, RZ, 0x33, !PT ;  /* 0x00000014ff147212 */ /* 0x000fc800078e33ff */
[----:B------:R-:W-:-:S13]  /*3a00*/  ISETP.NE.AND P0, PT, R18, c[0x0][0x32c], PT ;  /* 0x0000cb0012007a0c */ /* 0x000fda0003f05270 */
[----:B------:R-:W-:-:S05]  /*3a10*/  @P0 IMAD.HI.U32 R18, R20, c[0x0][0x330], RZ ;  /* 0x0000cc0014120a27 */ /* 0x000fca00078e00ff */
[----:B------:R-:W-:-:S04]  /*3a20*/  @P0 SHF.R.U32.HI R20, RZ, c[0x0][0x334], R18 ;  /* 0x0000cd00ff140a19 */ /* 0x000fc80000011612 */
[----:B------:R-:W-:Y:S01]  /*3a30*/  LOP3.LUT R20, RZ, R20, RZ, 0x33, !PT ;  /* 0x00000014ff147212 */ /* 0x000fe200078e33ff */
[----:B------:R-:W-:Y:S05]  /*3a40*/  BRA `(.L_x_254) ;  /* 0x0000004000007947 */ /* 0x000fea0003800000 */
.L_x_253:
[----:B------:R-:W-:-:S04]  /*3a50*/  MOV R18, 0x1 ;  /* 0x0000000100127802 */ /* 0x000fc80000000f00 */
[----:B------:R-:W-:-:S13]  /*3a60*/  ISETP.NE.AND P0, PT, R18, c[0x0][0x32c], PT ;  /* 0x0000cb0012007a0c */ /* 0x000fda0003f05270 */
[----:B------:R-:W-:-:S05]  /*3a70*/  @P0 IMAD.HI.U32 R18, R20, c[0x0][0x330], RZ ;  /* 0x0000cc0014120a27 */ /* 0x000fca00078e00ff */
[----:B------:R-:W-:Y:S02]  /*3a80*/  @P0 SHF.R.U32.HI R20, RZ, c[0x0][0x334], R18 ;  /* 0x0000cd00ff140a19 */ /* 0x000fe40000011612 */
.L_x_254:
[----:B------:R-:W-:Y:S05]  /*3a90*/  BSYNC B0 ;  /* 0x0000000000007941 */ /* 0x000fea0003800000 */
.L_x_252:
[----:B------:R-:W-:-:S04]  /*3aa0*/  IMAD R23, R20, c[0x0][0x32c], -R85 ;  /* 0x0000cb0014177a24 */ /* 0x000fc800078e0a55 */
[----:B------:R-:W-:-:S05]  /*3ab0*/  IMAD.IADD R23, R23, 0x1, -R212 ;  /* 0x0000000117177824 */ /* 0x000fca00078e0ad4 */
[----:B------:R-:W-:Y:S02]  /*3ac0*/  IADD3 R21, R23, c[0x0][0x32c], RZ ;  /* 0x0000cb0017157a10 */ /* 0x000fe40007ffe0ff */
[----:B------:R-:W-:Y:S02]  /*3ad0*/  IMNMX R14, R14, R23, !PT ;  /* 0x000000170e0e7217 */ /* 0x000fe40007800200 */
[----:B------:R-:W-:Y:S02]  /*3ae0*/  IMNMX R16, R16, R21, PT ;  /* 0x0000001510107217 */ /* 0x000fe40003800200 */
.L_x_251:
[----:B--23--:R-:W-:Y:S01]  /*3af0*/  ISETP.LT.AND P6, PT, RZ, UR22, PT ;  /* 0x00000016ff007c0c */ /* 0x00cfe2000bfc1270 */
[----:B------:R-:W2:Y:S01]  /*3b00*/  SHFL.IDX PT, R27, R4, 0x1, 0x1c1f ;  /* 0x003c1f00041b7f89 */ /* 0x000ea200000e0000 */
[----:B------:R-:W-:Y:S02]  /*3b10*/  FMUL.FTZ R22, R15, c[0x0][0x320] ;  /* 0x0000c8000f167a20 */ /* 0x000fe40000410000 */
        /* <DEDUP_REMOVED lines=20> */
[----:B------:R-:W-:Y:S01]  /*3c60*/  FMUL.FTZ R38, R38, c[0x0][0x320] ;  /* 0x0000c80026267a20 */ /* 0x000fe20000410000 */
[----:B------:R-:W-:Y:S01]  /*3c70*/  ISETP.LT.OR P0, PT, R16, 0x9, P0 ;  /* 0x000000091000780c */ /* 0x000fe20000701670 */
[----:B------:R-:W-:Y:S01]  /*3c80*/  FMUL.FTZ R39, R39, c[0x0][0x320] ;  /* 0x0000c80027277a20 */ /* 0x000fe20000410000 */
[----:B------:R4:W1:Y:S01]  /*3c90*/  MUFU.TANH R172, R51 ;  /* 0x0000003300ac7308 */ /* 0x0008620000002400 */
[----:B------:R-:W-:Y:S01]  /*3ca0*/  FMUL.FTZ R42, R42, c[0x0][0x320] ;  /* 0x0000c8002a2a7a20 */ /* 0x000fe20000410000 */
[----:B-1----:R-:W-:Y:S01]  /*3cb0*/  FSEL R17, R17, -INF , !P0 ;  /* 0xff80000011117808 */ /* 0x002fe20004000000 */
[----:B--2---:R-:W-:Y:S01]  /*3cc0*/  IMAD.IADD R25, R12, 0x1, R27 ;  /* 0x000000010c197824 */ /* 0x004fe200078e021b */
[----:B------:R-:W-:-:S04]  /*3cd0*/  ISETP.GT.AND P0, PT, R14, 0x9, P6 ;  /* 0x000000090e00780c */ /* 0x000fc80003704270 */
[----:B------:R-:W-:Y:S01]  /*3ce0*/  ISETP.LT.OR P0, PT, R16, 0xa, P0 ;  /* 0x0000000a1000780c */ /* 0x000fe20000701670 */
[----:B------:R-:W1:Y:S01]  /*3cf0*/  MUFU.TANH R20, R20 ;  /* 0x0000001400147308 */ /* 0x000e620000002400 */
[----:B------:R-:W-:Y:S01]  /*3d00*/  IMNMX R24, R25, R8, PT ;  /* 0x0000000819187217 */ /* 0x000fe20003800200 */
[----:B------:R-:W-:Y:S01]  /*3d10*/  IMAD.IADD R25, R10, 0x1, R27 ;  /* 0x000000010a197824 */ /* 0x000fe200078e021b */
[----:B------:R-:W-:Y:S02]  /*3d20*/  FSEL R13, R13, -INF , !P0 ;  /* 0xff8000000d0d7808 */ /* 0x000fe40004000000 */
[----:B------:R-:W-:-:S03]  /*3d30*/  ISETP.GT.AND P0, PT, R14, 0x10, P6 ;  /* 0x000000100e00780c */ /* 0x000fc60003704270 */
[----:B------:R-:W2:Y:S01]  /*3d40*/  MUFU.TANH R18, R18 ;  /* 0x0000001200127308 */ /* 0x000ea20000002400 */
[----:B------:R-:W-:-:S04]  /*3d50*/  ISETP.LT.OR P0, PT, R16, 0x11, P0 ;  /* 0x000000111000780c */ /* 0x000fc80000701670 */
[----:B------:R-:W-:Y:S02]  /*3d60*/  FSEL R11, R11, -INF , !P0 ;  /* 0xff8000000b0b7808 */ /* 0x000fe40004000000 */
[----:B------:R-:W-:Y:S01]  /*3d70*/  ISETP.GT.AND P0, PT, R14, 0x11, P6 ;  /* 0x000000110e00780c */ /* 0x000fe20003704270 */
[----:B------:R4:W1:Y:S03]  /*3d80*/  MUFU.TANH R164, R46 ;  /* 0x0000002e00a47308 */ /* 0x0008660000002400 */
[----:B------:R-:W-:-:S04]  /*3d90*/  ISETP.LT.OR P0, PT, R16, 0x12, P0 ;  /* 0x000000121000780c */ /* 0x000fc80000701670 */
[----:B------:R-:W-:Y:S01]  /*3da0*/  FSEL R9, R9, -INF , !P0 ;  /* 0xff80000009097808 */ /* 0x000fe20004000000 */
[----:B------:R4:W1:Y:S01]  /*3db0*/  MUFU.TANH R170, R47 ;  /* 0x0000002f00aa7308 */ /* 0x0008620000002400 */
[----:B------:R-:W-:-:S04]  /*3dc0*/  ISETP.GT.AND P0, PT, R14, 0x18, P6 ;  /* 0x000000180e00780c */ /* 0x000fc80003704270 */
[----:B------:R-:W-:-:S03]  /*3dd0*/  ISETP.LT.OR P0, PT, R16, 0x19, P0 ;  /* 0x000000191000780c */ /* 0x000fc60000701670 */
[----:B------:R-:W1:Y:S01]  /*3de0*/  MUFU.TANH R21, R21 ;  /* 0x0000001500157308 */ /* 0x000e620000002400 */
[----:B------:R-:W-:Y:S02]  /*3df0*/  FSEL R7, R7, -INF , !P0 ;  /* 0xff80000007077808 */ /* 0x000fe40004000000 */
[----:B------:R-:W-:-:S04]  /*3e00*/  ISETP.GT.AND P0, PT, R14, 0x19, P6 ;  /* 0x000000190e00780c */ /* 0x000fc80003704270 */
[----:B------:R-:W-:Y:S01]  /*3e10*/  ISETP.LT.OR P0, PT, R16, 0x1a, P0 ;  /* 0x0000001a1000780c */ /* 0x000fe20000701670 */
[----:B------:R4:W1:Y:S03]  /*3e20*/  MUFU.TANH R144, R63 ;  /* 0x0000003f00907308 */ /* 0x0008660000002400 */
[----:B------:R-:W-:Y:S02]  /*3e30*/  FSEL R5, R5, -INF , !P0 ;  /* 0xff80000005057808 */ /* 0x000fe40004000000 */
[----:B------:R-:W-:-:S03]  /*3e40*/  ISETP.GT.AND P0, PT, R14, 0x20, P6 ;  /* 0x000000200e00780c */ /* 0x000fc60003704270 */
[----:B------:R4:W1:Y:S01]  /*3e50*/  MUFU.TANH R142, R43 ;  /* 0x0000002b008e7308 */ /* 0x0008620000002400 */
        /* <DEDUP_REMOVED lines=28> */
[----:B------:R-:W-:-:S13]  /*4020*/  PLOP3.LUT P0, PT, PT, PT, UP1, 0x40, 0x0 ;  /* 0x000000000000781c */ /* 0x000fda0003f0e818 */
[----:B------:R-:W-:Y:S05]  /*4030*/  @P0 BRA `(.L_x_255) ;  /* 0x0000016000000947 */ /* 0x000fea0003800000 */
[----:B-1234-:R-:W-:Y:S01]  /*4040*/  IMAD.U32 R4, RZ, RZ, UR12 ;  /* 0x0000000cff047e24 */ /* 0x01efe2000f8e00ff */
        /* <DEDUP_REMOVED lines=11> */
.L_x_257:
[----:B------:R-:W-:-:S04]  /*4100*/  MOV R4, 0x1 ;  /* 0x0000000100047802 */ /* 0x000fc80000000f00 */
[----:B------:R-:W-:-:S13]  /*4110*/  ISETP.NE.AND P0, PT, R4, c[0x0][0x32c], PT ;  /* 0x0000cb0004007a0c */ /* 0x000fda0003f05270 */
[----:B------:R-:W-:-:S05]  /*4120*/  @P0 IMAD.HI.U32 R4, R8, c[0x0][0x330], RZ ;  /* 0x0000cc0008040a27 */ /* 0x000fca00078e00ff */
[----:B------:R-:W-:Y:S02]  /*4130*/  @P0 SHF.R.U32.HI R8, RZ, c[0x0][0x334], R4 ;  /* 0x0000cd00ff080a19 */ /* 0x000fe40000011604 */
.L_x_258:
[----:B------:R-:W-:Y:S05]  /*4140*/  BSYNC B0 ;  /* 0x0000000000007941 */ /* 0x000fea0003800000 */
.L_x_256:
[----:B------:R-:W-:-:S04]  /*4150*/  IMAD R85, R8, c[0x0][0x32c], -R85 ;  /* 0x0000cb0008557a24 */ /* 0x000fc800078e0a55 */
[----:B------:R-:W-:-:S05]  /*4160*/  IMAD.IADD R4, R85, 0x1, -R212 ;  /* 0x0000000155047824 */ /* 0x000fca00078e0ad4 */
[----:B------:R-:W-:Y:S02]  /*4170*/  IADD3 R27, R4, c[0x0][0x32c], RZ ;  /* 0x0000cb00041b7a10 */ /* 0x000fe40007ffe0ff */
[----:B------:R-:W-:Y:S02]  /*4180*/  IMNMX R25, R25, R4, !PT ;  /* 0x0000000419197217 */ /* 0x000fe40007800200 */
[----:B------:R-:W-:Y:S02]  /*4190*/  IMNMX R24, R24, R27, PT ;  /* 0x0000001b18187217 */ /* 0x000fe40003800200 */
.L_x_255:
[----:B-1234-:R-:W-:Y:S01]  /*41a0*/  ISETP.GT.AND P0, PT, R25, 0x1, P6 ;  /* 0x000000011900780c */ /* 0x01efe20003704270 */
[----:B------:R-:W-:Y:S01]  /*41b0*/  IMAD.SHL.U32 R203, R203, 0x2, RZ ;  /* 0x00000002cbcb7824 */ /* 0x000fe200078e00ff */
[----:B------:R-:W-:Y:S02]  /*41c0*/  @UP2 USHF.L.U32 UR27, UR27, 0x7, URZ ;  /* 0x000000071b1b2899 */ /* 0x000fe4000800063f */
[----:B------:R-:W-:Y:S01]  /*41d0*/  ISETP.LT.OR P0, PT, R24, 0x2, P0 ;  /* 0x000000021800780c */ /* 0x000fe20000701670 */
[--C-:B------:R-:W-:Y:S01]  /*41e0*/  IMAD R197, R3, 0x2, R203.reuse ;  /* 0x0000000203c57824 */ /* 0x100fe200078e02cb */
[----:B------:R-:W-:Y:S01]  /*41f0*/  LDSM.16.MT88.4 R40, [R203+0x2100] ;  /* 0x00210000cb28783b */ /* 0x000fe20000004200 */
[----:B------:R-:W-:Y:S01]  /*4200*/  IMAD R198, R2, 0x2, R203 ;  /* 0x0000000202c67824 */ /* 0x000fe200078e02cb */
[----:B------:R-:W-:Y:S01]  /*4210*/  FSEL R16, R22, -INF , !P0 ;  /* 0xff80000016107808 */ /* 0x000fe20004000000 */
[----:B------:R-:W-:Y:S01]  /*4220*/  ULDC.64 UR4, c[0x0][0x2c8] ;  /* 0x0000b20000047ab9 */ /* 0x000fe20000000a00 */
[----:B------:R-:W-:Y:S01]  /*4230*/  ISETP.GT.AND P0, PT, R25, 0x8, P6 ;  /* 0x000000081900780c */ /* 0x000fe20003704270 */
[----:B------:R-:W-:Y:S01]  /*4240*/  LDSM.16.MT88.4 R56, [R197+0x2100] ;  /* 0x00210000c538783b */ /* 0x000fe20000004200 */
[----:B------:R-:W-:Y:S01]  /*4250*/  IMAD R196, R3, 0x2, R198 ;  /* 0x0000000203c47824 */ /* 0x000fe200078e02c6 */
[----:B------:R-:W-:Y:S01]  /*4260*/  UIMAD.WIDE.U32 UR28, UR27, UR4, URZ ;  /* 0x000000041b1c72a5 */ /* 0x000fe2000f8e003f */
[----:B------:R-:W-:Y:S01]  /*4270*/  ISETP.LT.OR P0, PT, R24, 0x9, P0 ;  /* 0x000000091800780c */ /* 0x000fe20000701670 */
[----:B------:R-:W-:Y:S01]  /*4280*/  LDSM.16.MT88.4 R124, [R203+0x100] ;  /* 0x00010000cb7c783b */ /* 0x000fe20000004200 */
[----:B------:R-:W-:-:S02]  /*4290*/  UIADD3 UR22, UR22, -0x2, URZ ;  /* 0xfffffffe16167890 */ /* 0x000fc4000fffe03f */
[----:B------:R-:W-:Y:S01]  /*42a0*/  FSEL R4, R20, -INF , !P0 ;  /* 0xff80000014047808 */ /* 0x000fe20004000000 */
[----:B------:R-:W-:Y:S01]  /*42b0*/  LDSM.16.MT88.4 R116, [R198+0x100] ;  /* 0x00010000c674783b */ /* 0x000fe20000004200 */
[C---:B------:R-:W-:Y:S01]  /*42c0*/  ISETP.GT.AND P0, PT, R25.reuse, 0x9, P6 ;  /* 0x000000091900780c */ /* 0x040fe20003704270 */
[----:B------:R-:W-:Y:S02]  /*42d0*/  @UP2 UMOV UR27, UR29 ;  /* 0x0000001d001b2c82 */ /* 0x000fe40008000000 */
[----:B------:R-:W-:Y:S01]  /*42e0*/  LDSM.16.MT88.4 R108, [R197+0x100] ;  /* 0x00010000c56c783b */ /* 0x000fe20000004200 */
[----:B------:R-:W-:Y:S01]  /*42f0*/  ISETP.LT.OR P0, PT, R24, 0xa, P0 ;  /* 0x0000000a1800780c */ /* 0x000fe20000701670 */
[----:B------:R-:W-:Y:S02]  /*4300*/  @UP2 USHF.R.U32.HI UR26, URZ, UR5, UR27 ;  /* 0x000000053f1a2299 */ /* 0x000fe4000801161b */
[----:B------:R-:W-:Y:S01]  /*4310*/  LDSM.16.MT88.4 R100, [R196+0x100] ;  /* 0x00010000c464783b */ /* 0x000fe20000004200 */
[----:B------:R-:W-:Y:S01]  /*4320*/  FSEL R144, R144, -INF , !P0 ;  /* 0xff80000090907808 */ /* 0x000fe20004000000 */
[----:B------:R-:W-:Y:S01]  /*4330*/  UIADD3 UR4, UR23, UR26, URZ ;  /* 0x0000001a17047290 */ /* 0x000fe2000fffe03f */
[----:B------:R-:W-:Y:S01]  /*4340*/  ISETP.GT.AND P0, PT, R25, 0x10, P6 ;  /* 0x000000101900780c */ /* 0x000fe20003704270 */
[----:B------:R-:W-:Y:S01]  /*4350*/  LDSM.16.MT88.4 R48, [R198+0x2100] ;  /* 0x00210000c630783b */ /* 0x000fe20000004200 */
[----:B------:R-:W-:-:S02]  /*4360*/  ULDC UR23, c[0x0][0x328] ;  /* 0x0000ca0000177ab9 */ /* 0x000fc40000000800 */
[----:B------:R-:W-:Y:S01]  /*4370*/  ISETP.LT.OR P0, PT, R24, 0x11, P0 ;  /* 0x000000111800780c */ /* 0x000fe20000701670 */
[----:B------:R-:W-:Y:S01]  /*4380*/  LDSM.16.MT88.4 R64, [R196+0x2100] ;  /* 0x00210000c440783b */ /* 0x000fe20000004200 */
[----:B------:R-:W-:Y:S02]  /*4390*/  UIADD3 UR23, UR4, UR23, URZ ;  /* 0x0000001704177290 */ /* 0x000fe4000fffe03f */
[----:B------:R-:W-:Y:S01]  /*43a0*/  FSEL R14, R18, -INF , !P0 ;  /* 0xff800000120e7808 */ /* 0x000fe20004000000 */
[----:B------:R-:W-:Y:S01]  /*43b0*/  LDSM.16.MT88.4 R72, [R203+0x4100] ;  /* 0x00410000cb48783b */ /* 0x000fe20000004200 */
[----:B------:R-:W-:Y:S02]  /*43c0*/  ISETP.GT.AND P0, PT, R25, 0x11, P6 ;  /* 0x000000111900780c */ /* 0x000fe40003704270 */
[----:B------:R-:W-:Y:S01]  /*43d0*/  FMNMX.FTZ R18, R6, R19, !PT ;  /* 0x0000001306127209 */ /* 0x000fe20007810000 */
[----:B------:R-:W-:Y:S01]  /*43e0*/  LDSM.16.MT88.4 R80, [R198+0x4100] ;  /* 0x00410000c650783b */ /* 0x000fe20000004200 */
[----:B------:R-:W-:-:S02]  /*43f0*/  ISETP.LT.OR P0, PT, R24, 0x12, P0 ;  /* 0x000000121800780c */ /* 0x000fc40000701670 */
[----:B------:R-:W-:Y:S01]  /*4400*/  FMNMX.FTZ R18, R17, R18, !PT ;  /* 0x0000001211127209 */ /* 0x000fe20007810000 */
[----:B------:R-:W-:Y:S01]  /*4410*/  LDSM.16.MT88.4 R88, [R197+0x4100] ;  /* 0x00410000c558783b */ /* 0x000fe20000004200 */
[----:B------:R-:W-:Y:S02]  /*4420*/  FSEL R12, R21, -INF , !P0 ;  /* 0xff800000150c7808 */ /* 0x000fe40004000000 */
[----:B------:R-:W-:Y:S01]  /*4430*/  ISETP.GT.AND P0, PT, R25, 0x18, P6 ;  /* 0x000000181900780c */ /* 0x000fe20003704270 */
[----:B------:R-:W-:Y:S01]  /*4440*/  LDSM.16.MT88.4 R136, [R198+0x900] ;  /* 0x00090000c688783b */ /* 0x000fe20000004200 */
[----:B------:R-:W-:Y:S02]  /*4450*/  FMNMX.FTZ R18, R13, R18, !PT ;  /* 0x000000120d127209 */ /* 0x000fe40007810000 */
[----:B------:R-:W-:Y:S01]  /*4460*/  ISETP.LT.OR P0, PT, R24, 0x19, P0 ;  /* 0x000000191800780c */ /* 0x000fe20000701670 */
[----:B------:R-:W-:Y:S01]  /*4470*/  LDSM.16.MT88.4 R32, [R197+0x900] ;  /* 0x00090000c520783b */ /* 0x000fe20000004200 */
[----:B------:R-:W-:-:S02]  /*4480*/  FMNMX.FTZ R18, R11, R18, !PT ;  /* 0x000000120b127209 */ /* 0x000fc40007810000 */
[----:B------:R-:W-:Y:S01]  /*4490*/  FSEL R10, R15, -INF , !P0 ;  /* 0xff8000000f0a7808 */ /* 0x000fe20004000000 */
[----:B------:R-:W-:Y:S01]  /*44a0*/  LDSM.16.MT88.4 R28, [R196+0x900] ;  /* 0x00090000c41c783b */ /* 0x000fe20000004200 */
[----:B------:R-:W-:Y:S02]  /*44b0*/  ISETP.GT.AND P0, PT, R25, 0x19, P6 ;  /* 0x000000191900780c */ /* 0x000fe40003704270 */
[----:B------:R-:W-:Y:S02]  /*44c0*/  FMNMX.FTZ R18, R9, R18, !PT ;  /* 0x0000001209127209 */ /* 0x000fe40007810000 */
        /* <DEDUP_REMOVED lines=11> */
[----:B------:R-:W-:Y:S02]  /*4580*/  FMNMX.FTZ R0, R7, R18, !PT ;  /* 0x0000001207007209 */ /* 0x000fe40007810000 */
[----:B------:R-:W-:Y:S02]  /*4590*/  FMNMX.FTZ R23, R15, R16, !PT ;  /* 0x000000100f177209 */ /* 0x000fe40007810000 */
[----:B------:R-:W-:Y:S02]  /*45a0*/  FMNMX.FTZ R0, R5, R0, !PT ;  /* 0x0000000005007209 */ /* 0x000fe40007810000 */
[----:B------:R-:W-:Y:S02]  /*45b0*/  ISETP.GT.AND P0, PT, R25, 0x28, P6 ;  /* 0x000000281900780c */ /* 0x000fe40003704270 */
[----:B------:R-:W-:-:S02]  /*45c0*/  FMNMX.FTZ R0, R165, R0, !PT ;  /* 0x00000000a5007209 */ /* 0x000fc40007810000 */
[----:B------:R-:W-:Y:S02]  /*45d0*/  FMNMX.FTZ R23, R4, R23, !PT ;  /* 0x0000001704177209 */ /* 0x000fe40007810000 */
[----:B------:R-:W-:Y:S02]  /*45e0*/  FMNMX.FTZ R0, R159, R0, !PT ;  /* 0x000000009f007209 */ /* 0x000fe40007810000 */
[----:B------:R-:W-:Y:S02]  /*45f0*/  ISETP.LT.OR P0, PT, R24, 0x29, P0 ;  /* 0x000000291800780c */ /* 0x000fe40000701670 */
[----:B------:R-:W-:Y:S02]  /*4600*/  FMNMX.FTZ R23, R144, R23, !PT ;  /* 0x0000001790177209 */ /* 0x000fe40007810000 */
[----:B------:R-:W-:Y:S02]  /*4610*/  FMNMX.FTZ R0, R157, R0, !PT ;  /* 0x000000009d007209 */ /* 0x000fe40007810000 */
[----:B------:R-:W-:-:S02]  /*4620*/  FSEL R164, R164, -INF , !P0 ;  /* 0xff800000a4a47808 */ /* 0x000fc40004000000 */
[----:B------:R-:W-:Y:S02]  /*4630*/  FMNMX.FTZ R23, R14, R23, !PT ;  /* 0x000000170e177209 */ /* 0x000fe40007810000 */
[----:B------:R-:W-:Y:S02]  /*4640*/  ISETP.GT.AND P0, PT, R25, 0x29, P6 ;  /* 0x000000291900780c */ /* 0x000fe40003704270 */
[----:B------:R-:W-:Y:S02]  /*4650*/  FMNMX.FTZ R0, R163, R0, !PT ;  /* 0x00000000a3007209 */ /* 0x000fe40007810000 */
[----:B------:R-:W-:Y:S02]  /*4660*/  FMNMX.FTZ R23, R12, R23, !PT ;  /* 0x000000170c177209 */ /* 0x000fe40007810000 */
[----:B------:R-:W-:Y:S02]  /*4670*/  ISETP.LT.OR P0, PT, R24, 0x2a, P0 ;  /* 0x0000002a1800780c */ /* 0x000fe40000701670 */
[----:B------:R-:W-:-:S02]  /*4680*/  FMNMX.FTZ R0, R169, R0, !PT ;  /* 0x00000000a9007209 */ /* 0x000fc40007810000 */
[----:B------:R-:W-:Y:S02]  /*4690*/  FMNMX.FTZ R23, R10, R23, !PT ;  /* 0x000000170a177209 */ /* 0x000fe40007810000 */
[----:B------:R-:W-:Y:S02]  /*46a0*/  FSEL R170, R170, -INF , !P0 ;  /* 0xff800000aaaa7808 */ /* 0x000fe40004000000 */
[----:B------:R-:W-:Y:S02]  /*46b0*/  ISETP.GT.AND P0, PT, R25, 0x30, P6 ;  /* 0x000000301900780c */ /* 0x000fe40003704270 */
[----:B------:R-:W-:Y:S02]  /*46c0*/  FMNMX.FTZ R0, R167, R0, !PT ;  /* 0x00000000a7007209 */ /* 0x000fe40007810000 */
[----:B------:R-:W-:Y:S02]  /*46d0*/  FMNMX.FTZ R23, R8, R23, !PT ;  /* 0x0000001708177209 */ /* 0x000fe40007810000 */
[----:B------:R-:W-:-:S02]  /*46e0*/  ISETP.LT.OR P0, PT, R24, 0x31, P0 ;  /* 0x000000311800780c */ /* 0x000fc40000701670 */
[----:B------:R-:W-:Y:S02]  /*46f0*/  FMNMX.FTZ R0, R143, R0, !PT ;  /* 0x000000008f007209 */ /* 0x000fe40007810000 */
[----:B------:R-:W-:Y:S02]  /*4700*/  FMNMX.FTZ R23, R162, R23, !PT ;  /* 0x00000017a2177209 */ /* 0x000fe40007810000 */
[----:B------:R-:W-:Y:S02]  /*4710*/  FSEL R166, R166, -INF , !P0 ;  /* 0xff800000a6a67808 */ /* 0x000fe40004000000 */
[----:B------:R-:W-:Y:S02]  /*4720*/  ISETP.GT.AND P0, PT, R25, 0x31, P6 ;  /* 0x000000311900780c */ /* 0x000fe40003704270 */
[----:B------:R-:W-:Y:S02]  /*4730*/  FMNMX.FTZ R0, R141, R0, !PT ;  /* 0x000000008d007209 */ /* 0x000fe40007810000 */
[----:B------:R-:W-:-:S02]  /*4740*/  FMNMX.FTZ R23, R172, R23, !PT ;  /* 0x00000017ac177209 */ /* 0x000fc40007810000 */
[----:B------:R-:W-:Y:S01]  /*4750*/  ISETP.LT.OR P0, PT, R24, 0x32, P0 ;  /* 0x000000321800780c */ /* 0x000fe20000701670 */
[----:B------:R-:W1:Y:S01]  /*4760*/  SHFL.BFLY PT, R21, R0, 0x2, 0x1f ;  /* 0x0c401f0000157f89 */ /* 0x000e6200000e0000 */
[----:B------:R-:W-:Y:S02]  /*4770*/  FMNMX.FTZ R23, R164, R23, !PT ;  /* 0x00000017a4177209 */ /* 0x000fe40007810000 */
[----:B------:R-:W-:Y:S02]  /*4780*/  FSEL R142, R142, -INF , !P0 ;  /* 0xff8000008e8e7808 */ /* 0x000fe40004000000 */
[C---:B------:R-:W-:Y:S02]  /*4790*/  ISETP.GT.AND P0, PT, R25.reuse, 0x38, P6 ;  /* 0x000000381900780c */ /* 0x040fe40003704270 */
[----:B------:R-:W-:Y:S02]  /*47a0*/  FMNMX.FTZ R23, R170, R23, !PT ;  /* 0x00000017aa177209 */ /* 0x000fe40007810000 */
[----:B------:R-:W-:-:S02]  /*47b0*/  ISETP.GT.AND P6, PT, R25, 0x39, P6 ;  /* 0x000000391900780c */ /* 0x000fc400037c4270 */
[----:B------:R-:W-:Y:S02]  /*47c0*/  ISETP.LT.OR P0, PT, R24, 0x39, P0 ;  /* 0x000000391800780c */ /* 0x000fe40000701670 */
[----:B------:R-:W-:Y:S02]  /*47d0*/  FMNMX.FTZ R23, R166, R23, !PT ;  /* 0x00000017a6177209 */ /* 0x000fe40007810000 */
[----:B------:R-:W-:Y:S02]  /*47e0*/  ISETP.LT.OR P6, PT, R24, 0x3a, P6 ;  /* 0x0000003a1800780c */ /* 0x000fe400037c1670 */
[----:B------:R-:W-:Y:S01]  /*47f0*/  FSEL R140, R140, -INF , !P0 ;  /* 0xff8000008c8c7808 */ /* 0x000fe20004000000 */
[----:B------:R-:W-:Y:S01]  /*4800*/  LDSM.16.MT88.4 R24, [R198+0x2900] ;  /* 0x00290000c618783b */ /* 0x000fe20000004200 */
[----:B------:R-:W-:Y:S02]  /*4810*/  FMNMX.FTZ R23, R142, R23, !PT ;  /* 0x000000178e177209 */ /* 0x000fe40007810000 */
[----:B------:R-:W-:-:S02]  /*4820*/  FSEL R160, R160, -INF , !P6 ;  /* 0xff800000a0a07808 */ /* 0x000fc40007000000 */
        /* <DEDUP_REMOVED lines=30> */
[--C-:B------:R-:W-:Y:S01]  /*4a10*/  FFMA.FTZ R169, R169, c[0x0][0x2d0], -R168.reuse ;  /* 0x0000b400a9a97a23 */ /* 0x100fe200000108a8 */
[----:B------:R-:W-:Y:S01]  /*4a20*/  FSEL R161, R161, RZ, P0 ;  /* 0x000000ffa1a17208 */ /* 0x000fe20000000000 */
[----:B------:R-:W-:Y:S01]  /*4a30*/  FFMA.FTZ R214, R141, c[0x0][0x2d0], -R168 ;  /* 0x0000b4008dd67a23 */ /* 0x000fe200000108a8 */
        /* <DEDUP_REMOVED lines=24> */
[----:B------:R-:W-:Y:S02]  /*4bc0*/  FFMA.FTZ R167, R143, c[0x0][0x2d0], -R168 ;  /* 0x0000b4008fa77a23 */ /* 0x000fe400000108a8 */
[--C-:B------:R-:W-:Y:S01]  /*4bd0*/  FFMA.FTZ R166, R166, c[0x0][0x2d0], -R161.reuse ;  /* 0x0000b400a6a67a23 */ /* 0x100fe200000108a1 */
[----:B------:R-:W5:Y:S01]  /*4be0*/  MUFU.EX2 R144, R144 ;  /* 0x0000009000907308 */ /* 0x000f620000000800 */
[----:B----4-:R-:W-:Y:S01]  /*4bf0*/  F2FP.BF16.PACK_AB R97, R150, R149 ;  /* 0x000000959661723e */ /* 0x010fe200000010ff */
[--C-:B------:R-:W-:Y:S02]  /*4c00*/  FFMA.FTZ R171, R142, c[0x0][0x2d0], -R161.reuse ;  /* 0x0000b4008eab7a23 */ /* 0x100fe400000108a1 */
[--C-:B------:R-:W-:Y:S02]  /*4c10*/  FFMA.FTZ R168, R140, c[0x0][0x2d0], -R161.reuse ;  /* 0x0000b4008ca87a23 */ /* 0x100fe400000108a1 */
[----:B------:R-:W-:Y:S01]  /*4c20*/  FFMA.FTZ R215, R160, c[0x0][0x2d0], -R161 ;  /* 0x0000b400a0d77a23 */ /* 0x000fe200000108a1 */
[----:B------:R-:W-:Y:S01]  /*4c30*/  LDSM.16.MT88.4 R140, [R198+0x1900] ;  /* 0x00190000c68c783b */ /* 0x000fe20000004200 */
[----:B------:R-:W-:Y:S01]  /*4c40*/  MUFU.EX2 R152, R152 ;  /* 0x0000009800987308 */ /* 0x000fe20000000800 */
[----:B------:R-:W-:-:S02]  /*4c50*/  FADD.FTZ R154, R155, R154 ;  /* 0x0000009a9b9a7221 */ /* 0x000fc40000010000 */
[----:B------:R-:W-:Y:S02]  /*4c60*/  FADD.FTZ R150, R149, R150 ;  /* 0x0000009695967221 */ /* 0x000fe40000010000 */
[----:B------:R-:W-:Y:S01]  /*4c70*/  FADD.FTZ R153, R153, R154 ;  /* 0x0000009a99997221 */ /* 0x000fe20000010000 */
[----:B-----5:R-:W-:Y:S02]  /*4c80*/  F2FP.BF16.PACK_AB R99, R144, R151 ;  /* 0x000000979063723e */ /* 0x020fe400000010ff */
[----:B------:R-:W4:Y:S01]  /*4c90*/  MUFU.EX2 R147, R147 ;  /* 0x0000009300937308 */ /* 0x000f220000000800 */
        /* <DEDUP_REMOVED lines=186> */
[----:B------:R-:W-:-:S12]  /*5840*/  UIADD3 UR26, UR4, -0x1, URZ ;  /* 0xffffffff041a7890 */ /* 0x000fd8000fffe03f */
[----:B------:R-:W-:Y:S05]  /*5850*/  @P0 BRA `(.L_x_260) ;  /* 0x000000a000000947 */ /* 0x000fea0003800000 */
[----:B------:R-:W-:Y:S02]  /*5860*/  UMOV UR26, 0x1 ;  /* 0x00000001001a7882 */ /* 0x000fe40000000000 */
        /* <DEDUP_REMOVED lines=9> */
.L_x_260:
[----:B------:R-:W-:Y:S02]  /*5900*/  UMOV UR5, 0x1 ;  /* 0x0000000100057882 */ /* 0x000fe40000000000 */
[----:B------:R-:W-:Y:S02]  /*5910*/  ULDC UR4, c[0x0][0x32c] ;  /* 0x0000cb0000047ab9 */ /* 0x000fe40000000800 */
[----:B------:R-:W-:-:S03]  /*5920*/  UISETP.NE.AND UP0, UPT, UR5, UR4, UPT ;  /* 0x000000040500728c */ /* 0x000fc6000bf05270 */
[----:B------:R-:W-:Y:S02]  /*5930*/  ULDC.64 UR4, c[0x0][0x330] ;  /* 0x0000cc0000047ab9 */ /* 0x000fe40000000a00 */
[----:B------:R-:W-:-:S07]  /*5940*/  UIMAD.WIDE.U32 UR28, UR26, UR4, URZ ;  /* 0x000000041a1c72a5 */ /* 0x000fce000f8e003f */
[----:B------:R-:W-:Y:S02]  /*5950*/  @UP0 UMOV UR27, UR29 ;  /* 0x0000001d001b0c82 */ /* 0x000fe40008000000 */
[----:B------:R-:W-:Y:S02]  /*5960*/  @UP0 USHF.R.U32.HI UR26, URZ, UR5, UR27 ;  /* 0x000000053f1a0299 */ /* 0x000fe4000801161b */
.L_x_261:
[----:B------:R-:W-:Y:S02]  /*5970*/  ULDC UR4, c[0x0][0x32c] ;  /* 0x0000cb0000047ab9 */ /* 0x000fe40000000800 */
[----:B------:R-:W-:-:S04]  /*5980*/  UIMAD UR4, UR26, UR4, UR4 ;  /* 0x000000041a0472a4 */ /* 0x000fc8000f8e0204 */
[----:B------:R-:W-:-:S04]  /*5990*/  UISETP.LT.AND UP0, UPT, UR23, UR4, UPT ;  /* 0x000000041700728c */ /* 0x000fc8000bf01270 */
[----:B------:R-:W-:-:S04]  /*59a0*/  USEL UR23, UR23, UR4, UP0 ;  /* 0x0000000417177287 */ /* 0x000fc80008000000 */
.L_x_259:
        /* <DEDUP_REMOVED lines=17> */
.L_x_273:
        /* <DEDUP_REMOVED lines=23> */
[C---:B------:R-:W-:Y:S02]  /*5c30*/  IMAD R4, R208.reuse, c[0x0][0x21c], R4 ;  /* 0x00008700d0047a24 */ /* 0x040fe400078e0204 */
        /* <DEDUP_REMOVED lines=32> */
.L_x_263:
        /* <DEDUP_REMOVED lines=232> */
[----:B------:R-:W-:Y:S04]  /*6cc0*/  @!P1 LEA.HI.X R7, R8, c[0x0][0x2a4], R5, 0x2, P0 ;  /* 0x0000a90008079a11 */ /* 0x000fe800000f1405 */
[----:B------:R-:W-:Y:S01]  /*6cd0*/  SHF.R.S32.HI R5, RZ, 0x1f, R209 ;  /* 0x0000001fff057819 */ /* 0x000fe200000114d1 */
[----:B------:R2:W3:Y:S04]  /*6ce0*/  @!P1 LDG.E R208, [R6.64] ;  /* 0x0000001406d09981 */ /* 0x0004e8000c1e1900 */
[----:B------:R-:W-:Y:S04]  /*6cf0*/  IMAD R5, R5, c[0x0][0x1e0], RZ ;  /* 0x0000780005057a24 */ /* 0x000fe800078e02ff */
[C---:B------:R-:W-:Y:S02]  /*6d00*/  IMAD R5, R209.reuse, c[0x0][0x1e4], R5 ;  /* 0x00007900d1057a24 */ /* 0x040fe400078e0205 */
[----:B--2---:R-:W-:Y:S04]  /*6d10*/  IMAD.WIDE.U32 R6, R209, c[0x0][0x1e0], RZ ;  /* 0x00007800d1067a25 */ /* 0x004fe800078e00ff */
[----:B------:R-:W-:Y:S01]  /*6d20*/  IMAD.IADD R7, R7, 0x1, R5 ;  /* 0x0000000107077824 */ /* 0x000fe200078e0205 */
[----:B---3--:R-:W-:Y:S03]  /*6d30*/  SHF.R.S32.HI R4, RZ, 0x1f, R208 ;  /* 0x0000001fff047819 */ /* 0x008fe600000114d0 */
[----:B------:R-:W-:Y:S04]  /*6d40*/  IMAD.WIDE.U32 R6, R208, c[0x0][0x1f0], R6 ;  /* 0x00007c00d0067a25 */ /* 0x000fe800078e0006 */
        /* <DEDUP_REMOVED lines=30> */
.L_x_264:
[----:B--234-:R-:W-:Y:S01]  /*6f30*/  PLOP3.LUT P6, PT, PT, PT, UP2, 0x80, 0x0 ;  /* 0x000000000000781c */ /* 0x01cfe20003fcf028 */
[----:B------:R-:W0:Y:S01]  /*6f40*/  LDGDEPBAR ;  /* 0x00000000000079af */ /* 0x000e220000000000 */
[----:B------:R-:W-:Y:S01]  /*6f50*/  PLOP3.LUT P0, PT, PT, PT, UP2, 0x80, 0x0 ;  /* 0x000000000000781c */ /* 0x000fe20003f0f028 */
[----:B------:R-:W-:Y:S01]  /*6f60*/  IMAD.MOV.U32 R11, RZ, RZ, R211 ;  /* 0x000000ffff0b7224 */ /* 0x000fe200078e00d3 */
[----:B------:R-:W-:Y:S06]  /*6f70*/  USHF.L.U32 UR5, UR22, 0x6, URZ ;  /* 0x0000000616057899 */ /* 0x000fec000800063f */
[----:B------:R-:W-:Y:S03]  /*6f80*/  IMAD.U32 R5, RZ, RZ, UR5 ;  /* 0x00000005ff057e24 */ /* 0x000fe6000f8e00ff */
[----:B------:R-:W-:Y:S02]  /*6f90*/  @P6 IMAD.HI.U32 R4, R211, c[0x0][0x2c8], RZ ;  /* 0x0000b200d3046a27 */ /* 0x000fe400078e00ff */
[----:B------:R-:W-:Y:S03]  /*6fa0*/  IADD3 R5, -R212, 0x1, -R5 ;  /* 0x00000001d4057810 */ /* 0x000fe60007ffe905 */
[----:B------:R-:W-:Y:S01]  /*6fb0*/  @P0 SHF.R.U32.HI R11, RZ, c[0x0][0x2cc], R4 ;  /* 0x0000b300ff0b0a19 */ /* 0x000fe20000011604 */
[----:B------:R-:W-:Y:S01]  /*6fc0*/  IMAD.U32 R4, RZ, RZ, UR12 ;  /* 0x0000000cff047e24 */ /* 0x000fe2000f8e00ff */
[----:B------:R-:W-:Y:S03]  /*6fd0*/  PLOP3.LUT P0, PT, PT, PT, UP1, 0x40, 0x0 ;  /* 0x000000000000781c */ /* 0x000fe60003f0e818 */
[----:B------:R-:W2:Y:S01]  /*6fe0*/  SHFL.IDX PT, R6, R11, RZ, 0x1c1f ;  /* 0x001c1fff0b067589 */ /* 0x000ea200000e0000 */
[----:B------:R-:W-:Y:S04]  /*6ff0*/  IADD3 R4, -R4, UR8, R5 ;  /* 0x0000000804047c10 */ /* 0x000fe8000fffe105 */
[C---:B------:R-:W-:Y:S02]  /*7000*/  IADD3 R5, R4.reuse, c[0x0][0x328], RZ ;  /* 0x0000ca0004057a10 */ /* 0x040fe40007ffe0ff */
[----:B------:R-:W-:Y:S03]  /*7010*/  IADD3 R4, R4, UR19, RZ ;  /* 0x0000001304047c10 */ /* 0x000fe6000fffe0ff */
[--C-:B--2---:R-:W-:Y:S02]  /*7020*/  IMAD.IADD R9, R5, 0x1, R6.reuse ;  /* 0x0000000105097824 */ /* 0x104fe400078e0206 */
[----:B------:R-:W-:Y:S01]  /*7030*/  IMAD.IADD R7, R4, 0x1, R6 ;  /* 0x0000000104077824 */ /* 0x000fe200078e0206 */
[----:B------:R-:W-:-:S05]  /*7040*/  @P0 BRA `(.L_x_265) ;  /* 0x000001a000000947 */ /* 0x000fca0003800000 */
[----:B------:R-:W-:Y:S01]  /*7050*/  IMAD.U32 R13, RZ, RZ, UR12 ;  /* 0x0000000cff0d7e24 */ /* 0x000fe2000f8e00ff */
[----:B------:R-:W-:Y:S04]  /*7060*/  BSSY B0, `(.L_x_266) ;  /* 0x0000012000007945 */ /* 0x000fe80003800000 */
[----:B------:R-:W-:Y:S04]  /*7070*/  IADD3 R13, -R13, UR8, R6 ;  /* 0x000000080d0d7c10 */ /* 0x000fe8000fffe106 */
[----:B------:R-:W-:Y:S11]  /*7080*/  ISETP.GT.AND P0, PT, R13, -0x1, PT ;  /* 0xffffffff0d00780c */ /* 0x000ff60003f04270 */
[----:B------:R-:W-:Y:S02]  /*7090*/  @!UPT UIADD3 URZ, URZ, URZ, URZ ;  /* 0x0000003f3f3ff290 */ /* 0x000fe4000fffe03f */
[----:B------:R-:W-:-:S05]  /*70a0*/  @P0 BRA `(.L_x_267) ;  /* 0x0000008000000947 */ /* 0x000fca0003800000 */
[----:B------:R-:W-:Y:S01]  /*70b0*/  LOP3.LUT R13, RZ, R13, RZ, 0x33, !PT ;  /* 0x0000000dff0d7212 */ /* 0x000fe200078e33ff */
[----:B------:R-:W-:Y:S05]  /*70c0*/  IMAD.MOV.U32 R6, RZ, RZ, 0x1 ;  /* 0x00000001ff067424 */ /* 0x000fea00078e00ff */
[----:B------:R-:W-:Y:S11]  /*70d0*/  ISETP.NE.AND P0, PT, R6, c[0x0][0x32c], PT ;  /* 0x0000cb0006007a0c */ /* 0x000ff60003f05270 */
[----:B------:R-:W-:Y:S02]  /*70e0*/  @!UPT UIADD3 URZ, URZ, URZ, URZ ;  /* 0x0000003f3f3ff290 */ /* 0x000fe4000fffe03f */
[----:B------:R-:W-:Y:S05]  /*70f0*/  @P0 IMAD.HI.U32 R6, R13, c[0x0][0x330], RZ ;  /* 0x0000cc000d060a27 */ /* 0x000fea00078e00ff */
[----:B------:R-:W-:Y:S04]  /*7100*/  @P0 SHF.R.U32.HI R13, RZ, c[0x0][0x334], R6 ;  /* 0x0000cd00ff0d0a19 */ /* 0x000fe80000011606 */
[----:B------:R-:W-:Y:S01]  /*7110*/  LOP3.LUT R13, RZ, R13, RZ, 0x33, !PT ;  /* 0x0000000dff0d7212 */ /* 0x000fe200078e33ff */
[----:B------:R-:W-:-:S05]  /*7120*/  BRA `(.L_x_268) ;  /* 0x0000005000007947 */ /* 0x000fca0003800000 */
.L_x_267:
[----:B------:R-:W-:Y:S04]  /*7130*/  MOV R6, 0x1 ;  /* 0x0000000100067802 */ /* 0x000fe80000000f00 */
[----:B------:R-:W-:Y:S11]  /*7140*/  ISETP.NE.AND P0, PT, R6, c[0x0][0x32c], PT ;  /* 0x0000cb0006007a0c */ /* 0x000ff60003f05270 */
[----:B------:R-:W-:Y:S02]  /*7150*/  @!UPT UIADD3 URZ, URZ, URZ, URZ ;  /* 0x0000003f3f3ff290 */ /* 0x000fe4000fffe03f */
[----:B------:R-:W-:Y:S05]  /*7160*/  @P0 IMAD.HI.U32 R6, R13, c[0x0][0x330], RZ ;  /* 0x0000cc000d060a27 */ /* 0x000fea00078e00ff */
[----:B------:R-:W-:Y:S02]  /*7170*/  @P0 SHF.R.U32.HI R13, RZ, c[0x0][0x334], R6 ;  /* 0x0000cd00ff0d0a19 */ /* 0x000fe40000011606 */
.L_x_268:
[----:B------:R-:W-:Y:S05]  /*7180*/  BSYNC B0 ;  /* 0x0000000000007941 */ /* 0x000fea0003800000 */
.L_x_266:
[----:B------:R-:W-:Y:S04]  /*7190*/  IMAD.MOV.U32 R6, RZ, RZ, c[0x0][0x32c] ;  /* 0x0000cb00ff067624 */ /* 0x000fe800078e00ff */
[----:B------:R-:W-:Y:S04]  /*71a0*/  IMAD R13, R13, R6, -UR5 ;  /* 0x800000050d0d7e24 */ /* 0x000fe8000f8e0206 */
[----:B------:R-:W-:Y:S05]  /*71b0*/  IMAD.IADD R8, R13, 0x1, -R212 ;  /* 0x000000010d087824 */ /* 0x000fea00078e0ad4 */
[----:B------:R-:W-:Y:S02]  /*71c0*/  IADD3 R6, R8, c[0x0][0x32c], RZ ;  /* 0x0000cb0008067a10 */ /* 0x000fe40007ffe0ff */
[----:B------:R-:W-:Y:S02]  /*71d0*/  IMNMX R7, R7, R8, !PT ;  /* 0x0000000807077217 */ /* 0x000fe40007800200 */
[----:B------:R-:W-:Y:S02]  /*71e0*/  IMNMX R9, R9, R6, PT ;  /* 0x0000000609097217 */ /* 0x000fe40003800200 */
.L_x_265:
        /* <DEDUP_REMOVED lines=84> */
.L_x_271:
[----:B------:R-:W-:Y:S04]  /*7730*/  MOV R7, 0x1 ;  /* 0x0000000100077802 */ /* 0x000fe80000000f00 */
[----:B------:R-:W-:Y:S11]  /*7740*/  ISETP.NE.AND P0, PT, R7, c[0x0][0x32c], PT ;  /* 0x0000cb0007007a0c */ /* 0x000ff60003f05270 */
[----:B------:R-:W-:Y:S02]  /*7750*/  @!UPT UIADD3 URZ, URZ, URZ, URZ ;  /* 0x0000003f3f3ff290 */ /* 0x000fe4000fffe03f */
[----:B------:R-:W-:Y:S05]  /*7760*/  @P0 IMAD.HI.U32 R7, R12, c[0x0][0x330], RZ ;  /* 0x0000cc000c070a27 */ /* 0x000fea00078e00ff */
[----:B------:R-:W-:Y:S02]  /*7770*/  @P0 SHF.R.U32.HI R12, RZ, c[0x0][0x334], R7 ;  /* 0x0000cd00ff0c0a19 */ /* 0x000fe40000011607 */
.L_x_272:
[----:B------:R-:W-:Y:S05]  /*7780*/  BSYNC B0 ;  /* 0x0000000000007941 */ /* 0x000fea0003800000 */
.L_x_270:
[----:B------:R-:W-:Y:S04]  /*7790*/  IMAD.MOV.U32 R7, RZ, RZ, c[0x0][0x32c] ;  /* 0x0000cb00ff077624 */ /* 0x000fe800078e00ff */
[----:B------:R-:W-:Y:S04]  /*77a0*/  IMAD R7, R12, R7, -UR5 ;  /* 0x800000050c077e24 */ /* 0x000fe8000f8e0207 */
[----:B------:R-:W-:Y:S05]  /*77b0*/  IMAD.IADD R7, R7, 0x1, -R212 ;  /* 0x0000000107077824 */ /* 0x000fea00078e0ad4 */
[----:B------:R-:W-:Y:S02]  /*77c0*/  IADD3 R12, R7, c[0x0][0x32c], RZ ;  /* 0x0000cb00070c7a10 */ /* 0x000fe40007ffe0ff */
[----:B------:R-:W-:Y:S02]  /*77d0*/  IMNMX R4, R4, R7, !PT ;  /* 0x0000000704047217 */ /* 0x000fe40007800200 */
[----:B------:R-:W-:Y:S02]  /*77e0*/  IMNMX R5, R5, R12, PT ;  /* 0x0000000c05057217 */ /* 0x000fe40003800200 */
.L_x_269:
[----:B------:R-:W-:Y:S01]  /*77f0*/  PLOP3.LUT P6, PT, PT, PT, UP0, 0x80, 0x0 ;  /* 0x000000000000781c */ /* 0x000fe20003fcf008 */
[----:B------:R-:W-:Y:S01]  /*7800*/  LDSM.16.MT88.4 R20, [R198+0x100] ;  /* 0x00010000c614783b */ /* 0x000fe20000004200 */
[----:B------:R-:W-:Y:S02]  /*7810*/  PLOP3.LUT P0, PT, PT, PT, UP0, 0x80, 0x0 ;  /* 0x000000000000781c */ /* 0x000fe40003f0f008 */
[----:B------:R-:W-:Y:S02]  /*7820*/  ISETP.GT.AND P6, PT, R4, RZ, P6 ;  /* 0x000000ff0400720c */ /* 0x000fe400037c4270 */
[----:B------:R-:W-:Y:S02]  /*7830*/  FMNMX.FTZ R7, R10, R3, !PT ;  /* 0x000000030a077209 */ /* 0x000fe40007810000 */
[C---:B------:R-:W-:Y:S01]  /*7840*/  ISETP.LT.OR P6, PT, R5.reuse, 0x1, P6 ;  /* 0x000000010500780c */ /* 0x040fe200037c1670 */
[----:B------:R-:W-:Y:S01]  /*7850*/  LDSM.16.MT88.4 R28, [R197+0x100] ;  /* 0x00010000c51c783b */ /* 0x000fe20000004200 */
[----:B------:R-:W-:Y:S02]  /*7860*/  ISETP.GT.AND P0, PT, R4, 0x1, P0 ;  /* 0x000000010400780c */ /* 0x000fe40000704270 */
        /* <DEDUP_REMOVED lines=20> */
[C---:B------:R-:W-:Y:S02]  /*79b0*/  ISETP.LT.OR P6, PT, R5.reuse, 0x11, P6 ;  /* 0x000000110500780c */ /* 0x040fe400037c1670 */
        /* <DEDUP_REMOVED lines=11> */
[----:B------:R-:W-:Y:S02]  /*7a70*/  ISETP.LT.OR P6, PT, R5, 0x19, P6 ;  /* 0x000000190500780c */ /* 0x000fe400037c1670 */
[----:B------:R-:W-:Y:S02]  /*7a80*/  ISETP.GT.AND P0, PT, R4, 0x19, P0 ;  /* 0x000000190400780c */ /* 0x000fe40000704270 */
[----:B------:R-:W-:Y:S02]  /*7a90*/  FMNMX.FTZ R7, R156, R7, !PT ;  /* 0x000000079c077209 */ /* 0x000fe40007810000 */
[----:B------:R-:W-:Y:S02]  /*7aa0*/  FSEL R143, R235, -INF , !P6 ;  /* 0xff800000eb8f7808 */ /* 0x000fe40007000000 */
[----:B------:R-:W-:Y:S02]  /*7ab0*/  ISETP.LT.OR P0, PT, R5, 0x1a, P0 ;  /* 0x0000001a0500780c */ /* 0x000fe40000701670 */
[----:B------:R-:W-:Y:S02]  /*7ac0*/  FMNMX.FTZ R0, R225, R0, !PT ;  /* 0x00000000e1007209 */ /* 0x000fe40007810000 */
[----:B------:R-:W-:Y:S02]  /*7ad0*/  PLOP3.LUT P6, PT, PT, PT, UP0, 0x80, 0x0 ;  /* 0x000000000000781c */ /* 0x000fe40003fcf008 */
[----:B------:R-:W-:Y:S02]  /*7ae0*/  FMNMX.FTZ R7, R154, R7, !PT ;  /* 0x000000079a077209 */ /* 0x000fe40007810000 */
[----:B------:R-:W-:Y:S02]  /*7af0*/  FSEL R141, R234, -INF , !P0 ;  /* 0xff800000ea8d7808 */ /* 0x000fe40004000000 */
[----:B------:R-:W-:Y:S02]  /*7b00*/  FMNMX.FTZ R0, R11, R0, !PT ;  /* 0x000000000b007209 */ /* 0x000fe40007810000 */
[----:B------:R-:W-:Y:S02]  /*7b10*/  ISETP.GT.AND P6, PT, R4, 0x20, P6 ;  /* 0x000000200400780c */ /* 0x000fe400037c4270 */
[----:B------:R-:W-:Y:S02]  /*7b20*/  PLOP3.LUT P0, PT, PT, PT, UP0, 0x80, 0x0 ;  /* 0x000000000000781c */ /* 0x000fe40003f0f008 */
[----:B------:R-:W-:Y:S02]  /*7b30*/  FMNMX.FTZ R7, R152, R7, !PT ;  /* 0x0000000798077209 */ /* 0x000fe40007810000 */
[----:B------:R-:W-:Y:S02]  /*7b40*/  ISETP.LT.OR P6, PT, R5, 0x21, P6 ;  /* 0x000000210500780c */ /* 0x000fe400037c1670 */
[----:B------:R-:W-:Y:S02]  /*7b50*/  FMNMX.FTZ R0, R9, R0, !PT ;  /* 0x0000000009007209 */ /* 0x000fe40007810000 */
[----:B------:R-:W-:Y:S02]  /*7b60*/  ISETP.GT.AND P0, PT, R4, 0x21, P0 ;  /* 0x000000210400780c */ /* 0x000fe40000704270 */
        /* <DEDUP_REMOVED lines=12> */
[----:B------:R-:W-:Y:S01]  /*7c30*/  ISETP.LT.OR P6, PT, R5, 0x29, P6 ;  /* 0x000000290500780c */ /* 0x000fe200037c1670 */
[----:B------:R-:W1:Y:S01]  /*7c40*/  SHFL.BFLY PT, R7, R0, 0x2, 0x1f ;  /* 0x0c401f0000077f89 */ /* 0x000e6200000e0000 */
[----:B------:R-:W-:Y:S02]  /*7c50*/  ISETP.GT.AND P0, PT, R4, 0x29, P0 ;  /* 0x000000290400780c */ /* 0x000fe40000704270 */
[----:B------:R-:W-:Y:S02]  /*7c60*/  FSEL R155, R244, -INF , !P6 ;  /* 0xff800000f49b7808 */ /* 0x000fe40007000000 */
[----:B------:R-:W-:Y:S02]  /*7c70*/  FMNMX.FTZ R12, R141, R12, !PT ;  /* 0x0000000c8d0c7209 */ /* 0x000fe40007810000 */
[----:B------:R-:W-:Y:S02]  /*7c80*/  ISETP.LT.OR P0, PT, R5, 0x2a, P0 ;  /* 0x0000002a0500780c */ /* 0x000fe40000701670 */
[----:B------:R-:W-:Y:S02]  /*7c90*/  PLOP3.LUT P6, PT, PT, PT, UP0, 0x80, 0x0 ;  /* 0x000000000000781c */ /* 0x000fe40003fcf008 */
[----:B------:R-:W-:Y:S02]  /*7ca0*/  FSEL R153, R243, -INF , !P0 ;  /* 0xff800000f3997808 */ /* 0x000fe40004000000 */
[----:B------:R-:W-:Y:S02]  /*7cb0*/  FMNMX.FTZ R12, R159, R12, !PT ;  /* 0x0000000c9f0c7209 */ /* 0x000fe40007810000 */
[C---:B------:R-:W-:Y:S02]  /*7cc0*/  ISETP.GT.AND P6, PT, R4.reuse, 0x30, P6 ;  /* 0x000000300400780c */ /* 0x040fe400037c4270 */
[----:B------:R-:W-:Y:S02]  /*7cd0*/  PLOP3.LUT P0, PT, PT, PT, UP0, 0x80, 0x0 ;  /* 0x000000000000781c */ /* 0x000fe40003f0f008 */
[----:B------:R-:W-:Y:S02]  /*7ce0*/  FMNMX.FTZ R12, R157, R12, !PT ;  /* 0x0000000c9d0c7209 */ /* 0x000fe40007810000 */
[----:B------:R-:W-:Y:S02]  /*7cf0*/  ISETP.LT.OR P6, PT, R5, 0x31, P6 ;  /* 0x000000310500780c */ /* 0x000fe400037c1670 */
        /* <DEDUP_REMOVED lines=12> */
[----:B------:R-:W-:Y:S02]  /*7dc0*/  ISETP.LT.OR P6, PT, R5, 0x39, P6 ;  /* 0x000000390500780c */ /* 0x000fe400037c1670 */
[----:B------:R-:W-:Y:S02]  /*7dd0*/  ISETP.GT.AND P0, PT, R4, 0x39, P0 ;  /* 0x000000390400780c */ /* 0x000fe40000704270 */
        /* <DEDUP_REMOVED lines=381> */
.L_x_262:
[----:B------:R-:W1:Y:S01]  /*95b0*/  S2UR UR23, SR_CTAID.X ;  /* 0x00000000001779c3 */ /* 0x000e620000002500 */
[----:B------:R-:W-:Y:S01]  /*95c0*/  ULDC.64 UR4, c[0x0][0x2c8] ;  /* 0x0000b20000047ab9 */ /* 0x000fe20000000a00 */
[----:B------:R-:W-:Y:S01]  /*95d0*/  PLOP3.LUT P0, PT, PT, PT, UP1, 0x40, 0x0 ;  /* 0x000000000000781c */ /* 0x000fe20003f0e818 */
[----:B-1----:R-:W-:-:S04]  /*95e0*/  ULEA UR23, UR23, 0x7f, 0x7 ;  /* 0x0000007f17177891 */ /* 0x002fc8000f8e383f */
[----:B------:R-:W-:Y:S02]  /*95f0*/  UIMAD.WIDE.U32 UR28, UR23, UR4, URZ ;  /* 0x00000004171c72a5 */ /* 0x000fe4000f8e003f */
[----:B------:R-:W-:Y:S02]  /*9600*/  UIADD3 UR4, UR8, 0x1, -UR12 ;  /* 0x0000000108047890 */ /* 0x000fe4000fffe80c */
[----:B------:R-:W-:-:S03]  /*9610*/  UMOV UR26, UR23 ;  /* 0x00000017001a7c82 */ /* 0x000fc60008000000 */
[----:B------:R-:W-:Y:S02]  /*9620*/  @UP2 UMOV UR23, UR29 ;  /* 0x0000001d00172c82 */ /* 0x000fe40008000000 */
[----:B------:R-:W-:-:S03]  /*9630*/  @UP2 USHF.R.U32.HI UR26, URZ, UR5, UR23 ;  /* 0x000000053f1a2299 */ /* 0x000fc60008011617 */
[----:B------:R-:W-:Y:S02]  /*9640*/  ULDC UR23, c[0x0][0x324] ;  /* 0x0000c90000177ab9 */ /* 0x000fe40000000800 */
[----:B------:R-:W-:-:S04]  /*9650*/  UIADD3 UR26, UR4, UR26, URZ ;  /* 0x0000001a041a7290 */ /* 0x000fc8000fffe03f */
[----:B------:R-:W-:Y:S01]  /*9660*/  UIADD3 UR23, UR26, -UR23, URZ ;  /* 0x800000171a177290 */ /* 0x000fe2000fffe03f */
[----:B------:R-:W-:Y:S05]  /*9670*/  @P0 BRA `(.L_x_274) ;  /* 0x0000018000000947 */ /* 0x000fea0003800000 */
[----:B------:R-:W-:-:S06]  /*9680*/  UISETP.GT.AND UP0, UPT, UR26, -0x1, UPT ;  /* 0xffffffff1a00788c */ /* 0x000fcc000bf04270 */
[----:B------:R-:W-:-:S13]  /*9690*/  PLOP3.LUT P0, PT, PT, PT, UP0, 0x80, 0x0 ;  /* 0x000000000000781c */ /* 0x000fda0003f0f008 */
[----:B------:R-:W-:Y:S05]  /*96a0*/  @P0 BRA `(.L_x_275) ;  /* 0x000000a000000947 */ /* 0x000fea0003800000 */
[----:B------:R-:W-:Y:S02]  /*96b0*/  UMOV UR5, 0x1 ;  /* 0x0000000100057882 */ /* 0x000fe40000000000 */
[----:B------:R-:W-:Y:S02]  /*96c0*/  ULDC UR4, c[0x0][0x32c] ;  /* 0x0000cb0000047ab9 */ /* 0x000fe40000000800 */
[----:B------:R-:W-:Y:S02]  /*96d0*/  UISETP.NE.AND UP0, UPT, UR5, UR4, UPT ;  /* 0x000000040500728c */ /* 0x000fe4000bf05270 */
[----:B------:R-:W-:Y:S02]  /*96e0*/  ULOP3.LUT UR26, URZ, UR26, URZ, 0x33, !UPT ;  /* 0x0000001a3f1a7292 */ /* 0x000fe4000f8e333f */
[----:B------:R-:W-:Y:S02]  /*96f0*/  ULDC.64 UR4, c[0x0][0x330] ;  /* 0x0000cc0000047ab9 */ /* 0x000fe40000000a00 */
[----:B------:R-:W-:-:S07]  /*9700*/  UIMAD.WIDE.U32 UR28, UR26, UR4, URZ ;  /* 0x000000041a1c72a5 */ /* 0x000fce000f8e003f */
[----:B------:R-:W-:Y:S02]  /*9710*/  @UP0 UMOV UR27, UR29 ;  /* 0x0000001d001b0c82 */ /* 0x000fe40008000000 */
[----:B------:R-:W-:-:S04]  /*9720*/  @UP0 USHF.R.U32.HI UR26, URZ, UR5, UR27 ;  /* 0x000000053f1a0299 */ /* 0x000fc8000801161b */
[----:B------:R-:W-:Y:S01]  /*9730*/  ULOP3.LUT UR26, URZ, UR26, URZ, 0x33, !UPT ;  /* 0x0000001a3f1a7292 */ /* 0x000fe2000f8e333f */
[----:B------:R-:W-:Y:S05]  /*9740*/  BRA `(.L_x_276) ;  /* 0x0000007000007947 */ /* 0x000fea0003800000 */
.L_x_275:
[----:B------:R-:W-:Y:S02]  /*9750*/  UMOV UR5, 0x1 ;  /* 0x0000000100057882 */ /* 0x000fe40000000000 */
[----:B------:R-:W-:Y:S02]  /*9760*/  ULDC UR4, c[0x0][0x32c] ;  /* 0x0000cb0000047ab9 */ /* 0x000fe40000000800 */
[----:B------:R-:W-:-:S03]  /*9770*/  UISETP.NE.AND UP0, UPT, UR5, UR4, UPT ;  /* 0x000000040500728c */ /* 0x000fc6000bf05270 */
[----:B------:R-:W-:Y:S02]  /*9780*/  ULDC.64 UR4, c[0x0][0x330] ;  /* 0x0000cc0000047ab9 */ /* 0x000fe40000000a00 */
[----:B------:R-:W-:-:S07]  /*9790*/  UIMAD.WIDE.U32 UR28, UR26, UR4, URZ ;  /* 0x000000041a1c72a5 */ /* 0x000fce000f8e003f */
[----:B------:R-:W-:Y:S02]  /*97a0*/  @UP0 UMOV UR27, UR29 ;  /* 0x0000001d001b0c82 */ /* 0x000fe40008000000 */
[----:B------:R-:W-:Y:S02]  /*97b0*/  @UP0 USHF.R.U32.HI UR26, URZ, UR5, UR27 ;  /* 0x000000053f1a0299 */ /* 0x000fe4000801161b */
.L_x_276:
[----:B------:R-:W-:Y:S02]  /*97c0*/  ULDC UR4, c[0x0][0x32c] ;  /* 0x0000cb0000047ab9 */ /* 0x000fe40000000800 */
[----:B------:R-:W-:-:S04]  /*97d0*/  UIMAD UR4, UR26, UR4, URZ ;  /* 0x000000041a0472a4 */ /* 0x000fc8000f8e023f */
[----:B------:R-:W-:-:S04]  /*97e0*/  UISETP.LT.AND UP0, UPT, UR23, UR4, UPT ;  /* 0x000000041700728c */ /* 0x000fc8000bf01270 */
[----:B------:R-:W-:-:S04]  /*97f0*/  USEL UR23, UR23, UR4, !UP0 ;  /* 0x0000000417177287 */ /* 0x000fc8000c000000 */
.L_x_274:
        /* <DEDUP_REMOVED lines=19> */
.L_x_280:
        /* <DEDUP_REMOVED lines=56> */
.L_x_278:
        /* <DEDUP_REMOVED lines=223> */
[--C-:B------:R-:W-:Y:S01]  /*aaa0*/  IMAD.MOV.U32 R0, RZ, RZ, R209.reuse ;  /* 0x000000ffff007224 */ /* 0x100fe200078e00d1 */
[----:B------:R-:W-:Y:S04]  /*aab0*/  @P2 SHF.R.U32.HI R0, RZ, c[0x0][0x2c0], R2 ;  /* 0x0000b000ff002a19 */ /* 0x000fe80000011602 */
[C---:B------:R-:W-:Y:S04]  /*aac0*/  @!P1 IADD3 R7, P0, R0.reuse, UR14, RZ ;  /* 0x0000000e00079c10 */ /* 0x040fe8000ff1e0ff */
[----:B------:R-:W-:Y:S01]  /*aad0*/  @!P1 LEA.HI.X.SX32 R2, R0, UR6, 0x1, P0 ;  /* 0x0000000600029c11 */ /* 0x000fe200080f0eff */
[----:B------:R-:W-:Y:S01]  /*aae0*/  IMAD.MOV R0, RZ, RZ, -R0 ;  /* 0x000000ffff007224 */ /* 0x000fe200078e0a00 */
[C---:B------:R-:W-:Y:S03]  /*aaf0*/  @!P1 LEA R4, P0, R7.reuse, c[0x0][0x2a0], 0x2 ;  /* 0x0000a80007049a11 */ /* 0x040fe600078010ff */
        /* <DEDUP_REMOVED lines=42> */
.L_x_279:
        /* <DEDUP_REMOVED lines=407> */
.L_x_277:
        /* <DEDUP_REMOVED lines=12> */
.L_x_291:
        /* <DEDUP_REMOVED lines=9> */
[C---:B------:R-:W-:Y:S03]  /*c860*/  IMAD R6, R208.reuse, c[0x0][0x21c], R6 ;  /* 0x00008700d0067a24 */ /* 0x040fe600078e0206 */
        /* <DEDUP_REMOVED lines=305> */
.L_x_282:
[----:B--234-:R-:W-:Y:S01]  /*db80*/  PLOP3.LUT P6, PT, PT, PT, UP2, 0x80, 0x0 ;  /* 0x000000000000781c */ /* 0x01cfe20003fcf028 */
[----:B------:R-:W0:Y:S01]  /*db90*/  LDGDEPBAR ;  /* 0x00000000000079af */ /* 0x000e220000000000 */
[----:B------:R-:W-:Y:S01]  /*dba0*/  PLOP3.LUT P0, PT, PT, PT, UP2, 0x80, 0x0 ;  /* 0x000000000000781c */ /* 0x000fe20003f0f028 */
[----:B-1----:R-:W-:Y:S01]  /*dbb0*/  IMAD.MOV.U32 R14, RZ, RZ, R211 ;  /* 0x000000ffff0e7224 */ /* 0x002fe200078e00d3 */
[----:B------:R-:W-:Y:S01]  /*dbc0*/  USHF.L.U32 UR4, UR22, 0x6, URZ ;  /* 0x0000000616047899 */ /* 0x000fe2000800063f */
[----:B------:R-:W-:Y:S05]  /*dbd0*/  IMAD.U32 R7, RZ, RZ, UR12 ;  /* 0x0000000cff077e24 */ /* 0x000fea000f8e00ff */
[----:B------:R-:W-:Y:S03]  /*dbe0*/  IMAD.U32 R9, RZ, RZ, UR4 ;  /* 0x00000004ff097e24 */ /* 0x000fe6000f8e00ff */
[----:B------:R-:W-:Y:S02]  /*dbf0*/  @P6 IMAD.HI.U32 R6, R211, c[0x0][0x2c8], RZ ;  /* 0x0000b200d3066a27 */ /* 0x000fe400078e00ff */
[----:B------:R-:W-:Y:S03]  /*dc00*/  IADD3 R8, -R212, 0x1, -R9 ;  /* 0x00000001d4087810 */ /* 0x000fe60007ffe909 */
[----:B------:R-:W-:Y:S02]  /*dc10*/  @P0 SHF.R.U32.HI R14, RZ, c[0x0][0x2cc], R6 ;  /* 0x0000b300ff0e0a19 */ /* 0x000fe40000011606 */
[----:B------:R-:W-:Y:S02]  /*dc20*/  PLOP3.LUT P0, PT, PT, PT, UP1, 0x40, 0x0 ;  /* 0x000000000000781c */ /* 0x000fe40003f0e818 */
[----:B------:R-:W-:Y:S01]  /*dc30*/  IADD3 R7, -R7, UR8, R8 ;  /* 0x0000000807077c10 */ /* 0x000fe2000fffe108 */
[----:B------:R-:W1:Y:S03]  /*dc40*/  SHFL.IDX PT, R6, R14, RZ, 0x1c1f ;  /* 0x001c1fff0e067589 */ /* 0x000e6600000e0000 */
[C---:B------:R-:W-:Y:S02]  /*dc50*/  IADD3 R9, R7.reuse, c[0x0][0x328], RZ ;  /* 0x0000ca0007097a10 */ /* 0x040fe40007ffe0ff */
[----:B------:R-:W-:Y:S03]  /*dc60*/  IADD3 R7, R7, UR19, RZ ;  /* 0x0000001307077c10 */ /* 0x000fe6000fffe0ff */
[--C-:B-1----:R-:W-:Y:S02]  /*dc70*/  IMAD.IADD R13, R9, 0x1, R6.reuse ;  /* 0x00000001090d7824 */ /* 0x102fe400078e0206 */
        /* <DEDUP_REMOVED lines=16> */
.L_x_285:
[----:B------:R-:W-:Y:S04]  /*dd80*/  MOV R6, 0x1 ;  /* 0x0000000100067802 */ /* 0x000fe80000000f00 */
[----:B------:R-:W-:Y:S11]  /*dd90*/  ISETP.NE.AND P0, PT, R6, c[0x0][0x32c], PT ;  /* 0x0000cb0006007a0c */ /* 0x000ff60003f05270 */
[----:B------:R-:W-:Y:S02]  /*dda0*/  @!UPT UIADD3 URZ, URZ, URZ, URZ ;  /* 0x0000003f3f3ff290 */ /* 0x000fe4000fffe03f */
[----:B------:R-:W-:Y:S05]  /*ddb0*/  @P0 IMAD.HI.U32 R6, R15, c[0x0][0x330], RZ ;  /* 0x0000cc000f060a27 */ /* 0x000fea00078e00ff */
[----:B------:R-:W-:Y:S02]  /*ddc0*/  @P0 SHF.R.U32.HI R15, RZ, c[0x0][0x334], R6 ;  /* 0x0000cd00ff0f0a19 */ /* 0x000fe40000011606 */
.L_x_286:
[----:B------:R-:W-:Y:S05]  /*ddd0*/  BSYNC B0 ;  /* 0x0000000000007941 */ /* 0x000fea0003800000 */
.L_x_284:
[----:B------:R-:W-:Y:S04]  /*dde0*/  IMAD.MOV.U32 R6, RZ, RZ, c[0x0][0x32c] ;  /* 0x0000cb00ff067624 */ /* 0x000fe800078e00ff */
[----:B------:R-:W-:Y:S04]  /*ddf0*/  IMAD R15, R15, R6, -UR4 ;  /* 0x800000040f0f7e24 */ /* 0x000fe8000f8e0206 */
[----:B------:R-:W-:Y:S05]  /*de00*/  IMAD.IADD R8, R15, 0x1, -R212 ;  /* 0x000000010f087824 */ /* 0x000fea00078e0ad4 */
[----:B------:R-:W-:Y:S02]  /*de10*/  IADD3 R6, R8, c[0x0][0x32c], RZ ;  /* 0x0000cb0008067a10 */ /* 0x000fe40007ffe0ff */
[----:B------:R-:W-:Y:S02]  /*de20*/  IMNMX R11, R11, R8, !PT ;  /* 0x000000080b0b7217 */ /* 0x000fe40007800200 */
[----:B------:R-:W-:Y:S02]  /*de30*/  IMNMX R13, R13, R6, PT ;  /* 0x000000060d0d7217 */ /* 0x000fe40003800200 */
.L_x_283:
[----:B------:R-:W-:Y:S06]  /*de40*/  UISETP.GT.AND UP0, UPT, UR22, -0x1, UPT ;  /* 0xffffffff1600788c */ /* 0x000fec000bf04270 */
        /* <DEDUP_REMOVED lines=9> */
[----:B------:R-:W-:Y:S02]  /*dee0*/  ISETP.GT.AND P0, PT, R11, 0x8, P0 ;  /* 0x000000080b00780c */ /* 0x000fe40000704270 */
[----:B------:R-:W-:Y:S02]  /*def0*/  PLOP3.LUT P6, PT, PT, PT, UP0, 0x80, 0x0 ;  /* 0x000000000000781c */ /* 0x000fe40003fcf008 */
[----:B------:R-:W-:Y:S02]  /*df00*/  ISETP.LT.OR P0, PT, R13, 0x9, P0 ;  /* 0x000000090d00780c */ /* 0x000fe40000701670 */
        /* <DEDUP_REMOVED lines=8> */
[----:B------:R-:W-:Y:S02]  /*df90*/  FSEL R164, R12, -INF , !P0 ;  /* 0xff8000000ca47808 */ /* 0x000fe40004000000 */
[----:B------:R-:W-:Y:S01]  /*dfa0*/  PLOP3.LUT P0, PT, PT, PT, UP0, 0x80, 0x0 ;  /* 0x000000000000781c */ /* 0x000fe20003f0f008 */
[----:B------:R-:W1:Y:S01]  /*dfb0*/  SHFL.IDX PT, R12, R14, 0x1, 0x1c1f ;  /* 0x003c1f000e0c7f89 */ /* 0x000e6200000e0000 */
        /* <DEDUP_REMOVED lines=11> */
[----:B------:R-:W-:Y:S01]  /*e070*/  ISETP.LT.OR P6, PT, R13, 0x1a, P6 ;  /* 0x0000001a0d00780c */ /* 0x000fe200037c1670 */
[--C-:B-1----:R-:W-:Y:S01]  /*e080*/  IMAD.IADD R7, R7, 0x1, R12.reuse ;  /* 0x0000000107077824 */ /* 0x102fe200078e020c */
[----:B------:R-:W-:Y:S02]  /*e090*/  FSEL R160, R160, -INF , !P0 ;  /* 0xff800000a0a07808 */ /* 0x000fe40004000000 */
[----:B------:R-:W-:Y:S02]  /*e0a0*/  PLOP3.LUT P0, PT, PT, PT, UP0, 0x80, 0x0 ;  /* 0x000000000000781c */ /* 0x000fe40003f0f008 */
[----:B------:R-:W-:Y:S01]  /*e0b0*/  FSEL R140, R4, -INF , !P6 ;  /* 0xff800000048c7808 */ /* 0x000fe20007000000 */
[----:B------:R-:W-:Y:S01]  /*e0c0*/  IMAD.IADD R4, R9, 0x1, R12 ;  /* 0x0000000109047824 */ /* 0x000fe200078e020c */
        /* <DEDUP_REMOVED lines=43> */
.L_x_289:
[----:B------:R-:W-:Y:S04]  /*e380*/  MOV R9, 0x1 ;  /* 0x0000000100097802 */ /* 0x000fe80000000f00 */
[----:B------:R-:W-:Y:S11]  /*e390*/  ISETP.NE.AND P0, PT, R9, c[0x0][0x32c], PT ;  /* 0x0000cb0009007a0c */ /* 0x000ff60003f05270 */
[----:B------:R-:W-:Y:S02]  /*e3a0*/  @!UPT UIADD3 URZ, URZ, URZ, URZ ;  /* 0x0000003f3f3ff290 */ /* 0x000fe4000fffe03f */
[----:B------:R-:W-:Y:S05]  /*e3b0*/  @P0 IMAD.HI.U32 R9, R12, c[0x0][0x330], RZ ;  /* 0x0000cc000c090a27 */ /* 0x000fea00078e00ff */
[----:B------:R-:W-:Y:S02]  /*e3c0*/  @P0 SHF.R.U32.HI R12, RZ, c[0x0][0x334], R9 ;  /* 0x0000cd00ff0c0a19 */ /* 0x000fe40000011609 */
.L_x_290:
[----:B------:R-:W-:Y:S05]  /*e3d0*/  BSYNC B0 ;  /* 0x0000000000007941 */ /* 0x000fea0003800000 */
.L_x_288:
[----:B------:R-:W-:Y:S04]  /*e3e0*/  IMAD.MOV.U32 R9, RZ, RZ, c[0x0][0x32c] ;  /* 0x0000cb00ff097624 */ /* 0x000fe800078e00ff */
[----:B------:R-:W-:Y:S04]  /*e3f0*/  IMAD R9, R12, R9, -UR4 ;  /* 0x800000040c097e24 */ /* 0x000fe8000f8e0209 */
[----:B------:R-:W-:Y:S05]  /*e400*/  IMAD.IADD R12, R9, 0x1, -R212 ;  /* 0x00000001090c7824 */ /* 0x000fea00078e0ad4 */
[----:B------:R-:W-:Y:S02]  /*e410*/  IADD3 R9, R12, c[0x0][0x32c], RZ ;  /* 0x0000cb000c097a10 */ /* 0x000fe40007ffe0ff */
[----:B------:R-:W-:Y:S02]  /*e420*/  IMNMX R7, R7, R12, !PT ;  /* 0x0000000c07077217 */ /* 0x000fe40007800200 */
[----:B------:R-:W-:Y:S02]  /*e430*/  IMNMX R4, R4, R9, PT ;  /* 0x0000000904047217 */ /* 0x000fe40003800200 */
.L_x_287:
[----:B------:R-:W-:Y:S01]  /*e440*/  PLOP3.LUT P6, PT, PT, PT, UP0, 0x80, 0x0 ;  /* 0x000000000000781c */ /* 0x000fe20003fcf008 */
[----:B------:R-:W-:Y:S01]  /*e450*/  LDSM.16.MT88.4 R20, [R198+0x100] ;  /* 0x00010000c614783b */ /* 0x000fe20000004200 */
[----:B------:R-:W-:Y:S02]  /*e460*/  PLOP3.LUT P0, PT, PT, PT, UP0, 0x80, 0x0 ;  /* 0x000000000000781c */ /* 0x000fe40003f0f008 */
[C---:B------:R-:W-:Y:S02]  /*e470*/  ISETP.GT.AND P6, PT, R7.reuse, RZ, P6 ;  /* 0x000000ff0700720c */ /* 0x040fe400037c4270 */
[----:B------:R-:W-:Y:S02]  /*e480*/  FMNMX.FTZ R17, R10, R3, !PT ;  /* 0x000000030a117209 */ /* 0x000fe40007810000 */
[----:B------:R-:W-:Y:S01]  /*e490*/  ISETP.LT.OR P6, PT, R4, 0x1, P6 ;  /* 0x000000010400780c */ /* 0x000fe200037c1670 */
[----:B------:R-:W-:Y:S01]  /*e4a0*/  LDSM.16.MT88.4 R28, [R197+0x100] ;  /* 0x00010000c51c783b */ /* 0x000fe20000004200 */
[C---:B------:R-:W-:Y:S02]  /*e4b0*/  ISETP.GT.AND P0, PT, R7.reuse, 0x1, P0 ;  /* 0x000000010700780c */ /* 0x040fe40000704270 */
[----:B------:R-:W-:Y:S02]  /*e4c0*/  FMNMX.FTZ R17, R138, R17, !PT ;  /* 0x000000118a117209 */ /* 0x000fe40007810000 */
[----:B------:R-:W-:Y:S02]  /*e4d0*/  FSEL R15, R0, -INF , !P6 ;  /* 0xff800000000f7808 */ /* 0x000fe40007000000 */
[----:B------:R-:W-:Y:S02]  /*e4e0*/  ISETP.LT.OR P0, PT, R4, 0x2, P0 ;  /* 0x000000020400780c */ /* 0x000fe40000701670 */
[----:B------:R-:W-:Y:S02]  /*e4f0*/  PLOP3.LUT P6, PT, PT, PT, UP0, 0x80, 0x0 ;  /* 0x000000000000781c */ /* 0x000fe40003fcf008 */
[----:B------:R-:W-:Y:S02]  /*e500*/  FMNMX.FTZ R17, R8, R17, !PT ;  /* 0x0000001108117209 */ /* 0x000fe40007810000 */
[----:B------:R-:W-:Y:S02]  /*e510*/  FSEL R13, R136, -INF , !P0 ;  /* 0xff800000880d7808 */ /* 0x000fe40004000000 */
        /* <DEDUP_REMOVED lines=14> */
[----:B------:R-:W-:Y:S02]  /*e600*/  ISETP.LT.OR P6, PT, R4, 0x11, P6 ;  /* 0x000000110400780c */ /* 0x000fe400037c1670 */
        /* <DEDUP_REMOVED lines=39> */
[C---:B------:R-:W-:Y:S01]  /*e880*/  ISETP.LT.OR P6, PT, R4.reuse, 0x29, P6 ;  /* 0x000000290400780c */ /* 0x040fe200037c1670 */
[----:B------:R-:W1:Y:S01]  /*e890*/  SHFL.BFLY PT, R17, R0, 0x2, 0x1f ;  /* 0x0c401f0000117f89 */ /* 0x000e6200000e0000 */
[----:B------:R-:W-:Y:S02]  /*e8a0*/  ISETP.GT.AND P0, PT, R7, 0x29, P0 ;  /* 0x000000290700780c */ /* 0x000fe40000704270 */
[----:B------:R-:W-:Y:S02]  /*e8b0*/  FSEL R155, R155, -INF , !P6 ;  /* 0xff8000009b9b7808 */ /* 0x000fe40007000000 */
[----:B------:R-:W-:Y:S02]  /*e8c0*/  FMNMX.FTZ R12, R141, R12, !PT ;  /* 0x0000000c8d0c7209 */ /* 0x000fe40007810000 */
[C---:B------:R-:W-:Y:S02]  /*e8d0*/  ISETP.LT.OR P0, PT, R4.reuse, 0x2a, P0 ;  /* 0x0000002a0400780c */ /* 0x040fe40000701670 */
[----:B------:R-:W-:Y:S02]  /*e8e0*/  PLOP3.LUT P6, PT, PT, PT, UP0, 0x80, 0x0 ;  /* 0x000000000000781c */ /* 0x000fe40003fcf008 */
[----:B------:R-:W-:Y:S02]  /*e8f0*/  FSEL R153, R153, -INF , !P0 ;  /* 0xff80000099997808 */ /* 0x000fe40004000000 */
[----:B------:R-:W-:Y:S02]  /*e900*/  FMNMX.FTZ R12, R159, R12, !PT ;  /* 0x0000000c9f0c7209 */ /* 0x000fe40007810000 */
[----:B------:R-:W-:Y:S02]  /*e910*/  ISETP.GT.AND P6, PT, R7, 0x30, P6 ;  /* 0x000000300700780c */ /* 0x000fe400037c4270 */
[----:B------:R-:W-:Y:S02]  /*e920*/  PLOP3.LUT P0, PT, PT, PT, UP0, 0x80, 0x0 ;  /* 0x000000000000781c */ /* 0x000fe40003f0f008 */
[----:B------:R-:W-:Y:S02]  /*e930*/  FMNMX.FTZ R12, R157, R12, !PT ;  /* 0x0000000c9d0c7209 */ /* 0x000fe40007810000 */
[C---:B------:R-:W-:Y:S02]  /*e940*/  ISETP.LT.OR P6, PT, R4.reuse, 0x31, P6 ;  /* 0x000000310400780c */ /* 0x040fe400037c1670 */
        /* <DEDUP_REMOVED lines=8> */
[----:B------:R-:W-:Y:S01]  /*e9d0*/  PLOP3.LUT P0, PT, PT, PT, UP0, 0x80, 0x0 ;  /* 0x000000000000781c */ /* 0x000fe20003f0f008 */
[----:B------:R-:W-:Y:S01]  /*e9e0*/  UISETP.GT.AND UP0, UPT, UR22, UR7, UPT ;  /* 0x000000071600728c */ /* 0x000fe2000bf04270 */
[----:B------:R-:W-:Y:S01]  /*e9f0*/  FMNMX.FTZ R12, R149, R12, !PT ;  /* 0x0000000c950c7209 */ /* 0x000fe20007810000 */
[----:B------:R-:W-:Y:S01]  /*ea00*/  UIADD3 UR22, UR22, -0x1, URZ ;  /* 0xffffffff16167890 */ /* 0x000fe2000fffe03f */
[----:B------:R-:W-:Y:S02]  /*ea10*/  ISETP.LT.OR P6, PT, R4, 0x39, P6 ;  /* 0x000000390400780c */ /* 0x000fe400037c1670 */
[----:B------:R-:W-:Y:S02]  /*ea20*/  ISETP.GT.AND P0, PT, R7, 0x39, P0 ;  /* 0x000000390700780c */ /* 0x000fe40000704270 */
[----:B------:R-:W-:Y:S02]  /*ea30*/  FSEL R145, R145, -INF , !P6 ;  /* 0xff80000091917808 */ /* 0x000fe40007000000 */
[----:B-1----:R-:W-:Y:S02]  /*ea40*/  FMNMX.FTZ R17, R0, R17, !PT ;  /* 0x0000001100117209 */ /* 0x002fe40007810000 */
[----:B------:R-:W-:Y:S02]  /*ea50*/  FMNMX.FTZ R0, R147, R12, !PT ;  /* 0x0000000c93007209 */ /* 0x000fe40007810000 */
[----:B------:R-:W-:Y:S01]  /*ea60*/  ISETP.LT.OR P0, PT, R4, 0x3a, P0 ;  /* 0x0000003a0400780c */ /* 0x000fe20000701670 */
[----:B------:R-:W1:Y:S01]  /*ea70*/  SHFL.BFLY PT, R12, R17, 0x1, 0x1f ;  /* 0x0c201f00110c7f89 */ /* 0x000e6200000e0000 */
        /* <DEDUP_REMOVED lines=8> */
[----:B--2---:R-:W-:Y:S02]  /*eb00*/  FMNMX.FTZ R5, R4, R7, !PT ;  /* 0x0000000704057209 */ /* 0x004fe40007810000 */
[----:B------:R-:W-:Y:S01]  /*eb10*/  FSEL R4, R0, RZ, P0 ;  /* 0x000000ff00047208 */ /* 0x000fe20000000000 */
[--C-:B------:R-:W-:Y:S02]  /*eb20*/  FFMA.FTZ R168, R10, c[0x0][0x2d0], -R151.reuse ;  /* 0x0000b4000aa87a23 */ /* 0x100fe40000010897 */
[----:B------:R-:W1:Y:S01]  /*eb30*/  SHFL.BFLY PT, R132, R5, 0x1, 0x1f ;  /* 0x0c201f0005847f89 */ /* 0x000e6200000e0000 */
[----:B------:R-:W-:Y:S02]  /*eb40*/  FFMA.FTZ R135, R138, c[0x0][0x2d0], -R151 ;  /* 0x0000b4008a877a23 */ /* 0x000fe40000010897 */
[----:B------:R-:W-:Y:S01]  /*eb50*/  FADD.FTZ R4, -R4, R3 ;  /* 0x0000000304047221 */ /* 0x000fe20000010100 */
[----:B------:R-:W-:Y:S01]  /*eb60*/  MUFU.EX2 R168, R168 ;  /* 0x000000a800a87308 */ /* 0x000fe20000000800 */
[--C-:B------:R-:W-:Y:S02]  /*eb70*/  FFMA.FTZ R134, R8, c[0x0][0x2d0], -R151.reuse ;  /* 0x0000b40008867a23 */ /* 0x100fe40000010897 */
        /* <DEDUP_REMOVED lines=10> */
[----:B-1----:R-:W-:Y:S01]  /*ec20*/  FMNMX.FTZ R132, R132, R5, !PT ;  /* 0x0000000584847209 */ /* 0x002fe20007810000 */
[----:B------:R-:W-:Y:S01]  /*ec30*/  MUFU.EX2 R134, R134 ;  /* 0x0000008600867308 */ /* 0x000fe20000000800 */
[--C-:B------:R-:W-:Y:S02]  /*ec40*/  FFMA.FTZ R221, R156, c[0x0][0x2d0], -R151.reuse ;  /* 0x0000b4009cdd7a23 */ /* 0x100fe40000010897 */
[C---:B------:R-:W-:Y:S01]  /*ec50*/  FSETP.NEU.FTZ.AND P0, PT, R132.reuse, -INF , PT ;  /* 0xff8000008400780b */ /* 0x040fe20003f1d000 */
[----:B------:R-:W-:Y:S02]  /*ec60*/  FMUL.FTZ R144, R132, c[0x0][0x2d0] ;  /* 0x0000b40084907a20 */ /* 0x000fe40000410000 */
[--C-:B------:R-:W-:Y:S01]  /*ec70*/  FFMA.FTZ R224, R154, c[0x0][0x2d0], -R151.reuse ;  /* 0x0000b4009ae07a23 */ /* 0x100fe20000010897 */
[----:B------:R-:W-:Y:S01]  /*ec80*/  FSEL R5, R132, RZ, P0 ;  /* 0x000000ff84057208 */ /* 0x000fe20000000000 */
[--C-:B------:R-:W-:Y:S01]  /*ec90*/  FFMA.FTZ R227, R152, c[0x0][0x2d0], -R151.reuse ;  /* 0x0000b40098e37a23 */ /* 0x100fe20000010897 */
[----:B------:R-:W-:Y:S01]  /*eca0*/  FSEL R144, R144, RZ, P0 ;  /* 0x000000ff90907208 */ /* 0x000fe20000000000 */
[----:B------:R-:W1:Y:S01]  /*ecb0*/  MUFU.EX2 R169, R169 ;  /* 0x000000a900a97308 */ /* 0x000e620000000800 */
[--C-:B------:R-:W-:Y:S01]  /*ecc0*/  FFMA.FTZ R230, R150, c[0x0][0x2d0], -R151.reuse ;  /* 0x0000b40096e67a23 */ /* 0x100fe20000010897 */
[----:B------:R-:W-:Y:S01]  /*ecd0*/  PLOP3.LUT P0, PT, PT, PT, UP0, 0x80, 0x0 ;  /* 0x000000000000781c */ /* 0x000fe20003f0f008 */
[----:B------:R-:W-:Y:S01]  /*ece0*/  FADD.FTZ R5, -R5, R2 ;  /* 0x0000000205057221 */ /* 0x000fe20000010100 */
[----:B--2---:R-:W-:Y:S01]  /*ecf0*/  F2FP.BF16.PACK_AB R136, R135, R168 ;  /* 0x000000a88788723e */ /* 0x004fe200000010ff */
        /* <DEDUP_REMOVED lines=39> */
[--C-:B------:R-:W-:Y:S02]  /*ef70*/  FFMA.FTZ R233, R145, c[0x0][0x2d0], -R144.reuse ;  /* 0x0000b40091e97a23 */ /* 0x100fe40000010890 */
[----:B------:R-:W-:Y:S02]  /*ef80*/  FFMA.FTZ R151, R146, c[0x0][0x2d0], -R151 ;  /* 0x0000b40092977a23 */ /* 0x000fe40000010897 */
[----:B------:R-:W-:Y:S02]  /*ef90*/  FFMA.FTZ R144, R133, c[0x0][0x2d0], -R144 ;  /* 0x0000b40085907a23 */ /* 0x000fe40000010890 */
        /* <DEDUP_REMOVED lines=126> */
[C---:B------:R-:W-:Y:S02]  /*f780*/  FMUL.FTZ R84, R3.reuse, R84 ;  /* 0x0000005403547220 */ /* 0x040fe40000410000 */
[----:B------:R-:W-:Y:S01]  /*f790*/  FMUL.FTZ R85, R3, R85 ;  /* 0x0000005503557220 */ /* 0x000fe20000410000 */
[----:B------:R-:W-:Y:S01]  /*f7a0*/  F2FP.BF16.PACK_AB R100, R175, R174 ;  /* 0x000000aeaf64723e */ /* 0x000fe200000010ff */
[C---:B------:R-:W-:Y:S01]  /*f7b0*/  HMMA.16816.F32.BF16 R80, R136.reuse, R102, R80 ;  /* 0x000000668850723c */ /* 0x040fe20000041850 */
[----:B------:R-:W-:Y:S03]  /*f7c0*/  MUFU.EX2 R229, R229 ;  /* 0x000000e500e57308 */ /* 0x000fe60000000800 */
[C---:B------:R-:W-:Y:S01]  /*f7d0*/  FMUL.FTZ R86, R2.reuse, R86 ;  /* 0x0000005602567220 */ /* 0x040fe20000410000 */
[----:B----4-:R-:W-:Y:S01]  /*f7e0*/  F2FP.BF16.PACK_AB R101, R179, R178 ;  /* 0x000000b2b365723e */ /* 0x010fe200000010ff */
[----:B------:R-:W-:Y:S01]  /*f7f0*/  FMUL.FTZ R87, R2, R87 ;  /* 0x0000005702577220 */ /* 0x000fe20000410000 */
[----:B------:R-:W-:Y:S01]  /*f800*/  F2FP.BF16.PACK_AB R102, R177, R176 ;  /* 0x000000b0b166723e */ /* 0x000fe200000010ff */
[C---:B------:R-:W-:Y:S01]  /*f810*/  FMUL.FTZ R88, R3.reuse, R88 ;  /* 0x0000005803587220 */ /* 0x040fe20000410000 */
[----:B-----5:R-:W-:Y:S02]  /*f820*/  F2FP.BF16.PACK_AB R103, R182, R181 ;  /* 0x000000b5b667723e */ /* 0x020fe400000010ff */
[----:B------:R-:W-:Y:S01]  /*f830*/  MUFU.EX2 R231, R231 ;  /* 0x000000e700e77308 */ /* 0x000fe20000000800 */
[C---:B------:R-:W-:Y:S01]  /*f840*/  FMUL.FTZ R89, R3.reuse, R89 ;  /* 0x0000005903597220 */ /* 0x040fe20000410000 */
[C---:B--2---:R-:W-:Y:S03]  /*f850*/  HMMA.16816.F32.BF16 R84, R136.reuse, R108, R84 ;  /* 0x0000006c8854723c */ /* 0x044fe60000041854 */
[C---:B------:R-:W-:Y:S02]  /*f860*/  FMUL.FTZ R90, R2.reuse, R90 ;  /* 0x0000005a025a7220 */ /* 0x040fe40000410000 */
        /* <DEDUP_REMOVED lines=153> */
.L_x_281:
[----:B------:R-:W1:Y:S01]  /*10200*/  SHFL.BFLY PT, R3, R214, 0x2, 0x1f ;  /* 0x0c401f00d6037f89 */ /* 0x000e6200000e0000 */
[----:B------:R-:W-:-:S02]  /*10210*/  MOV R4, RZ ;  /* 0x000000ff00047202 */ /* 0x000fc40000000f00 */
[----:B------:R-:W-:Y:S01]  /*10220*/  PLOP3.LUT P2, PT, PT, PT, PT, 0x8, 0x0 ;  /* 0x000000000000781c */ /* 0x000fe20003f4e170 */
[----:B------:R-:W2:Y:S01]  /*10230*/  SHFL.BFLY PT, R2, R215, 0x2, 0x1f ;  /* 0x0c401f00d7027f89 */ /* 0x000ea200000e0000 */
[----:B-1----:R-:W-:Y:S01]  /*10240*/  FADD.FTZ R6, R3, R214 ;  /* 0x000000d603067221 */ /* 0x002fe20000010000 */
[----:B------:R-:W-:Y:S01]  /*10250*/  MOV R3, RZ ;  /* 0x000000ff00037202 */ /* 0x000fe20000000f00 */
[----:B--2---:R-:W-:-:S03]  /*10260*/  FADD.FTZ R7, R2, R215 ;  /* 0x000000d702077221 */ /* 0x004fc60000010000 */
[----:B------:R-:W1:Y:S04]  /*10270*/  SHFL.BFLY PT, R5, R6, 0x1, 0x1f ;  /* 0x0c201f0006057f89 */ /* 0x000e6800000e0000 */
[----:B------:R-:W2:Y:S01]  /*10280*/  SHFL.BFLY PT, R2, R7, 0x1, 0x1f ;  /* 0x0c201f0007027f89 */ /* 0x000ea200000e0000 */
[----:B-1----:R-:W-:Y:S01]  /*10290*/  FADD.FTZ R5, R6, R5 ;  /* 0x0000000506057221 */ /* 0x002fe20000010000 */
[----:B------:R-:W-:Y:S01]  /*102a0*/  MOV R6, 0xff800000 ;  /* 0xff80000000067802 */ /* 0x000fe20000000f00 */
        /* <DEDUP_REMOVED lines=19> */
[C---:B------:R-:W-:Y:S02]  /*103e0*/  FMUL.FTZ R117, R4.reuse, R117 ;  /* 0x0000007504757220 */ /* 0x040fe40000410000 */
        /* <DEDUP_REMOVED lines=92> */
.L_x_243:
[----:B------:R-:W-:Y:S01]  /*109b0*/  USHF.R.S32.HI UR8, URZ, 0x1f, UR10 ;  /* 0x0000001f3f087899 */ /* 0x000fe2000801140a */
[----:B------:R-:W-:Y:S05]  /*109c0*/  @P2 BRA `(.L_x_292) ;  /* 0x000017e000002947 */ /* 0x000fea0003800000 */
[----:B------:R-:W1:Y:S01]  /*109d0*/  S2R R0, SR_TID.X ;  /* 0x0000000000007919 */ /* 0x000e620000002100 */
        /* <DEDUP_REMOVED lines=18> */
[----:B-1----:R-:W-:Y:S02]  /*10b00*/  SHF.R.S32.HI R5, RZ, 0x1f, R0 ;  /* 0x0000001fff057819 */ /* 0x002fe40000011400 */
[----:B------:R-:W-:Y:S02]  /*10b10*/  F2FP.BF16.PACK_AB R104, R105, R104 ;  /* 0x000000686968723e */ /* 0x000fe400000010ff */
[----:B------:R-:W-:Y:S02]  /*10b20*/  LEA.HI R2, R5, R0, RZ, 0x2 ;  /* 0x0000000005027211 */ /* 0x000fe400078f10ff */
        /* <DEDUP_REMOVED lines=40> */
[----:B------:R-:W-:Y:S02]  /*10db0*/  F2FP.BF16.PACK_AB R54, R55, R54 ;  /* 0x000000363736723e */ /* 0x000fe400000010ff */
        /* <DEDUP_REMOVED lines=9> */
[----:B------:R-:W-:Y:S01]  /*10e50*/  F2FP.BF16.PACK_AB R62, R63, R62 ;  /* 0x0000003e3f3e723e */ /* 0x000fe200000010ff */
[----:B------:R-:W-:Y:S01]  /*10e60*/  IMAD.U32 R12, RZ, RZ, UR4 ;  /* 0x00000004ff0c7e24 */ /* 0x000fe2000f8e00ff */
        /* <DEDUP_REMOVED lines=70> */
[----:B------:R-:W3:Y:S02]  /*112d0*/  @P1 LDG.E R10, [R12.64] ;  /* 0x000000140c0a1981 */ /* 0x000ee4000c1e1900 */
        /* <DEDUP_REMOVED lines=9> */
[----:B---3--:R-:W2:Y:S02]  /*11370*/  @P1 R2UR UR5, R10 ;  /* 0x000000000a0513c2 */ /* 0x008ea400000e0000 */
        /* <DEDUP_REMOVED lines=8> */
.L_x_293:
[----:B-1----:R-:W-:Y:S01]  /*11400*/  SHF.R.S32.HI R13, RZ, 0x1f, R2 ;  /* 0x0000001fff0d7819 */ /* 0x002fe20000011402 */
        /* <DEDUP_REMOVED lines=25> */
[----:B------:R-:W-:Y:S01]  /*115a0*/  UIMAD.WIDE.U32 UR14, UR10, UR6, UR14 ;  /* 0x000000060a0e72a5 */ /* 0x000fe2000f8e000e */
[-C--:B------:R-:W-:Y:S01]  /*115b0*/  LEA.HI R4, R5, R0.reuse, RZ, 0x3 ;  /* 0x0000000005047211 */ /* 0x080fe200078f18ff */
[----:B------:R-:W-:Y:S01]  /*115c0*/  UIMAD UR9, UR10, UR7, UR9 ;  /* 0x000000070a0972a4 */ /* 0x000fe2000f8e0209 */
[----:B------:R-:W-:Y:S01]  /*115d0*/  IMAD R8, R11, 0x8, R2 ;  /* 0x000000080b087824 */ /* 0x000fe200078e0202 */
[----:B------:R-:W-:Y:S01]  /*115e0*/  UIMAD.WIDE.U32 UR16, UR18, UR4, URZ ;  /* 0x00000004121072a5 */ /* 0x000fe2000f8e003f */
[----:B------:R-:W-:Y:S01]  /*115f0*/  LEA.HI R5, R5, R0, RZ, 0x6 ;  /* 0x0000000005057211 */ /* 0x000fe200078f30ff */
[----:B------:R-:W-:-:S02]  /*11600*/  ULDC.64 UR6, c[0x0][0x498] ;  /* 0x0001260000067ab9 */ /* 0x000fc40000000a00 */
[----:B-1----:R-:W-:Y:S01]  /*11610*/  LEA R8, R57, R8, 0x7 ;  /* 0x0000000839087211 */ /* 0x002fe200078e38ff */
[----:B------:R-:W-:Y:S02]  /*11620*/  UIMAD UR12, UR18, UR5, UR12 ;  /* 0x00000005120c72a4 */ /* 0x000fe4000f8e020c */
[----:B------:R-:W-:Y:S02]  /*11630*/  USEL UR13, UR13, URZ, !UP1 ;  /* 0x0000003f0d0d7287 */ /* 0x000fe4000c800000 */
[----:B------:R-:W-:Y:S01]  /*11640*/  @P1 IMAD.HI.U32 R3, R8, c[0x0][0x4ec], RZ ;  /* 0x00013b0008031a27 */ /* 0x000fe200078e00ff */
[----:B------:R-:W-:Y:S02]  /*11650*/  UIMAD UR18, UR11, UR6, URZ ;  /* 0x000000060b1272a4 */ /* 0x000fe4000f8e023f */
[----:B------:R-:W-:Y:S01]  /*11660*/  UIADD3 UR15, UR15, UR9, URZ ;  /* 0x000000090f0f7290 */ /* 0x000fe2000fffe03f */
[----:B------:R-:W-:Y:S01]  /*11670*/  IMAD.MOV.U32 R14, RZ, RZ, R8 ;  /* 0x000000ffff0e7224 */ /* 0x000fe200078e0008 */
[----:B------:R-:W-:Y:S01]  /*11680*/  @P1 SHF.R.U32.HI R14, RZ, c[0x0][0x4f0], R3 ;  /* 0x00013c00ff0e1a19 */ /* 0x000fe20000011603 */
[----:B------:R-:W-:Y:S01]  /*11690*/  UIMAD UR7, UR13, UR7, UR18 ;  /* 0x000000070d0772a4 */ /* 0x000fe2000f8e0212 */
[----:B------:R-:W-:Y:S01]  /*116a0*/  LOP3.LUT R3, R4, 0xfffffff8, RZ, 0xc0, !PT ;  /* 0xfffffff804037812 */ /* 0x000fe200078ec0ff */
[----:B------:R-:W-:Y:S01]  /*116b0*/  UIMAD.WIDE.U32 UR14, UR13, UR6, UR14 ;  /* 0x000000060d0e72a5 */ /* 0x000fe2000f8e000e */
[--C-:B------:R-:W-:Y:S01]  /*116c0*/  SHF.R.S32.HI R13, RZ, 0x1f, R14.reuse ;  /* 0x0000001fff0d7819 */ /* 0x100fe2000001140e */
[----:B------:R-:W-:Y:S01]  /*116d0*/  IMAD.MOV R11, RZ, RZ, -R14 ;  /* 0x000000ffff0b7224 */ /* 0x000fe200078e0a0e */
[----:B------:R-:W-:Y:S01]  /*116e0*/  SHF.R.S32.HI R4, RZ, 0x3, R4 ;  /* 0x00000003ff047819 */ /* 0x000fe20000011404 */
[----:B------:R-:W-:Y:S01]  /*116f0*/  IMAD.IADD R3, R0, 0x1, -R3 ;  /* 0x0000000100037824 */ /* 0x000fe200078e0a03 */
[----:B------:R-:W-:Y:S01]  /*11700*/  ULDC.64 UR4, c[0x0][0x3e8] ;  /* 0x0000fa0000047ab9 */ /* 0x000fe20000000a00 */
[----:B------:R-:W-:Y:S01]  /*11710*/  IMAD R8, R11, c[0x0][0x4e8], R8 ;  /* 0x00013a000b087a24 */ /* 0x000fe200078e0208 */
[----:B------:R-:W-:Y:S01]  /*11720*/  IADD3 R14, P0, R14, UR14, RZ ;  /* 0x0000000e0e0e7c10 */ /* 0x000fe2000ff1e0ff */
[----:B------:R-:W-:Y:S01]  /*11730*/  IMAD.U32 R0, RZ, RZ, UR7 ;  /* 0x00000007ff007e24 */ /* 0x000fe2000f8e00ff */
[----:B------:R-:W-:Y:S01]  /*11740*/  UIMAD UR8, UR8, UR4, URZ ;  /* 0x00000004080872a4 */ /* 0x000fe2000f8e023f */
[----:B------:R-:W-:Y:S01]  /*11750*/  IMAD.SHL.U32 R17, R4, 0x40, RZ ;  /* 0x0000004004117824 */ /* 0x000fe200078e00ff */
[----:B------:R-:W-:Y:S01]  /*11760*/  SHF.R.S32.HI R11, RZ, 0x1f, R8 ;  /* 0x0000001fff0b7819 */ /* 0x000fe20000011408 */
[----:B------:R-:W-:Y:S01]  /*11770*/  UIADD3 UR17, UR17, UR12, URZ ;  /* 0x0000000c11117290 */ /* 0x000fe2000fffe03f */
[----:B------:R-:W-:Y:S01]  /*11780*/  IADD3.X R15, R13, UR15, R0, P0, !PT ;  /* 0x0000000f0d0f7c10 */ /* 0x000fe200087fe400 */
[----:B------:R-:W-:Y:S01]  /*11790*/  UIMAD UR5, UR10, UR5, UR8 ;  /* 0x000000050a0572a4 */ /* 0x000fe2000f8e0208 */
[----:B------:R-:W-:Y:S01]  /*117a0*/  LEA R0, R3, R4, 0x5 ;  /* 0x0000000403007211 */ /* 0x000fe200078e28ff */
[----:B------:R-:W-:Y:S01]  /*117b0*/  IMAD R11, R11, c[0x0][0x488], RZ ;  /* 0x000122000b0b7a24 */ /* 0x000fe200078e02ff */
[----:B------:R-:W-:Y:S01]  /*117c0*/  UIMAD.WIDE.U32 UR16, UR10, UR4, UR16 ;  /* 0x000000040a1072a5 */ /* 0x000fe2000f8e0010 */
[----:B------:R-:W-:Y:S01]  /*117d0*/  IMAD.WIDE.U32 R14, R8, c[0x0][0x488], R14 ;  /* 0x00012200080e7a25 */ /* 0x000fe200078e000e */
[----:B------:R-:W-:Y:S01]  /*117e0*/  ULDC.64 UR6, c[0x0][0x3f0] ;  /* 0x0000fc0000067ab9 */ /* 0x000fe20000000a00 */
[----:B------:R-:W-:Y:S01]  /*117f0*/  LOP3.LUT R17, R17, 0x1c0, RZ, 0xc0, !PT ;  /* 0x000001c011117812 */ /* 0x000fe200078ec0ff */
[----:B------:R-:W-:Y:S01]  /*11800*/  UIMAD UR11, UR11, UR6, URZ ;  /* 0x000000060b0b72a4 */ /* 0x000fe2000f8e023f */
[----:B------:R-:W-:Y:S01]  /*11810*/  IMAD R13, R57, 0x80, R0 ;  /* 0x00000080390d7824 */ /* 0x000fe200078e0200 */
[----:B------:R-:W-:Y:S01]  /*11820*/  LEA R12, P0, R14, c[0x0][0x450], 0x2 ;  /* 0x000114000e0c7a11 */ /* 0x000fe200078010ff */
[----:B------:R-:W-:Y:S01]  /*11830*/  IMAD R11, R8, c[0x0][0x48c], R11 ;  /* 0x00012300080b7a24 */ /* 0x000fe200078e020b */
[----:B------:R-:W-:Y:S01]  /*11840*/  UIADD3 UR17, UR17, UR5, URZ ;  /* 0x0000000511117290 */ /* 0x000fe2000fffe03f */
[----:B------:R-:W-:Y:S01]  /*11850*/  @P1 IMAD.HI.U32 R16, R13, c[0x0][0x4ec], RZ ;  /* 0x00013b000d101a27 */ /* 0x000fe200078e00ff */
[----:B------:R-:W-:Y:S01]  /*11860*/  UIMAD UR7, UR13, UR7, UR11 ;  /* 0x000000070d0772a4 */ /* 0x000fe2000f8e020b */
[----:B------:R-:W-:Y:S01]  /*11870*/  SHFL.IDX PT, R48, R12, RZ, 0x1c1f ;  /* 0x001c1fff0c307589 */ /* 0x000fe200000e0000 */
[----:B------:R-:W-:Y:S01]  /*11880*/  UIMAD.WIDE.U32 UR16, UR13, UR6, UR16 ;  /* 0x000000060d1072a5 */ /* 0x000fe2000f8e0010 */
[----:B------:R-:W-:-:S02]  /*11890*/  IMAD.IADD R11, R15, 0x1, R11 ;  /* 0x000000010f0b7824 */ /* 0x000fc400078e020b */
[----:B------:R-:W-:Y:S01]  /*118a0*/  IMAD.MOV.U32 R8, RZ, RZ, R13 ;  /* 0x000000ffff087224 */ /* 0x000fe200078e000d */
[----:B------:R-:W-:Y:S01]  /*118b0*/  @P1 SHF.R.U32.HI R8, RZ, c[0x0][0x4f0], R16 ;  /* 0x00013c00ff081a19 */ /* 0x000fe20000011610 */
[----:B------:R-:W-:Y:S01]  /*118c0*/  IMAD.SHL.U32 R0, R3, 0x8, RZ ;  /* 0x0000000803007824 */ /* 0x000fe200078e00ff */
[----:B------:R-:W-:Y:S01]  /*118d0*/  LEA.HI.X R11, R14, c[0x0][0x454], R11, 0x2, P0 ;  /* 0x000115000e0b7a11 */ /* 0x000fe200000f140b */
[----:B------:R-:W-:Y:S01]  /*118e0*/  SHFL.IDX PT, R34, R12, 0x1, 0x1c1f ;  /* 0x003c1f000c227f89 */ /* 0x000fe200000e0000 */
[----:B------:R-:W-:Y:S01]  /*118f0*/  SHF.R.U32.HI R3, RZ, 0x3, R17 ;  /* 0x00000003ff037819 */ /* 0x000fe20000011611 */
[----:B------:R-:W-:Y:S01]  /*11900*/  IMAD.MOV R32, RZ, RZ, -R8 ;  /* 0x000000ffff207224 */ /* 0x000fe200078e0a08 */
[----:B------:R-:W-:Y:S01]  /*11910*/  LOP3.LUT R10, R17, 0x38, R0, 0xf8, !PT ;  /* 0x00000038110a7812 */ /* 0x000fe200078ef800 */
[----:B------:R-:W1:Y:S01]  /*11920*/  SHFL.IDX PT, R49, R11, RZ, 0x1c1f ;  /* 0x001c1fff0b317589 */ /* 0x000e6200000e0000 */
[----:B------:R-:W-:Y:S01]  /*11930*/  UIADD3 UR7, UR17, UR7, URZ ;  /* 0x0000000711077290 */ /* 0x000fe2000fffe03f */
[----:B------:R-:W-:Y:S01]  /*11940*/  IMAD R32, R32, c[0x0][0x4e8], R13 ;  /* 0x00013a0020207a24 */ /* 0x000fe200078e020d */
[----:B------:R-:W-:Y:S01]  /*11950*/  LOP3.LUT R3, R10, R3, RZ, 0x3c, !PT ;  /* 0x000000030a037212 */ /* 0x000fe200078e3cff */
[----:B------:R-:W2:Y:S01]  /*11960*/  SHFL.IDX PT, R35, R11, 0x1, 0x1c1f ;  /* 0x003c1f000b237f89 */ /* 0x000ea200000e0000 */
[----:B------:R-:W-:Y:S01]  /*11970*/  IMAD R13, R57, 0x80, R2 ;  /* 0x00000080390d7824 */ /* 0x000fe200078e0202 */
[----:B------:R-:W-:Y:S01]  /*11980*/  SHF.R.S32.HI R10, RZ, 0x1f, R8 ;  /* 0x0000001fff0a7819 */ /* 0x000fe20000011408 */
[----:B-----5:R-:W-:Y:S01]  /*11990*/  IMAD R2, R9, c[0x0][0x4e8], RZ ;  /* 0x00013a0009027a24 */ /* 0x020fe200078e02ff */
[----:B------:R-:W-:Y:S01]  /*119a0*/  MOV R14, UR16 ;  /* 0x00000010000e7c02 */ /* 0x000fe20008000f00 */
[----:B------:R-:W-:Y:S01]  /*119b0*/  IMAD.U32 R15, RZ, RZ, UR17 ;  /* 0x00000011ff0f7e24 */ /* 0x000fe2000f8e00ff */
[C---:B------:R-:W-:Y:S01]  /*119c0*/  IADD3 R9, R13.reuse, 0x8, RZ ;  /* 0x000000080d097810 */ /* 0x040fe20007ffe0ff */
[----:B------:R-:W-:Y:S01]  /*119d0*/  IMAD.U32 R15, RZ, RZ, UR7 ;  /* 0x00000007ff0f7e24 */ /* 0x000fe2000f8e00ff */
[-C--:B------:R-:W-:Y:S01]  /*119e0*/  ISETP.GE.OR P0, PT, R13, R2.reuse, P2 ;  /* 0x000000020d00720c */ /* 0x080fe20001706670 */
[----:B------:R-:W-:Y:S01]  /*119f0*/  IMAD R17, R10, c[0x0][0x3e0], RZ ;  /* 0x0000f8000a117a24 */ /* 0x000fe200078e02ff */
[----:B------:R-:W-:Y:S01]  /*11a00*/  ISETP.GE.OR P2, PT, R9, R2, P2 ;  /* 0x000000020900720c */ /* 0x000fe20001746670 */
[----:B------:R-:W-:-:S02]  /*11a10*/  IMAD.SHL.U32 R10, R5, 0x8, RZ ;  /* 0x00000008050a7824 */ /* 0x000fc400078e00ff */
        /* <DEDUP_REMOVED lines=9> */
[C---:B------:R-:W-:Y:S01]  /*11ab0*/  IMAD R3, R32.reuse, c[0x0][0x3dc], R5 ;  /* 0x0000f70020037a24 */ /* 0x040fe200078e0205 */
[----:B--2---:R1:W-:Y:S01]  /*11ac0*/  @!P2 ST.E [R34.64], R7 ;  /* 0x000000072200a985 */ /* 0x0043e2000c101914 */
[----:B------:R-:W-:-:S03]  /*11ad0*/  IMAD.WIDE.U32 R32, R32, c[0x0][0x3d8], R14 ;  /* 0x0000f60020207a25 */ /* 0x000fc600078e000e */
[----:B------:R1:W2:Y:S01]  /*11ae0*/  LDS.128 R44, [R58+0x1080] ;  /* 0x001080003a2c7984 */ /* 0x0002a20000000c00 */
[----:B------:R-:W-:Y:S01]  /*11af0*/  IMAD.IADD R3, R33, 0x1, R3 ;  /* 0x0000000121037824 */ /* 0x000fe200078e0203 */
[C---:B------:R-:W-:Y:S02]  /*11b00*/  LEA R56, P0, R32.reuse, c[0x0][0x380], 0x1 ;  /* 0x0000e00020387a11 */ /* 0x040fe400078008ff */
[----:B------:R1:W3:Y:S02]  /*11b10*/  LDS.128 R40, [R58+0x2080] ;  /* 0x002080003a287984 */ /* 0x0002e40000000c00 */
[----:B------:R-:W-:Y:S02]  /*11b20*/  LEA.HI.X R55, R32, c[0x0][0x384], R3, 0x1, P0 ;  /* 0x0000e10020377a11 */ /* 0x000fe400000f0c03 */
[----:B------:R1:W4:Y:S01]  /*11b30*/  LDS.128 R36, [R58+0x3080] ;  /* 0x003080003a247984 */ /* 0x0003220000000c00 */
[----:B------:R-:W-:-:S03]  /*11b40*/  ISETP.GE.AND P0, PT, R57, R2, PT ;  /* 0x000000023900720c */ /* 0x000fc60003f06270 */
        /* <DEDUP_REMOVED lines=29> */
.L_x_295:
[----:B--2---:R-:W-:Y:S05]  /*11d20*/  BSYNC B0 ;  /* 0x0000000000007941 */ /* 0x004fea0003800000 */
.L_x_294:
        /* <DEDUP_REMOVED lines=23> */
.L_x_297:
[----:B------:R-:W-:Y:S05]  /*11ea0*/  BSYNC B0 ;  /* 0x0000000000007941 */ /* 0x000fea0003800000 */
.L_x_296:
[----:B------:R-:W-:Y:S01]  /*11eb0*/  IADD3 R3, R57, 0x40, RZ ;  /* 0x0000004039037810 */ /* 0x000fe20007ffe0ff */
[----:B--2---:R2:W1:Y:S01]  /*11ec0*/  SHFL.IDX PT, R17, R55, 0x2, 0x181f ;  /* 0x00581f0037117f89 */ /* 0x00446200000e0000 */
        /* <DEDUP_REMOVED lines=21> */
.L_x_299:
[----:B------:R-:W-:Y:S05]  /*12020*/  BSYNC B0 ;  /* 0x0000000000007941 */ /* 0x000fea0003800000 */
.L_x_298:
        /* <DEDUP_REMOVED lines=24> */
.L_x_292:
        /* <DEDUP_REMOVED lines=17> */
[----:B------:R-:W-:Y:S01]  /*122c0*/  MOV R4, UR4 ;  /* 0x0000000400047c02 */ /* 0x000fe20008000f00 */
        /* <DEDUP_REMOVED lines=13> */
.L_x_300:
[----:B-1----:R-:W1:Y:S01]  /*123a0*/  S2R R7, SR_TID.X ;  /* 0x0000000000077919 */ /* 0x002e620000002100 */
[----:B------:R-:W-:Y:S01]  /*123b0*/  USHF.R.S32.HI UR6, URZ, 0x1f, UR13 ;  /* 0x0000001f3f067899 */ /* 0x000fe2000801140d */
[----:B------:R-:W-:Y:S01]  /*123c0*/  BSSY B0, `(.L_x_301) ;  /* 0x0000029000007945 */ /* 0x000fe20003800000 */
[----:B------:R-:W-:-:S02]  /*123d0*/  USEL UR13, UR13, URZ, !UP1 ;  /* 0x0000003f0d0d7287 */ /* 0x000fc4000c800000 */
[----:B------:R-:W-:Y:S01]  /*123e0*/  USEL UR6, UR6, URZ, !UP1 ;  /* 0x0000003f06067287 */ /* 0x000fe2000c800000 */
[----:B-1----:R-:W-:-:S13]  /*123f0*/  ISETP.GT.AND P0, PT, R7, 0x7f, PT ;  /* 0x0000007f0700780c */ /* 0x002fda0003f04270 */
        /* <DEDUP_REMOVED lines=22> */
[----:B------:R-:W-:-:S03]  /*12560*/  IADD3 R4, -R8, RZ, RZ ;  /* 0x000000ff08047210 */ /* 0x000fc60007ffe1ff */
[----:B------:R-:W-:Y:S02]  /*12570*/  IMAD.U32 R0, RZ, RZ, UR5 ;  /* 0x00000005ff007e24 */ /* 0x000fe4000f8e00ff */
[----:B------:R-:W-:Y:S01]  /*12580*/  IMAD R4, R4, c[0x0][0x4e8], R5 ;  /* 0x00013a0004047a24 */ /* 0x000fe200078e0205 */
[----:B------:R-:W-:Y:S02]  /*12590*/  SHF.R.S32.HI R5, RZ, 0x1f, R8 ;  /* 0x0000001fff057819 */ /* 0x000fe40000011408 */
[----:B------:R-:W-:Y:S02]  /*125a0*/  IADD3 R8, P0, R8, UR16, RZ ;  /* 0x0000001008087c10 */ /* 0x000fe4000ff1e0ff */
[----:B------:R-:W-:Y:S02]  /*125b0*/  SHF.R.S32.HI R2, RZ, 0x1f, R4 ;  /* 0x0000001fff027819 */ /* 0x000fe40000011404 */
[----:B------:R-:W-:-:S03]  /*125c0*/  IADD3.X R9, R5, UR17, R0, P0, !PT ;  /* 0x0000001105097c10 */ /* 0x000fc600087fe400 */
[----:B------:R-:W-:Y:S02]  /*125d0*/  IMAD R5, R2, c[0x0][0x488], RZ ;  /* 0x0001220002057a24 */ /* 0x000fe400078e02ff */
[----:B------:R-:W-:-:S04]  /*125e0*/  IMAD.WIDE.U32 R8, R4, c[0x0][0x488], R8 ;  /* 0x0001220004087a25 */ /* 0x000fc800078e0008 */
[----:B------:R-:W-:Y:S01]  /*125f0*/  IMAD R0, R4, c[0x0][0x48c], R5 ;  /* 0x0001230004007a24 */ /* 0x000fe200078e0205 */
[----:B------:R-:W-:-:S04]  /*12600*/  LEA R4, P0, R8, c[0x0][0x450], 0x2 ;  /* 0x0001140008047a11 */ /* 0x000fc800078010ff */
[----:B------:R-:W-:Y:S01]  /*12610*/  IADD3 R5, R9, R0, RZ ;  /* 0x0000000009057210 */ /* 0x000fe20007ffe0ff */
[----:B------:R-:W-:-:S03]  /*12620*/  IMAD.MOV.U32 R9, RZ, RZ, -0x800000 ;  /* 0xff800000ff097424 */ /* 0x000fc600078e00ff */
[----:B------:R-:W-:-:S05]  /*12630*/  LEA.HI.X R5, R8, c[0x0][0x454], R5, 0x2, P0 ;  /* 0x0001150008057a11 */ /* 0x000fca00000f1405 */
[----:B------:R1:W-:Y:S02]  /*12640*/  STG.E [R4.64], R9 ;  /* 0x0000000904007986 */ /* 0x0003e4000c101914 */
.L_x_302:
[----:B------:R-:W-:Y:S05]  /*12650*/  BSYNC B0 ;  /* 0x0000000000007941 */ /* 0x000fea0003800000 */
.L_x_301:
        /* <DEDUP_REMOVED lines=17> */
[C---:B------:R-:W-:Y:S02]  /*12770*/  LEA R0, R7.reuse, R4, 0x5 ;  /* 0x0000000407007211 */ /* 0x040fe400078e28ff */
[----:B------:R-:W-:Y:S01]  /*12780*/  UIMAD UR7, UR10, UR5, UR7 ;  /* 0x000000050a0772a4 */ /* 0x000fe2000f8e0207 */
[----:B------:R-:W-:Y:S01]  /*12790*/  SHF.L.U32 R7, R7, 0x3, RZ ;  /* 0x0000000307077819 */ /* 0x000fe200000006ff */
[----:B------:R-:W-:Y:S01]  /*127a0*/  UIMAD.WIDE.U32 UR10, UR10, UR4, UR16 ;  /* 0x000000040a0a72a5 */ /* 0x000fe2000f8e0010 */
[----:B-1----:R-:W-:-:S02]  /*127b0*/  IMAD R0, R5, 0x80, R0 ;  /* 0x0000008005007824 */ /* 0x002fc400078e0200 */
[----:B------:R-:W-:Y:S01]  /*127c0*/  ULDC.64 UR4, c[0x0][0x3f0] ;  /* 0x0000fc0000047ab9 */ /* 0x000fe20000000a00 */
[----:B------:R-:W-:Y:S01]  /*127d0*/  IMAD R4, R5, 0x80, R4 ;  /* 0x0000008005047824 */ /* 0x000fe200078e0204 */
[----:B------:R-:W-:Y:S01]  /*127e0*/  UIMAD UR6, UR6, UR4, URZ ;  /* 0x00000004060672a4 */ /* 0x000fe2000f8e023f */
[----:B------:R-:W-:Y:S01]  /*127f0*/  @P0 IMAD.HI.U32 R2, R0, c[0x0][0x4ec], RZ ;  /* 0x00013b0000020a27 */ /* 0x000fe200078e00ff */
[----:B------:R-:W-:Y:S01]  /*12800*/  UIADD3 UR11, UR7, UR11, URZ ;  /* 0x0000000b070b7290 */ /* 0x000fe2000fffe03f */
[----:B------:R-:W-:Y:S01]  /*12810*/  MOV R8, R0 ;  /* 0x0000000000087202 */ /* 0x000fe20000000f00 */
[----:B------:R-:W-:Y:S01]  /*12820*/  UIMAD UR5, UR13, UR5, UR6 ;  /* 0x000000050d0572a4 */ /* 0x000fe2000f8e0206 */
[----:B------:R-:W-:Y:S01]  /*12830*/  IADD3 R5, R7, 0x80, RZ ;  /* 0x0000008007057810 */ /* 0x000fe20007ffe0ff */
[----:B------:R-:W-:Y:S01]  /*12840*/  UIMAD.WIDE.U32 UR10, UR13, UR4, UR10 ;  /* 0x000000040d0a72a5 */ /* 0x000fe2000f8e000a */
[----:B------:R-:W-:-:S03]  /*12850*/  @P0 SHF.R.U32.HI R8, RZ, c[0x0][0x4f0], R2 ;  /* 0x00013c00ff080a19 */ /* 0x000fc60000011602 */
[----:B------:R-:W-:Y:S01]  /*12860*/  UIADD3 UR5, UR11, UR5, URZ ;  /* 0x000000050b057290 */ /* 0x000fe2000fffe03f */
[--C-:B------:R-:W-:Y:S01]  /*12870*/  SHF.R.S32.HI R9, RZ, 0x1f, R8.reuse ;  /* 0x0000001fff097819 */ /* 0x100fe20000011408 */
[----:B------:R-:W-:Y:S01]  /*12880*/  IMAD.MOV R11, RZ, RZ, -R8 ;  /* 0x000000ffff0b7224 */ /* 0x000fe200078e0a08 */
[----:B------:R-:W-:-:S03]  /*12890*/  MOV R10, UR10 ;  /* 0x0000000a000a7c02 */ /* 0x000fc60008000f00 */
[----:B------:R-:W-:Y:S02]  /*128a0*/  IMAD R6, R11, c[0x0][0x4e8], R0 ;  /* 0x00013a000b067a24 */ /* 0x000fe400078e0200 */
[----:B------:R-:W-:Y:S01]  /*128b0*/  IMAD.U32 R11, RZ, RZ, UR11 ;  /* 0x0000000bff0b7e24 */ /* 0x000fe2000f8e00ff */
[----:B------:R-:W-:Y:S01]  /*128c0*/  MOV R11, UR5 ;  /* 0x00000005000b7c02 */ /* 0x000fe20008000f00 */
[----:B------:R-:W-:Y:S01]  /*128d0*/  IMAD R9, R9, c[0x0][0x3e0], RZ ;  /* 0x0000f80009097a24 */ /* 0x000fe200078e02ff */
[----:B------:R-:W-:-:S03]  /*128e0*/  SHF.R.S32.HI R2, RZ, 0x1f, R6 ;  /* 0x0000001fff027819 */ /* 0x000fc60000011406 */
[C---:B------:R-:W-:Y:S02]  /*128f0*/  IMAD R0, R8.reuse, c[0x0][0x3e4], R9 ;  /* 0x0000f90008007a24 */ /* 0x040fe400078e0209 */
        /* <DEDUP_REMOVED lines=8> */
[----:B------:R-:W-:Y:S02]  /*12980*/  LEA.HI.X R8, R10, c[0x0][0x384], R11, 0x1, P0 ;  /* 0x0000e1000a087a11 */ /* 0x000fe400000f0c0b */
[----:B------:R-:W-:Y:S01]  /*12990*/  ISETP.GE.AND P0, PT, R4, R3, PT ;  /* 0x000000030400720c */ /* 0x000fe20003f06270 */
[----:B------:R1:W2:Y:S04]  /*129a0*/  SHFL.IDX PT, R10, R9, RZ, 0x181f ;  /* 0x00181fff090a7589 */ /* 0x0002a800000e0000 */
        /* <DEDUP_REMOVED lines=17> */
.L_x_304:
[----:B------:R-:W-:Y:S05]  /*12ac0*/  BSYNC B0 ;  /* 0x0000000000007941 */ /* 0x000fea0003800000 */
.L_x_303:
        /* <DEDUP_REMOVED lines=21> */
.L_x_306:
[----:B------:R-:W-:Y:S05]  /*12c20*/  BSYNC B0 ;  /* 0x0000000000007941 */ /* 0x000fea0003800000 */
.L_x_305:
        /* <DEDUP_REMOVED lines=21> */
.L_x_308:
[----:B------:R-:W-:Y:S05]  /*12d80*/  BSYNC B0 ;  /* 0x0000000000007941 */ /* 0x000fea0003800000 */
.L_x_307:
        /* <DEDUP_REMOVED lines=22> */
.L_x_309:
        /* <DEDUP_REMOVED lines=9> */
.L_x_1701:


//--------------------- .text._ZN7cutlass13device_kernelIN5flash19enable_sm80_to_sm89INS1_16FlashAttnFwdSm80INS1_25CollectiveMainloopFwdSm80ILi8ELi1ELb0EN4cute5tupleIJNS5_1CILi128EEENS7_ILi64EEENS7_ILi192EEEEEELi192ENS_10bfloat16_tEfNS_4arch4Sm80ELb0ELb1ELb1ELb1ELb1ELb1ELb1ELb0EEENS1_21CollectiveEpilogueFwdINS6_IJS8_SA_S9_EEENS6_IJNS7_ILi1EEESI_SI_EEESC_SE_Li256ELb1ELb1ELb0ELb0EEENS1_19SingleTileSchedulerILb1ELb0ELb1ELi128EEEEEEEEEvNT_6ParamsE --------------------------
	.section	.text._ZN7cutlass13device_kernelIN5flash19enable_sm80_to_sm89INS1_16FlashAttnFwdSm80INS1_25CollectiveMainloopFwdSm80ILi8ELi1ELb0EN4cute5tupleIJNS5_1CILi128EEENS7_ILi64EEENS7_ILi192EEEEEELi192ENS_10bfloat16_tEfNS_4arch4Sm80ELb0ELb1ELb1ELb1ELb1ELb1ELb1ELb0EEENS1_21CollectiveEpilogueFwdINS6_IJS8_SA_S9_EEENS6_IJNS7_ILi1EEESI_SI_EEESC_SE_Li256ELb1ELb1ELb0ELb0EEENS1_19SingleTileSchedulerILb1ELb0ELb1ELi128EEEEEEEEEvNT_6ParamsE,"ax",@progbits
	.sectioninfo	@"SHI_REGISTERS=255"
	.align	128
.text._ZN7cutlass13device_kernelIN5flash19enable_sm80_to_sm89INS1_16FlashAttnFwdSm80INS1_25CollectiveMainloopFwdSm80ILi8ELi1ELb0EN4cute5tupleIJNS5_1CILi128EEENS7_ILi64EEENS7_ILi192EEEEEELi192ENS_10bfloat16_tEfNS_4arch4Sm80ELb0ELb1ELb1ELb1ELb1ELb1ELb1ELb0EEENS1_21CollectiveEpilogueFwdINS6_IJS8_SA_S9_EEENS6_IJNS7_ILi1EEESI_SI_EEESC_SE_Li256ELb1ELb1ELb0ELb0EEENS1_19SingleTileSchedulerILb1ELb0ELb1ELi128EEEEEEEEEvNT_6ParamsE:
        .type           _ZN7cutlass13device_kernelIN5flash19enable_sm80_to_sm89INS1_16FlashAttnFwdSm80INS1_25CollectiveMainloopFwdSm80ILi8ELi1ELb0EN4cute5tupleIJNS5_1CILi128EEENS7_ILi64EEENS7_ILi192EEEEEELi192ENS_10bfloat16_tEfNS_4arch4Sm80ELb0ELb1ELb1ELb1ELb1ELb1ELb1ELb0EEENS1_21CollectiveEpilogueFwdINS6_IJS8_SA_S9_EEENS6_IJNS7_ILi1EEESI_SI_EEESC_SE_Li256ELb1ELb1ELb0ELb0EEENS1_19SingleTileSchedulerILb1ELb0ELb1ELi128EEEEEEEEEvNT_6ParamsE,@function
        .size           _ZN7cutlass13device_kernelIN5flash19enable_sm80_to_sm89INS1_16FlashAttnFwdSm80INS1_25CollectiveMainloopFwdSm80ILi8ELi1ELb0EN4cute5tupleIJNS5_1CILi128EEENS7_ILi64EEENS7_ILi192EEEEEELi192ENS_10bfloat16_tEfNS_4arch4Sm80ELb0ELb1ELb1ELb1ELb1ELb1ELb1ELb0EEENS1_21CollectiveEpilogueFwdINS6_IJS8_SA_S9_EEENS6_IJNS7_ILi1EEESI_SI_EEESC_SE_Li256ELb1ELb1ELb0ELb0EEENS1_19SingleTileSchedulerILb1ELb0ELb1ELi128EEEEEEEEEvNT_6ParamsE,(.L_x_1702 - _ZN7cutlass13device_kernelIN5flash19enable_sm80_to_sm89INS1_16FlashAttnFwdSm80INS1_25CollectiveMainloopFwdSm80ILi8ELi1ELb0EN4cute5tupleIJNS5_1CILi128EEENS7_ILi64EEENS7_ILi192EEEEEELi192ENS_10bfloat16_tEfNS_4arch4Sm80ELb0ELb1ELb1ELb1ELb1ELb1ELb1ELb0EEENS1_21CollectiveEpilogueFwdINS6_IJS8_SA_S9_EEENS6_IJNS7_ILi1EEESI_SI_EEESC_SE_Li256ELb1ELb1ELb0ELb0EEENS1_19SingleTileSchedulerILb1ELb0ELb1ELi128EEEEEEEEEvNT_6ParamsE)
        .other          _ZN7cutlass13device_kernelIN5flash19enable_sm80_to_sm89INS1_16FlashAttnFwdSm80INS1_25CollectiveMainloopFwdSm80ILi8ELi1ELb0EN4cute5tupleIJNS5_1CILi128EEENS7_ILi64EEENS7_ILi192EEEEEELi192ENS_10bfloat16_tEfNS_4arch4Sm80ELb0ELb1ELb1ELb1ELb1ELb1ELb1ELb0EEENS1_21CollectiveEpilogueFwdINS6_IJS8_SA_S9_EEENS6_IJNS7_ILi1EEESI_SI_EEESC_SE_Li256ELb1ELb1ELb0ELb0EEENS1_19SingleTileSchedulerILb1ELb0ELb1ELi128EEEEEEEEEvNT_6ParamsE,@"STO_CUDA_ENTRY STV_DEFAULT"
_ZN7cutlass13device_kernelIN5flash19enable_sm80_to_sm89INS1_16FlashAttnFwdSm80INS1_25CollectiveMainloopFwdSm80ILi8ELi1ELb0EN4cute5tupleIJNS5_1CILi128EEENS7_ILi64EEENS7_ILi192EEEEEELi192ENS_10bfloat16_tEfNS_4arch4Sm80ELb0ELb1ELb1ELb1ELb1ELb1ELb1ELb0EEENS1_21CollectiveEpilogueFwdINS6_IJS8_SA_S9_EEENS6_IJNS7_ILi1EEESI_SI_EEESC_SE_Li256ELb1ELb1ELb0ELb0EEENS1_19SingleTileSchedulerILb1ELb0ELb1ELi128EEEEEEEEEvNT_6ParamsE:
[----:B------:R-:W-:Y:S02]  /*0000*/  MOV R1, c[0x0][0x28] ;  /* 0x00000a0000017a02 */ /* 0x000fe40000000f00 */
[----:B------:R-:W1:Y:S01]  /*0010*/  S2R R168, SR_TID.X ;  /* 0x0000000000a87919 */ /* 0x000e620000002100 */
[----:B------:R-:W-:Y:S01]  /*0020*/  IMAD.MOV.U32 R14, RZ, RZ, 0x4 ;  /* 0x00000004ff0e7424 */ /* 0x000fe200078e00ff */
[----:B------:R-:W-:Y:S01]  /*0030*/  ULDC.64 UR6, c[0x0][0x118] ;  /* 0x0000460000067ab9 */ /* 0x000fe20000000a00 */
[----:B------:R-:W-:Y:S01]  /*0040*/  IADD3 R1, R1, -0x70, RZ ;  /* 0xffffff9001017810 */ /* 0x000fe20007ffe0ff */
        /* <DEDUP_REMOVED lines=12> */
.L_x_311:
        /* <DEDUP_REMOVED lines=8> */
.L_x_313:
[----:B------:R-:W-:-:S05]  /*0190*/  MOV R0, c[0x0][0x54c] ;  /* 0x0001530000007a02 */ /* 0x000fca0000000f00 */
.L_x_312:
[----:B-----5:R-:W-:Y:S01]  /*01a0*/  IMAD R0, R0, c[0x0][0x548], RZ ;  /* 0x0001520000007a24 */ /* 0x020fe200078e02ff */
[----:B------:R-:W-:-:S04]  /*01b0*/  SHF.L.U32 R153, R169, 0x7, RZ ;  /* 0x00000007a9997819 */ /* 0x000fc800000006ff */
[----:B------:R-:W-:-:S04]  /*01c0*/  ISETP.GE.AND P0, PT, R153, R0, PT ;  /* 0x000000009900720c */ /* 0x000fc80003f06270 */
[----:B------:R-:W-:Y:S01]  /*01d0*/  SEL R246, R5, 0xffffffff, !P0 ;  /* 0xffffffff05f67807 */ /* 0x000fe20004000000 */
[----:B------:R-:W-:Y:S05]  /*01e0*/  BRA `(.L_x_314) ;  /* 0x0000012000007947 */ /* 0x000fea0003800000 */
.L_x_310:
[----:B---3--:R-:W-:-:S04]  /*01f0*/  ISETP.NE.U32.AND P0, PT, RZ, c[0x0][0x568], PT ;  /* 0x00015a00ff007a0c */ /* 0x008fc80003f05070 */
[----:B------:R-:W-:-:S13]  /*0200*/  ISETP.NE.AND.EX P0, PT, RZ, c[0x0][0x56c], PT, P0 ;  /* 0x00015b00ff007a0c */ /* 0x000fda0003f05300 */
[----:B------:R-:W-:Y:S05]  /*0210*/  @!P0 BRA `(.L_x_315) ;  /* 0x0000002000008947 */ /* 0x000fea0003800000 */
[----:B------:R1:W5:Y:S01]  /*0220*/  LDG.E R0, [R2.64] ;  /* 0x0000000602007981 */ /* 0x000362000c1e1900 */
[----:B------:R-:W-:Y:S05]  /*0230*/  BRA `(.L_x_316) ;  /* 0x0000009000007947 */ /* 0x000fea0003800000 */
.L_x_315:
        /* <DEDUP_REMOVED lines=8> */
.L_x_317:
[----:B------:R-:W-:-:S05]  /*02c0*/  MOV R0, c[0x0][0x54c] ;  /* 0x0001530000007a02 */ /* 0x000fca0000000f00 */
.L_x_316:
[----:B-----5:R-:W-:Y:S01]  /*02d0*/  IMAD R0, R0, c[0x0][0x548], RZ ;  /* 0x0001520000007a24 */ /* 0x020fe200078e02ff */
[----:B------:R-:W-:-:S04]  /*02e0*/  SHF.L.U32 R153, R169, 0x7, RZ ;  /* 0x00000007a9997819 */ /* 0x000fc800000006ff */
[----:B------:R-:W-:-:S04]  /*02f0*/  ISETP.GE.AND P0, PT, R153, R0, PT ;  /* 0x000000009900720c */ /* 0x000fc80003f06270 */
[----:B------:R-:W-:-:S04]  /*0300*/  SEL R246, R5, 0xffffffff, !P0 ;  /* 0xffffffff05f67807 */ /* 0x000fc80004000000 */
.L_x_314:
[----:B------:R-:W-:-:S13]  /*0310*/  ISETP.GE.AND P0, PT, R246, RZ, PT ;  /* 0x000000fff600720c */ /* 0x000fda0003f06270 */
[----:B------:R-:W-:Y:S05]  /*0320*/  @!P0 EXIT ;  /* 0x000000000000894d */ /* 0x000fea0003800000 */
[----:B------:R-:W-:Y:S01]  /*0330*/  ISETP.NE.U32.AND P0, PT, RZ, c[0x0][0x370], PT ;  /* 0x0000dc00ff007a0c */ /* 0x000fe20003f05070 */
[----:B------:R-:W-:Y:S01]  /*0340*/  CS2R R10, SRZ ;  /* 0x00000000000a7805 */ /* 0x000fe2000001ff00 */
[----:B------:R-:W-:Y:S01]  /*0350*/  ISETP.NE.U32.AND P1, PT, RZ, c[0x0][0x348], PT ;  /* 0x0000d200ff007a0c */ /* 0x000fe20003f25070 */
[----:B------:R-:W-:Y:S01]  /*0360*/  IMAD.WIDE R4, R246, R14, c[0x0][0x350] ;  /* 0x0000d400f6047625 */ /* 0x000fe200078e020e */
[----:B------:R-:W-:Y:S02]  /*0370*/  ISETP.NE.AND.EX P0, PT, RZ, c[0x0][0x374], PT, P0 ;  /* 0x0000dd00ff007a0c */ /* 0x000fe40003f05300 */
[----:B------:R-:W-:Y:S02]  /*0380*/  ISETP.NE.U32.AND P3, PT, RZ, c[0x0][0x358], PT ;  /* 0x0000d600ff007a0c */ /* 0x000fe40003f65070 */
[----:B------:R-:W-:Y:S02]  /*0390*/  ISETP.NE.AND.EX P1, PT, RZ, c[0x0][0x34c], PT, P1 ;  /* 0x0000d300ff007a0c */ /* 0x000fe40003f25310 */
[----:B------:R-:W-:Y:S01]  /*03a0*/  ISETP.NE.AND.EX P3, PT, RZ, c[0x0][0x35c], PT, P3 ;  /* 0x0000d700ff007a0c */ /* 0x000fe20003f65330 */
[----:B------:R-:W-:Y:S01]  /*03b0*/  IMAD.MOV.U32 R0, RZ, RZ, RZ ;  /* 0x000000ffff007224 */ /* 0x000fe200078e00ff */
[----:B------:R-:W-:Y:S01]  /*03c0*/  ISETP.NE.U32.AND P2, PT, RZ, c[0x0][0x350], PT ;  /* 0x0000d400ff007a0c */ /* 0x000fe20003f45070 */
[----:B------:R-:W-:-:S02]  /*03d0*/  IMAD.MOV.U32 R12, RZ, RZ, RZ ;  /* 0x000000ffff0c7224 */ /* 0x000fc400078e00ff */
[----:B------:R-:W-:Y:S01]  /*03e0*/  IMAD.WIDE R6, R246, R14, c[0x0][0x348] ;  /* 0x0000d200f6067625 */ /* 0x000fe200078e020e */
[----:B------:R-:W-:-:S03]  /*03f0*/  ISETP.NE.AND.EX P2, PT, RZ, c[0x0][0x354], PT, P2 ;  /* 0x0000d500ff007a0c */ /* 0x000fc60003f45320 */
[CC--:B-1----:R-:W-:Y:S02]  /*0400*/  @P0 IMAD.WIDE R2, R246.reuse, R14.reuse, c[0x0][0x370] ;  /* 0x0000dc00f6020625 */ /* 0x0c2fe400078e020e */
[----:B------:R-:W2:Y:S04]  /*0410*/  @P1 LDG.E R0, [R6.64] ;  /* 0x0000000606001981 */ /* 0x000ea8000c1e1900 */
[----:B------:R1:W3:Y:S04]  /*0420*/  @P0 LDG.E R10, [R2.64] ;  /* 0x00000006020a0981 */ /* 0x0002e8000c1e1900 */
[----:B------:R-:W4:Y:S01]  /*0430*/  @P2 LDG.E R11, [R4.64] ;  /* 0x00000006040b2981 */ /* 0x000f22000c1e1900 */
[----:B-1----:R-:W-:-:S05]  /*0440*/  IMAD.WIDE R2, R246, R14, c[0x0][0x358] ;  /* 0x0000d600f6027625 */ /* 0x002fca00078e020e */
[----:B------:R-:W4:Y:S01]  /*0450*/  @P3 LDG.E R12, [R2.64] ;  /* 0x00000006020c3981 */ /* 0x000f22000c1e1900 */
[----:B------:R-:W-:-:S04]  /*0460*/  ISETP.NE.U32.AND P0, PT, RZ, c[0x0][0x360], PT ;  /* 0x0000d800ff007a0c */ /* 0x000fc80003f05070 */
[----:B------:R-:W-:Y:S01]  /*0470*/  ISETP.NE.AND.EX P0, PT, RZ, c[0x0][0x364], PT, P0 ;  /* 0x0000d900ff007a0c */ /* 0x000fe20003f05300 */
[----:B------:R-:W1:Y:S01]  /*0480*/  S2R R36, SR_CTAID.Y ;  /* 0x0000000000247919 */ /* 0x000e620000002600 */
[----:B------:R-:W-:Y:S01]  /*0490*/  IMAD.MOV.U32 R13, RZ, RZ, c[0x0][0x168] ;  /* 0x00005a00ff0d7624 */ /* 0x000fe200078e00ff */
[----:B------:R-:W-:Y:S02]  /*04a0*/  ULDC UR5, c[0x0][0x2ac] ;  /* 0x0000ab0000057ab9 */ /* 0x000fe40000000800 */
[----:B------:R-:W-:Y:S02]  /*04b0*/  ULDC UR4, c[0x0][0x1d0] ;  /* 0x0000740000047ab9 */ /* 0x000fe40000000800 */
[----:B------:R-:W-:-:S06]  /*04c0*/  UIMAD UR4, UR5, UR4, URZ ;  /* 0x00000004050472a4 */ /* 0x000fcc000f8e023f */
[----:B------:R-:W-:-:S05]  /*04d0*/  @P0 IMAD.WIDE R8, R246, R14, c[0x0][0x360] ;  /* 0x0000d800f6080625 */ /* 0x000fca00078e020e */
[----:B------:R4:W5:Y:S01]  /*04e0*/  @P0 LDG.E R13, [R8.64] ;  /* 0x00000006080d0981 */ /* 0x000962000c1e1900 */
[----:B------:R-:W-:Y:S01]  /*04f0*/  IMAD.MOV.U32 R222, RZ, RZ, c[0x0][0x228] ;  /* 0x00008a00ffde7624 */ /* 0x000fe200078e00ff */
[----:B-1----:R-:W-:Y:S02]  /*0500*/  SHF.R.S32.HI R37, RZ, 0x1f, R36 ;  /* 0x0000001fff257819 */ /* 0x002fe40000011424 */
[----:B--2---:R-:W-:Y:S04]  /*0510*/  STL [R1+0x4c], R0 ;  /* 0x00004c0001007387 */ /* 0x004fe80000100800 */
[----:B---3--:R-:W-:Y:S01]  /*0520*/  STL [R1+0x48], R10 ;  /* 0x0000480a01007387 */ /* 0x008fe20000100800 */
[----:B----4-:R-:W-:-:S05]  /*0530*/  IMAD.IADD R8, R11, 0x1, R10 ;  /* 0x000000010b087824 */ /* 0x010fca00078e020a */
[----:B------:R1:W-:Y:S04]  /*0540*/  STL [R1+0x50], R8 ;  /* 0x0000500801007387 */ /* 0x0003e80000100800 */
[----:B------:R2:W-:Y:S01]  /*0550*/  STL [R1+0x54], R12 ;  /* 0x0000540c01007387 */ /* 0x0005e20000100800 */
[----:B-1----:R-:W-:Y:S01]  /*0560*/  IMAD.U32 R8, RZ, RZ, UR4 ;  /* 0x00000004ff087e24 */ /* 0x002fe2000f8e00ff */
[----:B------:R-:W-:Y:S05]  /*0570*/  @P0 BRA `(.L_x_318) ;  /* 0x0000004000000947 */ /* 0x000fea0003800000 */
[----:B------:R-:W-:Y:S05]  /*0580*/  @!P1 BRA `(.L_x_318) ;  /* 0x0000003000009947 */ /* 0x000fea0003800000 */
[----:B------:R1:W3:Y:S04]  /*0590*/  LDG.E R0, [R6.64] ;  /* 0x0000000606007981 */ /* 0x0002e8000c1e1900 */
[----:B-1----:R-:W3:Y:S02]  /*05a0*/  LDG.E R6, [R6.64+0x4] ;  /* 0x0000040606067981 */ /* 0x002ee4000c1e1900 */
[----:B---3-5:R-:W-:-:S05]  /*05b0*/  IADD3 R13, -R0, R6, RZ ;  /* 0x00000006000d7210 */ /* 0x028fca0007ffe1ff */
.L_x_318:
[----:B-----5:R1:W-:Y:S01]  /*05c0*/  STL [R1+0x58], R13 ;  /* 0x0000580d01007387 */ /* 0x0203e20000100800 */
[----:B------:R-:W-:-:S04]  /*05d0*/  ISETP.NE.U32.AND P0, PT, RZ, c[0x0][0x368], PT ;  /* 0x0000da00ff007a0c */ /* 0x000fc80003f05070 */
[----:B------:R-:W-:-:S13]  /*05e0*/  ISETP.NE.AND.EX P0, PT, RZ, c[0x0][0x36c], PT, P0 ;  /* 0x0000db00ff007a0c */ /* 0x000fda0003f05300 */
[----:B------:R-:W-:Y:S05]  /*05f0*/  @!P0 BRA `(.L_x_319) ;  /* 0x0000003000008947 */ /* 0x000fea0003800000 */
[----:B------:R-:W-:-:S05]  /*0600*/  IMAD.WIDE R4, R246, R14, c[0x0][0x368] ;  /* 0x0000da00f6047625 */ /* 0x000fca00078e020e */
[----:B------:R3:W5:Y:S01]  /*0610*/  LDG.E R8, [R4.64] ;  /* 0x0000000604087981 */ /* 0x000762000c1e1900 */
[----:B------:R-:W-:Y:S05]  /*0620*/  BRA `(.L_x_320) ;  /* 0x0000004000007947 */ /* 0x000fea0003800000 */
.L_x_319:
[----:B------:R-:W-:Y:S05]  /*0630*/  @!P2 BRA `(.L_x_320) ;  /* 0x000000300000a947 */ /* 0x000fea0003800000 */
[----:B------:R3:W4:Y:S04]  /*0640*/  LDG.E R0, [R4.64] ;  /* 0x0000000604007981 */ /* 0x000728000c1e1900 */
[----:B---3--:R-:W4:Y:S02]  /*0650*/  LDG.E R4, [R4.64+0x4] ;  /* 0x0000040604047981 */ /* 0x008f24000c1e1900 */
[----:B----4-:R-:W-:Y:S02]  /*0660*/  IADD3 R8, -R0, R4, RZ ;  /* 0x0000000400087210 */ /* 0x010fe40007ffe1ff */
.L_x_320:
[----:B------:R-:W-:Y:S01]  /*0670*/  ISETP.NE.U32.AND P0, PT, RZ, c[0x0][0x378], PT ;  /* 0x0000de00ff007a0c */ /* 0x000fe20003f05070 */
[----:B---3--:R3:W4:Y:S03]  /*0680*/  @P3 LDG.E R4, [R2.64] ;  /* 0x0000000602043981 */ /* 0x008726000c1e1900 */
[----:B------:R-:W-:Y:S01]  /*0690*/  ISETP.NE.AND.EX P0, PT, RZ, c[0x0][0x37c], PT, P0 ;  /* 0x0000df00ff007a0c */ /* 0x000fe20003f05300 */
[----:B------:R3:W4:Y:S01]  /*06a0*/  @P3 LDG.E R0, [R2.64+0x4] ;  /* 0x0000040602003981 */ /* 0x000722000c1e1900 */
[----:B-----5:R-:W-:-:S11]  /*06b0*/  IMAD.MOV.U32 R20, RZ, RZ, R8 ;  /* 0x000000ffff147224 */ /* 0x020fd600078e0008 */
[----:B---3--:R-:W-:-:S05]  /*06c0*/  @P0 IMAD.WIDE R2, R246, R14, c[0x0][0x378] ;  /* 0x0000de00f6020625 */ /* 0x008fca00078e020e */
[----:B--2---:R3:W2:Y:S01]  /*06d0*/  @P0 LDG.E R20, [R2.64] ;  /* 0x0000000602140981 */ /* 0x0046a2000c1e1900 */
[----:B------:R-:W-:Y:S02]  /*06e0*/  IMAD.IADD R10, R8, 0x1, -R10 ;  /* 0x00000001080a7824 */ /* 0x000fe400078e0a0a */
[----:B------:R-:W-:-:S03]  /*06f0*/  IMAD.MOV.U32 R6, RZ, RZ, c[0x0][0x32c] ;  /* 0x0000cb00ff067624 */ /* 0x000fc600078e00ff */
[----:B------:R1:W-:Y:S01]  /*0700*/  STL [R1+0x5c], R10 ;  /* 0x00005c0a01007387 */ /* 0x0003e20000100800 */
[----:B---3--:R-:W-:-:S05]  /*0710*/  IMAD.MOV.U32 R2, RZ, RZ, c[0x0][0x2c4] ;  /* 0x0000b100ff027624 */ /* 0x008fca00078e00ff */
[----:B------:R-:W-:Y:S02]  /*0720*/  ISETP.NE.AND P1, PT, R2, 0x1, PT ;  /* 0x000000010200780c */ /* 0x000fe40003f25270 */
[----:B------:R-:W-:Y:S01]  /*0730*/  ISETP.GE.AND P2, PT, R6, 0x1, PT ;  /* 0x000000010600780c */ /* 0x000fe20003f46270 */
[----:B----4-:R-:W-:Y:S01]  /*0740*/  @P3 IMAD.IADD R222, R0, 0x1, -R4 ;  /* 0x0000000100de3824 */ /* 0x010fe200078e0a04 */
[----:B------:R-:W-:-:S03]  /*0750*/  IADD3 R0, R153, 0x7f, RZ ;  /* 0x0000007f99007810 */ /* 0x000fc60007ffe0ff */
[----:B------:R-:W-:-:S06]  /*0760*/  IMAD.IADD R223, R10, 0x1, R222 ;  /* 0x000000010adf7824 */ /* 0x000fcc00078e02de */
[----:B------:R-:W-:Y:S01]  /*0770*/  @P1 IMAD.HI.U32 R3, R0, c[0x0][0x2c8], RZ ;  /* 0x0000b20000031a27 */ /* 0x000fe200078e00ff */
[----:B------:R1:W-:Y:S01]  /*0780*/  STL.64 [R1+0x60], R222 ;  /* 0x000060de01007387 */ /* 0x0003e20000100a00 */
[----:B------:R-:W-:-:S03]  /*0790*/  IADD3 R2, R223, 0x3f, RZ ;  /* 0x0000003fdf027810 */ /* 0x000fc60007ffe0ff */
[----:B------:R-:W-:Y:S02]  /*07a0*/  @P1 SHF.R.U32.HI R0, RZ, c[0x0][0x2cc], R3 ;  /* 0x0000b300ff001a19 */ /* 0x000fe40000011603 */
[----:B------:R-:W-:Y:S02]  /*07b0*/  SHF.R.S32.HI R3, RZ, 0x1f, R2 ;  /* 0x0000001fff037819 */ /* 0x000fe40000011402 */
[----:B------:R-:W-:Y:S01]  /*07c0*/  IADD3 R0, R0, 0x1, R223 ;  /* 0x0000000100007810 */ /* 0x000fe20007ffe0df */
[----:B--2---:R1:W-:Y:S01]  /*07d0*/  STL [R1+0x68], R20 ;  /* 0x0000681401007387 */ /* 0x0043e20000100800 */
[----:B------:R-:W-:-:S03]  /*07e0*/  LEA.HI R3, R3, R2, RZ, 0x6 ;  /* 0x0000000203037211 */ /* 0x000fc600078f30ff */
[----:B------:R-:W-:Y:S01]  /*07f0*/  IMAD.IADD R2, R0, 0x1, -R13 ;  /* 0x0000000100027824 */ /* 0x000fe200078e0a0d */
[----:B------:R-:W-:-:S04]  /*0800*/  SHF.R.S32.HI R5, RZ, 0x6, R3 ;  /* 0x00000006ff057819 */ /* 0x000fc80000011403 */
[----:B------:R-:W-:Y:S01]  /*0810*/  IADD3 R4, R2, c[0x0][0x328], RZ ;  /* 0x0000ca0002047a10 */ /* 0x000fe20007ffe0ff */
[----:B------:R-:W-:Y:S05]  /*0820*/  @!P2 BRA `(.L_x_321) ;  /* 0x000000e00000a947 */ /* 0x000fea0003800000 */
[C---:B------:R-:W-:Y:S02]  /*0830*/  ISETP.GT.AND P0, PT, R2.reuse, RZ, PT ;  /* 0x000000ff0200720c */ /* 0x040fe40003f04270 */
[----:B------:R-:W-:-:S11]  /*0840*/  IADD3 R0, R2, -0x1, RZ ;  /* 0xffffffff02007810 */ /* 0x000fd60007ffe0ff */
[----:B------:R-:W-:Y:S05]  /*0850*/  @P0 BRA `(.L_x_322) ;  /* 0x0000006000000947 */ /* 0x000fea0003800000 */
[----:B------:R-:W-:Y:S01]  /*0860*/  ISETP.NE.AND P0, PT, R6, 0x1, PT ;  /* 0x000000010600780c */ /* 0x000fe20003f05270 */
[----:B------:R-:W-:-:S12]  /*0870*/  IMAD.MOV R0, RZ, RZ, -R2 ;  /* 0x000000ffff007224 */ /* 0x000fd800078e0a02 */
[----:B------:R-:W-:-:S05]  /*0880*/  @P0 IMAD.HI.U32 R2, R0, c[0x0][0x330], RZ ;  /* 0x0000cc0000020a27 */ /* 0x000fca00078e00ff */
[----:B------:R-:W-:-:S04]  /*0890*/  @P0 SHF.R.U32.HI R0, RZ, c[0x0][0x334], R2 ;  /* 0x0000cd00ff000a19 */ /* 0x000fc80000011602 */
[----:B------:R-:W-:Y:S01]  /*08a0*/  LOP3.LUT R0, RZ, R0, RZ, 0x33, !PT ;  /* 0x00000000ff007212 */ /* 0x000fe200078e33ff */
[----:B------:R-:W-:Y:S05]  /*08b0*/  BRA `(.L_x_323) ;  /* 0x0000003000007947 */ /* 0x000fea0003800000 */
.L_x_322:
[----:B------:R-:W-:-:S13]  /*08c0*/  ISETP.NE.AND P0, PT, R6, 0x1, PT ;  /* 0x000000010600780c */ /* 0x000fda0003f05270 */
[----:B------:R-:W-:-:S05]  /*08d0*/  @P0 IMAD.HI.U32 R2, R0, c[0x0][0x330], RZ ;  /* 0x0000cc0000020a27 */ /* 0x000fca00078e00ff */
[----:B------:R-:W-:-:S05]  /*08e0*/  @P0 SHF.R.U32.HI R0, RZ, c[0x0][0x334], R2 ;  /* 0x0000cd00ff000a19 */ /* 0x000fca0000011602 */
.L_x_323:
[----:B------:R-:W-:-:S05]  /*08f0*/  IMAD R0, R0, R6, c[0x0][0x32c] ;  /* 0x0000cb0000007624 */ /* 0x000fca00078e0206 */
[----:B------:R-:W-:Y:S02]  /*0900*/  IMNMX R4, R4, R0, PT ;  /* 0x0000000004047217 */ /* 0x000fe40003800200 */
.L_x_321:
[----:B------:R-:W-:-:S04]  /*0910*/  @P1 IMAD.HI.U32 R2, R153, c[0x0][0x2c8], RZ ;  /* 0x0000b20099021a27 */ /* 0x000fc800078e00ff */
[----:B------:R-:W-:Y:S01]  /*0920*/  IMAD.MOV.U32 R0, RZ, RZ, R153 ;  /* 0x000000ffff007224 */ /* 0x000fe200078e0099 */
[----:B------:R-:W-:-:S04]  /*0930*/  @P1 SHF.R.U32.HI R0, RZ, c[0x0][0x2cc], R2 ;  /* 0x0000b300ff001a19 */ /* 0x000fc80000011602 */
[----:B------:R-:W-:-:S04]  /*0940*/  IADD3 R0, R0, R223, -R13 ;  /* 0x000000df00007210 */ /* 0x000fc80007ffe80d */
[----:B------:R-:W-:Y:S01]  /*0950*/  IADD3 R3, R0, -c[0x0][0x324], RZ ;  /* 0x8000c90000037a10 */ /* 0x000fe20007ffe0ff */
[----:B------:R-:W-:Y:S05]  /*0960*/  @!P2 BRA `(.L_x_324) ;  /* 0x000000d00000a947 */ /* 0x000fea0003800000 */
[----:B------:R-:W-:-:S13]  /*0970*/  ISETP.GT.AND P0, PT, R0, -0x1, PT ;  /* 0xffffffff0000780c */ /* 0x000fda0003f04270 */
[----:B------:R-:W-:Y:S05]  /*0980*/  @P0 BRA `(.L_x_325) ;  /* 0x0000006000000947 */ /* 0x000fea0003800000 */
[----:B------:R-:W-:Y:S02]  /*0990*/  ISETP.NE.AND P0, PT, R6, 0x1, PT ;  /* 0x000000010600780c */ /* 0x000fe40003f05270 */
[----:B------:R-:W-:-:S11]  /*09a0*/  LOP3.LUT R0, RZ, R0, RZ, 0x33, !PT ;  /* 0x00000000ff007212 */ /* 0x000fd600078e33ff */
[----:B------:R-:W-:-:S05]  /*09b0*/  @P0 IMAD.HI.U32 R2, R0, c[0x0][0x330], RZ ;  /* 0x0000cc0000020a27 */ /* 0x000fca00078e00ff */
[----:B------:R-:W-:-:S04]  /*09c0*/  @P0 SHF.R.U32.HI R0, RZ, c[0x0][0x334], R2 ;  /* 0x0000cd00ff000a19 */ /* 0x000fc80000011602 */
[----:B------:R-:W-:Y:S01]  /*09d0*/  LOP3.LUT R0, RZ, R0, RZ, 0x33, !PT ;  /* 0x00000000ff007212 */ /* 0x000fe200078e33ff */
[----:B------:R-:W-:Y:S05]  /*09e0*/  BRA `(.L_x_326) ;  /* 0x0000003000007947 */ /* 0x000fea0003800000 */
.L_x_325:
[----:B------:R-:W-:-:S13]  /*09f0*/  ISETP.NE.AND P0, PT, R6, 0x1, PT ;  /* 0x000000010600780c */ /* 0x000fda0003f05270 */
[----:B------:R-:W-:-:S05]  /*0a00*/  @P0 IMAD.HI.U32 R2, R0, c[0x0][0x330], RZ ;  /* 0x0000cc0000020a27 */ /* 0x000fca00078e00ff */
[----:B------:R-:W-:-:S05]  /*0a10*/  @P0 SHF.R.U32.HI R0, RZ, c[0x0][0x334], R2 ;  /* 0x0000cd00ff000a19 */ /* 0x000fca0000011602 */
.L_x_326:
[----:B------:R-:W-:-:S05]  /*0a20*/  IMAD R0, R0, c[0x0][0x32c], RZ ;  /* 0x0000cb0000007a24 */ /* 0x000fca00078e02ff */
[----:B------:R-:W-:Y:S02]  /*0a30*/  IMNMX R3, R3, R0, !PT ;  /* 0x0000000003037217 */ /* 0x000fe40007800200 */
.L_x_324:
[----:B------:R-:W-:Y:S02]  /*0a40*/  IADD3 R2, R4, 0x3f, RZ ;  /* 0x0000003f04027810 */ /* 0x000fe40007ffe0ff */
[----:B------:R-:W-:Y:S02]  /*0a50*/  SHF.R.S32.HI R0, RZ, 0x1f, R3 ;  /* 0x0000001fff007819 */ /* 0x000fe40000011403 */
[----:B------:R-:W-:Y:S02]  /*0a60*/  SHF.R.S32.HI R4, RZ, 0x1f, R2 ;  /* 0x0000001fff047819 */ /* 0x000fe40000011402 */
[----:B------:R-:W-:Y:S02]  /*0a70*/  LEA.HI R0, R0, R3, RZ, 0x6 ;  /* 0x0000000300007211 */ /* 0x000fe400078f30ff */
[----:B------:R-:W-:Y:S02]  /*0a80*/  LEA.HI R3, R4, R2, RZ, 0x6 ;  /* 0x0000000204037211 */ /* 0x000fe400078f30ff */
[----:B------:R-:W-:-:S02]  /*0a90*/  SHF.R.S32.HI R0, RZ, 0x6, R0 ;  /* 0x00000006ff007819 */ /* 0x000fc40000011400 */
[----:B------:R-:W-:Y:S02]  /*0aa0*/  SHF.R.S32.HI R3, RZ, 0x6, R3 ;  /* 0x00000006ff037819 */ /* 0x000fe40000011403 */
[----:B------:R-:W-:Y:S02]  /*0ab0*/  IMNMX R2, RZ, R0, !PT ;  /* 0x00000000ff027217 */ /* 0x000fe40007800200 */
[----:B------:R-:W-:-:S03]  /*0ac0*/  IMNMX R0, R5, R3, PT ;  /* 0x0000000305007217 */ /* 0x000fc60003800200 */
[--C-:B------:R-:W-:Y:S02]  /*0ad0*/  IMAD R2, R2, 0x40, -R10.reuse ;  /* 0x0000004002027824 */ /* 0x100fe400078e0a0a */
[----:B------:R-:W-:-:S03]  /*0ae0*/  IMAD R0, R0, 0x40, -R10 ;  /* 0x0000004000007824 */ /* 0x000fc600078e0a0a */
[----:B------:R-:W-:Y:S02]  /*0af0*/  IMNMX R2, RZ, R2, !PT ;  /* 0x00000002ff027217 */ /* 0x000fe40007800200 */
[----:B------:R-:W-:Y:S02]  /*0b00*/  IMNMX R0, R0, R222, PT ;  /* 0x000000de00007217 */ /* 0x000fe40003800200 */
[----:B------:R-:W-:Y:S02]  /*0b10*/  SHF.R.U32.HI R144, RZ, 0x6, R2 ;  /* 0x00000006ff907819 */ /* 0x000fe40000011602 */
[----:B------:R-:W-:-:S03]  /*0b20*/  ISETP.GT.AND P0, PT, R0, R2, PT ;  /* 0x000000020000720c */ /* 0x000fc60003f04270 */
[----:B------:R-:W-:-:S10]  /*0b30*/  IMAD.MOV.U32 R4, RZ, RZ, R144 ;  /* 0x000000ffff047224 */ /* 0x000fd400078e0090 */
[----:B------:R-:W-:-:S04]  /*0b40*/  @P0 IADD3 R0, R0, 0x3f, RZ ;  /* 0x0000003f00000810 */ /* 0x000fc80007ffe0ff */
[----:B------:R-:W-:-:S04]  /*0b50*/  @P0 SHF.R.S32.HI R2, RZ, 0x1f, R0 ;  /* 0x0000001fff020819 */ /* 0x000fc80000011400 */
[----:B------:R-:W-:-:S04]  /*0b60*/  @P0 LEA.HI R0, R2, R0, RZ, 0x6 ;  /* 0x0000000002000211 */ /* 0x000fc800078f30ff */
[----:B------:R-:W-:-:S04]  /*0b70*/  @P0 SHF.R.S32.HI R4, RZ, 0x6, R0 ;  /* 0x00000006ff040819 */ /* 0x000fc80000011400 */
[----:B------:R-:W-:-:S13]  /*0b80*/  ISETP.GT.AND P0, PT, R4, R144, PT ;  /* 0x000000900400720c */ /* 0x000fda0003f04270 */
[----:B------:R-:W-:Y:S05]  /*0b90*/  @!P0 BRA `(.L_x_327) ;  /* 0x0000559000008947 */ /* 0x000fea0003800000 */
[----:B------:R-:W-:-:S04]  /*0ba0*/  ISETP.NE.U32.AND P0, PT, RZ, c[0x0][0x340], PT ;  /* 0x0000d000ff007a0c */ /* 0x000fc80003f05070 */
[----:B------:R-:W-:-:S13]  /*0bb0*/  ISETP.NE.AND.EX P2, PT, RZ, c[0x0][0x344], PT, P0 ;  /* 0x0000d100ff007a0c */ /* 0x000fda0003f45300 */
[----:B------:R-:W-:-:S05]  /*0bc0*/  @P2 IMAD.WIDE R2, R246, R14, c[0x0][0x340] ;  /* 0x0000d000f6022625 */ /* 0x000fca00078e020e */
[----:B------:R2:W3:Y:S01]  /*0bd0*/  @P2 LDG.E R22, [R2.64] ;  /* 0x0000000602162981 */ /* 0x0004e2000c1e1900 */
[----:B------:R-:W-:Y:S01]  /*0be0*/  SHF.R.S32.HI R35, RZ, 0x1f, R168 ;  /* 0x0000001fff237819 */ /* 0x000fe200000114a8 */
[----:B------:R-:W-:Y:S01]  /*0bf0*/  IMAD.MOV.U32 R27, RZ, RZ, c[0x0][0x238] ;  /* 0x00008e00ff1b7624 */ /* 0x000fe200078e00ff */
[----:B------:R-:W-:Y:S01]  /*0c00*/  IADD3 R79, R4, -0x1, RZ ;  /* 0xffffffff044f7810 */ /* 0x000fe20007ffe0ff */
[----:B------:R-:W-:Y:S01]  /*0c10*/  IMAD.MOV.U32 R156, RZ, RZ, 0x6 ;  /* 0x00000006ff9c7424 */ /* 0x000fe200078e00ff */
[----:B------:R-:W-:Y:S01]  /*0c20*/  LEA.HI R0, R35, R168, RZ, 0x3 ;  /* 0x000000a823007211 */ /* 0x000fe200078f18ff */
[----:B------:R-:W-:Y:S01]  /*0c30*/  IMAD.SHL.U32 R162, R27, 0x40, RZ ;  /* 0x000000401ba27824 */ /* 0x000fe200078e00ff */
[----:B------:R-:W-:Y:S01]  /*0c40*/  SHF.R.S32.HI R5, RZ, 0x1f, R79 ;  /* 0x0000001fff057819 */ /* 0x000fe2000001144f */
[----:B------:R-:W-:Y:S01]  /*0c50*/  IMAD.IADD R151, R11, 0x1, R8 ;  /* 0x000000010b977824 */ /* 0x000fe200078e0208 */
[----:B------:R-:W-:Y:S01]  /*0c60*/  SHF.R.S32.HI R21, RZ, 0x3, R0 ;  /* 0x00000003ff157819 */ /* 0x000fe20000011400 */
[----:B------:R-:W-:Y:S01]  /*0c70*/  IMAD R9, R37, c[0x0][0x260], RZ ;  /* 0x0000980025097a24 */ /* 0x000fe200078e02ff */
[----:B------:R-:W-:Y:S01]  /*0c80*/  SHF.L.U64.HI R158, R27, R156, c[0x0][0x23c] ;  /* 0x00008f001b9e7619 */ /* 0x000fe2000001029c */
[----:B------:R-:W-:Y:S01]  /*0c90*/  IMAD.MOV.U32 R157, RZ, RZ, 0x5 ;  /* 0x00000005ff9d7424 */ /* 0x000fe200078e00ff */
[----:B------:R-:W-:Y:S01]  /*0ca0*/  SHF.R.S32.HI R19, RZ, 0x1f, R246 ;  /* 0x0000001fff137819 */ /* 0x000fe200000114f6 */
[----:B------:R-:W-:Y:S01]  /*0cb0*/  IMAD R4, R79, -0x40, -R21 ;  /* 0xffffffc04f047824 */ /* 0x000fe200078e0a15 */
[-C--:B------:R-:W-:Y:S01]  /*0cc0*/  LEA.HI R7, R35, R168.reuse, RZ, 0x6 ;  /* 0x000000a823077211 */ /* 0x080fe200078f30ff */
[----:B------:R-:W-:Y:S01]  /*0cd0*/  IMAD R9, R36, c[0x0][0x264], R9 ;  /* 0x0000990024097a24 */ /* 0x000fe200078e0209 */
[----:B------:R-:W-:Y:S01]  /*0ce0*/  SEL R28, R19, RZ, !P3 ;  /* 0x000000ff131c7207 */ /* 0x000fe20005800000 */
[----:B------:R-:W-:Y:S01]  /*0cf0*/  IMAD.SHL.U32 R161, R27, 0x20, RZ ;  /* 0x000000201ba17824 */ /* 0x000fe200078e00ff */
[----:B------:R-:W-:Y:S01]  /*0d00*/  LEA.HI R30, R35, R168, RZ, 0x2 ;  /* 0x000000a8231e7211 */ /* 0x000fe200078f10ff */
[----:B------:R-:W-:Y:S01]  /*0d10*/  IMAD.SHL.U32 R7, R7, 0x8, RZ ;  /* 0x0000000807077824 */ /* 0x000fe200078e00ff */
[----:B------:R-:W-:Y:S01]  /*0d20*/  SEL R106, R246, RZ, !P3 ;  /* 0x000000fff66a7207 */ /* 0x000fe20005800000 */
[----:B------:R-:W-:Y:S01]  /*0d30*/  IMAD.WIDE.U32 R164, R36, c[0x0][0x210], RZ ;  /* 0x0000840024a47a25 */ /* 0x000fe200078e00ff */
[----:B------:R-:W-:Y:S01]  /*0d40*/  SHF.R.S32.HI R92, RZ, 0x2, R30 ;  /* 0x00000002ff5c7819 */ /* 0x000fe2000001141e */
[----:B------:R-:W-:Y:S01]  /*0d50*/  ULDC.U8 UR4, c[0x0][0x298] ;  /* 0x0000a60000047ab9 */ /* 0x000fe20000000000 */
[----:B--2---:R-:W-:Y:S01]  /*0d60*/  LOP3.LUT R2, R0, 0x1ffffff8, RZ, 0xc0, !PT ;  /* 0x1ffffff800027812 */ /* 0x004fe200078ec0ff */
[C---:B------:R-:W-:Y:S01]  /*0d70*/  IMAD.SHL.U32 R3, R21.reuse, 0x40, RZ ;  /* 0x0000004015037824 */ /* 0x040fe200078e00ff */
[----:B------:R-:W-:Y:S01]  /*0d80*/  IADD3 R108, P3, R21, R12, RZ ;  /* 0x0000000c156c7210 */ /* 0x000fe20007f7e0ff */
[----:B------:R-:W-:Y:S01]  /*0d90*/  IMAD R0, R158, R79, RZ ;  /* 0x0000004f9e007224 */ /* 0x000fe200078e02ff */
[----:B------:R-:W-:Y:S01]  /*0da0*/  SHF.L.U64.HI R157, R27, R157, c[0x0][0x23c] ;  /* 0x00008f001b9d7619 */ /* 0x000fe2000001029d */
[----:B------:R-:W-:Y:S01]  /*0db0*/  IMAD.IADD R2, R168, 0x1, -R2 ;  /* 0x00000001a8027824 */ /* 0x000fe200078e0a02 */
[----:B------:R-:W-:Y:S01]  /*0dc0*/  LOP3.LUT R3, R3, 0x1c0, RZ, 0xc0, !PT ;  /* 0x000001c003037812 */ /* 0x000fe200078ec0ff */
[----:B------:R-:W-:-:S02]  /*0dd0*/  IMAD R26, R5, R162, R0 ;  /* 0x000000a2051a7224 */ /* 0x000fc400078e0200 */
[----:B------:R-:W-:Y:S02]  /*0de0*/  IMAD.SHL.U32 R2, R2, 0x8, RZ ;  /* 0x0000000802027824 */ /* 0x000fe400078e00ff */
[----:B------:R-:W-:Y:S01]  /*0df0*/  IMAD.IADD R0, R4, 0x1, R222 ;  /* 0x0000000104007824 */ /* 0x000fe200078e02de */
[----:B------:R-:W-:Y:S01]  /*0e00*/  SHF.R.U32.HI R4, RZ, 0x3, R3 ;  /* 0x00000003ff047819 */ /* 0x000fe20000011603 */
[----:B------:R-:W-:Y:S01]  /*0e10*/  IMAD.WIDE.U32 R166, R36, c[0x0][0x1e8], RZ ;  /* 0x00007a0024a67a25 */ /* 0x000fe200078e00ff */
[--C-:B------:R-:W-:Y:S02]  /*0e20*/  LOP3.LUT R5, R3, 0x38, R2.reuse, 0xf8, !PT ;  /* 0x0000003803057812 */ /* 0x100fe400078ef802 */
[----:B------:R-:W-:Y:S01]  /*0e30*/  IADD3 R3, R2, 0x40, RZ ;  /* 0x0000004002037810 */ /* 0x000fe20007ffe0ff */
[----:B------:R-:W-:Y:S01]  /*0e40*/  IMAD.MOV.U32 R159, RZ, RZ, c[0x0][0x280] ;  /* 0x0000a000ff9f7624 */ /* 0x000fe200078e00ff */
[C---:B------:R-:W-:Y:S01]  /*0e50*/  ISETP.GE.AND P1, PT, R0.reuse, 0x1, PT ;  /* 0x000000010000780c */ /* 0x040fe20003f26270 */
[----:B------:R-:W-:Y:S01]  /*0e60*/  IMAD.MOV.U32 R160, RZ, RZ, c[0x0][0x290] ;  /* 0x0000a400ffa07624 */ /* 0x000fe200078e00ff */
[----:B------:R-:W-:Y:S01]  /*0e70*/  ISETP.GE.AND P6, PT, R3, c[0x0][0x1d4], PT ;  /* 0x0000750003007a0c */ /* 0x000fe20003fc6270 */
[----:B------:R-:W-:Y:S01]  /*0e80*/  IMAD.MOV.U32 R170, RZ, RZ, c[0x0][0x2b8] ;  /* 0x0000ae00ffaa7624 */ /* 0x000fe200078e00ff */
[----:B------:R-:W-:Y:S01]  /*0e90*/  ISETP.GT.AND P0, PT, R0, 0x20, PT ;  /* 0x000000200000780c */ /* 0x000fe20003f04270 */
[----:B------:R-:W-:Y:S01]  /*0ea0*/  IMAD R0, R37, c[0x0][0x240], RZ ;  /* 0x0000900025007a24 */ /* 0x000fe200078e02ff */
[----:B------:R-:W-:Y:S01]  /*0eb0*/  SHF.R.S32.HI R3, RZ, 0x1f, R2 ;  /* 0x0000001fff037819 */ /* 0x000fe20000011402 */
[----:B------:R-:W-:Y:S01]  /*0ec0*/  IMAD.MOV.U32 R163, RZ, RZ, c[0x0][0x27c] ;  /* 0x00009f00ffa37624 */ /* 0x000fe200078e00ff */
[----:B------:R-:W-:Y:S01]  /*0ed0*/  LOP3.LUT R8, R5, R4, RZ, 0x3c, !PT ;  /* 0x0000000405087212 */ /* 0x000fe200078e3cff */
[----:B------:R-:W-:Y:S01]  /*0ee0*/  IMAD R0, R36, c[0x0][0x244], R0 ;  /* 0x0000910024007a24 */ /* 0x000fe200078e0200 */
[----:B------:R-:W-:Y:S01]  /*0ef0*/  IADD3 R6, R2, 0x80, RZ ;  /* 0x0000008002067810 */ /* 0x000fe20007ffe0ff */
[----:B------:R-:W-:Y:S01]  /*0f00*/  IMAD.WIDE.U32 R4, R36, c[0x0][0x240], R2 ;  /* 0x0000900024047a25 */ /* 0x000fe200078e0002 */
[----:B------:R-:W-:-:S02]  /*0f10*/  LOP3.LUT R80, R8, 0xfffffe00, R7, 0xf8, !PT ;  /* 0xfffffe0008507812 */ /* 0x000fc400078ef807 */
[----:B------:R-:W-:Y:S01]  /*0f20*/  ISETP.GE.AND P5, PT, R6, c[0x0][0x1d4], PT ;  /* 0x0000750006007a0c */ /* 0x000fe20003fa6270 */
[----:B------:R-:W-:Y:S01]  /*0f30*/  IMAD.IADD R5, R5, 0x1, R0 ;  /* 0x0000000105057824 */ /* 0x000fe200078e0200 */
[----:B------:R-:W-:Y:S01]  /*0f40*/  ISETP.GE.AND P4, PT, R2, c[0x0][0x1d4], PT ;  /* 0x0000750002007a0c */ /* 0x000fe20003f86270 */
[----:B------:R-:W-:Y:S01]  /*0f50*/  IMAD R0, R28, c[0x0][0x248], RZ ;  /* 0x000092001c007a24 */ /* 0x000fe200078e02ff */
[-C--:B------:R-:W-:Y:S01]  /*0f60*/  SHF.L.U64.HI R155, R159, R156.reuse, c[0x0][0x284] ;  /* 0x0000a1009f9b7619 */ /* 0x080fe2000001029c */
[----:B------:R-:W-:Y:S01]  /*0f70*/  IMAD.WIDE.U32 R6, R36, c[0x0][0x260], R2 ;  /* 0x0000980024067a25 */ /* 0x000fe200078e0002 */
[----:B------:R-:W-:Y:S02]  /*0f80*/  SHF.L.U64.HI R156, R160, R156, c[0x0][0x294] ;  /* 0x0000a500a09c7619 */ /* 0x000fe4000001029c */
[----:B------:R-:W-:Y:S01]  /*0f90*/  P2R R112, PR, RZ, 0x10 ;  /* 0x00000010ff707803 */ /* 0x000fe20000000000 */
[C---:B------:R-:W-:Y:S01]  /*0fa0*/  IMAD R8, R106.reuse, c[0x0][0x24c], R0 ;  /* 0x000093006a087a24 */ /* 0x040fe200078e0200 */
[----:B------:R-:W-:Y:S01]  /*0fb0*/  SHF.R.S32.HI R0, RZ, 0x1f, R12 ;  /* 0x0000001fff007819 */ /* 0x000fe2000001140c */
[----:B------:R-:W-:Y:S01]  /*0fc0*/  IMAD.WIDE.U32 R2, R106, c[0x0][0x248], R4 ;  /* 0x000092006a027a25 */ /* 0x000fe200078e0004 */
[----:B------:R-:W-:-:S02]  /*0fd0*/  LOP3.LUT R4, R30, 0xfffffffc, RZ, 0xc0, !PT ;  /* 0xfffffffc1e047812 */ /* 0x000fc400078ec0ff */
[----:B------:R-:W-:Y:S01]  /*0fe0*/  SHF.R.S32.HI R5, RZ, 0x1f, R92 ;  /* 0x0000001fff057819 */ /* 0x000fe2000001145c */
[----:B------:R-:W-:Y:S01]  /*0ff0*/  IMAD.IADD R3, R3, 0x1, R8 ;  /* 0x0000000103037824 */ /* 0x000fe200078e0208 */
[----:B------:R-:W-:Y:S01]  /*1000*/  LEA.HI.X.SX32 R109, R21, R0, 0x1, P3 ;  /* 0x00000000156d7211 */ /* 0x000fe200018f0eff */
[----:B------:R-:W-:Y:S02]  /*1010*/  IMAD.IADD R23, R168, 0x1, -R4 ;  /* 0x00000001a8177824 */ /* 0x000fe400078e0a04 */
[----:B------:R-:W-:Y:S02]  /*1020*/  IMAD R0, R5, c[0x0][0x290], RZ ;  /* 0x0000a40005007a24 */ /* 0x000fe400078e02ff */
[C---:B------:R-:W-:Y:S02]  /*1030*/  IMAD.SHL.U32 R32, R23.reuse, 0x4, RZ ;  /* 0x0000000417207824 */ /* 0x040fe400078e00ff */
[----:B------:R-:W-:Y:S02]  /*1040*/  IMAD R18, R92, c[0x0][0x294], R0 ;  /* 0x0000a5005c127a24 */ /* 0x000fe400078e0200 */
[----:B------:R-:W-:Y:S01]  /*1050*/  IMAD.SHL.U32 R24, R23, 0x8, RZ ;  /* 0x0000000817187824 */ /* 0x000fe200078e00ff */
[----:B------:R-:W-:Y:S01]  /*1060*/  SHF.R.S32.HI R33, RZ, 0x1f, R32 ;  /* 0x0000001fff217819 */ /* 0x000fe20000011420 */
[----:B------:R-:W-:Y:S01]  /*1070*/  IMAD R0, R109, c[0x0][0x238], RZ ;  /* 0x00008e006d007a24 */ /* 0x000fe200078e02ff */
[----:B------:R-:W-:Y:S01]  /*1080*/  IADD3 R34, R32, 0x20, RZ ;  /* 0x0000002020227810 */ /* 0x000fe20007ffe0ff */
[----:B------:R-:W-:Y:S01]  /*1090*/  IMAD.WIDE.U32 R116, R108, c[0x0][0x238], R2 ;  /* 0x00008e006c747a25 */ /* 0x000fe200078e0002 */
[----:B------:R-:W-:-:S02]  /*10a0*/  SHF.R.S32.HI R25, RZ, 0x1f, R24 ;  /* 0x0000001fff197819 */ /* 0x000fc40000011418 */
[----:B------:R-:W-:Y:S01]  /*10b0*/  ISETP.GE.AND P3, PT, R24, c[0x0][0x27c], PT ;  /* 0x00009f0018007a0c */ /* 0x000fe20003f66270 */
[----:B------:R-:W-:Y:S01]  /*10c0*/  IMAD R0, R108, c[0x0][0x23c], R0 ;  /* 0x00008f006c007a24 */ /* 0x000fe200078e0200 */
[----:B------:R-:W-:Y:S01]  /*10d0*/  IADD3 R31, R32, 0x40, RZ ;  /* 0x00000040201f7810 */ /* 0x000fe20007ffe0ff */
[----:B------:R-:W-:Y:S01]  /*10e0*/  IMAD R4, R5, c[0x0][0x280], RZ ;  /* 0x0000a00005047a24 */ /* 0x000fe200078e02ff */
[----:B------:R-:W-:Y:S01]  /*10f0*/  P2R R150, PR, RZ, 0x8 ;  /* 0x00000008ff967803 */ /* 0x000fe20000000000 */
[----:B------:R-:W-:Y:S01]  /*1100*/  IMAD.IADD R115, R117, 0x1, R0 ;  /* 0x0000000175737824 */ /* 0x000fe200078e0200 */
[----:B------:R-:W-:Y:S01]  /*1110*/  SEL R0, RZ, c[0x0][0x27c], !P3 ;  /* 0x00009f00ff007a07 */ /* 0x000fe20005800000 */
[----:B------:R-:W-:Y:S01]  /*1120*/  IMAD.MOV.U32 R114, RZ, RZ, R116 ;  /* 0x000000ffff727224 */ /* 0x000fe200078e0074 */
[C---:B------:R-:W-:Y:S01]  /*1130*/  IADD3 R94, R24.reuse, 0x80, RZ ;  /* 0x00000080185e7810 */ /* 0x040fe20007ffe0ff */
[----:B------:R-:W-:Y:S01]  /*1140*/  IMAD.IADD R17, R7, 0x1, R9 ;  /* 0x0000000107117824 */ /* 0x000fe200078e0209 */
[C---:B------:R-:W-:Y:S01]  /*1150*/  IADD3 R95, R24.reuse, 0x60, RZ ;  /* 0x00000060185f7810 */ /* 0x040fe20007ffe0ff */
[----:B------:R-:W-:Y:S01]  /*1160*/  IMAD.MOV.U32 R16, RZ, RZ, R6 ;  /* 0x000000ffff107224 */ /* 0x000fe200078e0006 */
[----:B------:R-:W-:Y:S01]  /*1170*/  IADD3 R93, R24, 0xa0, RZ ;  /* 0x000000a0185d7810 */ /* 0x000fe20007ffe0ff */
[----:B------:R-:W-:-:S02]  /*1180*/  IMAD R12, R92, c[0x0][0x284], R4 ;  /* 0x0000a1005c0c7a24 */ /* 0x000fc400078e0204 */
[----:B-1----:R-:W-:-:S04]  /*1190*/  IMAD.WIDE.U32 R10, R92, c[0x0][0x280], R32 ;  /* 0x0000a0005c0a7a25 */ /* 0x002fc800078e0020 */
[----:B------:R-:W-:-:S04]  /*11a0*/  IMAD.WIDE.U32 R6, R92, c[0x0][0x280], R24 ;  /* 0x0000a0005c067a25 */ /* 0x000fc800078e0018 */
[----:B------:R-:W-:-:S04]  /*11b0*/  IMAD.WIDE.U32 R8, R92, c[0x0][0x290], R32 ;  /* 0x0000a4005c087a25 */ /* 0x000fc800078e0020 */
[----:B------:R-:W-:-:S04]  /*11c0*/  IMAD.WIDE.U32 R4, R92, c[0x0][0x290], R24 ;  /* 0x0000a4005c047a25 */ /* 0x000fc800078e0018 */
[----:B------:R-:W-:-:S04]  /*11d0*/  IMAD.WIDE.U32 R2, R79, R162, R114 ;  /* 0x000000a24f027225 */ /* 0x000fc800078e0072 */
[----:B------:R-:W-:Y:S02]  /*11e0*/  IMAD.IADD R15, R11, 0x1, R12 ;  /* 0x000000010b0f7824 */ /* 0x000fe400078e020c */
[----:B------:R-:W-:Y:S02]  /*11f0*/  IMAD.MOV.U32 R14, RZ, RZ, R10 ;  /* 0x000000ffff0e7224 */ /* 0x000fe400078e000a */
[----:B------:R-:W-:Y:S02]  /*1200*/  IMAD.IADD R11, R12, 0x1, R7 ;  /* 0x000000010c0b7824 */ /* 0x000fe400078e0207 */
[----:B------:R-:W-:Y:S02]  /*1210*/  IMAD.MOV.U32 R10, RZ, RZ, R6 ;  /* 0x000000ffff0a7224 */ /* 0x000fe400078e0006 */
[----:B------:R-:W-:Y:S02]  /*1220*/  IMAD.MOV.U32 R12, RZ, RZ, R8 ;  /* 0x000000ffff0c7224 */ /* 0x000fe400078e0008 */
[----:B------:R-:W-:-:S02]  /*1230*/  IMAD.MOV.U32 R8, RZ, RZ, R4 ;  /* 0x000000ffff087224 */ /* 0x000fc400078e0004 */
[----:B------:R-:W-:Y:S02]  /*1240*/  IMAD.IADD R3, R3, 0x1, R26 ;  /* 0x0000000103037824 */ /* 0x000fe400078e021a */
[----:B------:R-:W-:Y:S02]  /*1250*/  IMAD.IADD R13, R9, 0x1, R18 ;  /* 0x00000001090d7824 */ /* 0x000fe400078e0212 */
[----:B------:R-:W-:Y:S02]  /*1260*/  IMAD.IADD R9, R18, 0x1, R5 ;  /* 0x0000000112097824 */ /* 0x000fe400078e0205 */
[----:B------:R-:W-:Y:S02]  /*1270*/  IMAD.SHL.U32 R80, R80, 0x2, RZ ;  /* 0x0000000250507824 */ /* 0x000fe400078e00ff */
[----:B------:R-:W-:Y:S02]  /*1280*/  IMAD.IADD R27, R32, 0x1, R34 ;  /* 0x00000001201b7824 */ /* 0x000fe400078e0222 */
[----:B------:R-:W-:-:S02]  /*1290*/  IMAD.IADD R0, R24, 0x1, R0 ;  /* 0x0000000118007824 */ /* 0x000fc400078e0200 */
[----:B------:R-:W-:Y:S02]  /*12a0*/  IMAD.IADD R26, R32, 0x1, R31 ;  /* 0x00000001201a7824 */ /* 0x000fe400078e021f */
[----:B------:R-:W-:-:S03]  /*12b0*/  IMAD.WIDE.U32 R122, R20, c[0x0][0x280], R10 ;  /* 0x0000a000147a7a25 */ /* 0x000fc600078e000a */
[----:B------:R-:W-:Y:S01]  /*12c0*/  ISETP.GE.AND P3, PT, R26, c[0x0][0x27c], PT ;  /* 0x00009f001a007a0c */ /* 0x000fe20003f66270 */
[----:B------:R-:W-:-:S03]  /*12d0*/  IMAD.WIDE.U32 R120, R20, c[0x0][0x290], R8 ;  /* 0x0000a40014787a25 */ /* 0x000fc600078e0008 */
[----:B------:R-:W-:Y:S01]  /*12e0*/  P2R R148, PR, RZ, 0x8 ;  /* 0x00000008ff947803 */ /* 0x000fe20000000000 */
[----:B------:R-:W-:-:S04]  /*12f0*/  IMAD.WIDE.U32 R126, R20, c[0x0][0x280], R14 ;  /* 0x0000a000147e7a25 */ /* 0x000fc800078e000e */
[----:B------:R-:W-:-:S04]  /*1300*/  IMAD.WIDE.U32 R124, R20, c[0x0][0x290], R12 ;  /* 0x0000a400147c7a25 */ /* 0x000fc800078e000c */
[----:B------:R-:W-:Y:S02]  /*1310*/  IMAD.MOV.U32 R154, RZ, RZ, c[0x0][0x27c] ;  /* 0x00009f00ff9a7624 */ /* 0x000fe400078e00ff */
[----:B------:R-:W-:Y:S02]  /*1320*/  IMAD.SHL.U32 R159, R159, 0x40, RZ ;  /* 0x000000409f9f7824 */ /* 0x000fe400078e00ff */
[----:B------:R-:W-:Y:S02]  /*1330*/  IMAD.SHL.U32 R160, R160, 0x40, RZ ;  /* 0x00000040a0a07824 */ /* 0x000fe400078e00ff */
[----:B------:R-:W-:Y:S02]  /*1340*/  IMAD.SHL.U32 R154, R154, 0x2, RZ ;  /* 0x000000029a9a7824 */ /* 0x000fe400078e00ff */
[----:B------:R-:W-:Y:S02]  /*1350*/  IMAD.IADD R145, R222, 0x1, -R21 ;  /* 0x00000001de917824 */ /* 0x000fe400078e0a15 */
[----:B------:R-:W-:Y:S01]  /*1360*/  IMAD R111, R23, 0x40, R92 ;  /* 0x00000040176f7824 */ /* 0x000fe200078e025c */
[--C-:B---3--:R-:W-:Y:S01]  /*1370*/  @P2 SHF.R.S32.HI R7, RZ, 0x1f, R22.reuse ;  /* 0x0000001fff072819 */ /* 0x108fe20000011416 */
[----:B------:R-:W-:-:S02]  /*1380*/  @P2 IMAD.MOV.U32 R6, RZ, RZ, R22 ;  /* 0x000000ffff062224 */ /* 0x000fc400078e0016 */
[----:B------:R-:W-:Y:S02]  /*1390*/  @!P2 IMAD.MOV.U32 R6, RZ, RZ, R246 ;  /* 0x000000ffff06a224 */ /* 0x000fe400078e00f6 */
[----:B------:R-:W-:Y:S01]  /*13a0*/  @!P2 IMAD.MOV.U32 R7, RZ, RZ, R19 ;  /* 0x000000ffff07a224 */ /* 0x000fe200078e0013 */
[----:B------:R-:W-:Y:S01]  /*13b0*/  @P1 LEA R4, P2, R2, c[0x0][0x220], 0x1 ;  /* 0x0000880002041a11 */ /* 0x000fe200078408ff */
[----:B------:R-:W-:Y:S01]  /*13c0*/  IMAD.WIDE.U32 R118, R6, c[0x0][0x2b0], RZ ;  /* 0x0000ac0006767a25 */ /* 0x000fe200078e00ff */
[----:B------:R-:W-:Y:S02]  /*13d0*/  SHF.R.S32.HI R19, RZ, 0x1f, R30 ;  /* 0x0000001fff137819 */ /* 0x000fe4000001141e */
[----:B------:R-:W-:Y:S02]  /*13e0*/  @P1 LEA.HI.X R5, R2, c[0x0][0x224], R3, 0x1, P2 ;  /* 0x0000890002051a11 */ /* 0x000fe400010f0c03 */
[----:B------:R-:W-:-:S03]  /*13f0*/  @P0 IADD3 R18, P2, R161, R2, RZ ;  /* 0x00000002a1120210 */ /* 0x000fc60007f5e0ff */
[----:B------:R-:W-:Y:S01]  /*1400*/  @!PT LDS RZ, [RZ] ;  /* 0x00000000fffff984 */ /* 0x000fe20000000800 */
[----:B------:R-:W-:Y:S01]  /*1410*/  @!PT LDS RZ, [RZ] ;  /* 0x00000000fffff984 */ /* 0x000fe20000000800 */
[----:B------:R-:W-:Y:S01]  /*1420*/  @!PT LDS RZ, [RZ] ;  /* 0x00000000fffff984 */ /* 0x000fe20000000800 */
[----:B------:R1:W-:Y:S02]  /*1430*/  @P1 LDGSTS.E.BYPASS.LTC128B.128 [R80+0x6100], [R4.64], !P4 ;  /* 0x0610000004501fae */ /* 0x0003e4000e101d46 */
[----:B------:R-:W-:Y:S01]  /*1440*/  @P0 IMAD.X R3, R157, 0x1, R3, P2 ;  /* 0x000000019d030824 */ /* 0x000fe200010e0603 */
[----:B------:R-:W-:Y:S01]  /*1450*/  ISETP.GE.AND P2, PT, R27, c[0x0][0x27c], PT ;  /* 0x00009f001b007a0c */ /* 0x000fe20003f46270 */
[----:B------:R1:W-:Y:S03]  /*1460*/  @P1 LDGSTS.E.BYPASS.LTC128B.128 [R80+0x8100], [R4.64+0x80], !P6 ;  /* 0x0810008004501fae */ /* 0x0003e6000f101d46 */
[----:B------:R-:W-:Y:S01]  /*1470*/  P2R R149, PR, RZ, 0x4 ;  /* 0x00000004ff957803 */ /* 0x000fe20000000000 */
[----:B------:R1:W-:Y:S01]  /*1480*/  @P1 LDGSTS.E.BYPASS.LTC128B.128 [R80+0xa100], [R4.64+0x100], !P5 ;  /* 0x0a10010004501fae */ /* 0x0003e2000e901d46 */
[----:B------:R-:W-:-:S04]  /*1490*/  @P0 LEA R2, P1, R18, c[0x0][0x220], 0x1 ;  /* 0x0000880012020a11 */ /* 0x000fc800078208ff */
[----:B------:R-:W-:Y:S02]  /*14a0*/  @P0 LEA.HI.X R3, R18, c[0x0][0x224], R3, 0x1, P1 ;  /* 0x0000890012030a11 */ /* 0x000fe400008f0c03 */
[----:B------:R-:W-:Y:S02]  /*14b0*/  SEL R18, RZ, c[0x0][0x27c], !P2 ;  /* 0x00009f00ff127a07 */ /* 0x000fe40005000000 */
[----:B------:R-:W-:Y:S01]  /*14c0*/  ISETP.NE.AND P1, PT, R170, 0x1, PT ;  /* 0x00000001aa00780c */ /* 0x000fe20003f25270 */
[----:B------:R2:W-:Y:S04]  /*14d0*/  @P0 LDGSTS.E.BYPASS.LTC128B.128 [R80+0x7100], [R2.64], !P4 ;  /* 0x0710000002500fae */ /* 0x0005e8000e101d46 */
[----:B------:R2:W-:Y:S04]  /*14e0*/  @P0 LDGSTS.E.BYPASS.LTC128B.128 [R80+0x9100], [R2.64+0x80], !P6 ;  /* 0x0910008002500fae */ /* 0x0005e8000f101d46 */
[----:B------:R2:W-:Y:S04]  /*14f0*/  @P0 LDGSTS.E.BYPASS.LTC128B.128 [R80+0xb100], [R2.64+0x100], !P5 ;  /* 0x0b10010002500fae */ /* 0x0005e8000e901d46 */
[----:B------:R-:W0:Y:S01]  /*1500*/  LDGDEPBAR ;  /* 0x00000000000079af */ /* 0x000e220000000000 */
[----:B-1----:R-:W-:-:S02]  /*1510*/  SHF.R.S32.HI R4, RZ, 0x1f, R0 ;  /* 0x0000001fff047819 */ /* 0x002fc40000011400 */
[----:B------:R-:W-:Y:S02]  /*1520*/  SEL R5, RZ, c[0x0][0x27c], !P3 ;  /* 0x00009f00ff057a07 */ /* 0x000fe40005800000 */
[CC--:B------:R-:W-:Y:S02]  /*1530*/  LEA.HI R22, R4.reuse, R0.reuse, RZ, 0x3 ;  /* 0x0000000004167211 */ /* 0x0c0fe400078f18ff */
[----:B------:R-:W-:Y:S01]  /*1540*/  LEA.HI R29, R4, R0, RZ, 0x6 ;  /* 0x00000000041d7211 */ /* 0x000fe200078f30ff */
[----:B------:R-:W-:Y:S01]  /*1550*/  IMAD.IADD R4, R27, 0x1, R18 ;  /* 0x000000011b047824 */ /* 0x000fe200078e0212 */
[----:B------:R-:W-:Y:S01]  /*1560*/  SHF.R.S32.HI R143, RZ, 0x3, R22 ;  /* 0x00000003ff8f7819 */ /* 0x000fe20000011416 */
[----:B------:R-:W-:-:S03]  /*1570*/  IMAD R0, R28, c[0x0][0x268], RZ ;  /* 0x00009a001c007a24 */ /* 0x000fc600078e02ff */
[----:B------:R-:W-:Y:S01]  /*1580*/  SHF.R.S32.HI R18, RZ, 0x1f, R4 ;  /* 0x0000001fff127819 */ /* 0x000fe20000011404 */
[C---:B------:R-:W-:Y:S02]  /*1590*/  IMAD R110, R106.reuse, c[0x0][0x26c], R0 ;  /* 0x00009b006a6e7a24 */ /* 0x040fe400078e0200 */
[----:B------:R-:W-:Y:S01]  /*15a0*/  IMAD.WIDE.U32 R106, R106, c[0x0][0x268], R16 ;  /* 0x00009a006a6a7a25 */ /* 0x000fe200078e0010 */
[----:B------:R-:W-:Y:S02]  /*15b0*/  LEA.HI R16, R19, R92, RZ, 0x3 ;  /* 0x0000005c13107211 */ /* 0x000fe400078f18ff */
[-C--:B------:R-:W-:Y:S01]  /*15c0*/  LEA.HI R17, R18, R4.reuse, RZ, 0x3 ;  /* 0x0000000412117211 */ /* 0x080fe200078f18ff */
[----:B------:R-:W-:Y:S01]  /*15d0*/  IMAD.IADD R0, R26, 0x1, R5 ;  /* 0x000000011a007824 */ /* 0x000fe200078e0205 */
[----:B------:R-:W-:Y:S01]  /*15e0*/  LEA.HI R18, R18, R4, RZ, 0x6 ;  /* 0x0000000412127211 */ /* 0x000fe200078f30ff */
[----:B------:R-:W-:Y:S01]  /*15f0*/  IMAD.IADD R110, R107, 0x1, R110 ;  /* 0x000000016b6e7824 */ /* 0x000fe200078e026e */
[----:B------:R-:W-:-:S02]  /*1600*/  LOP3.LUT R4, R16, 0xfffffff8, RZ, 0xc0, !PT ;  /* 0xfffffff810047812 */ /* 0x000fc400078ec0ff */
[----:B------:R-:W-:Y:S02]  /*1610*/  SHF.R.S32.HI R5, RZ, 0x1f, R0 ;  /* 0x0000001fff057819 */ /* 0x000fe40000011400 */
[----:B--2---:R-:W-:Y:S01]  /*1620*/  LEA.HI R2, R35, R168, RZ, 0x5 ;  /* 0x000000a823027211 */ /* 0x004fe200078f28ff */
[----:B------:R-:W-:Y:S01]  /*1630*/  IMAD.IADD R4, R92, 0x1, -R4 ;  /* 0x000000015c047824 */ /* 0x000fe200078e0a04 */
[CC--:B------:R-:W-:Y:S02]  /*1640*/  LEA.HI R16, R5.reuse, R0.reuse, RZ, 0x3 ;  /* 0x0000000005107211 */ /* 0x0c0fe400078f18ff */
[----:B------:R-:W-:Y:S01]  /*1650*/  LEA.HI R5, R5, R0, RZ, 0x6 ;  /* 0x0000000005057211 */ /* 0x000fe200078f30ff */
[----:B------:R-:W-:Y:S01]  /*1660*/  IMAD.SHL.U32 R2, R2, 0x10, RZ ;  /* 0x0000001002027824 */ /* 0x000fe200078e00ff */
[----:B------:R-:W-:Y:S01]  /*1670*/  SHF.R.S32.HI R0, RZ, 0x1f, R20 ;  /* 0x0000001fff007819 */ /* 0x000fe20000011414 */
[----:B------:R-:W-:Y:S01]  /*1680*/  BAR.SYNC.DEFER_BLOCKING 0x0 ;  /* 0x0000000000007b1d */ /* 0x000fe20000010000 */
[C---:B------:R-:W-:Y:S01]  /*1690*/  LOP3.LUT P0, RZ, R4.reuse, 0x4, RZ, 0xc0, !PT ;  /* 0x0000000404ff7812 */ /* 0x040fe2000780c0ff */
[----:B------:R-:W-:Y:S01]  /*16a0*/  IMAD.SHL.U32 R4, R4, 0x40, RZ ;  /* 0x0000004004047824 */ /* 0x000fe200078e00ff */
[----:B------:R-:W-:Y:S01]  /*16b0*/  LOP3.LUT R100, R2, 0xfffffe00, RZ, 0xc0, !PT ;  /* 0xfffffe0002647812 */ /* 0x000fe200078ec0ff */
[----:B------:R-:W-:Y:S01]  /*16c0*/  IMAD R3, R0, c[0x0][0x280], RZ ;  /* 0x0000a00000037a24 */ /* 0x000fe200078e02ff */
[----:B------:R-:W-:Y:S01]  /*16d0*/  IADD3 R35, R32, 0x50, RZ ;  /* 0x0000005020237810 */ /* 0x000fe20007ffe0ff */
[----:B------:R-:W-:Y:S01]  /*16e0*/  IMAD R0, R0, c[0x0][0x290], RZ ;  /* 0x0000a40000007a24 */ /* 0x000fe200078e02ff */
[----:B------:R-:W-:Y:S01]  /*16f0*/  LOP3.LUT R98, R4, 0x1c0, RZ, 0xc0, !PT ;  /* 0x000001c004627812 */ /* 0x000fe200078ec0ff */
[C---:B------:R-:W-:Y:S01]  /*1700*/  IMAD R28, R20.reuse, c[0x0][0x284], R3 ;  /* 0x0000a100141c7a24 */ /* 0x040fe200078e0203 */
[--C-:B------:R-:W-:Y:S01]  /*1710*/  SHF.R.S32.HI R136, RZ, 0x3, R17.reuse ;  /* 0x00000003ff887819 */ /* 0x100fe20000011411 */
[----:B------:R-:W-:Y:S01]  /*1720*/  IMAD R19, R20, c[0x0][0x294], R0 ;  /* 0x0000a50014137a24 */ /* 0x000fe200078e0200 */
[----:B------:R-:W-:Y:S01]  /*1730*/  SHF.R.U32.HI R99, RZ, 0x3, R98 ;  /* 0x00000003ff637819 */ /* 0x000fe20000011662 */
[----:B------:R-:W-:Y:S01]  /*1740*/  IMAD.SHL.U32 R0, R29, 0x40, RZ ;  /* 0x000000401d007824 */ /* 0x000fe200078e00ff */
[C---:B------:R-:W-:Y:S01]  /*1750*/  LOP3.LUT R2, R98.reuse, 0x38, R22, 0xf8, !PT ;  /* 0x0000003862027812 */ /* 0x040fe200078ef816 */
[----:B------:R-:W-:Y:S01]  /*1760*/  IMAD.IADD R141, R127, 0x1, R28 ;  /* 0x000000017f8d7824 */ /* 0x000fe200078e021c */
[----:B------:R-:W-:Y:S01]  /*1770*/  LOP3.LUT R3, R98, 0x38, R17, 0xf8, !PT ;  /* 0x0000003862037812 */ /* 0x000fe200078ef811 */
[----:B------:R-:W-:Y:S01]  /*1780*/  IMAD.IADD R139, R28, 0x1, R123 ;  /* 0x000000011c8b7824 */ /* 0x000fe200078e027b */
[-C--:B------:R-:W-:Y:S01]  /*1790*/  LOP3.LUT R10, R2, R99.reuse, RZ, 0x3c, !PT ;  /* 0x00000063020a7212 */ /* 0x080fe200078e3cff */
[----:B------:R-:W-:Y:S01]  /*17a0*/  IMAD.SHL.U32 R2, R18, 0x40, RZ ;  /* 0x0000004012027824 */ /* 0x000fe200078e00ff */
[----:B------:R-:W-:Y:S01]  /*17b0*/  LOP3.LUT R11, R0, 0x7ffff000, RZ, 0xc0, !PT ;  /* 0x7ffff000000b7812 */ /* 0x000fe200078ec0ff */
[----:B------:R-:W-:Y:S01]  /*17c0*/  IMAD.SHL.U32 R0, R5, 0x40, RZ ;  /* 0x0000004005007824 */ /* 0x000fe200078e00ff */
[----:B------:R-:W-:Y:S01]  /*17d0*/  LOP3.LUT R4, R98, 0x38, R16, 0xf8, !PT ;  /* 0x0000003862047812 */ /* 0x000fe200078ef810 */
[----:B------:R-:W-:Y:S01]  /*17e0*/  IMAD.IADD R140, R125, 0x1, R19 ;  /* 0x000000017d8c7824 */ /* 0x000fe200078e0213 */
[----:B------:R-:W-:Y:S01]  /*17f0*/  LOP3.LUT R5, R2, 0x7ffff000, RZ, 0xc0, !PT ;  /* 0x7ffff00002057812 */ /* 0x000fe200078ec0ff */
[----:B------:R-:W-:Y:S01]  /*1800*/  IMAD.IADD R138, R19, 0x1, R121 ;  /* 0x00000001138a7824 */ /* 0x000fe200078e0279 */
[----:B------:R-:W-:-:S02]  /*1810*/  LOP3.LUT R3, R3, R99, RZ, 0x3c, !PT ;  /* 0x0000006303037212 */ /* 0x000fc400078e3cff */
[----:B------:R-:W-:Y:S02]  /*1820*/  LOP3.LUT R2, R0, 0x7ffff000, RZ, 0xc0, !PT ;  /* 0x7ffff00000027812 */ /* 0x000fe400078ec0ff */
[----:B------:R-:W-:Y:S02]  /*1830*/  LOP3.LUT R0, R4, R99, RZ, 0x3c, !PT ;  /* 0x0000006304007212 */ /* 0x000fe400078e3cff */
[--C-:B------:R-:W-:Y:S02]  /*1840*/  IADD3 R8, R3, R5, R100.reuse ;  /* 0x0000000503087210 */ /* 0x100fe40007ffe064 */
[--C-:B------:R-:W-:Y:S01]  /*1850*/  IADD3 R5, R0, R2, R100.reuse ;  /* 0x0000000200057210 */ /* 0x100fe20007ffe064 */
[C---:B------:R-:W-:Y:S01]  /*1860*/  IMAD R0, R37.reuse, c[0x0][0x210], RZ ;  /* 0x0000840025007a24 */ /* 0x040fe200078e02ff */
[----:B------:R-:W-:Y:S01]  /*1870*/  SHF.R.S32.HI R3, RZ, 0x1f, R93 ;  /* 0x0000001fff037819 */ /* 0x000fe2000001145d */
[----:B------:R-:W-:Y:S01]  /*1880*/  IMAD R2, R37, c[0x0][0x1e8], RZ ;  /* 0x00007a0025027a24 */ /* 0x000fe200078e02ff */
[----:B------:R-:W-:Y:S01]  /*1890*/  IADD3 R10, R10, R11, R100 ;  /* 0x0000000b0a0a7210 */ /* 0x000fe20007ffe064 */
[C---:B------:R-:W-:Y:S01]  /*18a0*/  IMAD R0, R36.reuse, c[0x0][0x214], R0 ;  /* 0x0000850024007a24 */ /* 0x040fe200078e0200 */
[----:B------:R-:W-:Y:S01]  /*18b0*/  LEA.HI R88, R3, R93, RZ, 0x3 ;  /* 0x0000005d03587211 */ /* 0x000fe200078f18ff */
[----:B------:R-:W-:Y:S01]  /*18c0*/  IMAD R2, R36, c[0x0][0x1ec], R2 ;  /* 0x00007b0024027a24 */ /* 0x000fe200078e0202 */
[----:B------:R-:W-:Y:S01]  /*18d0*/  SHF.R.S32.HI R3, RZ, 0x1f, R27 ;  /* 0x0000001fff037819 */ /* 0x000fe2000001141b */
[----:B------:R-:W-:Y:S01]  /*18e0*/  IMAD.IADD R146, R165, 0x1, R0 ;  /* 0x00000001a5927824 */ /* 0x000fe200078e0200 */
[----:B------:R-:W-:Y:S01]  /*18f0*/  SHF.R.S32.HI R0, RZ, 0x1f, R94 ;  /* 0x0000001fff007819 */ /* 0x000fe2000001145e */
[----:B------:R-:W-:Y:S01]  /*1900*/  IMAD.IADD R147, R167, 0x1, R2 ;  /* 0x00000001a7937824 */ /* 0x000fe200078e0202 */
[----:B------:R-:W-:Y:S01]  /*1910*/  SHF.R.S32.HI R2, RZ, 0x1f, R95 ;  /* 0x0000001fff027819 */ /* 0x000fe2000001145f */
[----:B------:R-:W-:Y:S01]  /*1920*/  IMAD.SHL.U32 R133, R10, 0x2, RZ ;  /* 0x000000020a857824 */ /* 0x000fe200078e00ff */
[----:B------:R-:W-:Y:S01]  /*1930*/  LEA.HI R89, R0, R94, RZ, 0x3 ;  /* 0x0000005e00597211 */ /* 0x000fe200078f18ff */
[----:B------:R-:W-:Y:S01]  /*1940*/  IMAD R0, R7, c[0x0][0x2b0], RZ ;  /* 0x0000ac0007007a24 */ /* 0x000fe200078e02ff */
[----:B------:R-:W-:Y:S01]  /*1950*/  LEA.HI R90, R2, R95, RZ, 0x3 ;  /* 0x0000005f025a7211 */ /* 0x000fe200078f18ff */
[----:B------:R-:W-:Y:S01]  /*1960*/  IMAD.SHL.U32 R128, R8, 0x2, RZ ;  /* 0x0000000208807824 */ /* 0x000fe200078e00ff */
[----:B------:R-:W-:Y:S01]  /*1970*/  SHF.R.S32.HI R2, RZ, 0x1f, R26 ;  /* 0x0000001fff027819 */ /* 0x000fe2000001141a */
[----:B------:R-:W-:Y:S01]  /*1980*/  IMAD R4, R6, c[0x0][0x2b4], R0 ;  /* 0x0000ad0006047a24 */ /* 0x000fe200078e0200 */
[----:B------:R-:W-:Y:S01]  /*1990*/  LOP3.LUT R0, R98, 0x18, R24, 0xf8, !PT ;  /* 0x0000001862007812 */ /* 0x000fe200078ef818 */
[----:B------:R-:W-:Y:S01]  /*19a0*/  IMAD.SHL.U32 R113, R5, 0x2, RZ ;  /* 0x0000000205717824 */ /* 0x000fe200078e00ff */
[----:B------:R-:W-:Y:S01]  /*19b0*/  LEA.HI R2, R2, R26, RZ, 0x3 ;  /* 0x0000001a02027211 */ /* 0x000fe200078f18ff */
[----:B------:R-:W-:Y:S01]  /*19c0*/  IMAD.IADD R142, R119, 0x1, R4 ;  /* 0x00000001778e7824 */ /* 0x000fe200078e0204 */
[----:B------:R-:W-:-:S02]  /*19d0*/  LOP3.LUT R81, R0, R99, RZ, 0x3c, !PT ;  /* 0x0000006300517212 */ /* 0x000fc400078e3cff */
[----:B------:R-:W-:Y:S02]  /*19e0*/  LOP3.LUT R0, R22, 0xfffffff8, RZ, 0xc0, !PT ;  /* 0xfffffff816007812 */ /* 0x000fe400078ec0ff */
[----:B------:R-:W-:Y:S01]  /*19f0*/  LOP3.LUT R86, R2, 0xfffffff8, RZ, 0xc0, !PT ;  /* 0xfffffff802567812 */ /* 0x000fe200078ec0ff */
[----:B------:R-:W-:Y:S01]  /*1a00*/  IMAD.IADD R81, R100, 0x1, R81 ;  /* 0x0000000164517824 */ /* 0x000fe200078e0251 */
[----:B------:R-:W-:Y:S01]  /*1a10*/  SHF.R.S32.HI R2, RZ, 0x1f, R0 ;  /* 0x0000001fff027819 */ /* 0x000fe20000011400 */
[C---:B------:R-:W-:Y:S01]  /*1a20*/  IMAD.SHL.U32 R135, R0.reuse, 0x2, RZ ;  /* 0x0000000200877824 */ /* 0x040fe200078e00ff */
[----:B------:R-:W-:Y:S02]  /*1a30*/  LEA.HI R3, R3, R27, RZ, 0x3 ;  /* 0x0000001b03037211 */ /* 0x000fe400078f18ff */
[----:B------:R-:W-:Y:S02]  /*1a40*/  SHF.L.U64.HI R137, R0, 0x1, R2 ;  /* 0x0000000100897819 */ /* 0x000fe40000010202 */
[----:B------:R-:W-:-:S02]  /*1a50*/  LOP3.LUT R2, R17, 0xfffffff8, RZ, 0xc0, !PT ;  /* 0xfffffff811027812 */ /* 0x000fc400078ec0ff */
[----:B------:R-:W-:Y:S02]  /*1a60*/  LOP3.LUT R0, R16, 0xfffffff8, RZ, 0xc0, !PT ;  /* 0xfffffff810007812 */ /* 0x000fe400078ec0ff */
[----:B------:R-:W-:Y:S01]  /*1a70*/  LEA R81, R81, 0x100, 0x1 ;  /* 0x0000010051517811 */ /* 0x000fe200078e08ff */
[----:B------:R-:W-:Y:S01]  /*1a80*/  IMAD.SHL.U32 R131, R2, 0x2, RZ ;  /* 0x0000000202837824 */ /* 0x000fe200078e00ff */
[----:B------:R-:W-:Y:S01]  /*1a90*/  LOP3.LUT R87, R3, 0xfffffff8, RZ, 0xc0, !PT ;  /* 0xfffffff803577812 */ /* 0x000fe200078ec0ff */
[----:B------:R-:W-:Y:S01]  /*1aa0*/  IMAD.SHL.U32 R129, R0, 0x2, RZ ;  /* 0x0000000200817824 */ /* 0x000fe200078e00ff */
[----:B------:R-:W-:Y:S02]  /*1ab0*/  LOP3.LUT R90, R90, 0xfffffff8, RZ, 0xc0, !PT ;  /* 0xfffffff85a5a7812 */ /* 0x000fe400078ec0ff */
[----:B------:R-:W-:Y:S02]  /*1ac0*/  LOP3.LUT R89, R89, 0xfffffff8, RZ, 0xc0, !PT ;  /* 0xfffffff859597812 */ /* 0x000fe400078ec0ff */
[----:B------:R-:W-:-:S02]  /*1ad0*/  LOP3.LUT R88, R88, 0xfffffff8, RZ, 0xc0, !PT ;  /* 0xfffffff858587812 */ /* 0x000fc400078ec0ff */
[----:B------:R-:W-:Y:S02]  /*1ae0*/  SHF.R.S32.HI R4, RZ, 0x1f, R2 ;  /* 0x0000001fff047819 */ /* 0x000fe40000011402 */
[----:B------:R-:W-:Y:S02]  /*1af0*/  SHF.R.S32.HI R3, RZ, 0x1f, R0 ;  /* 0x0000001fff037819 */ /* 0x000fe40000011400 */
[C---:B------:R-:W-:Y:S02]  /*1b00*/  IADD3 R82, R81.reuse, 0x40, RZ ;  /* 0x0000004051527810 */ /* 0x040fe40007ffe0ff */
[----:B------:R-:W-:Y:S02]  /*1b10*/  @P0 IADD3 R82, R81, -0x40, RZ ;  /* 0xffffffc051520810 */ /* 0x000fe40007ffe0ff */
[C---:B------:R-:W-:Y:S02]  /*1b20*/  IADD3 R37, R32.reuse, 0x10, RZ ;  /* 0x0000001020257810 */ /* 0x040fe40007ffe0ff */
[----:B------:R-:W-:-:S02]  /*1b30*/  IADD3 R36, R32, 0x30, RZ ;  /* 0x0000003020247810 */ /* 0x000fc40007ffe0ff */
[----:B------:R-:W-:Y:S02]  /*1b40*/  SHF.R.S32.HI R105, RZ, 0x1f, R90 ;  /* 0x0000001fff697819 */ /* 0x000fe4000001145a */
[----:B------:R-:W-:Y:S02]  /*1b50*/  SHF.R.S32.HI R104, RZ, 0x1f, R89 ;  /* 0x0000001fff687819 */ /* 0x000fe40000011459 */
[----:B------:R-:W-:Y:S02]  /*1b60*/  SHF.R.S32.HI R103, RZ, 0x1f, R88 ;  /* 0x0000001fff677819 */ /* 0x000fe40000011458 */
[----:B------:R-:W-:Y:S02]  /*1b70*/  SHF.R.S32.HI R102, RZ, 0x1f, R87 ;  /* 0x0000001fff667819 */ /* 0x000fe40000011457 */
[----:B------:R-:W-:Y:S02]  /*1b80*/  SHF.R.S32.HI R101, RZ, 0x1f, R86 ;  /* 0x0000001fff657819 */ /* 0x000fe40000011456 */
[----:B------:R-:W-:-:S02]  /*1b90*/  SHF.R.S32.HI R134, RZ, 0x3, R16 ;  /* 0x00000003ff867819 */ /* 0x000fc40000011410 */
[----:B------:R-:W-:Y:S02]  /*1ba0*/  SHF.L.U64.HI R132, R2, 0x1, R4 ;  /* 0x0000000102847819 */ /* 0x000fe40000010204 */
[----:B------:R-:W-:Y:S02]  /*1bb0*/  SHF.L.U64.HI R130, R0, 0x1, R3 ;  /* 0x0000000100827819 */ /* 0x000fe40000010203 */
[----:B------:R-:W-:Y:S02]  /*1bc0*/  ISETP.GE.AND P0, PT, R163, 0x1, PT ;  /* 0x00000001a300780c */ /* 0x000fe40003f06270 */
.L_x_352:
[----:B------:R-:W-:Y:S01]  /*1bd0*/  IMAD.SHL.U32 R91, R79, 0x40, RZ ;  /* 0x000000404f5b7824 */ /* 0x000fe200078e00ff */
[----:B------:R-:W-:Y:S04]  /*1be0*/  DEPBAR.LE SB0, 0x0 ;  /* 0x000080000000791a */ /* 0x000fe80000000000 */
[----:B------:R-:W-:Y:S01]  /*1bf0*/  IMAD.IADD R0, R111, 0x1, R91 ;  /* 0x000000016f007824 */ /* 0x000fe200078e025b */
[----:B------:R-:W-:Y:S01]  /*1c00*/  ISETP.NE.AND P1, PT, R170, 0x1, PT ;  /* 0x00000001aa00780c */ /* 0x000fe20003f25270 */
[----:B------:R-:W-:Y:S01]  /*1c10*/  IMAD.MOV.U32 R83, RZ, RZ, RZ ;  /* 0x000000ffff537224 */ /* 0x000fe200078e00ff */
[----:B------:R-:W-:Y:S01]  /*1c20*/  ISETP.GE.AND P2, PT, R163, 0x1, PT ;  /* 0x00000001a300780c */ /* 0x000fe20003f46270 */
[----:B-1----:R-:W-:Y:S01]  /*1c30*/  IMAD.IADD R2, R151, 0x1, R0 ;  /* 0x0000000197027824 */ /* 0x002fe200078e0200 */
        /* <DEDUP_REMOVED lines=9> */
[C---:B------:R-:W-:Y:S03]  /*1cd0*/  @!P0 LEA R4, P1, R3.reuse, c[0x0][0x2a0], 0x2 ;  /* 0x0000a80003048a11 */ /* 0x040fe600078210ff */
[----:B------:R-:W-:Y:S01]  /*1ce0*/  IMAD R84, R0, c[0x0][0x2b8], R2 ;  /* 0x0000ae0000547a24 */ /* 0x000fe200078e0202 */
[----:B------:R-:W-:Y:S03]  /*1cf0*/  @!P0 LEA.HI.X R5, R3, c[0x0][0x2a4], R5, 0x2, P1 ;  /* 0x0000a90003058a11 */ /* 0x000fe600008f1405 */
[----:B------:R-:W-:Y:S01]  /*1d00*/  IMAD.WIDE.U32 R2, R84, c[0x0][0x1e0], RZ ;  /* 0x0000780054027a25 */ /* 0x000fe200078e00ff */
[----:B------:R-:W-:Y:S01]  /*1d10*/  SHF.R.S32.HI R96, RZ, 0x1f, R84 ;  /* 0x0000001fff607819 */ /* 0x000fe20000011454 */
[----:B------:R-:W2:Y:S04]  /*1d20*/  @!P0 LDG.E R83, [R4.64] ;  /* 0x0000000604538981 */ /* 0x000ea8000c1e1900 */
        /* <DEDUP_REMOVED lines=12> */
[----:B----4-:R-:W-:-:S05]  /*1df0*/  @!P2 BRA `(.L_x_329) ;  /* 0x000039700000a947 */ /* 0x010fca0003800000 */
[-C--:B------:R-:W-:Y:S01]  /*1e00*/  IMAD R3, R155, R79.reuse, RZ ;  /* 0x0000004f9b037224 */ /* 0x080fe200078e02ff */
[----:B------:R-:W-:Y:S01]  /*1e10*/  ISETP.NE.AND P0, PT, RZ, UR4, PT ;  /* 0x00000004ff007c0c */ /* 0x000fe2000bf05270 */
[-C--:B------:R-:W-:Y:S01]  /*1e20*/  IMAD R2, R156, R79.reuse, RZ ;  /* 0x0000004f9c027224 */ /* 0x080fe200078e02ff */
[----:B------:R-:W-:Y:S01]  /*1e30*/  SHF.R.S32.HI R0, RZ, 0x1f, R79 ;  /* 0x0000001fff007819 */ /* 0x000fe2000001144f */
[----:B------:R-:W-:Y:S01]  /*1e40*/  IMAD.WIDE.U32 R8, R159, R79, RZ ;  /* 0x0000004f9f087225 */ /* 0x000fe200078e00ff */
[----:B------:R-:W-:Y:S03]  /*1e50*/  IADD3 R4, -R91, R222, RZ ;  /* 0x000000de5b047210 */ /* 0x000fe60007ffe1ff */
[----:B------:R-:W-:Y:S01]  /*1e60*/  IMAD R3, R0, R159, R3 ;  /* 0x0000009f00037224 */ /* 0x000fe200078e0203 */
        /* <DEDUP_REMOVED lines=37> */
[----:B------:R-:W-:Y:S02]  /*20c0*/  LEA.HI.X R9, R0, c[0x0][0x274], R3, 0x1, P0 ;  /* 0x00009d0000097a11 */ /* 0x000fe400000f0c03 */
[C---:B------:R-:W-:Y:S04]  /*20d0*/  LEA R4, P0, R2.reuse, c[0x0][0x288], 0x1 ;  /* 0x0000a20002047a11 */ /* 0x040fe800078008ff */
[----:B------:R-:W-:Y:S02]  /*20e0*/  LEA.HI.X R5, R2, c[0x0][0x28c], R5, 0x1, P0 ;  /* 0x0000a30002057a11 */ /* 0x000fe400000f0c05 */
[----:B------:R-:W-:Y:S01]  /*20f0*/  ISETP.GE.AND P0, PT, R32, c[0x0][0x27c], PT ;  /* 0x00009f0020007a0c */ /* 0x000fe20003f06270 */
[----:B------:R-:W-:Y:S11]  /*2100*/  CS2R R2, SRZ ;  /* 0x0000000000027805 */ /* 0x000ff6000001ff00 */
[----:B------:R-:W-:Y:S01]  /*2110*/  @!UPT UIADD3 URZ, URZ, URZ, URZ ;  /* 0x0000003f3f3ff290 */ /* 0x000fe2000fffe03f */
        /* <DEDUP_REMOVED lines=22> */
.L_x_332:
[----:B------:R-:W-:Y:S05]  /*2280*/  BSYNC B0 ;  /* 0x0000000000007941 */ /* 0x000fea0003800000 */
.L_x_331:
[----:B------:R2:W3:Y:S04]  /*2290*/  SHFL.IDX PT, R65, R14, RZ, 0x1c1f ;  /* 0x001c1fff0e417589 */ /* 0x0004e800000e0000 */
[----:B------:R2:W4:Y:S01]  /*22a0*/  SHFL.IDX PT, R64, R15, RZ, 0x1c1f ;  /* 0x001c1fff0f407589 */ /* 0x00052200000e0000 */
[----:B------:R-:W-:-:S05]  /*22b0*/  @P1 BRA `(.L_x_333) ;  /* 0x0000371000001947 */ /* 0x000fca0003800000 */
[----:B-----5:R-:W-:Y:S01]  /*22c0*/  MOV R0, R19 ;  /* 0x0000001300007202 */ /* 0x020fe20000000f00 */
[----:B-1----:R-:W-:Y:S01]  /*22d0*/  IMAD.MOV.U32 R8, RZ, RZ, R20 ;  /* 0x000000ffff087224 */ /* 0x002fe200078e0014 */
[----:B------:R-:W-:Y:S01]  /*22e0*/  ISETP.GE.AND P0, PT, R24, c[0x0][0x1d4], PT ;  /* 0x0000750018007a0c */ /* 0x000fe20003f06270 */
[----:B------:R-:W-:Y:S01]  /*22f0*/  IMAD.MOV.U32 R5, RZ, RZ, R21 ;  /* 0x000000ffff057224 */ /* 0x000fe200078e0015 */
[----:B------:R-:W-:Y:S01]  /*2300*/  BSSY B0, `(.L_x_334) ;  /* 0x0000057000007945 */ /* 0x000fe20003800000 */
[----:B------:R-:W-:Y:S03]  /*2310*/  IMAD.MOV.U32 R4, RZ, RZ, R18 ;  /* 0x000000ffff047224 */ /* 0x000fe600078e0012 */
[----:B------:R-:W-:Y:S01]  /*2320*/  PRMT R29, R5, 0x5410, R8 ;  /* 0x00005410051d7816 */ /* 0x000fe20000000008 */
[----:B------:R-:W-:Y:S01]  /*2330*/  IMAD.MOV.U32 R8, RZ, RZ, R16 ;  /* 0x000000ffff087224 */ /* 0x000fe200078e0010 */
[----:B------:R-:W-:Y:S01]  /*2340*/  PRMT R28, R0, 0x5410, R4 ;  /* 0x00005410001c7816 */ /* 0x000fe20000000004 */
[----:B------:R-:W-:Y:S01]  /*2350*/  IMAD.MOV.U32 R5, RZ, RZ, R17 ;  /* 0x000000ffff057224 */ /* 0x000fe200078e0011 */
[----:B------:R-:W-:Y:S01]  /*2360*/  MOV R4, R12 ;  /* 0x0000000c00047202 */ /* 0x000fe20000000f00 */
[----:B------:R-:W-:Y:S03]  /*2370*/  IMAD.MOV.U32 R0, RZ, RZ, R13 ;  /* 0x000000ffff007224 */ /* 0x000fe600078e000d */
[----:B------:R-:W-:Y:S01]  /*2380*/  PRMT R23, R5, 0x5410, R8 ;  /* 0x0000541005177816 */ /* 0x000fe20000000008 */
[----:B------:R-:W-:Y:S01]  /*2390*/  IMAD.MOV.U32 R8, RZ, RZ, R52 ;  /* 0x000000ffff087224 */ /* 0x000fe200078e0034 */
[----:B------:R-:W-:Y:S01]  /*23a0*/  PRMT R22, R0, 0x5410, R4 ;  /* 0x0000541000167816 */ /* 0x000fe20000000004 */
[----:B------:R-:W-:Y:S01]  /*23b0*/  IMAD.MOV.U32 R4, RZ, RZ, R6 ;  /* 0x000000ffff047224 */ /* 0x000fe200078e0006 */
[----:B------:R-:W-:Y:S01]  /*23c0*/  MOV R0, R7 ;  /* 0x0000000700007202 */ /* 0x000fe20000000f00 */
[----:B------:R-:W-:Y:S03]  /*23d0*/  IMAD.MOV.U32 R5, RZ, RZ, R53 ;  /* 0x000000ffff057224 */ /* 0x000fe600078e0035 */
[----:B--2---:R-:W-:Y:S01]  /*23e0*/  PRMT R15, R0, 0x5410, R4 ;  /* 0x00005410000f7816 */ /* 0x004fe20000000004 */
[----:B------:R-:W-:Y:S01]  /*23f0*/  IMAD.MOV.U32 R4, RZ, RZ, R48 ;  /* 0x000000ffff047224 */ /* 0x000fe200078e0030 */
[----:B------:R-:W-:Y:S01]  /*2400*/  PRMT R57, R8, 0x5410, R5 ;  /* 0x0000541008397816 */ /* 0x000fe20000000005 */
[----:B------:R-:W-:Y:S01]  /*2410*/  IMAD.MOV.U32 R5, RZ, RZ, R51 ;  /* 0x000000ffff057224 */ /* 0x000fe200078e0033 */
[----:B------:R-:W-:Y:S02]  /*2420*/  MOV R8, R50 ;  /* 0x0000003200087202 */ /* 0x000fe40000000f00 */
[----:B------:R-:W-:Y:S02]  /*2430*/  MOV R0, R49 ;  /* 0x0000003100007202 */ /* 0x000fe40000000f00 */
[----:B------:R-:W-:Y:S01]  /*2440*/  PRMT R56, R8, 0x5410, R5 ;  /* 0x0000541008387816 */ /* 0x000fe20000000005 */
[----:B------:R-:W-:Y:S01]  /*2450*/  IMAD.MOV.U32 R8, RZ, RZ, R46 ;  /* 0x000000ffff087224 */ /* 0x000fe200078e002e */
[----:B------:R-:W-:Y:S01]  /*2460*/  PRMT R55, R4, 0x5410, R0 ;  /* 0x0000541004377816 */ /* 0x000fe20000000000 */
[----:B------:R-:W-:Y:S01]  /*2470*/  IMAD.MOV.U32 R5, RZ, RZ, R47 ;  /* 0x000000ffff057224 */ /* 0x000fe200078e002f */
[----:B------:R-:W-:Y:S01]  /*2480*/  MOV R4, R44 ;  /* 0x0000002c00047202 */ /* 0x000fe20000000f00 */
[----:B------:R-:W-:Y:S03]  /*2490*/  IMAD.MOV.U32 R0, RZ, RZ, R45 ;  /* 0x000000ffff007224 */ /* 0x000fe600078e002d */
[----:B------:R-:W-:Y:S02]  /*24a0*/  PRMT R54, R8, 0x5410, R5 ;  /* 0x0000541008367816 */ /* 0x000fe40000000005 */
[----:B------:R-:W-:Y:S01]  /*24b0*/  PRMT R43, R4, 0x5410, R0 ;  /* 0x00005410042b7816 */ /* 0x000fe20000000000 */
[----:B------:R-:W-:-:S05]  /*24c0*/  @P0 BRA `(.L_x_335) ;  /* 0x000003a000000947 */ /* 0x000fca0003800000 */
[C---:B----4-:R-:W-:Y:S01]  /*24d0*/  LEA R58, P0, R24.reuse, R64, 0x1 ;  /* 0x00000040183a7211 */ /* 0x050fe200078008ff */
[----:B------:R-:W1:Y:S01]  /*24e0*/  LDS.128 R8, [R81+0x6000] ;  /* 0x0060000051087984 */ /* 0x000e620000000c00 */
[----:B------:R-:W-:Y:S01]  /*24f0*/  MOV R4, R2 ;  /* 0x0000000200047202 */ /* 0x000fe20000000f00 */
[----:B------:R-:W-:Y:S01]  /*2500*/  IMAD.MOV.U32 R30, RZ, RZ, R38 ;  /* 0x000000ffff1e7224 */ /* 0x000fe200078e0026 */
[----:B---3--:R-:W-:Y:S01]  /*2510*/  LEA.HI.X R59, R24, R65, R25, 0x1, P0 ;  /* 0x00000041183b7211 */ /* 0x008fe200000f0c19 */
[--C-:B------:R-:W-:Y:S01]  /*2520*/  IMAD.MOV.U32 R40, RZ, RZ, R39.reuse ;  /* 0x000000ffff287224 */ /* 0x100fe200078e0027 */
[----:B------:R-:W-:Y:S11]  /*2530*/  ISETP.GE.AND P0, PT, R32, c[0x0][0x27c], PT ;  /* 0x00009f0020007a0c */ /* 0x000ff60003f06270 */
[----:B------:R-:W-:Y:S02]  /*2540*/  @!UPT UIADD3 URZ, URZ, URZ, URZ ;  /* 0x0000003f3f3ff290 */ /* 0x000fe4000fffe03f */
[----:B------:R-:W-:Y:S02]  /*2550*/  @!P0 SHF.R.U64 R38, R38, 0x10, R39 ;  /* 0x0000001026268819 */ /* 0x000fe40000001227 */
[--C-:B------:R-:W-:Y:S01]  /*2560*/  @!P0 SHF.R.U64 R5, R2, 0x10, R3.reuse ;  /* 0x0000001002058819 */ /* 0x100fe20000001203 */
[----:B------:R-:W-:Y:S01]  /*2570*/  IMAD.MOV.U32 R2, RZ, RZ, R3 ;  /* 0x000000ffff027224 */ /* 0x000fe200078e0003 */
[----:B------:R-:W-:Y:S02]  /*2580*/  @!P0 SHF.R.U32.HI R14, RZ, 0x10, R39 ;  /* 0x00000010ff0e8819 */ /* 0x000fe40000011627 */
[----:B------:R-:W-:Y:S02]  /*2590*/  @!P0 SHF.R.U32.HI R0, RZ, 0x10, R3 ;  /* 0x00000010ff008819 */ /* 0x000fe40000011603 */
[----:B------:R-:W-:Y:S02]  /*25a0*/  @!P0 PRMT R38, R30, 0x5410, R38 ;  /* 0x000054101e268816 */ /* 0x000fe40000000026 */
[----:B------:R-:W-:Y:S02]  /*25b0*/  @!P0 PRMT R4, R4, 0x5410, R5 ;  /* 0x0000541004048816 */ /* 0x000fe40000000005 */
[----:B------:R-:W-:Y:S01]  /*25c0*/  @!P0 PRMT R41, R40, 0x5410, R14 ;  /* 0x0000541028298816 */ /* 0x000fe2000000000e */
[----:B------:R-:W-:Y:S01]  /*25d0*/  @!P0 IMAD.U32 R5, R38, 0x10000, RZ ;  /* 0x0001000026058824 */ /* 0x000fe200078e00ff */
[----:B------:R-:W-:Y:S02]  /*25e0*/  @!P0 PRMT R14, R2, 0x5410, R0 ;  /* 0x00005410020e8816 */ /* 0x000fe40000000000 */
[----:B------:R-:W-:Y:S02]  /*25f0*/  @!P0 SHF.L.U32 R3, R4, 0x10, RZ ;  /* 0x0000001004038819 */ /* 0x000fe400000006ff */
[----:B------:R-:W-:Y:S02]  /*2600*/  @!P0 LOP3.LUT R38, R38, 0xffff0000, RZ, 0xc0, !PT ;  /* 0xffff000026268812 */ /* 0x000fe400078ec0ff */
[----:B------:R-:W-:Y:S01]  /*2610*/  @!P0 LOP3.LUT R4, R4, 0xffff0000, RZ, 0xc0, !PT ;  /* 0xffff000004048812 */ /* 0x000fe200078ec0ff */
[C---:B-1----:R-:W-:Y:S01]  /*2620*/  @!P0 IMAD.U32 R30, R8.reuse, 0x10000, RZ ;  /* 0x00010000081e8824 */ /* 0x042fe200078e00ff */
[----:B------:R-:W-:Y:S01]  /*2630*/  @!P0 LOP3.LUT R0, R8, 0xffff0000, RZ, 0xc0, !PT ;  /* 0xffff000008008812 */ /* 0x000fe200078ec0ff */
[C---:B------:R-:W-:Y:S01]  /*2640*/  @!P0 IMAD.U32 R39, R9.reuse, 0x10000, RZ ;  /* 0x0001000009278824 */ /* 0x040fe200078e00ff */
[----:B------:R-:W-:Y:S03]  /*2650*/  @!P0 LOP3.LUT R2, R9, 0xffff0000, RZ, 0xc0, !PT ;  /* 0xffff000009028812 */ /* 0x000fe600078ec0ff */
[C---:B------:R-:W-:Y:S02]  /*2660*/  @!P0 FMUL.FTZ R40, R0.reuse, R5 ;  /* 0x0000000500288220 */ /* 0x040fe40000410000 */
[-C--:B------:R-:W-:Y:S02]  /*2670*/  @!P0 FMUL.FTZ R0, R0, R3.reuse ;  /* 0x0000000300008220 */ /* 0x080fe40000410000 */
[----:B------:R-:W-:Y:S02]  /*2680*/  @!P0 FMUL.FTZ R42, R2, R38 ;  /* 0x00000026022a8220 */ /* 0x000fe40000410000 */
[----:B------:R-:W-:Y:S01]  /*2690*/  @!P0 FFMA.FTZ R63, R30, R3, -R40 ;  /* 0x000000031e3f8223 */ /* 0x000fe20000010828 */
[----:B------:R-:W-:Y:S01]  /*26a0*/  @!P0 LOP3.LUT R3, R10, 0xffff0000, RZ, 0xc0, !PT ;  /* 0xffff00000a038812 */ /* 0x000fe200078ec0ff */
[----:B------:R-:W-:Y:S01]  /*26b0*/  @!P0 FFMA.FTZ R0, R5, R30, R0 ;  /* 0x0000001e05008223 */ /* 0x000fe20000010000 */
[C---:B------:R-:W-:Y:S01]  /*26c0*/  @!P0 SHF.L.U32 R30, R41.reuse, 0x10, RZ ;  /* 0x00000010291e8819 */ /* 0x040fe200000006ff */
[----:B------:R-:W-:Y:S01]  /*26d0*/  @!P0 IMAD.U32 R5, R14, 0x10000, RZ ;  /* 0x000100000e058824 */ /* 0x000fe200078e00ff */
[----:B------:R-:W-:Y:S01]  /*26e0*/  @!P0 LOP3.LUT R41, R41, 0xffff0000, RZ, 0xc0, !PT ;  /* 0xffff000029298812 */ /* 0x000fe200078ec0ff */
[-C--:B------:R-:W-:Y:S01]  /*26f0*/  @!P0 FMUL.FTZ R2, R2, R4.reuse ;  /* 0x0000000402028220 */ /* 0x080fe20000410000 */
[----:B------:R-:W-:Y:S01]  /*2700*/  @!P0 F2FP.BF16.PACK_AB R0, R0, R63 ;  /* 0x0000003f0000823e */ /* 0x000fe200000010ff */
[----:B------:R-:W-:Y:S01]  /*2710*/  @!P0 FFMA.FTZ R62, R39, R4, -R42 ;  /* 0x00000004273e8223 */ /* 0x000fe2000001082a */
[----:B------:R-:W-:Y:S01]  /*2720*/  @!P0 LOP3.LUT R4, R11, 0xffff0000, RZ, 0xc0, !PT ;  /* 0xffff00000b048812 */ /* 0x000fe200078ec0ff */
[----:B------:R-:W-:Y:S01]  /*2730*/  @!P0 IMAD.U32 R40, R10, 0x10000, RZ ;  /* 0x000100000a288824 */ /* 0x000fe200078e00ff */
[----:B------:R-:W-:Y:S01]  /*2740*/  @!P0 LOP3.LUT R14, R14, 0xffff0000, RZ, 0xc0, !PT ;  /* 0xffff00000e0e8812 */ /* 0x000fe200078ec0ff */
[----:B------:R-:W-:Y:S01]  /*2750*/  @!P0 FMUL.FTZ R60, R3, R30 ;  /* 0x0000001e033c8220 */ /* 0x000fe20000410000 */
[----:B------:R-:W-:Y:S01]  /*2760*/  @!P0 SHF.L.U32 R42, R11, 0x10, RZ ;  /* 0x000000100b2a8819 */ /* 0x000fe200000006ff */
        /* <DEDUP_REMOVED lines=16> */
.L_x_335:
[----:B------:R-:W-:Y:S05]  /*2870*/  BSYNC B0 ;  /* 0x0000000000007941 */ /* 0x000fea0003800000 */
.L_x_334:
[----:B------:R-:W-:Y:S01]  /*2880*/  ISETP.GE.AND P0, PT, R27, c[0x0][0x1d4], PT ;  /* 0x000075001b007a0c */ /* 0x000fe20003f06270 */
[----:B------:R-:W-:Y:S01]  /*2890*/  @!UPT UIADD3 URZ, URZ, URZ, URZ ;  /* 0x0000003f3f3ff290 */ /* 0x000fe2000fffe03f */
[----:B------:R-:W-:Y:S11]  /*28a0*/  BSSY B0, `(.L_x_336) ;  /* 0x0000038000007945 */ /* 0x000ff60003800000 */
[----:B------:R-:W-:-:S05]  /*28b0*/  @P0 BRA `(.L_x_337) ;  /* 0x0000036000000947 */ /* 0x000fca0003800000 */
[C---:B----4-:R-:W-:Y:S01]  /*28c0*/  LEA R40, P0, R87.reuse, R64, 0x1 ;  /* 0x0000004057287211 */ /* 0x050fe200078008ff */
[----:B-1----:R-:W1:Y:S03]  /*28d0*/  LDS.128 R8, [R82+0x6000] ;  /* 0x0060000052087984 */ /* 0x002e660000000c00 */
[----:B---3--:R-:W-:Y:S02]  /*28e0*/  LEA.HI.X R41, R87, R65, R102, 0x1, P0 ;  /* 0x0000004157297211 */ /* 0x008fe400000f0c66 */
[----:B------:R-:W-:Y:S11]  /*28f0*/  ISETP.GE.AND P0, PT, R37, c[0x0][0x27c], PT ;  /* 0x00009f0025007a0c */ /* 0x000ff60003f06270 */
[----:B------:R-:W-:Y:S02]  /*2900*/  @!UPT UIADD3 URZ, URZ, URZ, URZ ;  /* 0x0000003f3f3ff290 */ /* 0x000fe4000fffe03f */
[----:B------:R-:W-:Y:S02]  /*2910*/  @!P0 SHF.R.U64 R4, R44, 0x10, R45 ;  /* 0x000000102c048819 */ /* 0x000fe4000000122d */
[--C-:B------:R-:W-:Y:S02]  /*2920*/  @!P0 SHF.R.U64 R0, R6, 0x10, R7.reuse ;  /* 0x0000001006008819 */ /* 0x100fe40000001207 */
[----:B------:R-:W-:Y:S02]  /*2930*/  @!P0 PRMT R4, R43, 0x5410, R4 ;  /* 0x000054102b048816 */ /* 0x000fe40000000004 */
[C---:B------:R-:W-:Y:S02]  /*2940*/  @!P0 PRMT R0, R15.reuse, 0x5432, R0 ;  /* 0x000054320f008816 */ /* 0x040fe40000000000 */
[----:B------:R-:W-:Y:S01]  /*2950*/  @!P0 SHF.R.U32.HI R6, RZ, 0x10, R7 ;  /* 0x00000010ff068819 */ /* 0x000fe20000011607 */
[----:B------:R-:W-:Y:S01]  /*2960*/  @!P0 IMAD.U32 R7, R4, 0x10000, RZ ;  /* 0x0001000004078824 */ /* 0x000fe200078e00ff */
[----:B------:R-:W-:Y:S01]  /*2970*/  @!P0 SHF.R.U32.HI R38, RZ, 0x10, R45 ;  /* 0x00000010ff268819 */ /* 0x000fe2000001162d */
[----:B------:R-:W-:Y:S01]  /*2980*/  @!P0 IMAD.U32 R5, R0, 0x10000, RZ ;  /* 0x0001000000058824 */ /* 0x000fe200078e00ff */
[----:B------:R-:W-:Y:S02]  /*2990*/  @!P0 PRMT R6, R15, 0x5410, R6 ;  /* 0x000054100f068816 */ /* 0x000fe40000000006 */
[----:B------:R-:W-:Y:S02]  /*29a0*/  @!P0 LOP3.LUT R15, R4, 0xffff0000, RZ, 0xc0, !PT ;  /* 0xffff0000040f8812 */ /* 0x000fe400078ec0ff */
[----:B------:R-:W-:Y:S02]  /*29b0*/  @!P0 LOP3.LUT R4, R0, 0xffff0000, RZ, 0xc0, !PT ;  /* 0xffff000000048812 */ /* 0x000fe400078ec0ff */
[----:B------:R-:W-:Y:S01]  /*29c0*/  @!P0 PRMT R38, R43, 0x5432, R38 ;  /* 0x000054322b268816 */ /* 0x000fe20000000026 */
[C---:B-1----:R-:W-:Y:S01]  /*29d0*/  @!P0 IMAD.U32 R14, R8.reuse, 0x10000, RZ ;  /* 0x00010000080e8824 */ /* 0x042fe200078e00ff */
[----:B------:R-:W-:Y:S02]  /*29e0*/  @!P0 LOP3.LUT R2, R8, 0xffff0000, RZ, 0xc0, !PT ;  /* 0xffff000008028812 */ /* 0x000fe400078ec0ff */
[C---:B------:R-:W-:Y:S02]  /*29f0*/  @!P0 LOP3.LUT R3, R9.reuse, 0xffff0000, RZ, 0xc0, !PT ;  /* 0xffff000009038812 */ /* 0x040fe400078ec0ff */
[----:B------:R-:W-:Y:S01]  /*2a00*/  @!P0 SHF.L.U32 R30, R9, 0x10, RZ ;  /* 0x00000010091e8819 */ /* 0x000fe200000006ff */
[C---:B------:R-:W-:Y:S02]  /*2a10*/  @!P0 FMUL.FTZ R39, R2.reuse, R7 ;  /* 0x0000000702278220 */ /* 0x040fe40000410000 */
[----:B------:R-:W-:Y:S02]  /*2a20*/  @!P0 FMUL.FTZ R0, R2, R5 ;  /* 0x0000000502008220 */ /* 0x000fe40000410000 */
[C---:B------:R-:W-:Y:S02]  /*2a30*/  @!P0 FMUL.FTZ R42, R3.reuse, R15 ;  /* 0x0000000f032a8220 */ /* 0x040fe40000410000 */
[----:B------:R-:W-:Y:S01]  /*2a40*/  @!P0 FFMA.FTZ R45, R14, R5, -R39 ;  /* 0x000000050e2d8223 */ /* 0x000fe20000010827 */
[----:B------:R-:W-:Y:S01]  /*2a50*/  @!P0 SHF.L.U32 R5, R6, 0x10, RZ ;  /* 0x0000001006058819 */ /* 0x000fe200000006ff */
[----:B------:R-:W-:Y:S01]  /*2a60*/  @!P0 FMUL.FTZ R2, R3, R4 ;  /* 0x0000000403028220 */ /* 0x000fe20000410000 */
[----:B------:R-:W-:Y:S01]  /*2a70*/  @!P0 LOP3.LUT R3, R10, 0xffff0000, RZ, 0xc0, !PT ;  /* 0xffff00000a038812 */ /* 0x000fe200078ec0ff */
[----:B------:R-:W-:Y:S01]  /*2a80*/  @!P0 FFMA.FTZ R0, R7, R14, R0 ;  /* 0x0000000e07008223 */ /* 0x000fe20000010000 */
[----:B------:R-:W-:Y:S01]  /*2a90*/  @!P0 LOP3.LUT R6, R6, 0xffff0000, RZ, 0xc0, !PT ;  /* 0xffff000006068812 */ /* 0x000fe200078ec0ff */
[C---:B------:R-:W-:Y:S01]  /*2aa0*/  @!P0 IMAD.U32 R7, R38.reuse, 0x10000, RZ ;  /* 0x0001000026078824 */ /* 0x040fe200078e00ff */
[----:B------:R-:W-:Y:S01]  /*2ab0*/  @!P0 LOP3.LUT R38, R38, 0xffff0000, RZ, 0xc0, !PT ;  /* 0xffff000026268812 */ /* 0x000fe200078ec0ff */
[----:B------:R-:W-:Y:S01]  /*2ac0*/  @!P0 FFMA.FTZ R44, R30, R4, -R42 ;  /* 0x000000041e2c8223 */ /* 0x000fe2000001082a */
[----:B------:R-:W-:Y:S01]  /*2ad0*/  @!P0 LOP3.LUT R4, R11, 0xffff0000, RZ, 0xc0, !PT ;  /* 0xffff00000b048812 */ /* 0x000fe200078ec0ff */
[----:B------:R-:W-:Y:S01]  /*2ae0*/  @!P0 IMAD.U32 R14, R10, 0x10000, RZ ;  /* 0x000100000a0e8824 */ /* 0x000fe200078e00ff */
[----:B------:R-:W-:Y:S01]  /*2af0*/  @!P0 F2FP.BF16.PACK_AB R0, R0, R45 ;  /* 0x0000002d0000823e */ /* 0x000fe200000010ff */
[C---:B------:R-:W-:Y:S02]  /*2b00*/  @!P0 FMUL.FTZ R42, R3.reuse, R7 ;  /* 0x00000007032a8220 */ /* 0x040fe40000410000 */
[-C--:B------:R-:W-:Y:S02]  /*2b10*/  @!P0 FMUL.FTZ R3, R3, R5.reuse ;  /* 0x0000000503038220 */ /* 0x080fe40000410000 */
[----:B------:R-:W-:Y:S02]  /*2b20*/  @!P0 IMAD.U32 R39, R11, 0x10000, RZ ;  /* 0x000100000b278824 */ /* 0x000fe400078e00ff */
        /* <DEDUP_REMOVED lines=15> */
.L_x_337:
[----:B------:R-:W-:Y:S05]  /*2c20*/  BSYNC B0 ;  /* 0x0000000000007941 */ /* 0x000fea0003800000 */
.L_x_336:
        /* <DEDUP_REMOVED lines=11> */
[----:B------:R-:W-:Y:S02]  /*2ce0*/  @!P0 SHF.R.U32.HI R2, RZ, 0x10, R13 ;  /* 0x00000010ff028819 */ /* 0x000fe4000001160d */
[----:B------:R-:W-:Y:S02]  /*2cf0*/  @!P0 PRMT R13, R54, 0x5410, R3 ;  /* 0x00005410360d8816 */ /* 0x000fe40000000003 */
[C---:B------:R-:W-:Y:S02]  /*2d00*/  @!P0 PRMT R0, R22.reuse, 0x5432, R0 ;  /* 0x0000543216008816 */ /* 0x040fe40000000000 */
[----:B------:R-:W-:Y:S01]  /*2d10*/  @!P0 PRMT R5, R22, 0x5410, R2 ;  /* 0x0000541016058816 */ /* 0x000fe20000000002 */
[C---:B------:R-:W-:Y:S01]  /*2d20*/  @!P0 IMAD.U32 R7, R13.reuse, 0x10000, RZ ;  /* 0x000100000d078824 */ /* 0x040fe200078e00ff */
[----:B------:R-:W-:Y:S01]  /*2d30*/  @!P0 SHF.R.U32.HI R15, RZ, 0x10, R47 ;  /* 0x00000010ff0f8819 */ /* 0x000fe2000001162f */
[C---:B------:R-:W-:Y:S01]  /*2d40*/  @!P0 IMAD.U32 R6, R0.reuse, 0x10000, RZ ;  /* 0x0001000000068824 */ /* 0x040fe200078e00ff */
        /* <DEDUP_REMOVED lines=8> */
[-C--:B------:R-:W-:Y:S02]  /*2dd0*/  @!P0 FMUL.FTZ R0, R2, R6.reuse ;  /* 0x0000000602008220 */ /* 0x080fe40000410000 */
[----:B------:R-:W-:Y:S02]  /*2de0*/  @!P0 FMUL.FTZ R30, R3, R13 ;  /* 0x0000000d031e8220 */ /* 0x000fe40000410000 */
        /* <DEDUP_REMOVED lines=13> */
[----:B------:R-:W-:Y:S02]  /*2ec0*/  @!P0 FMUL.FTZ R3, R3, R6 ;  /* 0x0000000603038220 */ /* 0x000fe40000410000 */
        /* <DEDUP_REMOVED lines=16> */
.L_x_339:
[----:B------:R-:W-:Y:S05]  /*2fd0*/  BSYNC B0 ;  /* 0x0000000000007941 */ /* 0x000fea0003800000 */
.L_x_338:
[----:B------:R-:W-:Y:S01]  /*2fe0*/  ISETP.GE.AND P0, PT, R95, c[0x0][0x1d4], PT ;  /* 0x000075005f007a0c */ /* 0x000fe20003f06270 */
[----:B------:R-:W-:Y:S01]  /*2ff0*/  @!UPT UIADD3 URZ, URZ, URZ, URZ ;  /* 0x0000003f3f3ff290 */ /* 0x000fe2000fffe03f */
[----:B------:R-:W-:Y:S11]  /*3000*/  BSSY B0, `(.L_x_340) ;  /* 0x0000038000007945 */ /* 0x000ff60003800000 */
[----:B------:R-:W-:-:S05]  /*3010*/  @P0 BRA `(.L_x_341) ;  /* 0x0000036000000947 */ /* 0x000fca0003800000 */
[C---:B-1--4-:R-:W-:Y:S01]  /*3020*/  LEA R38, P0, R90.reuse, R64, 0x1 ;  /* 0x000000405a267211 */ /* 0x052fe200078008ff */
[----:B------:R-:W1:Y:S03]  /*3030*/  LDS.128 R8, [R82+0x8000] ;  /* 0x0080000052087984 */ /* 0x000e660000000c00 */
        /* <DEDUP_REMOVED lines=52> */
.L_x_341:
[----:B------:R-:W-:Y:S05]  /*3380*/  BSYNC B0 ;  /* 0x0000000000007941 */ /* 0x000fea0003800000 */
.L_x_340:
        /* <DEDUP_REMOVED lines=58> */
.L_x_343:
[----:B------:R-:W-:Y:S05]  /*3730*/  BSYNC B0 ;  /* 0x0000000000007941 */ /* 0x000fea0003800000 */
.L_x_342:
[----:B------:R-:W-:Y:S11]  /*3740*/  ISETP.GE.AND P0, PT, R93, c[0x0][0x1d4], PT ;  /* 0x000075005d007a0c */ /* 0x000ff60003f06270 */
[----:B------:R-:W-:Y:S02]  /*3750*/  @!UPT UIADD3 URZ, URZ, URZ, URZ ;  /* 0x0000003f3f3ff290 */ /* 0x000fe4000fffe03f */
        /* <DEDUP_REMOVED lines=56> */
.L_x_330:
        /* <DEDUP_REMOVED lines=47> */
.L_x_345:
[----:B------:R-:W-:Y:S05]  /*3dd0*/  BSYNC B0 ;  /* 0x0000000000007941 */ /* 0x000fea0003800000 */
.L_x_344:
[----:B------:R2:W3:Y:S04]  /*3de0*/  SHFL.IDX PT, R69, R14, RZ, 0x1c1f ;  /* 0x001c1fff0e457589 */ /* 0x0004e800000e0000 */
[----:B------:R2:W4:Y:S01]  /*3df0*/  SHFL.IDX PT, R68, R15, RZ, 0x1c1f ;  /* 0x001c1fff0f447589 */ /* 0x00052200000e0000 */
[----:B------:R-:W-:-:S05]  /*3e00*/  @P1 BRA `(.L_x_333) ;  /* 0x00001bc000001947 */ /* 0x000fca0003800000 */
[----:B------:R-:W-:Y:S01]  /*3e10*/  ISETP.GE.AND P0, PT, R24, c[0x0][0x1d4], PT ;  /* 0x0000750018007a0c */ /* 0x000fe20003f06270 */
[----:B-1---5:R-:W-:Y:S01]  /*3e20*/  IMAD.MOV.U32 R8, RZ, RZ, R22 ;  /* 0x000000ffff087224 */ /* 0x022fe200078e0016 */
[----:B------:R-:W-:Y:S01]  /*3e30*/  IADD3 R152, -R154, c[0x0][0x1d4], RZ ;  /* 0x000075009a987a10 */ /* 0x000fe20007ffe1ff */
[----:B------:R-:W-:Y:S01]  /*3e40*/  IMAD.MOV.U32 R3, RZ, RZ, R23 ;  /* 0x000000ffff037224 */ /* 0x000fe200078e0017 */
[----:B------:R-:W-:Y:S01]  /*3e50*/  BSSY B0, `(.L_x_346) ;  /* 0x0000097000007945 */ /* 0x000fe20003800000 */
[----:B------:R-:W-:Y:S02]  /*3e60*/  IMAD.MOV.U32 R2, RZ, RZ, R20 ;  /* 0x000000ffff027224 */ /* 0x000fe400078e0014 */
[----:B------:R-:W-:Y:S01]  /*3e70*/  IMAD.MOV.U32 R0, RZ, RZ, R21 ;  /* 0x000000ffff007224 */ /* 0x000fe200078e0015 */
[----:B------:R-:W-:Y:S01]  /*3e80*/  PRMT R30, R3, 0x5410, R8 ;  /* 0x00005410031e7816 */ /* 0x000fe20000000008 */
[----:B------:R-:W-:Y:S01]  /*3e90*/  IMAD.MOV.U32 R3, RZ, RZ, R19 ;  /* 0x000000ffff037224 */ /* 0x000fe200078e0013 */
[----:B------:R-:W-:Y:S02]  /*3ea0*/  MOV R8, R18 ;  /* 0x0000001200087202 */ /* 0x000fe40000000f00 */
        /* <DEDUP_REMOVED lines=18> */
[----:B------:R-:W-:Y:S01]  /*3fd0*/  ISETP.NE.AND P2, PT, R150, RZ, PT ;  /* 0x000000ff9600720c */ /* 0x000fe20003f45270 */
[----:B------:R-:W1:Y:S01]  /*3fe0*/  LDS.128 R52, [R133+0x6100] ;  /* 0x0061000085347984 */ /* 0x000e620000000c00 */
[----:B------:R-:W-:Y:S01]  /*3ff0*/  ISETP.GE.AND P0, PT, R24, c[0x0][0x27c], PT ;  /* 0x00009f0018007a0c */ /* 0x000fe20003f06270 */
[----:B------:R-:W-:Y:S01]  /*4000*/  IMAD.MOV.U32 R45, RZ, RZ, R40 ;  /* 0x000000ffff2d7224 */ /* 0x000fe200078e0028 */
[----:B------:R-:W-:Y:S01]  /*4010*/  SEL R0, R154, R152, !P2 ;  /* 0x000000989a007207 */ /* 0x000fe20005000000 */
[----:B------:R-:W-:Y:S01]  /*4020*/  IMAD.MOV.U32 R9, RZ, RZ, R4 ;  /* 0x000000ffff097224 */ /* 0x000fe200078e0004 */
[----:B------:R-:W-:Y:S01]  /*4030*/  MOV R47, R41 ;  /* 0x00000029002f7202 */ /* 0x000fe20000000f00 */
[----:B------:R-:W-:Y:S01]  /*4040*/  IMAD.MOV.U32 R8, RZ, RZ, R5 ;  /* 0x000000ffff087224 */ /* 0x000fe200078e0005 */
[----:B------:R-:W-:Y:S01]  /*4050*/  SHF.R.S32.HI R2, RZ, 0x1f, R0 ;  /* 0x0000001fff027819 */ /* 0x000fe20000011400 */
[----:B------:R-:W-:Y:S02]  /*4060*/  IMAD.MOV.U32 R3, RZ, RZ, R6 ;  /* 0x000000ffff037224 */ /* 0x000fe400078e0006 */
[----:B------:R-:W-:Y:S01]  /*4070*/  IMAD.MOV.U32 R39, RZ, RZ, R42 ;  /* 0x000000ffff277224 */ /* 0x000fe200078e002a */
[----:B------:R-:W-:Y:S03]  /*4080*/  LEA.HI R0, R2, R0, RZ, 0x4 ;  /* 0x0000000002007211 */ /* 0x000fe600078f20ff */
[--C-:B------:R-:W-:Y:S02]  /*4090*/  @!P0 SHF.R.U64 R46, R40, 0x10, R41.reuse ;  /* 0x00000010282e8819 */ /* 0x100fe40000001229 */
[----:B------:R-:W-:Y:S02]  /*40a0*/  LEA.HI.SX32 R0, R0, R143, 0x1c ;  /* 0x0000008f00007211 */ /* 0x000fe400078fe2ff */
[----:B------:R-:W-:Y:S02]  /*40b0*/  @!P0 SHF.R.U32.HI R44, RZ, 0x10, R41 ;  /* 0x00000010ff2c8819 */ /* 0x000fe40000011629 */
[----:B------:R-:W-:Y:S01]  /*40c0*/  SHF.R.S32.HI R2, RZ, 0x1f, R0 ;  /* 0x0000001fff027819 */ /* 0x000fe20000011400 */
[----:B------:R-:W-:Y:S01]  /*40d0*/  IMAD.SHL.U32 R71, R0, 0x8, RZ ;  /* 0x0000000800477824 */ /* 0x000fe200078e00ff */
[----:B------:R-:W-:Y:S02]  /*40e0*/  @!P0 SHF.R.U64 R10, R4, 0x10, R5 ;  /* 0x00000010040a8819 */ /* 0x000fe40000001205 */
[----:B------:R-:W-:Y:S02]  /*40f0*/  LEA.HI R0, R2, R0, RZ, 0x3 ;  /* 0x0000000002007211 */ /* 0x000fe400078f18ff */
[----:B------:R-:W-:Y:S02]  /*4100*/  @!P0 SHF.R.U32.HI R38, RZ, 0x10, R43 ;  /* 0x00000010ff268819 */ /* 0x000fe4000001162b */
[----:B------:R-:W-:Y:S01]  /*4110*/  @!P0 PRMT R45, R45, 0x5410, R46 ;  /* 0x000054102d2d8816 */ /* 0x000fe2000000002e */
[----:B------:R-:W-:Y:S01]  /*4120*/  IMAD.SHL.U32 R0, R0, 0x200, RZ ;  /* 0x0000020000007824 */ /* 0x000fe200078e00ff */
[----:B------:R-:W-:Y:S02]  /*4130*/  LOP3.LUT R2, R98, 0x38, R71, 0xf8, !PT ;  /* 0x0000003862027812 */ /* 0x000fe400078ef847 */
[----:B------:R-:W-:Y:S02]  /*4140*/  @!P0 SHF.R.U32.HI R4, RZ, 0x10, R5 ;  /* 0x00000010ff048819 */ /* 0x000fe40000011605 */
[----:B------:R-:W-:Y:S02]  /*4150*/  LOP3.LUT R2, R2, R99, RZ, 0x3c, !PT ;  /* 0x0000006302027212 */ /* 0x000fe400078e3cff */
[----:B------:R-:W-:Y:S02]  /*4160*/  LOP3.LUT R0, R0, 0x7ffff000, RZ, 0xc0, !PT ;  /* 0x7ffff00000007812 */ /* 0x000fe400078ec0ff */
[--C-:B------:R-:W-:Y:S01]  /*4170*/  @!P0 SHF.R.U64 R5, R6, 0x10, R7.reuse ;  /* 0x0000001006058819 */ /* 0x100fe20000001207 */
[----:B-1----:R-:W-:Y:S01]  /*4180*/  @!P0 IMAD.U32 R49, R55, 0x10000, RZ ;  /* 0x0001000037318824 */ /* 0x002fe200078e00ff */
[----:B------:R-:W-:Y:S01]  /*4190*/  IADD3 R0, R2, R0, R100 ;  /* 0x0000000002007210 */ /* 0x000fe20007ffe064 */
[----:B------:R-:W-:Y:S01]  /*41a0*/  IMAD.MOV.U32 R2, RZ, RZ, R7 ;  /* 0x000000ffff027224 */ /* 0x000fe200078e0007 */
[----:B------:R-:W-:Y:S02]  /*41b0*/  @!P0 SHF.R.U64 R40, R42, 0x10, R43 ;  /* 0x000000102a288819 */ /* 0x000fe4000000122b */
[----:B------:R-:W-:Y:S01]  /*41c0*/  @!P0 PRMT R6, R9, 0x5410, R10 ;  /* 0x0000541009068816 */ /* 0x000fe2000000000a */
[----:B------:R-:W-:Y:S01]  /*41d0*/  IMAD.SHL.U32 R0, R0, 0x2, RZ ;  /* 0x0000000200007824 */ /* 0x000fe200078e00ff */
[----:B------:R-:W-:Y:S01]  /*41e0*/  @!P0 PRMT R46, R39, 0x5410, R40 ;  /* 0x00005410272e8816 */ /* 0x000fe20000000028 */
[C---:B------:R-:W-:Y:S01]  /*41f0*/  @!P0 IMAD.U32 R9, R52.reuse, 0x10000, RZ ;  /* 0x0001000034098824 */ /* 0x040fe200078e00ff */
[----:B------:R-:W-:Y:S02]  /*4200*/  @!P0 LOP3.LUT R39, R52, 0xffff0000, RZ, 0xc0, !PT ;  /* 0xffff000034278812 */ /* 0x000fe400078ec0ff */
[----:B--2---:R1:W2:Y:S01]  /*4210*/  LDS.128 R12, [R0+0x6100] ;  /* 0x00610000000c7984 */ /* 0x0042a20000000c00 */
[----:B------:R-:W-:Y:S02]  /*4220*/  @!P0 PRMT R44, R47, 0x5410, R44 ;  /* 0x000054102f2c8816 */ /* 0x000fe4000000002c */
[----:B------:R-:W-:Y:S02]  /*4230*/  @!P0 LOP3.LUT R47, R54, 0xffff0000, RZ, 0xc0, !PT ;  /* 0xffff0000362f8812 */ /* 0x000fe400078ec0ff */
[----:B------:R-:W-:Y:S02]  /*4240*/  @!P0 LOP3.LUT R42, R44, 0xffff0000, RZ, 0xc0, !PT ;  /* 0xffff00002c2a8812 */ /* 0x000fe400078ec0ff */
[----:B------:R-:W-:Y:S02]  /*4250*/  @!P0 LOP3.LUT R51, R55, 0xffff0000, RZ, 0xc0, !PT ;  /* 0xffff000037338812 */ /* 0x000fe400078ec0ff */
[----:B------:R-:W-:Y:S02]  /*4260*/  MOV R41, R43 ;  /* 0x0000002b00297202 */ /* 0x000fe40000000f00 */
[----:B------:R-:W-:Y:S02]  /*4270*/  @!P0 LOP3.LUT R43, R53, 0xffff0000, RZ, 0xc0, !PT ;  /* 0xffff0000352b8812 */ /* 0x000fe400078ec0ff */
[----:B------:R-:W-:Y:S01]  /*4280*/  @!P0 PRMT R50, R41, 0x5410, R38 ;  /* 0x0000541029328816 */ /* 0x000fe20000000026 */
[----:B------:R-:W-:Y:S01]  /*4290*/  @!P0 IMAD.U32 R41, R53, 0x10000, RZ ;  /* 0x0001000035298824 */ /* 0x000fe200078e00ff */
[----:B------:R-:W-:Y:S02]  /*42a0*/  @!P0 LOP3.LUT R38, R45, 0xffff0000, RZ, 0xc0, !PT ;  /* 0xffff00002d268812 */ /* 0x000fe400078ec0ff */
[----:B-1----:R-:W-:Y:S02]  /*42b0*/  @!P0 SHF.R.U32.HI R0, RZ, 0x10, R7 ;  /* 0x00000010ff008819 */ /* 0x002fe40000011607 */
[----:B------:R-:W-:Y:S02]  /*42c0*/  @!P0 PRMT R7, R8, 0x5410, R4 ;  /* 0x0000541008078816 */ /* 0x000fe40000000004 */
[----:B------:R-:W-:Y:S02]  /*42d0*/  @!P0 PRMT R10, R2, 0x5410, R0 ;  /* 0x00005410020a8816 */ /* 0x000fe40000000000 */
[----:B------:R-:W-:Y:S01]  /*42e0*/  @!P0 PRMT R8, R3, 0x5410, R5 ;  /* 0x0000541003088816 */ /* 0x000fe20000000005 */
[----:B------:R-:W-:Y:S01]  /*42f0*/  @!P0 IMAD.U32 R3, R6, 0x10000, RZ ;  /* 0x0001000006038824 */ /* 0x000fe200078e00ff */
[----:B------:R-:W-:Y:S01]  /*4300*/  @!P0 SHF.L.U32 R5, R45, 0x10, RZ ;  /* 0x000000102d058819 */ /* 0x000fe200000006ff */
[----:B------:R-:W-:Y:S01]  /*4310*/  @!P0 IMAD.U32 R45, R54, 0x10000, RZ ;  /* 0x00010000362d8824 */ /* 0x000fe200078e00ff */
[----:B------:R-:W-:Y:S01]  /*4320*/  @!P0 LOP3.LUT R4, R6, 0xffff0000, RZ, 0xc0, !PT ;  /* 0xffff000006048812 */ /* 0x000fe200078ec0ff */
[C---:B--2---:R-:W-:Y:S01]  /*4330*/  @!P0 IMAD.U32 R0, R12.reuse, 0x10000, RZ ;  /* 0x000100000c008824 */ /* 0x044fe200078e00ff */
[----:B------:R-:W-:Y:S03]  /*4340*/  @!P0 LOP3.LUT R2, R12, 0xffff0000, RZ, 0xc0, !PT ;  /* 0xffff00000c028812 */ /* 0x000fe600078ec0ff */
[----:B------:R-:W-:Y:S02]  /*4350*/  @!P0 FMUL.FTZ R6, R0, R5 ;  /* 0x0000000500068220 */ /* 0x000fe40000410000 */
[C---:B------:R-:W-:Y:S02]  /*4360*/  @!P0 FMUL.FTZ R40, R2.reuse, R38 ;  /* 0x0000002602288220 */ /* 0x040fe40000410000 */
[-C--:B------:R-:W-:Y:S02]  /*4370*/  @!P0 FMUL.FTZ R2, R2, R4.reuse ;  /* 0x0000000402028220 */ /* 0x080fe40000410000 */
[----:B------:R-:W-:Y:S01]  /*4380*/  @!P0 FFMA.FTZ R77, R39, R4, -R40 ;  /* 0x00000004274d8223 */ /* 0x000fe20000010828 */
[----:B------:R-:W-:Y:S01]  /*4390*/  @!P0 LOP3.LUT R4, R13, 0xffff0000, RZ, 0xc0, !PT ;  /* 0xffff00000d048812 */ /* 0x000fe200078ec0ff */
[-C--:B------:R-:W-:Y:S01]  /*43a0*/  @!P0 FMUL.FTZ R0, R0, R3.reuse ;  /* 0x0000000300008220 */ /* 0x080fe20000410000 */
[----:B------:R-:W-:Y:S01]  /*43b0*/  @!P0 SHF.L.U32 R40, R44, 0x10, RZ ;  /* 0x000000102c288819 */ /* 0x000fe200000006ff */
[----:B------:R-:W-:Y:S01]  /*43c0*/  @!P0 FFMA.FTZ R78, R9, R3, -R6 ;  /* 0x00000003094e8223 */ /* 0x000fe20000010806 */
[----:B------:R-:W-:Y:S01]  /*43d0*/  @!P0 LOP3.LUT R6, R7, 0xffff0000, RZ, 0xc0, !PT ;  /* 0xffff000007068812 */ /* 0x000fe200078ec0ff */
[----:B------:R-:W-:Y:S01]  /*43e0*/  @!P0 IMAD.U32 R3, R13, 0x10000, RZ ;  /* 0x000100000d038824 */ /* 0x000fe200078e00ff */
[C---:B------:R-:W-:Y:S01]  /*43f0*/  @!P0 SHF.L.U32 R44, R46.reuse, 0x10, RZ ;  /* 0x000000102e2c8819 */ /* 0x040fe200000006ff */
[----:B------:R-:W-:Y:S01]  /*4400*/  @!P0 FFMA.FTZ R0, R5, R9, R0 ;  /* 0x0000000905008223 */ /* 0x000fe20000010000 */
[----:B------:R-:W-:Y:S01]  /*4410*/  @!P0 LOP3.LUT R46, R46, 0xffff0000, RZ, 0xc0, !PT ;  /* 0xffff00002e2e8812 */ /* 0x000fe200078ec0ff */
[C---:B------:R-:W-:Y:S02]  /*4420*/  @!P0 FMUL.FTZ R9, R4.reuse, R42 ;  /* 0x0000002a04098220 */ /* 0x040fe40000410000 */
[----:B------:R-:W-:Y:S02]  /*4430*/  @!P0 IMAD.U32 R5, R7, 0x10000, RZ ;  /* 0x0001000007058824 */ /* 0x000fe400078e00ff */
[----:B------:R-:W-:Y:S02]  /*4440*/  @!P0 FMUL.FTZ R7, R3, R40 ;  /* 0x0000002803078220 */ /* 0x000fe40000410000 */
[-C--:B------:R-:W-:Y:S02]  /*4450*/  @!P0 FMUL.FTZ R4, R4, R6.reuse ;  /* 0x0000000604048220 */ /* 0x080fe40000410000 */
[----:B------:R-:W-:Y:S01]  /*4460*/  @!P0 FFMA.FTZ R75, R43, R6, -R9 ;  /* 0x000000062b4b8223 */ /* 0x000fe20000010809 */
[C---:B------:R-:W-:Y:S01]  /*4470*/  @!P0 LOP3.LUT R6, R14.reuse, 0xffff0000, RZ, 0xc0, !PT ;  /* 0xffff00000e068812 */ /* 0x040fe200078ec0ff */
[-C--:B------:R-:W-:Y:S02]  /*4480*/  @!P0 FMUL.FTZ R3, R3, R5.reuse ;  /* 0x0000000503038220 */ /* 0x080fe40000410000 */
[----:B------:R-:W-:Y:S02]  /*4490*/  @!P0 FFMA.FTZ R76, R41, R5, -R7 ;  /* 0x00000005294c8223 */ /* 0x000fe40000010807 */
[----:B------:R-:W-:Y:S02]  /*44a0*/  @!P0 IMAD.U32 R5, R14, 0x10000, RZ ;  /* 0x000100000e058824 */ /* 0x000fe400078e00ff */
[C---:B------:R-:W-:Y:S01]  /*44b0*/  @!P0 IMAD.U32 R7, R8.reuse, 0x10000, RZ ;  /* 0x0001000008078824 */ /* 0x040fe200078e00ff */
[----:B------:R-:W-:Y:S01]  /*44c0*/  @!P0 LOP3.LUT R8, R8, 0xffff0000, RZ, 0xc0, !PT ;  /* 0xffff000008088812 */ /* 0x000fe200078ec0ff */
[----:B------:R-:W-:Y:S02]  /*44d0*/  @!P0 FMUL.FTZ R48, R6, R46 ;  /* 0x0000002e06308220 */ /* 0x000fe40000410000 */
[----:B------:R-:W-:Y:S02]  /*44e0*/  @!P0 FMUL.FTZ R9, R5, R44 ;  /* 0x0000002c05098220 */ /* 0x000fe40000410000 */
[----:B------:R-:W-:Y:S01]  /*44f0*/  @!P0 FFMA.FTZ R2, R38, R39, R2 ;  /* 0x0000002726028223 */ /* 0x000fe20000010002 */
[----:B------:R-:W-:Y:S01]  /*4500*/  @!P0 F2FP.BF16.PACK_AB R38, R77, R78 ;  /* 0x0000004e4d26823e */ /* 0x000fe200000010ff */
[----:B------:R-:W-:Y:S01]  /*4510*/  @!P0 FFMA.FTZ R73, R47, R8, -R48 ;  /* 0x000000082f498223 */ /* 0x000fe20000010830 */
[C---:B------:R-:W-:Y:S01]  /*4520*/  @!P0 SHF.L.U32 R48, R50.reuse, 0x10, RZ ;  /* 0x0000001032308819 */ /* 0x040fe200000006ff */
[-C--:B------:R-:W-:Y:S01]  /*4530*/  @!P0 FMUL.FTZ R5, R5, R7.reuse ;  /* 0x0000000705058220 */ /* 0x080fe20000410000 */
[----:B------:R-:W-:Y:S01]  /*4540*/  @!P0 LOP3.LUT R50, R50, 0xffff0000, RZ, 0xc0, !PT ;  /* 0xffff000032328812 */ /* 0x000fe200078ec0ff */
[----:B------:R-:W-:Y:S01]  /*4550*/  @!P0 FFMA.FTZ R74, R45, R7, -R9 ;  /* 0x000000072d4a8223 */ /* 0x000fe20000010809 */
[----:B------:R-:W-:Y:S01]  /*4560*/  @!P0 F2FP.BF16.PACK_AB R39, R75, R76 ;  /* 0x0000004c4b27823e */ /* 0x000fe200000010ff */
[----:B------:R-:W-:Y:S01]  /*4570*/  @!P0 FMUL.FTZ R6, R6, R8 ;  /* 0x0000000806068220 */ /* 0x000fe20000410000 */
[C---:B------:R-:W-:Y:S01]  /*4580*/  @!P0 LOP3.LUT R8, R15.reuse, 0xffff0000, RZ, 0xc0, !PT ;  /* 0xffff00000f088812 */ /* 0x040fe200078ec0ff */
[----:B------:R-:W-:Y:S01]  /*4590*/  @!P0 IMAD.U32 R7, R15, 0x10000, RZ ;  /* 0x000100000f078824 */ /* 0x000fe200078e00ff */
[----:B------:R-:W-:Y:S01]  /*45a0*/  @!P0 MOV R53, R39 ;  /* 0x0000002700358202 */ /* 0x000fe20000000f00 */
[C---:B------:R-:W-:Y:S01]  /*45b0*/  @!P0 IMAD.U32 R9, R10.reuse, 0x10000, RZ ;  /* 0x000100000a098824 */ /* 0x040fe200078e00ff */
[----:B------:R-:W-:Y:S01]  /*45c0*/  @!P0 LOP3.LUT R10, R10, 0xffff0000, RZ, 0xc0, !PT ;  /* 0xffff00000a0a8812 */ /* 0x000fe200078ec0ff */
[----:B------:R-:W-:Y:S01]  /*45d0*/  @!P0 FFMA.FTZ R3, R40, R41, R3 ;  /* 0x0000002928038223 */ /* 0x000fe20000010003 */
[----:B------:R-:W-:Y:S01]  /*45e0*/  @!P0 F2FP.BF16.PACK_AB R0, R2, R0 ;  /* 0x000000000200823e */ /* 0x000fe200000010ff */
[----:B------:R-:W-:Y:S02]  /*45f0*/  @!P0 FFMA.FTZ R4, R42, R43, R4 ;  /* 0x0000002b2a048223 */ /* 0x000fe40000010004 */
[C---:B------:R-:W-:Y:S01]  /*4600*/  @!P0 FMUL.FTZ R70, R7.reuse, R48 ;  /* 0x0000003007468220 */ /* 0x040fe20000410000 */
[----:B------:R-:W-:Y:S01]  /*4610*/  @!P0 MOV R12, R0 ;  /* 0x00000000000c8202 */ /* 0x000fe20000000f00 */
[----:B------:R-:W-:Y:S01]  /*4620*/  @!P0 FMUL.FTZ R7, R7, R9 ;  /* 0x0000000907078220 */ /* 0x000fe20000410000 */
[----:B------:R-:W-:Y:S01]  /*4630*/  @!P0 F2FP.BF16.PACK_AB R3, R4, R3 ;  /* 0x000000030403823e */ /* 0x000fe200000010ff */
[----:B------:R-:W-:Y:S02]  /*4640*/  @!P0 FFMA.FTZ R5, R44, R45, R5 ;  /* 0x0000002d2c058223 */ /* 0x000fe40000010005 */
[C---:B------:R-:W-:Y:S02]  /*4650*/  @!P0 FMUL.FTZ R72, R8.reuse, R50 ;  /* 0x0000003208488220 */ /* 0x040fe40000410000 */
[-C--:B------:R-:W-:Y:S02]  /*4660*/  @!P0 FMUL.FTZ R8, R8, R10.reuse ;  /* 0x0000000a08088220 */ /* 0x080fe40000410000 */
[----:B------:R-:W-:Y:S02]  /*4670*/  @!P0 FFMA.FTZ R6, R46, R47, R6 ;  /* 0x0000002f2e068223 */ /* 0x000fe40000010006 */
[----:B------:R-:W-:Y:S02]  /*4680*/  @!P0 FFMA.FTZ R7, R48, R49, R7 ;  /* 0x0000003130078223 */ /* 0x000fe40000010007 */
[----:B------:R-:W-:Y:S01]  /*4690*/  @!P0 FFMA.FTZ R70, R49, R9, -R70 ;  /* 0x0000000931468223 */ /* 0x000fe20000010846 */
[----:B------:R-:W-:Y:S01]  /*46a0*/  @!P0 F2FP.BF16.PACK_AB R5, R6, R5 ;  /* 0x000000050605823e */ /* 0x000fe200000010ff */
[----:B------:R-:W-:Y:S01]  /*46b0*/  @!P0 FFMA.FTZ R72, R51, R10, -R72 ;  /* 0x0000000a33488223 */ /* 0x000fe20000010848 */
[----:B------:R-:W-:Y:S01]  /*46c0*/  @!P0 F2FP.BF16.PACK_AB R10, R73, R74 ;  /* 0x0000004a490a823e */ /* 0x000fe200000010ff */
        /* <DEDUP_REMOVED lines=15> */
.L_x_347:
[----:B------:R-:W-:Y:S05]  /*47c0*/  BSYNC B0 ;  /* 0x0000000000007941 */ /* 0x000fea0003800000 */
.L_x_346:
        /* <DEDUP_REMOVED lines=8> */
[----:B-1----:R-:W-:Y:S04]  /*4850*/  SHF.R.S32.HI R2, RZ, 0x1f, R0 ;  /* 0x0000001fff027819 */ /* 0x002fe80000011400 */
        /* <DEDUP_REMOVED lines=8> */
[----:B------:R-:W-:Y:S02]  /*48e0*/  @!P0 PRMT R6, R11, 0x5432, R3 ;  /* 0x000054320b068816 */ /* 0x000fe40000000003 */
[----:B------:R-:W-:Y:S01]  /*48f0*/  @!P0 PRMT R16, R64, 0x5432, R7 ;  /* 0x0000543240108816 */ /* 0x000fe20000000007 */
[----:B------:R-:W-:Y:S01]  /*4900*/  IMAD.SHL.U32 R0, R0, 0x200, RZ ;  /* 0x0000020000007824 */ /* 0x000fe200078e00ff */
[----:B------:R-:W-:Y:S02]  /*4910*/  LOP3.LUT R2, R98, 0x38, R53, 0xf8, !PT ;  /* 0x0000003862027812 */ /* 0x000fe400078ef835 */
[--C-:B------:R-:W-:Y:S02]  /*4920*/  @!P0 SHF.R.U32.HI R8, RZ, 0x10, R59.reuse ;  /* 0x00000010ff088819 */ /* 0x100fe4000001163b */
[----:B------:R-:W-:Y:S02]  /*4930*/  LOP3.LUT R2, R2, R99, RZ, 0x3c, !PT ;  /* 0x0000006302027212 */ /* 0x000fe400078e3cff */
[----:B------:R-:W-:Y:S02]  /*4940*/  LOP3.LUT R0, R0, 0x7ffff000, RZ, 0xc0, !PT ;  /* 0x7ffff00000007812 */ /* 0x000fe400078ec0ff */
[----:B------:R-:W-:Y:S01]  /*4950*/  @!P0 SHF.R.U64 R9, R58, 0x10, R59 ;  /* 0x000000103a098819 */ /* 0x000fe2000000123b */
[----:B-----5:R-:W-:Y:S01]  /*4960*/  @!P0 IMAD.U32 R43, R51, 0x10000, RZ ;  /* 0x00010000332b8824 */ /* 0x020fe200078e00ff */
[----:B------:R-:W-:Y:S02]  /*4970*/  IADD3 R0, R2, R0, R100 ;  /* 0x0000000002007210 */ /* 0x000fe40007ffe064 */
[----:B------:R-:W-:Y:S02]  /*4980*/  @!P0 SHF.R.U32.HI R2, RZ, 0x10, R17 ;  /* 0x00000010ff028819 */ /* 0x000fe40000011611 */
[----:B------:R-:W-:Y:S01]  /*4990*/  @!P0 PRMT R17, R64, 0x5410, R4 ;  /* 0x0000541040118816 */ /* 0x000fe20000000004 */
[----:B------:R-:W-:Y:S01]  /*49a0*/  IMAD.SHL.U32 R0, R0, 0x2, RZ ;  /* 0x0000000200007824 */ /* 0x000fe200078e00ff */
[----:B------:R-:W-:Y:S02]  /*49b0*/  @!P0 SHF.R.U32.HI R5, RZ, 0x10, R19 ;  /* 0x00000010ff058819 */ /* 0x000fe40000011613 */
[----:B------:R-:W-:Y:S01]  /*49c0*/  @!P0 PRMT R4, R11, 0x5410, R2 ;  /* 0x000054100b048816 */ /* 0x000fe20000000002 */
[----:B------:R-:W-:Y:S01]  /*49d0*/  @!P0 IMAD.U32 R7, R17, 0x10000, RZ ;  /* 0x0001000011078824 */ /* 0x000fe200078e00ff */
[----:B--2---:R1:W2:Y:S01]  /*49e0*/  LDS.128 R12, [R0+0x6100] ;  /* 0x00610000000c7984 */ /* 0x0042a20000000c00 */
[----:B------:R-:W-:Y:S01]  /*49f0*/  @!P0 IMAD.U32 R2, R6, 0x10000, RZ ;  /* 0x0001000006028824 */ /* 0x000fe200078e00ff */
[C---:B------:R-:W-:Y:S02]  /*4a00*/  @!P0 PRMT R11, R65.reuse, 0x5410, R8 ;  /* 0x00005410410b8816 */ /* 0x040fe40000000008 */
[----:B------:R-:W-:Y:S01]  /*4a10*/  @!P0 PRMT R8, R28, 0x5410, R5 ;  /* 0x000054101c088816 */ /* 0x000fe20000000005 */
[----:B------:R-:W-:Y:S01]  /*4a20*/  @!P0 IMAD.U32 R5, R4, 0x10000, RZ ;  /* 0x0001000004058824 */ /* 0x000fe200078e00ff */
[----:B------:R-:W-:Y:S01]  /*4a30*/  @!P0 PRMT R41, R65, 0x5432, R9 ;  /* 0x0000543241298816 */ /* 0x000fe20000000009 */
[----:B------:R-:W-:Y:S01]  /*4a40*/  @!P0 IMAD.U32 R9, R48, 0x10000, RZ ;  /* 0x0001000030098824 */ /* 0x000fe200078e00ff */
[----:B------:R-:W-:Y:S01]  /*4a50*/  @!P0 LOP3.LUT R6, R6, 0xffff0000, RZ, 0xc0, !PT ;  /* 0xffff000006068812 */ /* 0x000fe200078ec0ff */
[C---:B------:R-:W-:Y:S01]  /*4a60*/  @!P0 IMAD.U32 R42, R11.reuse, 0x10000, RZ ;  /* 0x000100000b2a8824 */ /* 0x040fe200078e00ff */
[----:B------:R-:W-:Y:S02]  /*4a70*/  @!P0 LOP3.LUT R44, R11, 0xffff0000, RZ, 0xc0, !PT ;  /* 0xffff00000b2c8812 */ /* 0x000fe400078ec0ff */
[----:B------:R-:W-:Y:S02]  /*4a80*/  @!P0 LOP3.LUT R45, R51, 0xffff0000, RZ, 0xc0, !PT ;  /* 0xffff0000332d8812 */ /* 0x000fe400078ec0ff */
[----:B------:R-:W-:Y:S02]  /*4a90*/  @!P0 SHF.L.U32 R40, R50, 0x10, RZ ;  /* 0x0000001032288819 */ /* 0x000fe400000006ff */
[----:B-1----:R-:W-:Y:S01]  /*4aa0*/  @!P0 SHF.R.U64 R0, R18, 0x10, R19 ;  /* 0x0000001012008819 */ /* 0x002fe20000001213 */
[----:B------:R-:W-:Y:S01]  /*4ab0*/  @!P0 IMAD.U32 R18, R16, 0x10000, RZ ;  /* 0x0001000010128824 */ /* 0x000fe200078e00ff */
[----:B------:R-:W-:Y:S02]  /*4ac0*/  @!P0 SHF.L.U32 R19, R49, 0x10, RZ ;  /* 0x0000001031138819 */ /* 0x000fe400000006ff */
[----:B------:R-:W-:Y:S01]  /*4ad0*/  @!P0 PRMT R10, R28, 0x5432, R0 ;  /* 0x000054321c0a8816 */ /* 0x000fe20000000000 */
[----:B--2---:R-:W-:Y:S01]  /*4ae0*/  @!P0 IMAD.U32 R3, R13, 0x10000, RZ ;  /* 0x000100000d038824 */ /* 0x004fe200078e00ff */
[----:B------:R-:W-:Y:S03]  /*4af0*/  @!P0 SHF.L.U32 R0, R12, 0x10, RZ ;  /* 0x000000100c008819 */ /* 0x000fe600000006ff */
[----:B------:R-:W-:Y:S02]  /*4b00*/  @!P0 FMUL.FTZ R38, R3, R18 ;  /* 0x0000001203268220 */ /* 0x000fe40000410000 */
[C---:B------:R-:W-:Y:S02]  /*4b10*/  @!P0 FMUL.FTZ R28, R0.reuse, R7 ;  /* 0x00000007001c8220 */ /* 0x040fe40000410000 */
[-C--:B------:R-:W-:Y:S02]  /*4b20*/  @!P0 FMUL.FTZ R0, R0, R2.reuse ;  /* 0x0000000200008220 */ /* 0x080fe40000410000 */
[----:B------:R-:W-:Y:S01]  /*4b30*/  @!P0 FFMA.FTZ R58, R9, R2, -R28 ;  /* 0x00000002093a8223 */ /* 0x000fe2000001081c */
[----:B------:R-:W-:Y:S01]  /*4b40*/  @!P0 LOP3.LUT R28, R16, 0xffff0000, RZ, 0xc0, !PT ;  /* 0xffff0000101c8812 */ /* 0x000fe200078ec0ff */
[----:B------:R-:W-:Y:S01]  /*4b50*/  @!P0 FFMA.FTZ R0, R7, R9, R0 ;  /* 0x0000000907008223 */ /* 0x000fe20000010000 */
[----:B------:R-:W-:Y:S01]  /*4b60*/  @!P0 LOP3.LUT R2, R13, 0xffff0000, RZ, 0xc0, !PT ;  /* 0xffff00000d028812 */ /* 0x000fe200078ec0ff */
[-C--:B------:R-:W-:Y:S01]  /*4b70*/  @!P0 FMUL.FTZ R3, R3, R5.reuse ;  /* 0x0000000503038220 */ /* 0x080fe20000410000 */
[----:B------:R-:W-:Y:S01]  /*4b80*/  @!P0 LOP3.LUT R16, R17, 0xffff0000, RZ, 0xc0, !PT ;  /* 0xffff000011108812 */ /* 0x000fe200078ec0ff */
[----:B------:R-:W-:Y:S01]  /*4b90*/  @!P0 FFMA.FTZ R57, R19, R5, -R38 ;  /* 0x0000000513398223 */ /* 0x000fe20000010826 */
[----:B------:R-:W-:Y:S01]  /*4ba0*/  @!P0 LOP3.LUT R5, R12, 0xffff0000, RZ, 0xc0, !PT ;  /* 0xffff00000c058812 */ /* 0x000fe200078ec0ff */
[----:B------:R-:W-:Y:S01]  /*4bb0*/  @!P0 FMUL.FTZ R9, R2, R28 ;  /* 0x0000001c02098220 */ /* 0x000fe20000410000 */
[----:B------:R-:W-:Y:S02]  /*4bc0*/  @!P0 LOP3.LUT R7, R4, 0xffff0000, RZ, 0xc0, !PT ;  /* 0xffff000004078812 */ /* 0x000fe400078ec0ff */
[----:B------:R-:W-:Y:S01]  /*4bd0*/  @!P0 LOP3.LUT R38, R49, 0xffff0000, RZ, 0xc0, !PT ;  /* 0xffff000031268812 */ /* 0x000fe200078ec0ff */
[C---:B------:R-:W-:Y:S01]  /*4be0*/  @!P0 FMUL.FTZ R39, R5.reuse, R16 ;  /* 0x0000001005278220 */ /* 0x040fe20000410000 */
[----:B------:R-:W-:Y:S01]  /*4bf0*/  @!P0 LOP3.LUT R17, R48, 0xffff0000, RZ, 0xc0, !PT ;  /* 0xffff000030118812 */ /* 0x000fe200078ec0ff */
[-C--:B------:R-:W-:Y:S02]  /*4c00*/  @!P0 FMUL.FTZ R4, R2, R7.reuse ;  /* 0x0000000702048220 */ /* 0x080fe40000410000 */
[-C--:B------:R-:W-:Y:S01]  /*4c10*/  @!P0 FMUL.FTZ R2, R5, R6.reuse ;  /* 0x0000000605028220 */ /* 0x080fe20000410000 */
[C---:B------:R-:W-:Y:S01]  /*4c20*/  @!P0 LOP3.LUT R5, R15.reuse, 0xffff0000, RZ, 0xc0, !PT ;  /* 0xffff00000f058812 */ /* 0x040fe200078ec0ff */
[----:B------:R-:W-:Y:S02]  /*4c30*/  @!P0 FFMA.FTZ R56, R38, R7, -R9 ;  /* 0x0000000726388223 */ /* 0x000fe40000010809 */
[----:B------:R-:W-:Y:S02]  /*4c40*/  @!P0 IMAD.U32 R7, R15, 0x10000, RZ ;  /* 0x000100000f078824 */ /* 0x000fe400078e00ff */
[----:B------:R-:W-:Y:S01]  /*4c50*/  @!P0 FFMA.FTZ R55, R17, R6, -R39 ;  /* 0x0000000611378223 */ /* 0x000fe20000010827 */
[C---:B------:R-:W-:Y:S01]  /*4c60*/  @!P0 LOP3.LUT R6, R8.reuse, 0xffff0000, RZ, 0xc0, !PT ;  /* 0xffff000008068812 */ /* 0x040fe200078ec0ff */
[----:B------:R-:W-:Y:S02]  /*4c70*/  @!P0 IMAD.U32 R9, R8, 0x10000, RZ ;  /* 0x0001000008098824 */ /* 0x000fe400078e00ff */
[----:B------:R-:W-:Y:S02]  /*4c80*/  @!P0 FMUL.FTZ R8, R7, R42 ;  /* 0x0000002a07088220 */ /* 0x000fe40000410000 */
[----:B------:R-:W-:Y:S02]  /*4c90*/  @!P0 FMUL.FTZ R11, R5, R44 ;  /* 0x0000002c050b8220 */ /* 0x000fe40000410000 */
[-C--:B------:R-:W-:Y:S02]  /*4ca0*/  @!P0 FFMA.FTZ R54, R43, R9.reuse, -R8 ;  /* 0x000000092b368223 */ /* 0x080fe40000010808 */
[-C--:B------:R-:W-:Y:S02]  /*4cb0*/  @!P0 FMUL.FTZ R8, R5, R6.reuse ;  /* 0x0000000605088220 */ /* 0x080fe40000410000 */
[----:B------:R-:W-:Y:S01]  /*4cc0*/  @!P0 FFMA.FTZ R52, R45, R6, -R11 ;  /* 0x000000062d348223 */ /* 0x000fe2000001080b */
[C---:B------:R-:W-:Y:S01]  /*4cd0*/  @!P0 LOP3.LUT R6, R14.reuse, 0xffff0000, RZ, 0xc0, !PT ;  /* 0xffff00000e068812 */ /* 0x040fe200078ec0ff */
[C---:B------:R-:W-:Y:S01]  /*4ce0*/  @!P0 IMAD.U32 R39, R41.reuse, 0x10000, RZ ;  /* 0x0001000029278824 */ /* 0x040fe200078e00ff */
[----:B------:R-:W-:Y:S01]  /*4cf0*/  @!P0 LOP3.LUT R41, R41, 0xffff0000, RZ, 0xc0, !PT ;  /* 0xffff000029298812 */ /* 0x000fe200078ec0ff */
[----:B------:R-:W-:Y:S02]  /*4d00*/  @!P0 IMAD.U32 R5, R14, 0x10000, RZ ;  /* 0x000100000e058824 */ /* 0x000fe400078e00ff */
[C---:B------:R-:W-:Y:S02]  /*4d10*/  @!P0 IMAD.U32 R11, R10.reuse, 0x10000, RZ ;  /* 0x000100000a0b8824 */ /* 0x040fe400078e00ff */
[----:B------:R-:W-:Y:S01]  /*4d20*/  @!P0 FMUL.FTZ R7, R7, R9 ;  /* 0x0000000907078220 */ /* 0x000fe20000410000 */
[----:B------:R-:W-:Y:S01]  /*4d30*/  @!P0 LOP3.LUT R9, R10, 0xffff0000, RZ, 0xc0, !PT ;  /* 0xffff00000a098812 */ /* 0x000fe200078ec0ff */
[----:B------:R-:W-:Y:S01]  /*4d40*/  @!P0 FFMA.FTZ R2, R16, R17, R2 ;  /* 0x0000001110028223 */ /* 0x000fe20000010002 */
[----:B------:R-:W-:Y:S01]  /*4d50*/  @!P0 LOP3.LUT R10, R50, 0xffff0000, RZ, 0xc0, !PT ;  /* 0xffff0000320a8812 */ /* 0x000fe200078ec0ff */
[----:B------:R-:W-:Y:S01]  /*4d60*/  @!P0 FMUL.FTZ R46, R5, R39 ;  /* 0x00000027052e8220 */ /* 0x000fe20000410000 */
[----:B------:R-:W-:Y:S01]  /*4d70*/  @!P0 F2FP.BF16.PACK_AB R16, R55, R58 ;  /* 0x0000003a3710823e */ /* 0x000fe200000010ff */
[----:B------:R-:W-:Y:S01]  /*4d80*/  @!P0 FMUL.FTZ R5, R5, R11 ;  /* 0x0000000b05058220 */ /* 0x000fe20000410000 */
[----:B------:R-:W-:Y:S01]  /*4d90*/  @!P0 F2FP.BF16.PACK_AB R0, R2, R0 ;  /* 0x000000000200823e */ /* 0x000fe200000010ff */
[----:B------:R-:W-:Y:S01]  /*4da0*/  @!P0 FFMA.FTZ R3, R18, R19, R3 ;  /* 0x0000001312038223 */ /* 0x000fe20000010003 */
[----:B------:R-:W-:Y:S01]  /*4db0*/  @!P0 F2FP.BF16.PACK_AB R17, R56, R57 ;  /* 0x000000393811823e */ /* 0x000fe200000010ff */
[C---:B------:R-:W-:Y:S02]  /*4dc0*/  @!P0 FMUL.FTZ R47, R6.reuse, R41 ;  /* 0x00000029062f8220 */ /* 0x040fe40000410000 */
[----:B------:R-:W-:Y:S01]  /*4dd0*/  @!P0 FMUL.FTZ R6, R6, R9 ;  /* 0x0000000906068220 */ /* 0x000fe20000410000 */
[----:B------:R-:W-:Y:S01]  /*4de0*/  @!P0 MOV R49, R17 ;  /* 0x0000001100318202 */ /* 0x000fe20000000f00 */
[----:B------:R-:W-:Y:S02]  /*4df0*/  @!P0 FFMA.FTZ R4, R28, R38, R4 ;  /* 0x000000261c048223 */ /* 0x000fe40000010004 */
[----:B------:R-:W-:Y:S02]  /*4e00*/  @!P0 FFMA.FTZ R5, R39, R40, R5 ;  /* 0x0000002827058223 */ /* 0x000fe40000010005 */
[----:B------:R-:W-:Y:S01]  /*4e10*/  @!P0 FFMA.FTZ R6, R41, R10, R6 ;  /* 0x0000000a29068223 */ /* 0x000fe20000010006 */
[----:B------:R-:W-:Y:S01]  /*4e20*/  @!P0 F2FP.BF16.PACK_AB R3, R4, R3 ;  /* 0x000000030403823e */ /* 0x000fe200000010ff */
        /* <DEDUP_REMOVED lines=10> */
[----:B------:R-:W-:Y:S01]  /*4ed0*/  @!P0 IMAD.MOV.U32 R12, RZ, RZ, R0 ;  /* 0x000000ffff0c8224 */ /* 0x000fe200078e0000 */
[----:B------:R-:W-:Y:S01]  /*4ee0*/  @!P0 MOV R14, R5 ;  /* 0x00000005000e8202 */ /* 0x000fe20000000f00 */
[----:B------:R-:W-:Y:S02]  /*4ef0*/  @!P0 IMAD.MOV.U32 R50, RZ, RZ, R9 ;  /* 0x000000ffff328224 */ /* 0x000fe400078e0009 */
[----:B------:R-:W-:Y:S02]  /*4f00*/  @!P0 IMAD.MOV.U32 R13, RZ, RZ, R3 ;  /* 0x000000ffff0d8224 */ /* 0x000fe400078e0003 */
[----:B------:R-:W-:Y:S01]  /*4f10*/  @!P0 IMAD.MOV.U32 R15, RZ, RZ, R7 ;  /* 0x000000ffff0f8224 */ /* 0x000fe200078e0007 */
[----:B----4-:R-:W-:Y:S05]  /*4f20*/  IADD3 R2, P0, R68, R131, RZ ;  /* 0x0000008344027210 */ /* 0x010fea0007f1e0ff */
[----:B---3--:R-:W-:Y:S01]  /*4f30*/  IMAD.X R3, R69, 0x1, R132, P0 ;  /* 0x0000000145037824 */ /* 0x008fe200000e0684 */
[C---:B------:R-:W-:Y:S04]  /*4f40*/  ISETP.GE.AND P0, PT, R53.reuse, c[0x0][0x1d4], PT ;  /* 0x0000750035007a0c */ /* 0x040fe80003f06270 */
[----:B------:R1:W-:Y:S09]  /*4f50*/  ST.E.128 [R2.64], R48 ;  /* 0x0000003002007985 */ /* 0x0003f2000c101d06 */
[----:B------:R-:W-:Y:S05]  /*4f60*/  @!P0 IMAD.WIDE R4, R53, 0x2, R68 ;  /* 0x0000000235048825 */ /* 0x000fea00078e0244 */
[----:B------:R1:W-:Y:S02]  /*4f70*/  @!P0 ST.E.128 [R4.64], R12 ;  /* 0x0000000c04008985 */ /* 0x0003e4000c101d06 */
.L_x_349:
[----:B------:R-:W-:Y:S05]  /*4f80*/  BSYNC B0 ;  /* 0x0000000000007941 */ /* 0x000fea0003800000 */
.L_x_348:
[----:B------:R-:W-:Y:S11]  /*4f90*/  ISETP.GE.AND P0, PT, R26, c[0x0][0x1d4], PT ;  /* 0x000075001a007a0c */ /* 0x000ff60003f06270 */
[----:B------:R-:W-:Y:S02]  /*4fa0*/  @!UPT UIADD3 URZ, URZ, URZ, URZ ;  /* 0x0000003f3f3ff290 */ /* 0x000fe4000fffe03f */
[----:B------:R-:W-:-:S05]  /*4fb0*/  @P0 BRA `(.L_x_333) ;  /* 0x00000a1000000947 */ /* 0x000fca0003800000 */
[----:B------:R-:W-:Y:S01]  /*4fc0*/  ISETP.NE.AND P1, PT, R148, RZ, PT ;  /* 0x000000ff9400720c */ /* 0x000fe20003f25270 */
[----:B------:R-:W5:Y:S01]  /*4fd0*/  LDS.128 R40, [R113+0x6100] ;  /* 0x0061000071287984 */ /* 0x000f620000000c00 */
[----:B-1--4-:R-:W-:Y:S02]  /*4fe0*/  IADD3 R52, P0, R68, R129, RZ ;  /* 0x0000008144347210 */ /* 0x012fe40007f1e0ff */
[----:B------:R-:W-:Y:S03]  /*4ff0*/  SEL R0, R154, R152, !P1 ;  /* 0x000000989a007207 */ /* 0x000fe60004800000 */
[----:B---3--:R-:W-:Y:S01]  /*5000*/  IMAD.X R53, R69, 0x1, R130, P0 ;  /* 0x0000000145357824 */ /* 0x008fe200000e0682 */
[----:B------:R-:W-:Y:S02]  /*5010*/  SHF.R.S32.HI R2, RZ, 0x1f, R0 ;  /* 0x0000001fff027819 */ /* 0x000fe40000011400 */
[----:B------:R-:W-:Y:S02]  /*5020*/  ISETP.GE.AND P0, PT, R26, c[0x0][0x27c], PT ;  /* 0x00009f001a007a0c */ /* 0x000fe40003f06270 */
[----:B------:R-:W-:Y:S04]  /*5030*/  LEA.HI R0, R2, R0, RZ, 0x4 ;  /* 0x0000000002007211 */ /* 0x000fe800078f20ff */
[----:B------:R-:W-:Y:S04]  /*5040*/  LEA.HI.SX32 R0, R0, R134, 0x1c ;  /* 0x0000008600007211 */ /* 0x000fe800078fe2ff */
[----:B------:R-:W-:Y:S01]  /*5050*/  SHF.R.S32.HI R2, RZ, 0x1f, R0 ;  /* 0x0000001fff027819 */ /* 0x000fe20000011400 */
[----:B------:R-:W-:Y:S02]  /*5060*/  IMAD.SHL.U32 R46, R0, 0x8, RZ ;  /* 0x00000008002e7824 */ /* 0x000fe400078e00ff */
[----:B------:R-:W-:Y:S02]  /*5070*/  @!P0 SHF.R.U64 R3, R22, 0x10, R23 ;  /* 0x0000001016038819 */ /* 0x000fe40000001217 */
[----:B------:R-:W-:Y:S02]  /*5080*/  LEA.HI R0, R2, R0, RZ, 0x3 ;  /* 0x0000000002007211 */ /* 0x000fe400078f18ff */
[----:B------:R-:W-:Y:S02]  /*5090*/  @!P0 SHF.R.U64 R9, R62, 0x10, R63 ;  /* 0x000000103e098819 */ /* 0x000fe4000000123f */
[----:B------:R-:W-:Y:S01]  /*50a0*/  @!P0 SHF.R.U32.HI R5, RZ, 0x10, R23 ;  /* 0x00000010ff058819 */ /* 0x000fe20000011617 */
        /* <DEDUP_REMOVED lines=9> */
[----:B------:R-:W-:Y:S01]  /*5140*/  @!P0 LOP3.LUT R39, R43, 0xffff0000, RZ, 0xc0, !PT ;  /* 0xffff00002b278812 */ /* 0x000fe200078ec0ff */
[----:B------:R-:W-:Y:S01]  /*5150*/  @!P0 IMAD.U32 R22, R28, 0x10000, RZ ;  /* 0x000100001c168824 */ /* 0x000fe200078e00ff */
[----:B------:R-:W-:Y:S01]  /*5160*/  @!P0 SHF.R.U32.HI R2, RZ, 0x10, R21 ;  /* 0x00000010ff028819 */ /* 0x000fe20000011615 */
[----:B------:R-:W-:Y:S01]  /*5170*/  IMAD.SHL.U32 R0, R0, 0x2, RZ ;  /* 0x0000000200007824 */ /* 0x000fe200078e00ff */
[----:B------:R-:W-:Y:S01]  /*5180*/  @!P0 SHF.R.U32.HI R8, RZ, 0x10, R63 ;  /* 0x00000010ff088819 */ /* 0x000fe2000001163f */
[----:B------:R-:W-:Y:S01]  /*5190*/  @!P0 IMAD.U32 R23, R42, 0x10000, RZ ;  /* 0x000100002a178824 */ /* 0x000fe200078e00ff */
[----:B------:R-:W-:Y:S02]  /*51a0*/  @!P0 SHF.R.U64 R4, R60, 0x10, R61 ;  /* 0x000000103c048819 */ /* 0x000fe4000000123d */
[----:B--2---:R1:W2:Y:S01]  /*51b0*/  LDS.128 R12, [R0+0x6100] ;  /* 0x00610000000c7984 */ /* 0x0042a20000000c00 */
[----:B------:R-:W-:Y:S02]  /*51c0*/  @!P0 PRMT R38, R67, 0x5410, R8 ;  /* 0x0000541043268816 */ /* 0x000fe40000000008 */
[----:B------:R-:W-:Y:S01]  /*51d0*/  @!P0 PRMT R8, R30, 0x5410, R5 ;  /* 0x000054101e088816 */ /* 0x000fe20000000005 */
[----:B------:R-:W-:Y:S01]  /*51e0*/  @!P0 IMAD.U32 R30, R43, 0x10000, RZ ;  /* 0x000100002b1e8824 */ /* 0x000fe200078e00ff */
[----:B------:R-:W-:Y:S02]  /*51f0*/  @!P0 PRMT R16, R66, 0x5410, R4 ;  /* 0x0000541042108816 */ /* 0x000fe40000000004 */
[----:B------:R-:W-:Y:S02]  /*5200*/  @!P0 SHF.R.U32.HI R7, RZ, 0x10, R61 ;  /* 0x00000010ff078819 */ /* 0x000fe4000001163d */
[----:B------:R-:W-:Y:S02]  /*5210*/  @!P0 PRMT R4, R29, 0x5410, R2 ;  /* 0x000054101d048816 */ /* 0x000fe40000000002 */
[----:B------:R-:W-:Y:S03]  /*5220*/  @!P0 LOP3.LUT R28, R28, 0xffff0000, RZ, 0xc0, !PT ;  /* 0xffff00001c1c8812 */ /* 0x000fe600078ec0ff */
[----:B------:R-:W-:Y:S01]  /*5230*/  @!P0 IMAD.U32 R5, R4, 0x10000, RZ ;  /* 0x0001000004058824 */ /* 0x000fe200078e00ff */
[----:B-1----:R-:W-:Y:S02]  /*5240*/  @!P0 SHF.R.U64 R0, R20, 0x10, R21 ;  /* 0x0000001014008819 */ /* 0x002fe40000001215 */
[----:B------:R-:W-:Y:S02]  /*5250*/  @!P0 LOP3.LUT R21, R41, 0xffff0000, RZ, 0xc0, !PT ;  /* 0xffff000029158812 */ /* 0x000fe400078ec0ff */
[----:B------:R-:W-:Y:S02]  /*5260*/  @!P0 PRMT R6, R29, 0x5432, R0 ;  /* 0x000054321d068816 */ /* 0x000fe40000000000 */
[----:B------:R-:W-:Y:S01]  /*5270*/  @!P0 PRMT R20, R66, 0x5432, R7 ;  /* 0x0000543242148816 */ /* 0x000fe20000000007 */
[C---:B------:R-:W-:Y:S01]  /*5280*/  @!P0 IMAD.U32 R7, R16.reuse, 0x10000, RZ ;  /* 0x0001000010078824 */ /* 0x040fe200078e00ff */
[----:B------:R-:W-:Y:S02]  /*5290*/  @!P0 LOP3.LUT R16, R16, 0xffff0000, RZ, 0xc0, !PT ;  /* 0xffff000010108812 */ /* 0x000fe400078ec0ff */
[----:B------:R-:W-:Y:S01]  /*52a0*/  @!P0 SHF.L.U32 R2, R6, 0x10, RZ ;  /* 0x0000001006028819 */ /* 0x000fe200000006ff */
[----:B------:R-:W-:Y:S01]  /*52b0*/  @!P0 IMAD.U32 R18, R20, 0x10000, RZ ;  /* 0x0001000014128824 */ /* 0x000fe200078e00ff */
[----:B------:R-:W-:Y:S02]  /*52c0*/  @!P0 LOP3.LUT R6, R6, 0xffff0000, RZ, 0xc0, !PT ;  /* 0xffff000006068812 */ /* 0x000fe400078ec0ff */
[----:B------:R-:W-:Y:S02]  /*52d0*/  @!P0 LOP3.LUT R20, R20, 0xffff0000, RZ, 0xc0, !PT ;  /* 0xffff000014148812 */ /* 0x000fe400078ec0ff */
[----:B------:R-:W-:Y:S01]  /*52e0*/  @!P0 SHF.L.U32 R29, R38, 0x10, RZ ;  /* 0x00000010261d8819 */ /* 0x000fe200000006ff */
[----:B--2---:R-:W-:Y:S01]  /*52f0*/  @!P0 IMAD.U32 R0, R12, 0x10000, RZ ;  /* 0x000100000c008824 */ /* 0x004fe200078e00ff */
        /* <DEDUP_REMOVED lines=8> */
[----:B------:R-:W-:Y:S01]  /*5380*/  @!P0 LOP3.LUT R7, R4, 0xffff0000, RZ, 0xc0, !PT ;  /* 0xffff000004078812 */ /* 0x000fe200078ec0ff */
[-C--:B------:R-:W-:Y:S02]  /*5390*/  @!P0 FMUL.FTZ R3, R3, R5.reuse ;  /* 0x0000000503038220 */ /* 0x080fe40000410000 */
[----:B------:R-:W-:Y:S01]  /*53a0*/  @!P0 FFMA.FTZ R51, R19, R5, -R17 ;  /* 0x0000000513338223 */ /* 0x000fe20000010811 */
[----:B------:R-:W-:Y:S01]  /*53b0*/  @!P0 LOP3.LUT R17, R40, 0xffff0000, RZ, 0xc0, !PT ;  /* 0xffff000028118812 */ /* 0x000fe200078ec0ff */
[----:B------:R-:W-:Y:S01]  /*53c0*/  @!P0 FMUL.FTZ R9, R2, R20 ;  /* 0x0000001402098220 */ /* 0x000fe20000410000 */
[----:B------:R-:W-:Y:S01]  /*53d0*/  @!P0 LOP3.LUT R5, R12, 0xffff0000, RZ, 0xc0, !PT ;  /* 0xffff00000c058812 */ /* 0x000fe200078ec0ff */
[-C--:B------:R-:W-:Y:S02]  /*53e0*/  @!P0 FMUL.FTZ R4, R2, R7.reuse ;  /* 0x0000000702048220 */ /* 0x080fe40000410000 */
[----:B------:R-:W-:Y:S02]  /*53f0*/  @!P0 FFMA.FTZ R50, R21, R7, -R9 ;  /* 0x0000000715328223 */ /* 0x000fe40000010809 */
[C---:B------:R-:W-:Y:S02]  /*5400*/  @!P0 FMUL.FTZ R11, R5.reuse, R16 ;  /* 0x00000010050b8220 */ /* 0x040fe40000410000 */
[-C--:B------:R-:W-:Y:S01]  /*5410*/  @!P0 FMUL.FTZ R2, R5, R6.reuse ;  /* 0x0000000605028220 */ /* 0x080fe20000410000 */
[C---:B------:R-:W-:Y:S01]  /*5420*/  @!P0 LOP3.LUT R5, R15.reuse, 0xffff0000, RZ, 0xc0, !PT ;  /* 0xffff00000f058812 */ /* 0x040fe200078ec0ff */
[----:B------:R-:W-:Y:S02]  /*5430*/  @!P0 IMAD.U32 R7, R15, 0x10000, RZ ;  /* 0x000100000f078824 */ /* 0x000fe400078e00ff */
[----:B------:R-:W-:Y:S01]  /*5440*/  @!P0 FFMA.FTZ R49, R17, R6, -R11 ;  /* 0x0000000611318223 */ /* 0x000fe2000001080b */
[C---:B------:R-:W-:Y:S01]  /*5450*/  @!P0 LOP3.LUT R6, R8.reuse, 0xffff0000, RZ, 0xc0, !PT ;  /* 0xffff000008068812 */ /* 0x040fe200078ec0ff */
[----:B------:R-:W-:Y:S02]  /*5460*/  @!P0 IMAD.U32 R9, R8, 0x10000, RZ ;  /* 0x0001000008098824 */ /* 0x000fe400078e00ff */
[----:B------:R-:W-:Y:S02]  /*5470*/  @!P0 FMUL.FTZ R8, R7, R29 ;  /* 0x0000001d07088220 */ /* 0x000fe40000410000 */
[C---:B------:R-:W-:Y:S02]  /*5480*/  @!P0 FMUL.FTZ R11, R5.reuse, R38 ;  /* 0x00000026050b8220 */ /* 0x040fe40000410000 */
[-C--:B------:R-:W-:Y:S02]  /*5490*/  @!P0 FFMA.FTZ R48, R30, R9.reuse, -R8 ;  /* 0x000000091e308223 */ /* 0x080fe40000010808 */
[-C--:B------:R-:W-:Y:S02]  /*54a0*/  @!P0 FMUL.FTZ R8, R5, R6.reuse ;  /* 0x0000000605088220 */ /* 0x080fe40000410000 */
[----:B------:R-:W-:Y:S01]  /*54b0*/  @!P0 FFMA.FTZ R47, R39, R6, -R11 ;  /* 0x00000006272f8223 */ /* 0x000fe2000001080b */
[C---:B------:R-:W-:Y:S01]  /*54c0*/  @!P0 LOP3.LUT R6, R14.reuse, 0xffff0000, RZ, 0xc0, !PT ;  /* 0xffff00000e068812 */ /* 0x040fe200078ec0ff */
[----:B------:R-:W-:Y:S01]  /*54d0*/  @!P0 IMAD.U32 R5, R14, 0x10000, RZ ;  /* 0x000100000e058824 */ /* 0x000fe200078e00ff */
[C---:B------:R-:W-:Y:S01]  /*54e0*/  @!P0 SHF.L.U32 R11, R10.reuse, 0x10, RZ ;  /* 0x000000100a0b8819 */ /* 0x040fe200000006ff */
[----:B------:R-:W-:Y:S01]  /*54f0*/  @!P0 FMUL.FTZ R7, R7, R9 ;  /* 0x0000000907078220 */ /* 0x000fe20000410000 */
[----:B------:R-:W-:Y:S01]  /*5500*/  @!P0 LOP3.LUT R9, R10, 0xffff0000, RZ, 0xc0, !PT ;  /* 0xffff00000a098812 */ /* 0x000fe200078ec0ff */
[C---:B------:R-:W-:Y:S01]  /*5510*/  @!P0 FMUL.FTZ R44, R5.reuse, R22 ;  /* 0x00000016052c8220 */ /* 0x040fe20000410000 */
[----:B------:R-:W-:Y:S01]  /*5520*/  @!P0 LOP3.LUT R10, R42, 0xffff0000, RZ, 0xc0, !PT ;  /* 0xffff00002a0a8812 */ /* 0x000fe200078ec0ff */
[----:B------:R-:W-:Y:S02]  /*5530*/  @!P0 FMUL.FTZ R45, R6, R28 ;  /* 0x0000001c062d8220 */ /* 0x000fe40000410000 */
[----:B------:R-:W-:Y:S01]  /*5540*/  @!P0 FFMA.FTZ R2, R16, R17, R2 ;  /* 0x0000001110028223 */ /* 0x000fe20000010002 */
[----:B------:R-:W-:Y:S01]  /*5550*/  @!P0 F2FP.BF16.PACK_AB R17, R50, R51 ;  /* 0x000000333211823e */ /* 0x000fe200000010ff */
[-C--:B------:R-:W-:Y:S01]  /*5560*/  @!P0 FMUL.FTZ R5, R5, R11.reuse ;  /* 0x0000000b05058220 */ /* 0x080fe20000410000 */
[----:B------:R-:W-:Y:S01]  /*5570*/  @!P0 F2FP.BF16.PACK_AB R16, R49, R54 ;  /* 0x000000363110823e */ /* 0x000fe200000010ff */
[----:B------:R-:W-:Y:S01]  /*5580*/  @!P0 FFMA.FTZ R44, R23, R11, -R44 ;  /* 0x0000000b172c8223 */ /* 0x000fe2000001082c */
[----:B------:R-:W-:Y:S01]  /*5590*/  @!P0 F2FP.BF16.PACK_AB R11, R47, R48 ;  /* 0x000000302f0b823e */ /* 0x000fe200000010ff */
[----:B------:R-:W-:Y:S01]  /*55a0*/  @!P0 FFMA.FTZ R45, R10, R9, -R45 ;  /* 0x000000090a2d8223 */ /* 0x000fe2000001082d */
[----:B------:R-:W-:Y:S01]  /*55b0*/  @!P0 F2FP.BF16.PACK_AB R0, R2, R0 ;  /* 0x000000000200823e */ /* 0x000fe200000010ff */
[----:B------:R-:W-:Y:S02]  /*55c0*/  @!P0 FFMA.FTZ R3, R18, R19, R3 ;  /* 0x0000001312038223 */ /* 0x000fe40000010003 */
[----:B------:R-:W-:Y:S01]  /*55d0*/  @!P0 FMUL.FTZ R6, R6, R9 ;  /* 0x0000000906068220 */ /* 0x000fe20000410000 */
[----:B------:R-:W-:Y:S01]  /*55e0*/  @!P0 F2FP.BF16.PACK_AB R9, R45, R44 ;  /* 0x0000002c2d09823e */ /* 0x000fe200000010ff */
[----:B------:R-:W-:Y:S01]  /*55f0*/  @!P0 FFMA.FTZ R4, R20, R21, R4 ;  /* 0x0000001514048223 */ /* 0x000fe20000010004 */
[----:B------:R-:W-:Y:S01]  /*5600*/  @!P0 MOV R12, R0 ;  /* 0x00000000000c8202 */ /* 0x000fe20000000f00 */
        /* <DEDUP_REMOVED lines=22> */
.L_x_329:
[----:B------:R1:W2:Y:S01]  /*5770*/  SHFL.IDX PT, R2, R14, RZ, 0x1c1f ;  /* 0x001c1fff0e027589 */ /* 0x0002a200000e0000 */
[----:B------:R-:W-:Y:S03]  /*5780*/  IMAD.IADD R3, R222, 0x1, -R91 ;  /* 0x00000001de037824 */ /* 0x000fe600078e0a5b */
[----:B------:R1:W3:Y:S02]  /*5790*/  SHFL.IDX PT, R0, R15, RZ, 0x1c1f ;  /* 0x001c1fff0f007589 */ /* 0x0002e400000e0000 */
        /* <DEDUP_REMOVED lines=8> */
[----:B-1----:R-:W1:Y:S01]  /*5820*/  @!P2 LDS.128 R12, [R81+0x6000] ;  /* 0x00600000510ca984 */ /* 0x002e620000000c00 */
[C---:B---3--:R-:W-:Y:S04]  /*5830*/  @!P2 LEA R4, P0, R24.reuse, R0, 0x1 ;  /* 0x000000001804a211 */ /* 0x048fe800078008ff */
[----:B--2---:R-:W-:Y:S02]  /*5840*/  @!P2 LEA.HI.X R5, R24, R2, R25, 0x1, P0 ;  /* 0x000000021805a211 */ /* 0x004fe400000f0c19 */
[C---:B------:R-:W-:Y:S04]  /*5850*/  @!P1 LEA R8, P0, R87.reuse, R0, 0x1 ;  /* 0x0000000057089211 */ /* 0x040fe800078008ff */
[----:B------:R-:W-:Y:S02]  /*5860*/  @!P1 LEA.HI.X R9, R87, R2, R102, 0x1, P0 ;  /* 0x0000000257099211 */ /* 0x000fe400000f0c66 */
[C---:B------:R-:W-:Y:S04]  /*5870*/  @!P4 LEA R10, P0, R86.reuse, R0, 0x1 ;  /* 0x00000000560ac211 */ /* 0x040fe800078008ff */
[----:B------:R-:W-:Y:S02]  /*5880*/  @!P4 LEA.HI.X R11, R86, R2, R101, 0x1, P0 ;  /* 0x00000002560bc211 */ /* 0x000fe400000f0c65 */
[C---:B------:R-:W-:Y:S04]  /*5890*/  @!P3 LEA R6, P0, R90.reuse, R0, 0x1 ;  /* 0x000000005a06b211 */ /* 0x040fe800078008ff */
[----:B------:R-:W-:Y:S01]  /*58a0*/  @!P3 LEA.HI.X R7, R90, R2, R105, 0x1, P0 ;  /* 0x000000025a07b211 */ /* 0x000fe200000f0c69 */
[----:B-1----:R-:W-:Y:S04]  /*58b0*/  @!P2 ST.E.128 [R4.64], R12 ;  /* 0x0000000c0400a985 */ /* 0x002fe8000c101d06 */
[----:B------:R-:W1:Y:S04]  /*58c0*/  @!P1 LDS.128 R12, [R82+0x6000] ;  /* 0x00600000520c9984 */ /* 0x000e680000000c00 */
[----:B-1----:R1:W-:Y:S01]  /*58d0*/  @!P1 ST.E.128 [R8.64], R12 ;  /* 0x0000000c08009985 */ /* 0x0023e2000c101d06 */
[----:B------:R-:W-:Y:S03]  /*58e0*/  ISETP.GE.AND P1, PT, R94, c[0x0][0x1d4], PT ;  /* 0x000075005e007a0c */ /* 0x000fe60003f26270 */
[----:B------:R-:W2:Y:S10]  /*58f0*/  @!P4 LDS.128 R16, [R81+0x8000] ;  /* 0x008000005110c984 */ /* 0x000eb40000000c00 */
[C---:B------:R-:W-:Y:S04]  /*5900*/  @!P1 LEA R4, P0, R89.reuse, R0, 0x1 ;  /* 0x0000000059049211 */ /* 0x040fe800078008ff */
[----:B------:R-:W-:Y:S02]  /*5910*/  @!P1 LEA.HI.X R5, R89, R2, R104, 0x1, P0 ;  /* 0x0000000259059211 */ /* 0x000fe400000f0c68 */
[----:B------:R-:W-:Y:S11]  /*5920*/  ISETP.GE.AND P0, PT, R93, c[0x0][0x1d4], PT ;  /* 0x000075005d007a0c */ /* 0x000ff60003f06270 */
[----:B------:R-:W-:Y:S02]  /*5930*/  @!UPT UIADD3 URZ, URZ, URZ, URZ ;  /* 0x0000003f3f3ff290 */ /* 0x000fe4000fffe03f */
[C---:B-1----:R-:W-:Y:S04]  /*5940*/  @!P0 LEA R8, P2, R88.reuse, R0, 0x1 ;  /* 0x0000000058088211 */ /* 0x042fe800078408ff */
[----:B------:R-:W-:Y:S01]  /*5950*/  @!P0 LEA.HI.X R9, R88, R2, R103, 0x1, P2 ;  /* 0x0000000258098211 */ /* 0x000fe200010f0c67 */
[----:B--2---:R-:W-:Y:S04]  /*5960*/  @!P4 ST.E.128 [R10.64], R16 ;  /* 0x000000100a00c985 */ /* 0x004fe8000c101d06 */
[----:B------:R-:W1:Y:S04]  /*5970*/  @!P3 LDS.128 R12, [R82+0x8000] ;  /* 0x00800000520cb984 */ /* 0x000e680000000c00 */
[----:B-1----:R-:W-:Y:S04]  /*5980*/  @!P3 ST.E.128 [R6.64], R12 ;  /* 0x0000000c0600b985 */ /* 0x002fe8000c101d06 */
[----:B------:R-:W1:Y:S04]  /*5990*/  @!P1 LDS.128 R12, [R81+0xa000] ;  /* 0x00a00000510c9984 */ /* 0x000e680000000c00 */
[----:B-1----:R-:W-:Y:S04]  /*59a0*/  @!P1 ST.E.128 [R4.64], R12 ;  /* 0x0000000c04009985 */ /* 0x002fe8000c101d06 */
[----:B------:R-:W1:Y:S04]  /*59b0*/  @!P0 LDS.128 R4, [R82+0xa000] ;  /* 0x00a0000052048984 */ /* 0x000e680000000c00 */
[----:B-1----:R1:W-:Y:S02]  /*59c0*/  @!P0 ST.E.128 [R8.64], R4 ;  /* 0x0000000408008985 */ /* 0x0023e4000c101d06 */
.L_x_333:
[----:B------:R-:W-:Y:S05]  /*59d0*/  BSYNC B1 ;  /* 0x0000000000017941 */ /* 0x000fea0003800000 */
.L_x_328:
[----:B---3--:R-:W-:Y:S01]  /*59e0*/  IMAD.IADD R0, R145, 0x1, -R91 ;  /* 0x0000000191007824 */ /* 0x008fe200078e0a5b */
[C---:B-12--5:R-:W-:Y:S01]  /*59f0*/  LEA R2, P0, R79.reuse, R108, 0x6 ;  /* 0x0000006c4f027211 */ /* 0x066fe200078030ff */
[----:B------:R-:W-:Y:S01]  /*5a00*/  IMAD R6, R96, c[0x0][0x208], RZ ;  /* 0x0000820060067a24 */ /* 0x000fe200078e02ff */
[----:B------:R-:W-:Y:S01]  /*5a10*/  ISETP.NE.AND P3, PT, R112, RZ, PT ;  /* 0x000000ff7000720c */ /* 0x000fe20003f65270 */
[----:B------:R-:W-:Y:S01]  /*5a20*/  IMAD.WIDE.U32 R4, R84, c[0x0][0x208], RZ ;  /* 0x0000820054047a25 */ /* 0x000fe200078e00ff */
[----:B------:R-:W-:Y:S01]  /*5a30*/  LEA.HI.X.SX32 R3, R79, R109, 0x6, P0 ;  /* 0x0000006d4f037211 */ /* 0x000fe200000f36ff */
[----:B------:R-:W-:Y:S01]  /*5a40*/  BSSY B0, `(.L_x_350) ;  /* 0x000004e000007945 */ /* 0x000fe20003800000 */
[----:B------:R-:W-:Y:S01]  /*5a50*/  ISETP.GE.AND P0, PT, R0, 0x21, PT ;  /* 0x000000210000780c */ /* 0x000fe20003f06270 */
[----:B------:R-:W-:Y:S05]  /*5a60*/  IMAD R6, R84, c[0x0][0x20c], R6 ;  /* 0x0000830054067a24 */ /* 0x000fea00078e0206 */
[----:B------:R-:W-:Y:S01]  /*5a70*/  IADD3 R5, R5, R6, RZ ;  /* 0x0000000605057210 */ /* 0x000fe20007ffe0ff */
[----:B------:R-:W-:Y:S04]  /*5a80*/  IMAD R6, R97, c[0x0][0x218], RZ ;  /* 0x0000860061067a24 */ /* 0x000fe800078e02ff */
[C---:B------:R-:W-:Y:S02]  /*5a90*/  IMAD.WIDE.U32 R4, R83.reuse, c[0x0][0x218], R4 ;  /* 0x0000860053047a25 */ /* 0x040fe400078e0004 */
[----:B------:R-:W-:Y:S02]  /*5aa0*/  @P0 IADD3 R11, P1, R2, 0x20, RZ ;  /* 0x00000020020b0810 */ /* 0x000fe40007f3e0ff */
[----:B------:R-:W-:Y:S03]  /*5ab0*/  IMAD R6, R83, c[0x0][0x21c], R6 ;  /* 0x0000870053067a24 */ /* 0x000fe600078e0206 */
[----:B------:R-:W-:Y:S01]  /*5ac0*/  @P0 IMAD.X R12, RZ, RZ, R3, P1 ;  /* 0x000000ffff0c0224 */ /* 0x000fe200008e0603 */
[----:B------:R-:W-:Y:S04]  /*5ad0*/  IADD3 R8, P1, R164, R4, RZ ;  /* 0x00000004a4087210 */ /* 0x000fe80007f3e0ff */
[----:B------:R-:W-:Y:S02]  /*5ae0*/  IADD3.X R10, R146, R5, R6, P1, !PT ;  /* 0x00000005920a7210 */ /* 0x000fe40000ffe406 */
[----:B------:R-:W-:Y:S11]  /*5af0*/  ISETP.GE.AND P1, PT, R0, 0x1, PT ;  /* 0x000000010000780c */ /* 0x000ff60003f26270 */
[----:B------:R-:W-:Y:S02]  /*5b00*/  @!UPT UIADD3 URZ, URZ, URZ, URZ ;  /* 0x0000003f3f3ff290 */ /* 0x000fe4000fffe03f */
[----:B------:R-:W-:Y:S01]  /*5b10*/  @P1 MOV R5, R110 ;  /* 0x0000006e00051202 */ /* 0x000fe20000000f00 */
[----:B------:R-:W-:Y:S02]  /*5b20*/  @P1 IMAD R0, R3, c[0x0][0x258], RZ ;  /* 0x0000960003001a24 */ /* 0x000fe400078e02ff */
[----:B------:R-:W-:Y:S04]  /*5b30*/  @P1 IMAD.MOV.U32 R4, RZ, RZ, R106 ;  /* 0x000000ffff041224 */ /* 0x000fe800078e006a */
[C---:B------:R-:W-:Y:S04]  /*5b40*/  @P1 IMAD.WIDE.U32 R4, R2.reuse, c[0x0][0x258], R4 ;  /* 0x0000960002041a25 */ /* 0x040fe800078e0004 */
[----:B------:R-:W-:Y:S01]  /*5b50*/  @P1 IMAD R2, R2, c[0x0][0x25c], R0 ;  /* 0x0000970002021a24 */ /* 0x000fe200078e0200 */
[----:B------:R-:W-:Y:S01]  /*5b60*/  @P1 LEA R6, P2, R4, c[0x0][0x250], 0x1 ;  /* 0x0000940004061a11 */ /* 0x000fe200078408ff */
[----:B------:R-:W-:Y:S02]  /*5b70*/  @P0 IMAD R0, R12, c[0x0][0x258], RZ ;  /* 0x000096000c000a24 */ /* 0x000fe400078e02ff */
[----:B------:R-:W-:Y:S02]  /*5b80*/  @P1 IMAD.IADD R2, R5, 0x1, R2 ;  /* 0x0000000105021824 */ /* 0x000fe400078e0202 */
[----:B------:R-:W-:Y:S02]  /*5b90*/  @P0 IMAD.MOV.U32 R5, RZ, RZ, R110 ;  /* 0x000000ffff050224 */ /* 0x000fe400078e006e */
[C---:B------:R-:W-:Y:S01]  /*5ba0*/  @P0 IMAD R0, R11.reuse, c[0x0][0x25c], R0 ;  /* 0x000097000b000a24 */ /* 0x040fe200078e0200 */
[----:B------:R-:W-:Y:S02]  /*5bb0*/  @P1 LEA.HI.X R7, R4, c[0x0][0x254], R2, 0x1, P2 ;  /* 0x0000950004071a11 */ /* 0x000fe400010f0c02 */
[----:B------:R-:W-:Y:S02]  /*5bc0*/  @P0 MOV R4, R106 ;  /* 0x0000006a00040202 */ /* 0x000fe40000000f00 */
[C---:B------:R-:W-:Y:S01]  /*5bd0*/  LEA R9, P2, R8.reuse, c[0x0][0x1f8], 0x1 ;  /* 0x00007e0008097a11 */ /* 0x040fe200078408ff */
[----:B------:R-:W-:Y:S01]  /*5be0*/  @!PT LDS RZ, [RZ] ;  /* 0x00000000fffff984 */ /* 0x000fe20000000800 */
[----:B------:R-:W-:Y:S01]  /*5bf0*/  @!PT LDS RZ, [RZ] ;  /* 0x00000000fffff984 */ /* 0x000fe20000000800 */
[----:B------:R-:W-:Y:S01]  /*5c00*/  @!PT LDS RZ, [RZ] ;  /* 0x00000000fffff984 */ /* 0x000fe20000000800 */
[----:B------:R1:W-:Y:S02]  /*5c10*/  @P1 LDGSTS.E.BYPASS.LTC128B.128 [R80+0x100], [R6.64], !P3 ;  /* 0x0010000006501fae */ /* 0x0003e4000d901d46 */
[----:B------:R-:W-:Y:S01]  /*5c20*/  @P0 IMAD.WIDE.U32 R4, R11, c[0x0][0x258], R4 ;  /* 0x000096000b040a25 */ /* 0x000fe200078e0004 */
[----:B------:R-:W-:Y:S01]  /*5c30*/  LEA.HI.X R8, R8, c[0x0][0x1fc], R10, 0x1, P2 ;  /* 0x00007f0008087a11 */ /* 0x000fe200010f0c0a */
[----:B------:R1:W-:Y:S03]  /*5c40*/  @P1 LDGSTS.E.BYPASS.LTC128B.128 [R80+0x2100], [R6.64+0x80], !P6 ;  /* 0x0210008006501fae */ /* 0x0003e6000f101d46 */
[C---:B------:R-:W-:Y:S01]  /*5c50*/  @P0 LEA R2, P2, R4.reuse, c[0x0][0x250], 0x1 ;  /* 0x0000940004020a11 */ /* 0x040fe200078408ff */
[----:B------:R1:W-:Y:S01]  /*5c60*/  @P1 LDGSTS.E.BYPASS.LTC128B.128 [R80+0x4100], [R6.64+0x100], !P5 ;  /* 0x0410010006501fae */ /* 0x0003e2000e901d46 */
[----:B------:R-:W-:Y:S04]  /*5c70*/  @P0 IADD3 R0, R5, R0, RZ ;  /* 0x0000000005000210 */ /* 0x000fe80007ffe0ff */
[----:B------:R-:W-:Y:S02]  /*5c80*/  @P0 LEA.HI.X R3, R4, c[0x0][0x254], R0, 0x1, P2 ;  /* 0x0000950004030a11 */ /* 0x000fe400010f0c00 */
[----:B------:R1:W2:Y:S04]  /*5c90*/  SHFL.IDX PT, R0, R9, RZ, 0x1c1f ;  /* 0x001c1fff09007589 */ /* 0x0002a800000e0000 */
[----:B------:R3:W-:Y:S04]  /*5ca0*/  @P0 LDGSTS.E.BYPASS.LTC128B.128 [R80+0x1100], [R2.64], !P3 ;  /* 0x0110000002500fae */ /* 0x0007e8000d901d46 */
[----:B------:R3:W-:Y:S04]  /*5cb0*/  @P0 LDGSTS.E.BYPASS.LTC128B.128 [R80+0x3100], [R2.64+0x80], !P6 ;  /* 0x0310008002500fae */ /* 0x0007e8000f101d46 */
[----:B------:R3:W-:Y:S01]  /*5cc0*/  @P0 LDGSTS.E.BYPASS.LTC128B.128 [R80+0x5100], [R2.64+0x100], !P5 ;  /* 0x0510010002500fae */ /* 0x0007e2000e901d46 */
[----:B------:R-:W-:Y:S03]  /*5cd0*/  ISETP.GT.AND P0, PT, R85, R92, PT ;  /* 0x0000005c5500720c */ /* 0x000fe60003f04270 */
[----:B------:R-:W0:Y:S04]  /*5ce0*/  LDGDEPBAR ;  /* 0x00000000000079af */ /* 0x000e280000000000 */
[----:B---3--:R1:W3:Y:S01]  /*5cf0*/  SHFL.IDX PT, R2, R8, RZ, 0x1c1f ;  /* 0x001c1fff08027589 */ /* 0x0082e200000e0000 */
[----:B------:R-:W-:Y:S04]  /*5d00*/  DEPBAR.LE SB0, 0x0 ;  /* 0x000080000000791a */ /* 0x000fe80000000000 */
[----:B------:R-:W-:Y:S06]  /*5d10*/  BAR.SYNC.DEFER_BLOCKING 0x0 ;  /* 0x0000000000007b1d */ /* 0x000fec0000010000 */
[----:B------:R-:W-:-:S05]  /*5d20*/  @!P0 BRA `(.L_x_351) ;  /* 0x000001f000008947 */ /* 0x000fca0003800000 */
[----:B--2---:R-:W-:Y:S02]  /*5d30*/  ISETP.GE.AND P2, PT, R24, c[0x0][0x1d4], PT ;  /* 0x0000750018007a0c */ /* 0x004fe40003f46270 */
[----:B------:R-:W-:Y:S02]  /*5d40*/  ISETP.GE.AND P1, PT, R27, c[0x0][0x1d4], PT ;  /* 0x000075001b007a0c */ /* 0x000fe40003f26270 */
[----:B------:R-:W-:Y:S02]  /*5d50*/  ISETP.GE.AND P4, PT, R26, c[0x0][0x1d4], PT ;  /* 0x000075001a007a0c */ /* 0x000fe40003f86270 */
[----:B------:R-:W-:Y:S07]  /*5d60*/  ISETP.GE.AND P3, PT, R95, c[0x0][0x1d4], PT ;  /* 0x000075005f007a0c */ /* 0x000fee0003f66270 */
[----:B------:R-:W2:Y:S01]  /*5d70*/  @!P2 LDS.128 R12, [R81] ;  /* 0x00000000510ca984 */ /* 0x000ea20000000c00 */
[C---:B------:R-:W-:Y:S04]  /*5d80*/  @!P2 LEA R4, P0, R24.reuse, R0, 0x1 ;  /* 0x000000001804a211 */ /* 0x040fe800078008ff */
[----:B---3--:R-:W-:Y:S02]  /*5d90*/  @!P2 LEA.HI.X R5, R24, R2, R25, 0x1, P0 ;  /* 0x000000021805a211 */ /* 0x008fe400000f0c19 */
[C---:B-1----:R-:W-:Y:S04]  /*5da0*/  @!P1 LEA R8, P0, R87.reuse, R0, 0x1 ;  /* 0x0000000057089211 */ /* 0x042fe800078008ff */
[----:B------:R-:W-:Y:S02]  /*5db0*/  @!P1 LEA.HI.X R9, R87, R2, R102, 0x1, P0 ;  /* 0x0000000257099211 */ /* 0x000fe400000f0c66 */
[C---:B------:R-:W-:Y:S04]  /*5dc0*/  @!P4 LEA R10, P0, R86.reuse, R0, 0x1 ;  /* 0x00000000560ac211 */ /* 0x040fe800078008ff */
[----:B------:R-:W-:Y:S02]  /*5dd0*/  @!P4 LEA.HI.X R11, R86, R2, R101, 0x1, P0 ;  /* 0x00000002560bc211 */ /* 0x000fe400000f0c65 */
[C---:B------:R-:W-:Y:S04]  /*5de0*/  @!P3 LEA R6, P0, R90.reuse, R0, 0x1 ;  /* 0x000000005a06b211 */ /* 0x040fe800078008ff */
[----:B------:R-:W-:Y:S01]  /*5df0*/  @!P3 LEA.HI.X R7, R90, R2, R105, 0x1, P0 ;  /* 0x000000025a07b211 */ /* 0x000fe200000f0c69 */
[----:B--2---:R-:W-:Y:S04]  /*5e00*/  @!P2 ST.E.128 [R4.64], R12 ;  /* 0x0000000c0400a985 */ /* 0x004fe8000c101d06 */
[----:B------:R-:W1:Y:S04]  /*5e10*/  @!P1 LDS.128 R12, [R82] ;  /* 0x00000000520c9984 */ /* 0x000e680000000c00 */
        /* <DEDUP_REMOVED lines=16> */
.L_x_351:
[----:B--2---:R-:W-:Y:S05]  /*5f20*/  BSYNC B0 ;  /* 0x0000000000007941 */ /* 0x004fea0003800000 */
.L_x_350:
[C---:B------:R-:W-:Y:S02]  /*5f30*/  ISETP.GT.AND P0, PT, R79.reuse, R144, PT ;  /* 0x000000904f00720c */ /* 0x040fe40003f04270 */
[----:B------:R-:W-:Y:S02]  /*5f40*/  IADD3 R79, R79, -0x1, RZ ;  /* 0xffffffff4f4f7810 */ /* 0x000fe40007ffe0ff */
[----:B------:R-:W-:Y:S09]  /*5f50*/  ISETP.NE.AND P2, PT, R112, RZ, PT ;  /* 0x000000ff7000720c */ /* 0x000ff20003f45270 */
[----:B---3--:R-:W-:Y:S01]  /*5f60*/  @P0 SHF.R.S32.HI R2, RZ, 0x1f, R79 ;  /* 0x0000001fff020819 */ /* 0x008fe2000001144f */
[----:B------:R-:W-:Y:S02]  /*5f70*/  @P0 IMAD R0, R158, R79, RZ ;  /* 0x0000004f9e000224 */ /* 0x000fe400078e02ff */
[----:B-1----:R-:W-:Y:S02]  /*5f80*/  @P0 IMAD.MOV.U32 R4, RZ, RZ, R116 ;  /* 0x000000ffff040224 */ /* 0x002fe400078e0074 */
[----:B------:R-:W-:Y:S02]  /*5f90*/  @P0 IMAD.MOV.U32 R5, RZ, RZ, R115 ;  /* 0x000000ffff050224 */ /* 0x000fe400078e0073 */
[-C--:B------:R-:W-:Y:S02]  /*5fa0*/  @P0 IMAD R0, R2, R162.reuse, R0 ;  /* 0x000000a202000224 */ /* 0x080fe400078e0200 */
[----:B------:R-:W-:Y:S04]  /*5fb0*/  @P0 IMAD.WIDE.U32 R4, R79, R162, R4 ;  /* 0x000000a24f040225 */ /* 0x000fe800078e0004 */
[----:B------:R-:W-:Y:S01]  /*5fc0*/  @P0 IMAD.IADD R0, R5, 0x1, R0 ;  /* 0x0000000105000824 */ /* 0x000fe200078e0200 */
[C---:B------:R-:W-:Y:S04]  /*5fd0*/  @P0 LEA R2, P1, R4.reuse, c[0x0][0x220], 0x1 ;  /* 0x0000880004020a11 */ /* 0x040fe800078208ff */
        /* <DEDUP_REMOVED lines=14> */
[----:B------:R-:W2:Y:S04]  /*60c0*/  LDL R223, [R1+0x64] ;  /* 0x0000640001df7983 */ /* 0x000ea80000100800 */
[----:B------:R3:W5:Y:S04]  /*60d0*/  LDL R13, [R1+0x58] ;  /* 0x00005800010d7983 */ /* 0x0007680000100800 */
[----:B------:R-:W-:Y:S01]  /*60e0*/  BAR.SYNC.DEFER_BLOCKING 0x0 ;  /* 0x0000000000007b1d */ /* 0x000fe20000010000 */
[----:B--2---:R-:W-:-:S04]  /*60f0*/  IADD3 R0, R223, 0x3f, RZ ;  /* 0x0000003fdf007810 */ /* 0x004fc80007ffe0ff */
[----:B-1----:R-:W-:-:S04]  /*6100*/  SHF.R.S32.HI R2, RZ, 0x1f, R0 ;  /* 0x0000001fff027819 */ /* 0x002fc80000011400 */
[----:B------:R-:W-:-:S04]  /*6110*/  LEA.HI R0, R2, R0, RZ, 0x6 ;  /* 0x0000000002007211 */ /* 0x000fc800078f30ff */
[----:B------:R-:W-:Y:S02]  /*6120*/  SHF.R.S32.HI R5, RZ, 0x6, R0 ;  /* 0x00000006ff057819 */ /* 0x000fe40000011400 */
.L_x_327:
[----:B---3--:R-:W-:Y:S01]  /*6130*/  IMAD.MOV.U32 R0, RZ, RZ, c[0x0][0x2c4] ;  /* 0x0000b100ff007624 */ /* 0x008fe200078e00ff */
[----:B------:R2:W-:Y:S01]  /*6140*/  STL.64 [R1], R168 ;  /* 0x000000a801007387 */ /* 0x0005e20000100a00 */
[----:B------:R-:W-:-:S03]  /*6150*/  IMAD.MOV.U32 R6, RZ, RZ, c[0x0][0x32c] ;  /* 0x0000cb00ff067624 */ /* 0x000fc600078e00ff */
[----:B------:R-:W-:Y:S02]  /*6160*/  ISETP.NE.AND P2, PT, R0, 0x1, PT ;  /* 0x000000010000780c */ /* 0x000fe40003f45270 */
[----:B------:R-:W-:Y:S02]  /*6170*/  IADD3 R0, R153, 0x7f, RZ ;  /* 0x0000007f99007810 */ /* 0x000fe40007ffe0ff */
[----:B------:R-:W-:-:S09]  /*6180*/  ISETP.GE.AND P1, PT, R6, 0x1, PT ;  /* 0x000000010600780c */ /* 0x000fd20003f26270 */
[----:B------:R-:W-:-:S05]  /*6190*/  @P2 IMAD.HI.U32 R2, R0, c[0x0][0x2c8], RZ ;  /* 0x0000b20000022a27 */ /* 0x000fca00078e00ff */
[----:B------:R-:W-:-:S04]  /*61a0*/  @P2 SHF.R.U32.HI R0, RZ, c[0x0][0x2cc], R2 ;  /* 0x0000b300ff002a19 */ /* 0x000fc80000011602 */
[----:B------:R-:W-:-:S05]  /*61b0*/  IADD3 R0, R0, 0x1, R223 ;  /* 0x0000000100007810 */ /* 0x000fca0007ffe0df */
[----:B-----5:R-:W-:-:S05]  /*61c0*/  IMAD.IADD R2, R0, 0x1, -R13 ;  /* 0x0000000100027824 */ /* 0x020fca00078e0a0d */
[----:B------:R-:W-:Y:S01]  /*61d0*/  IADD3 R3, R2, c[0x0][0x328], RZ ;  /* 0x0000ca0002037a10 */ /* 0x000fe20007ffe0ff */
[----:B------:R-:W-:Y:S05]  /*61e0*/  @!P1 BRA `(.L_x_353) ;  /* 0x0000010000009947 */ /* 0x000fea0003800000 */
[C---:B--2---:R-:W-:Y:S01]  /*61f0*/  ISETP.GT.AND P0, PT, R2.reuse, RZ, PT ;  /* 0x000000ff0200720c */ /* 0x044fe20003f04270 */
[----:B------:R-:W-:Y:S01]  /*6200*/  BSSY B0, `(.L_x_354) ;  /* 0x000000c000007945 */ /* 0x000fe20003800000 */
        /* <DEDUP_REMOVED lines=8> */
.L_x_355:
[----:B------:R-:W-:-:S13]  /*6290*/  ISETP.NE.AND P0, PT, R6, 0x1, PT ;  /* 0x000000010600780c */ /* 0x000fda0003f05270 */
[----:B------:R-:W-:-:S05]  /*62a0*/  @P0 IMAD.HI.U32 R2, R0, c[0x0][0x330], RZ ;  /* 0x0000cc0000020a27 */ /* 0x000fca00078e00ff */
[----:B------:R-:W-:Y:S02]  /*62b0*/  @P0 SHF.R.U32.HI R0, RZ, c[0x0][0x334], R2 ;  /* 0x0000cd00ff000a19 */ /* 0x000fe40000011602 */
.L_x_356:
[----:B------:R-:W-:Y:S05]  /*62c0*/  BSYNC B0 ;  /* 0x0000000000007941 */ /* 0x000fea0003800000 */
.L_x_354:
[----:B------:R-:W-:-:S05]  /*62d0*/  IMAD R0, R0, R6, c[0x0][0x32c] ;  /* 0x0000cb0000007624 */ /* 0x000fca00078e0206 */
[----:B------:R-:W-:-:S04]  /*62e0*/  IMNMX R3, R3, R0, PT ;  /* 0x0000000003037217 */ /* 0x000fc80003800200 */
.L_x_353:
[----:B--2---:R-:W-:Y:S01]  /*62f0*/  IADD3 R2, R3, 0x3f, RZ ;  /* 0x0000003f03027810 */ /* 0x004fe20007ffe0ff */
[----:B------:R-:W-:-:S03]  /*6300*/  @P2 IMAD.HI.U32 R3, R153, c[0x0][0x2c8], RZ ;  /* 0x0000b20099032a27 */ /* 0x000fc600078e00ff */
[----:B------:R-:W-:Y:S01]  /*6310*/  SHF.R.S32.HI R4, RZ, 0x1f, R2 ;  /* 0x0000001fff047819 */ /* 0x000fe20000011402 */
[----:B------:R-:W-:Y:S01]  /*6320*/  IMAD.MOV.U32 R0, RZ, RZ, R153 ;  /* 0x000000ffff007224 */ /* 0x000fe200078e0099 */
[----:B------:R-:W-:Y:S02]  /*6330*/  @P2 SHF.R.U32.HI R0, RZ, c[0x0][0x2cc], R3 ;  /* 0x0000b300ff002a19 */ /* 0x000fe40000011603 */
[----:B------:R-:W-:Y:S02]  /*6340*/  LEA.HI R2, R4, R2, RZ, 0x6 ;  /* 0x0000000204027211 */ /* 0x000fe400078f30ff */
[----:B------:R-:W-:Y:S02]  /*6350*/  IADD3 R0, R0, R223, -R13 ;  /* 0x000000df00007210 */ /* 0x000fe40007ffe80d */
[----:B------:R-:W-:Y:S02]  /*6360*/  SHF.R.S32.HI R2, RZ, 0x6, R2 ;  /* 0x00000006ff027819 */ /* 0x000fe40000011402 */
[----:B------:R-:W-:-:S02]  /*6370*/  IADD3 R3, R0, -c[0x0][0x324], RZ ;  /* 0x8000c90000037a10 */ /* 0x000fc40007ffe0ff */
[----:B------:R-:W-:Y:S01]  /*6380*/  IMNMX R201, R2, R5, PT ;  /* 0x0000000502c97217 */ /* 0x000fe20003800200 */
[----:B------:R-:W-:Y:S05]  /*6390*/  @!P1 BRA `(.L_x_357) ;  /* 0x000000f000009947 */ /* 0x000fea0003800000 */
[----:B------:R-:W-:Y:S01]  /*63a0*/  ISETP.GT.AND P0, PT, R0, -0x1, PT ;  /* 0xffffffff0000780c */ /* 0x000fe20003f04270 */
[----:B------:R-:W-:-:S12]  /*63b0*/  BSSY B0, `(.L_x_358) ;  /* 0x000000b000007945 */ /* 0x000fd80003800000 */
[----:B------:R-:W-:Y:S05]  /*63c0*/  @P0 BRA `(.L_x_359) ;  /* 0x0000006000000947 */ /* 0x000fea0003800000 */
[----:B------:R-:W-:Y:S02]  /*63d0*/  ISETP.NE.AND P0, PT, R6, 0x1, PT ;  /* 0x000000010600780c */ /* 0x000fe40003f05270 */
[----:B------:R-:W-:-:S11]  /*63e0*/  LOP3.LUT R0, RZ, R0, RZ, 0x33, !PT ;  /* 0x00000000ff007212 */ /* 0x000fd600078e33ff */
[----:B------:R-:W-:-:S05]  /*63f0*/  @P0 IMAD.HI.U32 R2, R0, c[0x0][0x330], RZ ;  /* 0x0000cc0000020a27 */ /* 0x000fca00078e00ff */
[----:B------:R-:W-:-:S04]  /*6400*/  @P0 SHF.R.U32.HI R0, RZ, c[0x0][0x334], R2 ;  /* 0x0000cd00ff000a19 */ /* 0x000fc80000011602 */
[----:B------:R-:W-:Y:S01]  /*6410*/  LOP3.LUT R0, RZ, R0, RZ, 0x33, !PT ;  /* 0x00000000ff007212 */ /* 0x000fe200078e33ff */
[----:B------:R-:W-:Y:S05]  /*6420*/  BRA `(.L_x_360) ;  /* 0x0000003000007947 */ /* 0x000fea0003800000 */
.L_x_359:
[----:B------:R-:W-:-:S13]  /*6430*/  ISETP.NE.AND P0, PT, R6, 0x1, PT ;  /* 0x000000010600780c */ /* 0x000fda0003f05270 */
[----:B------:R-:W-:-:S05]  /*6440*/  @P0 IMAD.HI.U32 R2, R0, c[0x0][0x330], RZ ;  /* 0x0000cc0000020a27 */ /* 0x000fca00078e00ff */
[----:B------:R-:W-:Y:S02]  /*6450*/  @P0 SHF.R.U32.HI R0, RZ, c[0x0][0x334], R2 ;  /* 0x0000cd00ff000a19 */ /* 0x000fe40000011602 */
.L_x_360:
[----:B------:R-:W-:Y:S05]  /*6460*/  BSYNC B0 ;  /* 0x0000000000007941 */ /* 0x000fea0003800000 */
.L_x_358:
[----:B------:R-:W-:-:S05]  /*6470*/  IMAD R0, R0, c[0x0][0x32c], RZ ;  /* 0x0000cb0000007a24 */ /* 0x000fca00078e02ff */
[----:B------:R-:W-:-:S04]  /*6480*/  IMNMX R3, R3, R0, !PT ;  /* 0x0000000003037217 */ /* 0x000fc80007800200 */
.L_x_357:
[----:B------:R-:W-:Y:S01]  /*6490*/  SHF.R.S32.HI R0, RZ, 0x1f, R3 ;  /* 0x0000001fff007819 */ /* 0x000fe20000011403 */
[----:B------:R-:W-:Y:S01]  /*64a0*/  CS2R R98, SRZ ;  /* 0x0000000000627805 */ /* 0x000fe2000001ff00 */
[----:B------:R-:W-:Y:S01]  /*64b0*/  PLOP3.LUT P1, PT, PT, PT, PT, 0x80, 0x0 ;  /* 0x000000000000781c */ /* 0x000fe20003f2f070 */
[----:B------:R-:W-:Y:S01]  /*64c0*/  CS2R R14, SRZ ;  /* 0x00000000000e7805 */ /* 0x000fe2000001ff00 */
[----:B------:R-:W-:Y:S01]  /*64d0*/  LEA.HI R0, R0, R3, RZ, 0x6 ;  /* 0x0000000300007211 */ /* 0x000fe200078f30ff */
[----:B------:R-:W-:Y:S01]  /*64e0*/  IMAD.MOV.U32 R96, RZ, RZ, RZ ;  /* 0x000000ffff607224 */ /* 0x000fe200078e00ff */
[----:B------:R-:W-:Y:S01]  /*64f0*/  CS2R R8, SRZ ;  /* 0x0000000000087805 */ /* 0x000fe2000001ff00 */
[----:B------:R-:W-:Y:S01]  /*6500*/  IMAD.MOV.U32 R94, RZ, RZ, RZ ;  /* 0x000000ffff5e7224 */ /* 0x000fe200078e00ff */
[----:B------:R-:W-:Y:S01]  /*6510*/  SHF.R.S32.HI R0, RZ, 0x6, R0 ;  /* 0x00000006ff007819 */ /* 0x000fe20000011400 */
[----:B-1----:R-:W-:Y:S01]  /*6520*/  CS2R R10, SRZ ;  /* 0x00000000000a7805 */ /* 0x002fe2000001ff00 */
[----:B------:R-:W-:Y:S01]  /*6530*/  MOV R92, RZ ;  /* 0x000000ff005c7202 */ /* 0x000fe20000000f00 */
[----:B------:R-:W-:Y:S01]  /*6540*/  IMAD.MOV.U32 R90, RZ, RZ, RZ ;  /* 0x000000ffff5a7224 */ /* 0x000fe200078e00ff */
[----:B------:R-:W-:Y:S01]  /*6550*/  IMNMX R225, RZ, R0, !PT ;  /* 0x00000000ffe17217 */ /* 0x000fe20007800200 */
[----:B------:R-:W-:Y:S01]  /*6560*/  IMAD.MOV.U32 R88, RZ, RZ, RZ ;  /* 0x000000ffff587224 */ /* 0x000fe200078e00ff */
[----:B------:R-:W-:Y:S01]  /*6570*/  MOV R12, RZ ;  /* 0x000000ff000c7202 */ /* 0x000fe20000000f00 */
[----:B------:R-:W-:Y:S01]  /*6580*/  IMAD.MOV.U32 R86, RZ, RZ, RZ ;  /* 0x000000ffff567224 */ /* 0x000fe200078e00ff */
[----:B------:R-:W-:Y:S01]  /*6590*/  ISETP.GT.AND P0, PT, R201, R225, PT ;  /* 0x000000e1c900720c */ /* 0x000fe20003f04270 */
[----:B------:R-:W-:Y:S01]  /*65a0*/  CS2R R16, SRZ ;  /* 0x0000000000107805 */ /* 0x000fe2000001ff00 */
[----:B------:R-:W-:Y:S01]  /*65b0*/  IMAD.MOV.U32 R84, RZ, RZ, RZ ;  /* 0x000000ffff547224 */ /* 0x000fe200078e00ff */
[----:B------:R-:W-:Y:S01]  /*65c0*/  MOV R82, RZ ;  /* 0x000000ff00527202 */ /* 0x000fe20000000f00 */
[----:B------:R-:W-:Y:S01]  /*65d0*/  CS2R R18, SRZ ;  /* 0x0000000000127805 */ /* 0x000fe2000001ff00 */
[----:B------:R-:W-:Y:S01]  /*65e0*/  IMAD.MOV.U32 R80, RZ, RZ, RZ ;  /* 0x000000ffff507224 */ /* 0x000fe200078e00ff */
[----:B------:R-:W-:Y:S01]  /*65f0*/  CS2R R20, SRZ ;  /* 0x0000000000147805 */ /* 0x000fe2000001ff00 */
[----:B------:R-:W-:Y:S01]  /*6600*/  IMAD.MOV.U32 R78, RZ, RZ, RZ ;  /* 0x000000ffff4e7224 */ /* 0x000fe200078e00ff */
[----:B------:R-:W-:Y:S01]  /*6610*/  MOV R76, RZ ;  /* 0x000000ff004c7202 */ /* 0x000fe20000000f00 */
[----:B------:R-:W-:Y:S01]  /*6620*/  CS2R R74, SRZ ;  /* 0x00000000004a7805 */ /* 0x000fe2000001ff00 */
[----:B------:R-:W-:Y:S01]  /*6630*/  IMAD.MOV.U32 R72, RZ, RZ, RZ ;  /* 0x000000ffff487224 */ /* 0x000fe200078e00ff */
[----:B------:R-:W-:Y:S01]  /*6640*/  CS2R R70, SRZ ;  /* 0x0000000000467805 */ /* 0x000fe2000001ff00 */
[----:B------:R-:W-:Y:S01]  /*6650*/  MOV R23, RZ ;  /* 0x000000ff00177202 */ /* 0x000fe20000000f00 */
[----:B----4-:R-:W-:Y:S01]  /*6660*/  IMAD.MOV.U32 R68, RZ, RZ, RZ ;  /* 0x000000ffff447224 */ /* 0x010fe200078e00ff */
[----:B------:R-:W-:Y:S01]  /*6670*/  CS2R R66, SRZ ;  /* 0x0000000000427805 */ /* 0x000fe2000001ff00 */
[----:B------:R-:W-:Y:S01]  /*6680*/  CS2R R24, SRZ ;  /* 0x0000000000187805 */ /* 0x000fe2000001ff00 */
[----:B------:R-:W-:Y:S01]  /*6690*/  MOV R64, RZ ;  /* 0x000000ff00407202 */ /* 0x000fe20000000f00 */
[----:B------:R-:W-:Y:S01]  /*66a0*/  CS2R R62, SRZ ;  /* 0x00000000003e7805 */ /* 0x000fe2000001ff00 */
[----:B------:R-:W-:Y:S01]  /*66b0*/  IMAD.MOV.U32 R60, RZ, RZ, RZ ;  /* 0x000000ffff3c7224 */ /* 0x000fe200078e00ff */
        /* <DEDUP_REMOVED lines=12> */
[----:B------:R-:W-:Y:S01]  /*6780*/  CS2R R40, SRZ ;  /* 0x0000000000287805 */ /* 0x000fe2000001ff00 */
[----:B------:R-:W-:Y:S01]  /*6790*/  CS2R R38, SRZ ;  /* 0x0000000000267805 */ /* 0x000fe2000001ff00 */
[----:B------:R-:W-:Y:S01]  /*67a0*/  MOV R36, RZ ;  /* 0x000000ff00247202 */ /* 0x000fe20000000f00 */
[----:B------:R-:W-:Y:S01]  /*67b0*/  CS2R R134, SRZ ;  /* 0x0000000000867805 */ /* 0x000fe2000001ff00 */
[----:B------:R-:W-:Y:S01]  /*67c0*/  CS2R R32, SRZ ;  /* 0x0000000000207805 */ /* 0x000fe2000001ff00 */
[----:B------:R-:W-:Y:S01]  /*67d0*/  IMAD.MOV.U32 R132, RZ, RZ, RZ ;  /* 0x000000ffff847224 */ /* 0x000fe200078e00ff */
[----:B------:R-:W-:Y:S01]  /*67e0*/  CS2R R130, SRZ ;  /* 0x0000000000827805 */ /* 0x000fe2000001ff00 */
[----:B------:R-:W-:Y:S01]  /*67f0*/  MOV R128, RZ ;  /* 0x000000ff00807202 */ /* 0x000fe20000000f00 */
[----:B------:R-:W-:Y:S01]  /*6800*/  CS2R R126, SRZ ;  /* 0x00000000007e7805 */ /* 0x000fe2000001ff00 */
[----:B------:R-:W-:Y:S01]  /*6810*/  CS2R R34, SRZ ;  /* 0x0000000000227805 */ /* 0x000fe2000001ff00 */
[----:B------:R-:W-:Y:S01]  /*6820*/  IMAD.MOV.U32 R124, RZ, RZ, RZ ;  /* 0x000000ffff7c7224 */ /* 0x000fe200078e00ff */
[----:B------:R-:W-:Y:S01]  /*6830*/  CS2R R122, SRZ ;  /* 0x00000000007a7805 */ /* 0x000fe2000001ff00 */
[----:B------:R-:W-:Y:S01]  /*6840*/  MOV R5, RZ ;  /* 0x000000ff00057202 */ /* 0x000fe20000000f00 */
        /* <DEDUP_REMOVED lines=9> */
[----:B------:R-:W-:Y:S01]  /*68e0*/  IMAD.MOV.U32 R104, RZ, RZ, RZ ;  /* 0x000000ffff687224 */ /* 0x000fe200078e00ff */
[----:B------:R-:W-:Y:S01]  /*68f0*/  MOV R101, RZ ;  /* 0x000000ff00657202 */ /* 0x000fe20000000f00 */
[----:B------:R-:W-:Y:S05]  /*6900*/  @!P0 BRA `(.L_x_361) ;  /* 0x0000fd7000008947 */ /* 0x000fea0003800000 */
[----:B------:R-:W2:Y:S01]  /*6910*/  LDL R0, [R1+0x4c] ;  /* 0x00004c0001007983 */ /* 0x000ea20000100800 */
[----:B------:R-:W-:Y:S01]  /*6920*/  ISETP.NE.U32.AND P6, PT, RZ, c[0x0][0x340], PT ;  /* 0x0000d000ff007a0c */ /* 0x000fe20003fc5070 */
[----:B------:R-:W-:-:S03]  /*6930*/  ULDC.64 UR4, c[0x0][0x18] ;  /* 0x0000060000047ab9 */ /* 0x000fc60000000a00 */
[----:B------:R-:W-:-:S13]  /*6940*/  ISETP.NE.AND.EX P6, PT, RZ, c[0x0][0x344], PT, P6 ;  /* 0x0000d100ff007a0c */ /* 0x000fda0003fc5360 */
[----:B------:R-:W-:-:S04]  /*6950*/  @P6 IMAD.MOV.U32 R2, RZ, RZ, 0x4 ;  /* 0x00000004ff026424 */ /* 0x000fc800078e00ff */
[----:B------:R-:W-:-:S05]  /*6960*/  @P6 IMAD.WIDE R2, R246, R2, c[0x0][0x340] ;  /* 0x0000d000f6026625 */ /* 0x000fca00078e0202 */
[----:B------:R2:W5:Y:S01]  /*6970*/  @P6 LDG.E R25, [R2.64] ;  /* 0x0000000602196981 */ /* 0x000562000c1e1900 */
[----:B------:R-:W-:Y:S01]  /*6980*/  SHF.R.S32.HI R29, RZ, 0x1f, R168 ;  /* 0x0000001fff1d7819 */ /* 0x000fe200000114a8 */
[----:B------:R-:W-:Y:S01]  /*6990*/  UIADD3 UR4, UP0, UR4, 0xc100, URZ ;  /* 0x0000c10004047890 */ /* 0x000fe2000ff1e03f */
[----:B------:R-:W-:Y:S01]  /*69a0*/  ISETP.NE.U32.AND P0, PT, RZ, c[0x0][0x348], PT ;  /* 0x0000d200ff007a0c */ /* 0x000fe20003f05070 */
[----:B------:R-:W1:Y:S01]  /*69b0*/  S2R R22, SR_CTAID.Y ;  /* 0x0000000000167919 */ /* 0x000e620000002600 */
[CC--:B------:R-:W-:Y:S01]  /*69c0*/  LEA.HI R6, R29.reuse, R168.reuse, RZ, 0x3 ;  /* 0x000000a81d067211 */ /* 0x0c0fe200078f18ff */
[----:B------:R-:W-:Y:S01]  /*69d0*/  UIADD3.X UR5, URZ, UR5, URZ, UP0, !UPT ;  /* 0x000000053f057290 */ /* 0x000fe200087fe43f */
[----:B------:R-:W-:Y:S01]  /*69e0*/  ISETP.NE.AND.EX P0, PT, RZ, c[0x0][0x34c], PT, P0 ;  /* 0x0000d300ff007a0c */ /* 0x000fe20003f05300 */
[----:B------:R-:W3:Y:S01]  /*69f0*/  S2R R37, SR_CTAID.Y ;  /* 0x0000000000257919 */ /* 0x000ee20000002600 */
[----:B------:R-:W-:Y:S02]  /*6a00*/  SHF.R.S32.HI R27, RZ, 0x3, R6 ;  /* 0x00000003ff1b7819 */ /* 0x000fe40000011406 */
[----:B------:R-:W-:Y:S01]  /*6a10*/  LEA.HI R26, R29, R168, RZ, 0x4 ;  /* 0x000000a81d1a7211 */ /* 0x000fe200078f20ff */
[----:B------:R-:W-:Y:S01]  /*6a20*/  STL [R1+0x10], R13 ;  /* 0x0000100d01007387 */ /* 0x000fe20000100800 */
[----:B------:R-:W-:-:S02]  /*6a30*/  IADD3 R117, R201, -0x1, RZ ;  /* 0xffffffffc9757810 */ /* 0x000fc40007ffe0ff */
[----:B-1----:R-:W-:-:S05]  /*6a40*/  SHF.R.S32.HI R22, RZ, 0x1f, R22 ;  /* 0x0000001fff167819 */ /* 0x002fca0000011416 */
[----:B------:R-:W-:-:S04]  /*6a50*/  IMAD R5, R22, c[0x0][0x1b8], RZ ;  /* 0x00006e0016057a24 */ /* 0x000fc800078e02ff */
[----:B---3--:R-:W-:Y:S01]  /*6a60*/  IMAD R5, R37, c[0x0][0x1bc], R5 ;  /* 0x00006f0025057a24 */ /* 0x008fe200078e0205 */
[----:B--2---:R-:W-:-:S05]  /*6a70*/  SHF.R.S32.HI R2, RZ, 0x1f, R0 ;  /* 0x0000001fff027819 */ /* 0x004fca0000011400 */
[----:B------:R-:W-:Y:S02]  /*6a80*/  IMAD R4, R2, c[0x0][0x178], RZ ;  /* 0x00005e0002047a24 */ /* 0x000fe400078e02ff */
[----:B------:R-:W-:-:S04]  /*6a90*/  IMAD.WIDE.U32 R2, R0, c[0x0][0x178], RZ ;  /* 0x00005e0000027a25 */ /* 0x000fc800078e00ff */
[----:B------:R-:W-:Y:S01]  /*6aa0*/  IMAD R0, R0, c[0x0][0x17c], R4 ;  /* 0x00005f0000007a24 */ /* 0x000fe200078e0204 */
[----:B------:R-:W-:-:S03]  /*6ab0*/  SHF.R.S32.HI R4, RZ, 0x1f, R246 ;  /* 0x0000001fff047819 */ /* 0x000fc600000114f6 */
[----:B------:R-:W-:Y:S01]  /*6ac0*/  IMAD.IADD R3, R3, 0x1, R0 ;  /* 0x0000000103037824 */ /* 0x000fe200078e0200 */
[----:B------:R-:W-:-:S03]  /*6ad0*/  LOP3.LUT R0, R6, 0xfffffff8, RZ, 0xc0, !PT ;  /* 0xfffffff806007812 */ /* 0x000fc600078ec0ff */
[----:B------:R-:W-:-:S04]  /*6ae0*/  IMAD.WIDE.U32 R2, R37, c[0x0][0x1b8], R2 ;  /* 0x00006e0025027a25 */ /* 0x000fc800078e0002 */
[----:B------:R-:W-:Y:S01]  /*6af0*/  IMAD.IADD R22, R168, 0x1, -R0 ;  /* 0x00000001a8167824 */ /* 0x000fe200078e0a00 */
[----:B------:R-:W-:Y:S01]  /*6b00*/  SEL R0, R4, RZ, !P0 ;  /* 0x000000ff04007207 */ /* 0x000fe20004000000 */
[----:B------:R-:W-:Y:S01]  /*6b10*/  IMAD.IADD R3, R3, 0x1, R5 ;  /* 0x0000000103037824 */ /* 0x000fe200078e0205 */
[----:B------:R-:W-:Y:S01]  /*6b20*/  SEL R4, R246, RZ, !P0 ;  /* 0x000000fff6047207 */ /* 0x000fe20004000000 */
[----:B------:R-:W-:Y:S02]  /*6b30*/  IMAD R8, R22, 0x20, R27 ;  /* 0x0000002016087824 */ /* 0x000fe400078e021b */
[----:B------:R-:W-:Y:S02]  /*6b40*/  IMAD R0, R0, c[0x0][0x1c0], RZ ;  /* 0x0000700000007a24 */ /* 0x000fe400078e02ff */
[----:B------:R-:W-:Y:S02]  /*6b50*/  IMAD.IADD R8, R153, 0x1, R8 ;  /* 0x0000000199087824 */ /* 0x000fe400078e0208 */
[----:B------:R-:W-:-:S02]  /*6b60*/  IMAD R5, R4, c[0x0][0x1c4], R0 ;  /* 0x0000710004057a24 */ /* 0x000fc400078e0200 */
[----:B------:R-:W-:-:S04]  /*6b70*/  @P2 IMAD.HI.U32 R6, R8, c[0x0][0x2c8], RZ ;  /* 0x0000b20008062a27 */ /* 0x000fc800078e00ff */
[----:B------:R-:W-:Y:S01]  /*6b80*/  IMAD.MOV.U32 R0, RZ, RZ, R8 ;  /* 0x000000ffff007224 */ /* 0x000fe200078e0008 */
[----:B------:R-:W-:Y:S01]  /*6b90*/  @P2 SHF.R.U32.HI R0, RZ, c[0x0][0x2cc], R6 ;  /* 0x0000b300ff002a19 */ /* 0x000fe20000011606 */
[----:B------:R-:W-:-:S03]  /*6ba0*/  IMAD.WIDE.U32 R2, R4, c[0x0][0x1c0], R2 ;  /* 0x0000700004027a25 */ /* 0x000fc600078e0002 */
[--C-:B------:R-:W-:Y:S01]  /*6bb0*/  SHF.R.S32.HI R6, RZ, 0x1f, R0.reuse ;  /* 0x0000001fff067819 */ /* 0x100fe20000011400 */
[----:B------:R-:W-:Y:S01]  /*6bc0*/  IMAD.IADD R3, R3, 0x1, R5 ;  /* 0x0000000103037824 */ /* 0x000fe200078e0205 */
[----:B------:R-:W-:Y:S01]  /*6bd0*/  MOV R5, UR5 ;  /* 0x0000000500057c02 */ /* 0x000fe20008000f00 */
[----:B------:R-:W-:Y:S02]  /*6be0*/  IMAD.MOV R7, RZ, RZ, -R0 ;  /* 0x000000ffff077224 */ /* 0x000fe400078e0a00 */
[----:B------:R-:W-:Y:S02]  /*6bf0*/  IMAD R6, R6, c[0x0][0x1b0], RZ ;  /* 0x00006c0006067a24 */ /* 0x000fe400078e02ff */
[----:B------:R-:W-:Y:S02]  /*6c00*/  IMAD.U32 R4, RZ, RZ, UR4 ;  /* 0x00000004ff047e24 */ /* 0x000fe4000f8e00ff */
[C---:B------:R-:W-:Y:S02]  /*6c10*/  IMAD R9, R0.reuse, c[0x0][0x1b4], R6 ;  /* 0x00006d0000097a24 */ /* 0x040fe400078e0206 */
[----:B------:R-:W-:Y:S01]  /*6c20*/  IMAD.WIDE.U32 R2, R0, c[0x0][0x1b0], R2 ;  /* 0x00006c0000027a25 */ /* 0x000fe200078e0002 */
[----:B------:R-:W-:Y:S01]  /*6c30*/  LOP3.LUT R0, R26, 0xfffffff0, RZ, 0xc0, !PT ;  /* 0xfffffff01a007812 */ /* 0x000fe200078ec0ff */
[----:B------:R1:W-:Y:S02]  /*6c40*/  STL.64 [R1+0x8], R4 ;  /* 0x0000080401007387 */ /* 0x0003e40000100a00 */
[----:B------:R-:W-:-:S02]  /*6c50*/  IMAD R6, R7, c[0x0][0x2c4], R8 ;  /* 0x0000b10007067a24 */ /* 0x000fc400078e0208 */
[----:B------:R-:W-:Y:S02]  /*6c60*/  IMAD.SHL.U32 R12, R22, 0x8, RZ ;  /* 0x00000008160c7824 */ /* 0x000fe400078e00ff */
[----:B------:R-:W-:Y:S02]  /*6c70*/  IMAD.IADD R3, R3, 0x1, R9 ;  /* 0x0000000103037824 */ /* 0x000fe400078e0209 */
[----:B------:R-:W-:Y:S01]  /*6c80*/  @!P6 IMAD.MOV.U32 R25, RZ, RZ, R246 ;  /* 0x000000ffff19e224 */ /* 0x000fe200078e00f6 */
[----:B------:R-:W-:Y:S01]  /*6c90*/  IADD3 R20, R12, 0x40, RZ ;  /* 0x000000400c147810 */ /* 0x000fe20007ffe0ff */
[----:B------:R-:W-:Y:S01]  /*6ca0*/  IMAD.WIDE.U32 R2, R6, c[0x0][0x1a8], R2 ;  /* 0x00006a0006027a25 */ /* 0x000fe200078e0002 */
[C---:B------:R-:W-:Y:S02]  /*6cb0*/  IADD3 R21, R12.reuse, 0x80, RZ ;  /* 0x000000800c157810 */ /* 0x040fe40007ffe0ff */
[----:B------:R-:W-:Y:S02]  /*6cc0*/  ISETP.GE.AND P3, PT, R12, c[0x0][0x198], PT ;  /* 0x000066000c007a0c */ /* 0x000fe40003f66270 */
[----:B------:R-:W-:-:S02]  /*6cd0*/  LEA R15, P0, R2, c[0x0][0x160], 0x1 ;  /* 0x00005800020f7a11 */ /* 0x000fc400078008ff */
[----:B------:R-:W-:Y:S02]  /*6ce0*/  ISETP.GE.AND P5, PT, R20, c[0x0][0x198], PT ;  /* 0x0000660014007a0c */ /* 0x000fe40003fa6270 */
[----:B------:R-:W-:Y:S01]  /*6cf0*/  ISETP.GE.AND P4, PT, R21, c[0x0][0x198], PT ;  /* 0x0000660015007a0c */ /* 0x000fe20003f86270 */
[----:B-1----:R-:W-:Y:S01]  /*6d00*/  IMAD.IADD R4, R168, 0x1, -R0 ;  /* 0x00000001a8047824 */ /* 0x002fe200078e0a00 */
[----:B------:R-:W-:Y:S01]  /*6d10*/  SHF.R.S32.HI R5, RZ, 0x1f, R6 ;  /* 0x0000001fff057819 */ /* 0x000fe20000011406 */
[----:B------:R-:W-:-:S03]  /*6d20*/  IMAD.SHL.U32 R0, R27, 0x40, RZ ;  /* 0x000000401b007824 */ /* 0x000fc600078e00ff */
[----:B------:R-:W-:Y:S01]  /*6d30*/  SHF.R.S32.HI R7, RZ, 0x1f, R4 ;  /* 0x0000001fff077819 */ /* 0x000fe20000011404 */
[----:B------:R-:W-:Y:S01]  /*6d40*/  IMAD R5, R5, c[0x0][0x1a8], RZ ;  /* 0x00006a0005057a24 */ /* 0x000fe200078e02ff */
[----:B------:R-:W-:Y:S02]  /*6d50*/  LOP3.LUT R0, R0, 0x1c0, RZ, 0xc0, !PT ;  /* 0x000001c000007812 */ /* 0x000fe400078ec0ff */
[----:B------:R-:W-:Y:S01]  /*6d60*/  LEA.HI R28, R7, R4, RZ, 0x3 ;  /* 0x00000004071c7211 */ /* 0x000fe200078f18ff */
[----:B------:R-:W-:Y:S01]  /*6d70*/  IMAD R9, R6, c[0x0][0x1ac], R5 ;  /* 0x00006b0006097a24 */ /* 0x000fe200078e0205 */
[----:B------:R-:W-:Y:S02]  /*6d80*/  LEA.HI R5, R29, R168, RZ, 0x6 ;  /* 0x000000a81d057211 */ /* 0x000fe400078f30ff */
[----:B------:R-:W-:Y:S02]  /*6d90*/  SHF.R.U32.HI R8, RZ, 0x3, R0 ;  /* 0x00000003ff087819 */ /* 0x000fe40000011600 */
[----:B------:R-:W-:Y:S01]  /*6da0*/  LOP3.LUT R7, R0, 0x38, R12, 0xf8, !PT ;  /* 0x0000003800077812 */ /* 0x000fe200078ef80c */
[----:B------:R-:W-:Y:S01]  /*6db0*/  IMAD.SHL.U32 R5, R5, 0x8, RZ ;  /* 0x0000000805057824 */ /* 0x000fe200078e00ff */
[----:B------:R-:W-:-:S02]  /*6dc0*/  LOP3.LUT R0, R28, 0xfffffff8, RZ, 0xc0, !PT ;  /* 0xfffffff81c007812 */ /* 0x000fc400078ec0ff */
[----:B------:R-:W-:Y:S01]  /*6dd0*/  LOP3.LUT R6, R7, R8, RZ, 0x3c, !PT ;  /* 0x0000000807067212 */ /* 0x000fe200078e3cff */
[----:B------:R-:W-:Y:S01]  /*6de0*/  IMAD.MOV.U32 R8, RZ, RZ, 0x10 ;  /* 0x00000010ff087424 */ /* 0x000fe200078e00ff */
[----:B------:R-:W-:Y:S01]  /*6df0*/  IADD3 R23, R4, -R0, RZ ;  /* 0x8000000004177210 */ /* 0x000fe20007ffe0ff */
[----:B------:R-:W-:Y:S01]  /*6e00*/  IMAD.IADD R0, R3, 0x1, R9 ;  /* 0x0000000103007824 */ /* 0x000fe200078e0209 */
[----:B------:R-:W-:Y:S01]  /*6e10*/  LOP3.LUT R18, R6, 0xfffffe00, R5, 0xf8, !PT ;  /* 0xfffffe0006127812 */ /* 0x000fe200078ef805 */
[----:B------:R-:W-:Y:S01]  /*6e20*/  IMAD.MOV.U32 R6, RZ, RZ, 0x20 ;  /* 0x00000020ff067424 */ /* 0x000fe200078e00ff */
[----:B------:R-:W-:Y:S02]  /*6e30*/  R2P PR, R23, 0x6 ;  /* 0x0000000617007804 */ /* 0x000fe40000000000 */
[----:B------:R-:W-:-:S03]  /*6e40*/  LEA.HI.X R14, R2, c[0x0][0x164], R0, 0x1, P0 ;  /* 0x00005900020e7a11 */ /* 0x000fc600000f0c00 */
[----:B------:R-:W-:Y:S02]  /*6e50*/  SEL R8, R8, 0xfffffff0, !P1 ;  /* 0xfffffff008087807 */ /* 0x000fe40004800000 */
[----:B------:R-:W-:Y:S01]  /*6e60*/  SEL R6, R6, 0xffffffe0, !P2 ;  /* 0xffffffe006067807 */ /* 0x000fe20005000000 */
[----:B------:R-:W-:Y:S05]  /*6e70*/  BRA.DIV ~URZ, `(.L_x_362) ;  /* 0x00011b727f007947 */ /* 0x000fea000b800000 */
[----:B------:R1:W2:Y:S02]  /*6e80*/  SHFL.IDX PT, R0, R14, RZ, 0x181f ;  /* 0x00181fff0e007589 */ /* 0x0002a400000e0000 */
.L_x_478:
[----:B------:R-:W-:Y:S05]  /*6e90*/  BRA.DIV ~URZ, `(.L_x_363) ;  /* 0x00011bd27f007947 */ /* 0x000fea000b800000 */
[----:B------:R3:W4:Y:S02]  /*6ea0*/  SHFL.IDX PT, R2, R15, RZ, 0x181f ;  /* 0x00181fff0f027589 */ /* 0x00072400000e0000 */
.L_x_479:
[----:B------:R-:W-:Y:S01]  /*6eb0*/  IMAD R13, R13, c[0x0][0x2c4], RZ ;  /* 0x0000b1000d0d7a24 */ /* 0x000fe200078e02ff */
[----:B------:R-:W-:Y:S01]  /*6ec0*/  IADD3 R9, R153, R27, RZ ;  /* 0x0000001b99097210 */ /* 0x000fe20007ffe0ff */
[----:B------:R-:W-:Y:S01]  /*6ed0*/  BSSY B0, `(.L_x_364) ;  /* 0x0000014000007945 */ /* 0x000fe20003800000 */
[----:B--2---:R-:W-:Y:S02]  /*6ee0*/  MOV R3, R0 ;  /* 0x0000000000037202 */ /* 0x004fe40000000f00 */
[----:B------:R-:W-:-:S13]  /*6ef0*/  ISETP.GE.AND P0, PT, R9, R13, PT ;  /* 0x0000000d0900720c */ /* 0x000fda0003f06270 */
[----:B------:R-:W-:Y:S05]  /*6f00*/  @P0 BRA `(.L_x_365) ;  /* 0x0000010000000947 */ /* 0x000fea0003800000 */
[----:B------:R-:W-:Y:S01]  /*6f10*/  SHF.R.S32.HI R4, RZ, 0x1f, R20 ;  /* 0x0000001fff047819 */ /* 0x000fe20000011414 */
[----:B----4-:R-:W-:Y:S01]  /*6f20*/  IMAD.WIDE R10, R12, 0x2, R2 ;  /* 0x000000020c0a7825 */ /* 0x010fe200078e0202 */
[----:B------:R-:W-:Y:S02]  /*6f30*/  SHF.R.S32.HI R0, RZ, 0x1f, R21 ;  /* 0x0000001fff007819 */ /* 0x000fe40000011415 */
[----:B------:R-:W-:Y:S02]  /*6f40*/  LEA.HI R4, R4, R20, RZ, 0x3 ;  /* 0x0000001404047211 */ /* 0x000fe400078f18ff */
[----:B------:R-:W-:Y:S02]  /*6f50*/  LEA.HI R0, R0, R21, RZ, 0x3 ;  /* 0x0000001500007211 */ /* 0x000fe400078f18ff */
[----:B------:R-:W-:Y:S02]  /*6f60*/  LOP3.LUT R4, R4, 0xfffffff8, RZ, 0xc0, !PT ;  /* 0xfffffff804047812 */ /* 0x000fe400078ec0ff */
[----:B------:R-:W-:Y:S01]  /*6f70*/  LOP3.LUT R7, R0, 0xfffffff8, RZ, 0xc0, !PT ;  /* 0xfffffff800077812 */ /* 0x000fe200078ec0ff */
[----:B------:R-:W-:-:S02]  /*6f80*/  IMAD.SHL.U32 R0, R18, 0x2, RZ ;  /* 0x0000000212007824 */ /* 0x000fc400078e00ff */
[----:B------:R-:W-:-:S03]  /*6f90*/  IMAD.WIDE R4, R4, 0x2, R2 ;  /* 0x0000000204047825 */ /* 0x000fc600078e0202 */
[----:B------:R-:W-:Y:S01]  /*6fa0*/  @!PT LDS RZ, [RZ] ;  /* 0x00000000fffff984 */ /* 0x000fe20000000800 */
[----:B------:R-:W-:Y:S01]  /*6fb0*/  @!PT LDS RZ, [RZ] ;  /* 0x00000000fffff984 */ /* 0x000fe20000000800 */
[----:B------:R-:W-:Y:S01]  /*6fc0*/  @!PT LDS RZ, [RZ] ;  /* 0x00000000fffff984 */ /* 0x000fe20000000800 */
[----:B------:R2:W-:Y:S01]  /*6fd0*/  LDGSTS.E.BYPASS.LTC128B.128 [R0+0xc100], [R10.64], !P3 ;  /* 0x0c1000000a007fae */ /* 0x0005e2000d901d46 */
[----:B------:R-:W-:-:S03]  /*6fe0*/  IMAD.WIDE R2, R7, 0x2, R2 ;  /* 0x0000000207027825 */ /* 0x000fc600078e0202 */
[----:B------:R2:W-:Y:S04]  /*6ff0*/  LDGSTS.E.BYPASS.LTC128B.128 [R0+0x10100], [R4.64], !P5 ;  /* 0x1010000004007fae */ /* 0x0005e8000e901d46 */
[----:B------:R2:W-:Y:S02]  /*7000*/  LDGSTS.E.BYPASS.LTC128B.128 [R0+0x14100], [R2.64], !P4 ;  /* 0x1410000002007fae */ /* 0x0005e4000e101d46 */
.L_x_365:
[----:B------:R-:W-:Y:S05]  /*7010*/  BSYNC B0 ;  /* 0x0000000000007941 */ /* 0x000fea0003800000 */
.L_x_364:
[----:B------:R-:W-:Y:S05]  /*7020*/  BRA.DIV ~URZ, `(.L_x_366) ;  /* 0x00011ac27f007947 */ /* 0x000fea000b800000 */
[----:B--2---:R2:W1:Y:S04]  /*7030*/  SHFL.IDX PT, R4, R14, 0x1, 0x181f ;  /* 0x00381f000e047f89 */ /* 0x00446800000e0000 */
[----:B----4-:R2:W4:Y:S02]  /*7040*/  SHFL.IDX PT, R2, R15, 0x1, 0x181f ;  /* 0x00381f000f027f89 */ /* 0x01052400000e0000 */
.L_x_480:
[----:B------:R-:W-:Y:S01]  /*7050*/  IADD3 R0, R9, 0x20, RZ ;  /* 0x0000002009007810 */ /* 0x000fe20007ffe0ff */
[----:B------:R-:W-:Y:S01]  /*7060*/  BSSY B0, `(.L_x_367) ;  /* 0x0000014000007945 */ /* 0x000fe20003800000 */
[----:B-1----:R-:W-:-:S02]  /*7070*/  IMAD.MOV.U32 R3, RZ, RZ, R4 ;  /* 0x000000ffff037224 */ /* 0x002fc400078e0004 */
        /* <DEDUP_REMOVED lines=18> */
.L_x_368:
[----:B------:R-:W-:Y:S05]  /*71a0*/  BSYNC B0 ;  /* 0x0000000000007941 */ /* 0x000fea0003800000 */
.L_x_367:
[----:B------:R-:W-:Y:S05]  /*71b0*/  BRA.DIV ~URZ, `(.L_x_369) ;  /* 0x00011a227f007947 */ /* 0x000fea000b800000 */
[----:B-1----:R1:W2:Y:S02]  /*71c0*/  SHFL.IDX PT, R4, R14, 0x2, 0x181f ;  /* 0x00581f000e047f89 */ /* 0x0022a400000e0000 */
.L_x_481:
[----:B------:R-:W-:Y:S05]  /*71d0*/  BRA.DIV ~URZ, `(.L_x_370) ;  /* 0x00011a827f007947 */ /* 0x000fea000b800000 */
[----:B----4-:R4:W1:Y:S02]  /*71e0*/  SHFL.IDX PT, R2, R15, 0x2, 0x181f ;  /* 0x00581f000f027f89 */ /* 0x01086400000e0000 */
.L_x_482:
[----:B------:R-:W-:Y:S01]  /*71f0*/  IADD3 R0, R9, 0x40, RZ ;  /* 0x0000004009007810 */ /* 0x000fe20007ffe0ff */
[----:B------:R-:W-:Y:S01]  /*7200*/  BSSY B0, `(.L_x_371) ;  /* 0x0000014000007945 */ /* 0x000fe20003800000 */
[----:B--2---:R-:W-:Y:S02]  /*7210*/  IMAD.MOV.U32 R3, RZ, RZ, R4 ;  /* 0x000000ffff037224 */ /* 0x004fe400078e0004 */
[----:B------:R-:W-:-:S13]  /*7220*/  ISETP.GE.AND P0, PT, R0, R13, PT ;  /* 0x0000000d0000720c */ /* 0x000fda0003f06270 */
[----:B------:R-:W-:Y:S05]  /*7230*/  @P0 BRA `(.L_x_372) ;  /* 0x0000010000000947 */ /* 0x000fea0003800000 */
[----:B------:R-:W-:Y:S01]  /*7240*/  SHF.R.S32.HI R4, RZ, 0x1f, R20 ;  /* 0x0000001fff047819 */ /* 0x000fe20000011414 */
[----:B-1----:R-:W-:Y:S01]  /*7250*/  IMAD.WIDE R10, R12, 0x2, R2 ;  /* 0x000000020c0a7825 */ /* 0x002fe200078e0202 */
        /* <DEDUP_REMOVED lines=14> */
.L_x_372:
[----:B------:R-:W-:Y:S05]  /*7340*/  BSYNC B0 ;  /* 0x0000000000007941 */ /* 0x000fea0003800000 */
.L_x_371:
[----:B------:R-:W-:Y:S05]  /*7350*/  BRA.DIV ~URZ, `(.L_x_373) ;  /* 0x000119827f007947 */ /* 0x000fea000b800000 */
[----:B-1----:R-:W1:Y:S04]  /*7360*/  SHFL.IDX PT, R14, R14, 0x3, 0x181f ;  /* 0x00781f000e0e7f89 */ /* 0x002e6800000e0000 */
[----:B------:R2:W3:Y:S02]  /*7370*/  SHFL.IDX PT, R0, R15, 0x3, 0x181f ;  /* 0x00781f000f007f89 */ /* 0x0004e400000e0000 */
.L_x_483:
[----:B--2---:R-:W2:Y:S04]  /*7380*/  LDL R19, [R1] ;  /* 0x0000000001137983 */ /* 0x004ea80000100800 */
[----:B------:R4:W5:Y:S04]  /*7390*/  LDL R24, [R1+0x64] ;  /* 0x0000640001187983 */ /* 0x0009680000100800 */
[----:B------:R4:W5:Y:S01]  /*73a0*/  LDL R227, [R1+0x48] ;  /* 0x0000480001e37983 */ /* 0x0009620000100800 */
[----:B------:R-:W-:Y:S01]  /*73b0*/  IADD3 R2, R9, 0x60, RZ ;  /* 0x0000006009027810 */ /* 0x000fe20007ffe0ff */
[----:B-1-34-:R-:W-:Y:S01]  /*73c0*/  IMAD.MOV.U32 R15, RZ, RZ, R14 ;  /* 0x000000ffff0f7224 */ /* 0x01afe200078e000e */
[----:B------:R-:W-:Y:S01]  /*73d0*/  SHF.R.S32.HI R5, RZ, 0x4, R26 ;  /* 0x00000004ff057819 */ /* 0x000fe2000001141a */
[----:B------:R-:W-:Y:S01]  /*73e0*/  IMAD.MOV.U32 R14, RZ, RZ, R0 ;  /* 0x000000ffff0e7224 */ /* 0x000fe200078e0000 */
[----:B------:R-:W-:Y:S01]  /*73f0*/  ISETP.GE.AND P0, PT, R2, R13, PT ;  /* 0x0000000d0200720c */ /* 0x000fe20003f06270 */
[----:B------:R-:W1:Y:S01]  /*7400*/  S2R R30, SR_CTAID.Y ;  /* 0x00000000001e7919 */ /* 0x000e620000002600 */
[----:B------:R-:W-:Y:S01]  /*7410*/  IADD3 R16, P1, R1, c[0x0][0x20], RZ ;  /* 0x0000080001107a10 */ /* 0x000fe20007f3e0ff */
[----:B------:R-:W-:Y:S01]  /*7420*/  ULDC.64 UR4, c[0x0][0x40] ;  /* 0x0000100000047ab9 */ /* 0x000fe20000000a00 */
[----:B-----5:R-:W-:Y:S01]  /*7430*/  IMAD.WIDE.U32 R236, R25, c[0x0][0x2b0], RZ ;  /* 0x0000ac0019ec7a25 */ /* 0x020fe200078e00ff */
[----:B------:R-:W-:Y:S01]  /*7440*/  UIADD3 UR4, UP0, UR4, 0x160, URZ ;  /* 0x0000016004047890 */ /* 0x000fe2000ff1e03f */
[----:B------:R-:W-:-:S02]  /*7450*/  IADD3 R10, P2, R16, 0x48, RZ ;  /* 0x00000048100a7810 */ /* 0x000fc40007f5e0ff */
[----:B------:R-:W-:Y:S01]  /*7460*/  IMAD.X R17, RZ, RZ, c[0x0][0x24], P1 ;  /* 0x00000900ff117624 */ /* 0x000fe200008e06ff */
[----:B------:R-:W-:Y:S01]  /*7470*/  IADD3 R4, P1, R16, 0x4, RZ ;  /* 0x0000000410047810 */ /* 0x000fe20007f3e0ff */
[----:B------:R-:W-:Y:S02]  /*7480*/  UIADD3.X UR5, URZ, UR5, URZ, UP0, !UPT ;  /* 0x000000053f057290 */ /* 0x000fe400087fe43f */
[----:B------:R-:W-:Y:S01]  /*7490*/  IMAD.X R11, RZ, RZ, R17, P2 ;  /* 0x000000ffff0b7224 */ /* 0x000fe200010e0611 */
[----:B------:R-:W-:Y:S01]  /*74a0*/  @!P0 SHF.R.S32.HI R0, RZ, 0x1f, R20 ;  /* 0x0000001fff008819 */ /* 0x000fe20000011414 */
[----:B------:R-:W-:Y:S01]  /*74b0*/  @!P0 IMAD.SHL.U32 R18, R18, 0x2, RZ ;  /* 0x0000000212128824 */ /* 0x000fe200078e00ff */
[----:B------:R-:W-:Y:S01]  /*74c0*/  STL.64 [R1+0x20], R16 ;  /* 0x0000201001007387 */ /* 0x000fe20000100a00 */
[----:B------:R-:W-:Y:S01]  /*74d0*/  @!P0 IMAD.WIDE R2, R12, 0x2, R14 ;  /* 0x000000020c028825 */ /* 0x000fe200078e020e */
[----:B------:R-:W-:Y:S02]  /*74e0*/  @!P0 LEA.HI R7, R0, R20, RZ, 0x3 ;  /* 0x0000001400078211 */ /* 0x000fe400078f18ff */
[----:B------:R3:W-:Y:S01]  /*74f0*/  STL.64 [R1+0x30], R10 ;  /* 0x0000300a01007387 */ /* 0x0007e20000100a00 */
[----:B------:R-:W-:-:S03]  /*7500*/  IMAD.SHL.U32 R0, R23, 0x40, RZ ;  /* 0x0000004017007824 */ /* 0x000fc600078e00ff */
[----:B------:R-:W-:Y:S01]  /*7510*/  @!PT LDS RZ, [RZ] ;  /* 0x00000000fffff984 */ /* 0x000fe20000000800 */
[----:B------:R-:W-:Y:S01]  /*7520*/  @!PT LDS RZ, [RZ] ;  /* 0x00000000fffff984 */ /* 0x000fe20000000800 */
[----:B------:R-:W-:Y:S01]  /*7530*/  @!PT LDS RZ, [RZ] ;  /* 0x00000000fffff984 */ /* 0x000fe20000000800 */
[----:B------:R4:W-:Y:S01]  /*7540*/  @!P0 LDGSTS.E.BYPASS.LTC128B.128 [R18+0xf100], [R2.64], !P3 ;  /* 0x0f10000002128fae */ /* 0x0009e2000d901d46 */
[----:B------:R-:W-:Y:S02]  /*7550*/  IADD3 R12, P3, R16, 0x10, RZ ;  /* 0x00000010100c7810 */ /* 0x000fe40007f7e0ff */
[----:B------:R-:W-:Y:S02]  /*7560*/  LOP3.LUT R0, R0, 0x1c0, RZ, 0xc0, !PT ;  /* 0x000001c000007812 */ /* 0x000fe400078ec0ff */
[----:B-1----:R-:W-:Y:S01]  /*7570*/  SHF.R.S32.HI R31, RZ, 0x1f, R30 ;  /* 0x0000001fff1f7819 */ /* 0x002fe2000001141e */
[----:B------:R-:W-:Y:S01]  /*7580*/  IMAD.X R13, RZ, RZ, R17, P3 ;  /* 0x000000ffff0d7224 */ /* 0x000fe200018e0611 */
[----:B------:R-:W1:Y:S04]  /*7590*/  S2R R30, SR_CTAID.Y ;  /* 0x00000000001e7919 */ /* 0x000e680000002600 */
[----:B------:R-:W-:Y:S01]  /*75a0*/  STL.64 [R1+0x28], R12 ;  /* 0x0000280c01007387 */ /* 0x000fe20000100a00 */
[----:B----4-:R-:W-:-:S02]  /*75b0*/  LEA.HI R2, R26, R5, RZ, 0x1 ;  /* 0x000000051a027211 */ /* 0x010fc400078f08ff */
[----:B------:R-:W-:Y:S02]  /*75c0*/  @!P0 SHF.R.S32.HI R3, RZ, 0x1f, R21 ;  /* 0x0000001fff038819 */ /* 0x000fe40000011415 */
[----:B------:R-:W-:Y:S01]  /*75d0*/  LOP3.LUT R2, R2, 0xfffffffe, RZ, 0xc0, !PT ;  /* 0xfffffffe02027812 */ /* 0x000fe200078ec0ff */
[----:B-1----:R-:W-:Y:S01]  /*75e0*/  IMAD.WIDE.U32 R250, R30, c[0x0][0x1e8], RZ ;  /* 0x00007a001efa7a25 */ /* 0x002fe200078e00ff */
[----:B------:R-:W-:-:S03]  /*75f0*/  @!P0 LEA.HI R9, R3, R21, RZ, 0x3 ;  /* 0x0000001503098211 */ /* 0x000fc600078f18ff */
[----:B------:R-:W-:Y:S01]  /*7600*/  IMAD.IADD R26, R5, 0x1, -R2 ;  /* 0x00000001051a7824 */ /* 0x000fe200078e0a02 */
[----:B---3--:R-:W-:Y:S01]  /*7610*/  @!P0 LOP3.LUT R10, R9, 0xfffffff8, RZ, 0xc0, !PT ;  /* 0xfffffff8090a8812 */ /* 0x008fe200078ec0ff */
[----:B------:R-:W-:Y:S01]  /*7620*/  IMAD.X R5, RZ, RZ, R17, P1 ;  /* 0x000000ffff057224 */ /* 0x000fe200008e0611 */
[----:B------:R-:W-:-:S04]  /*7630*/  IADD3 R2, P1, R16, 0x8, RZ ;  /* 0x0000000810027810 */ /* 0x000fc80007f3e0ff */
[----:B------:R1:W-:Y:S01]  /*7640*/  STL.64 [R1+0x38], R4 ;  /* 0x0000380401007387 */ /* 0x0003e20000100a00 */
[----:B------:R-:W-:-:S05]  /*7650*/  IMAD.X R3, RZ, RZ, R17, P1 ;  /* 0x000000ffff037224 */ /* 0x000fca00008e0611 */
[----:B------:R3:W-:Y:S01]  /*7660*/  STL.64 [R1+0x40], R2 ;  /* 0x0000400201007387 */ /* 0x0007e20000100a00 */
[----:B-1----:R-:W-:Y:S01]  /*7670*/  @!P0 LOP3.LUT R4, R7, 0xfffffff8, RZ, 0xc0, !PT ;  /* 0xfffffff807048812 */ /* 0x002fe200078ec0ff */
[----:B------:R-:W-:-:S04]  /*7680*/  IMAD.SHL.U32 R7, R26, 0x8, RZ ;  /* 0x000000081a077824 */ /* 0x000fc800078e00ff */
[----:B------:R-:W-:Y:S01]  /*7690*/  @!P0 IMAD.WIDE R4, R4, 0x2, R14 ;  /* 0x0000000204048825 */ /* 0x000fe200078e020e */
[----:B------:R-:W-:Y:S02]  /*76a0*/  LOP3.LUT R9, R0, 0x8, R7, 0xf8, !PT ;  /* 0x0000000800097812 */ /* 0x000fe400078ef807 */
[----:B------:R-:W-:Y:S01]  /*76b0*/  SHF.R.U32.HI R7, RZ, 0x3, R0 ;  /* 0x00000003ff077819 */ /* 0x000fe20000011600 */
[----:B---3--:R-:W-:Y:S01]  /*76c0*/  IMAD.U32 R2, RZ, RZ, UR4 ;  /* 0x00000004ff027e24 */ /* 0x008fe2000f8e00ff */
[----:B------:R-:W-:Y:S01]  /*76d0*/  SHF.R.S32.HI R0, RZ, 0x1f, R25 ;  /* 0x0000001fff007819 */ /* 0x000fe20000011419 */
[----:B------:R1:W-:Y:S01]  /*76e0*/  @!P0 LDGSTS.E.BYPASS.LTC128B.128 [R18+0x13100], [R4.64], !P5 ;  /* 0x1310000004128fae */ /* 0x0003e2000e901d46 */
[----:B------:R-:W-:Y:S01]  /*76f0*/  LOP3.LUT R23, R9, R7, RZ, 0x3c, !PT ;  /* 0x0000000709177212 */ /* 0x000fe200078e3cff */
[----:B------:R-:W-:Y:S02]  /*7700*/  IMAD.U32 R3, RZ, RZ, UR5 ;  /* 0x00000005ff037e24 */ /* 0x000fe4000f8e00ff */
[----:B------:R-:W-:-:S02]  /*7710*/  IMAD R0, R0, c[0x0][0x2b0], RZ ;  /* 0x0000ac0000007a24 */ /* 0x000fc400078e02ff */
[----:B------:R-:W-:Y:S01]  /*7720*/  IMAD.SHL.U32 R9, R22, 0x40, RZ ;  /* 0x0000004016097824 */ /* 0x000fe200078e00ff */
[----:B------:R3:W-:Y:S01]  /*7730*/  STL.64 [R1+0x18], R2 ;  /* 0x0000180201007387 */ /* 0x0007e20000100a00 */
[----:B------:R-:W-:-:S03]  /*7740*/  IMAD R7, R25, c[0x0][0x2b4], R0 ;  /* 0x0000ad0019077a24 */ /* 0x000fc600078e0200 */
[----:B------:R-:W-:Y:S01]  /*7750*/  LOP3.LUT R20, R9, 0x1c0, RZ, 0xc0, !PT ;  /* 0x000001c009147812 */ /* 0x000fe200078ec0ff */
[----:B------:R-:W-:Y:S02]  /*7760*/  IMAD.IADD R238, R237, 0x1, R7 ;  /* 0x00000001edee7824 */ /* 0x000fe400078e0207 */
[----:B-1----:R-:W-:Y:S02]  /*7770*/  IMAD R5, R31, c[0x0][0x210], RZ ;  /* 0x000084001f057a24 */ /* 0x002fe400078e02ff */
[----:B---3--:R-:W-:-:S04]  /*7780*/  @!P0 IMAD.WIDE R2, R10, 0x2, R14 ;  /* 0x000000020a028825 */ /* 0x008fc800078e020e */
[----:B------:R-:W-:Y:S01]  /*7790*/  IMAD.MOV.U32 R10, RZ, RZ, 0x20 ;  /* 0x00000020ff0a7424 */ /* 0x000fe200078e00ff */
[----:B------:R1:W-:Y:S01]  /*77a0*/  @!P0 LDGSTS.E.BYPASS.LTC128B.128 [R18+0x17100], [R2.64], !P4 ;  /* 0x1710000002128fae */ /* 0x0003e2000e101d46 */
[----:B------:R-:W-:Y:S01]  /*77b0*/  LOP3.LUT P0, RZ, R22, 0x4, RZ, 0xc0, !PT ;  /* 0x0000000416ff7812 */ /* 0x000fe2000780c0ff */
[----:B------:R-:W-:Y:S02]  /*77c0*/  IMAD.WIDE.U32 R14, R30, c[0x0][0x210], RZ ;  /* 0x000084001e0e7a25 */ /* 0x000fe400078e00ff */
[----:B------:R-:W0:Y:S01]  /*77d0*/  LDGDEPBAR ;  /* 0x00000000000079af */ /* 0x000e220000000000 */
[----:B------:R-:W-:Y:S01]  /*77e0*/  WARPSYNC 0xffffffff ;  /* 0xffffffff00007948 */ /* 0x000fe20003800000 */
[----:B-1----:R-:W-:Y:S02]  /*77f0*/  IMAD.SHL.U32 R2, R28, 0x40, RZ ;  /* 0x000000401c027824 */ /* 0x002fe400078e00ff */
[----:B------:R-:W-:-:S03]  /*7800*/  IMAD R3, R31, c[0x0][0x1e8], RZ ;  /* 0x00007a001f037a24 */ /* 0x000fc600078e02ff */
[----:B------:R-:W-:Y:S01]  /*7810*/  LOP3.LUT R21, R2, 0xfffffe00, RZ, 0xc0, !PT ;  /* 0xfffffe0002157812 */ /* 0x000fe200078ec0ff */
[C---:B------:R-:W-:Y:S02]  /*7820*/  IMAD R3, R30.reuse, c[0x0][0x1ec], R3 ;  /* 0x00007b001e037a24 */ /* 0x040fe400078e0203 */
[----:B------:R-:W-:Y:S01]  /*7830*/  IMAD R2, R30, c[0x0][0x214], R5 ;  /* 0x000085001e027a24 */ /* 0x000fe200078e0205 */
[----:B------:R-:W-:Y:S01]  /*7840*/  SEL R5, R10, 0xffffffe0, !P0 ;  /* 0xffffffe00a057807 */ /* 0x000fe20004000000 */
[----:B------:R-:W-:Y:S02]  /*7850*/  IMAD.IADD R239, R251, 0x1, R3 ;  /* 0x00000001fbef7824 */ /* 0x000fe400078e0203 */
[----:B------:R-:W-:Y:S01]  /*7860*/  IMAD.IADD R240, R15, 0x1, R2 ;  /* 0x000000010ff07824 */ /* 0x000fe200078e0202 */
[----:B--2---:R-:W-:-:S04]  /*7870*/  SHF.R.S32.HI R12, RZ, 0x1f, R19 ;  /* 0x0000001fff0c7819 */ /* 0x004fc80000011413 */
[----:B------:R-:W-:-:S04]  /*7880*/  LEA.HI R4, R12, R19, RZ, 0x3 ;  /* 0x000000130c047211 */ /* 0x000fc800078f18ff */
[----:B------:R-:W-:-:S05]  /*7890*/  LOP3.LUT R0, R4, 0xfffffff8, RZ, 0xc0, !PT ;  /* 0xfffffff804007812 */ /* 0x000fca00078ec0ff */
[----:B------:R-:W-:-:S04]  /*78a0*/  IMAD.IADD R0, R19, 0x1, -R0 ;  /* 0x0000000113007824 */ /* 0x000fc800078e0a00 */
[----:B------:R-:W-:-:S05]  /*78b0*/  IMAD.SHL.U32 R214, R0, 0x8, RZ ;  /* 0x0000000800d67824 */ /* 0x000fca00078e00ff */
[C---:B------:R-:W-:Y:S02]  /*78c0*/  IADD3 R114, R214.reuse, 0x80, RZ ;  /* 0x00000080d6727810 */ /* 0x040fe40007ffe0ff */
[----:B------:R-:W-:Y:S02]  /*78d0*/  IADD3 R217, R214, 0x40, RZ ;  /* 0x00000040d6d97810 */ /* 0x000fe40007ffe0ff */
[----:B------:R-:W-:Y:S02]  /*78e0*/  ISETP.GE.AND P5, PT, R114, c[0x0][0x1d4], PT ;  /* 0x0000750072007a0c */ /* 0x000fe40003fa6270 */
[----:B------:R-:W-:Y:S02]  /*78f0*/  ISETP.GE.AND P6, PT, R214, c[0x0][0x1d4], PT ;  /* 0x00007500d6007a0c */ /* 0x000fe40003fc6270 */
[----:B------:R-:W-:Y:S02]  /*7900*/  ISETP.GE.AND P3, PT, R217, c[0x0][0x1d4], PT ;  /* 0x00007500d9007a0c */ /* 0x000fe40003f66270 */
[----:B------:R-:W-:-:S02]  /*7910*/  SEL R249, RZ, 0x10, P5 ;  /* 0x00000010fff97807 */ /* 0x000fc40002800000 */
[----:B------:R-:W-:Y:S01]  /*7920*/  SHF.R.S32.HI R7, RZ, 0x3, R4 ;  /* 0x00000003ff077819 */ /* 0x000fe20000011404 */
[----:B------:R-:W-:Y:S01]  /*7930*/  IMAD.MOV.U32 R2, RZ, RZ, c[0x0][0x2b8] ;  /* 0x0000ae00ff027624 */ /* 0x000fe200078e00ff */
[----:B------:R-:W-:Y:S01]  /*7940*/  BAR.SYNC.DEFER_BLOCKING 0x0 ;  /* 0x0000000000007b1d */ /* 0x000fe20000010000 */
[----:B------:R-:W-:-:S02]  /*7950*/  IMAD.SHL.U32 R113, R117, 0x40, RZ ;  /* 0x0000004075717824 */ /* 0x000fc400078e00ff */
[----:B------:R-:W-:Y:S01]  /*7960*/  IMAD R219, R0, 0x20, R7 ;  /* 0x0000002000db7824 */ /* 0x000fe200078e0207 */
[----:B------:R-:W-:Y:S01]  /*7970*/  ISETP.NE.AND P1, PT, R2, 0x1, PT ;  /* 0x000000010200780c */ /* 0x000fe20003f25270 */
[----:B------:R-:W-:Y:S02]  /*7980*/  IMAD.MOV.U32 R202, RZ, RZ, RZ ;  /* 0x000000ffffca7224 */ /* 0x000fe400078e00ff */
[----:B------:R-:W-:-:S05]  /*7990*/  IMAD.IADD R2, R219, 0x1, R113 ;  /* 0x00000001db027824 */ /* 0x000fca00078e0271 */
[----:B------:R-:W-:Y:S01]  /*79a0*/  ISETP.GE.AND P0, PT, R2, R24, PT ;  /* 0x000000180200720c */ /* 0x000fe20003f06270 */
[----:B------:R-:W-:-:S03]  /*79b0*/  IMAD.IADD R2, R227, 0x1, R2 ;  /* 0x00000001e3027824 */ /* 0x000fc600078e0202 */
[----:B------:R-:W-:Y:S01]  /*79c0*/  ISETP.GT.OR P0, PT, R219, 0x3f, P0 ;  /* 0x0000003fdb00780c */ /* 0x000fe20000704670 */
[----:B------:R-:W-:-:S04]  /*79d0*/  @P1 IMAD.HI.U32 R3, R2, c[0x0][0x2bc], RZ ;  /* 0x0000af0002031a27 */ /* 0x000fc800078e00ff */
[----:B------:R-:W-:Y:S01]  /*79e0*/  IMAD.MOV.U32 R0, RZ, RZ, R2 ;  /* 0x000000ffff007224 */ /* 0x000fe200078e0002 */
[----:B------:R-:W-:-:S07]  /*79f0*/  @P1 SHF.R.U32.HI R0, RZ, c[0x0][0x2c0], R3 ;  /* 0x0000b000ff001a19 */ /* 0x000fce0000011603 */
[----:B------:R-:W-:-:S04]  /*7a00*/  @!P0 IADD3 R3, P1, R0, R236, RZ ;  /* 0x000000ec00038210 */ /* 0x000fc80007f3e0ff */
[----:B------:R-:W-:Y:S02]  /*7a10*/  @!P0 LEA.HI.X.SX32 R4, R0, R238, 0x1, P1 ;  /* 0x000000ee00048211 */ /* 0x000fe400008f0eff */
[----:B------:R-:W-:-:S04]  /*7a20*/  @!P0 LEA R10, P1, R3, c[0x0][0x2a0], 0x2 ;  /* 0x0000a800030a8a11 */ /* 0x000fc800078210ff */
[----:B------:R-:W-:-:S05]  /*7a30*/  @!P0 LEA.HI.X R11, R3, c[0x0][0x2a4], R4, 0x2, P1 ;  /* 0x0000a900030b8a11 */ /* 0x000fca00008f1404 */
[----:B------:R-:W2:Y:S01]  /*7a40*/  @!P0 LDG.E R202, [R10.64] ;  /* 0x000000060aca8981 */ /* 0x000ea2000c1e1900 */
[----:B------:R-:W-:Y:S01]  /*7a50*/  IMAD.MOV R0, RZ, RZ, -R0 ;  /* 0x000000ffff007224 */ /* 0x000fe200078e0a00 */
[----:B------:R-:W-:Y:S01]  /*7a60*/  IADD3 R95, -R7, R24, -R113 ;  /* 0x00000018075f7210 */ /* 0x000fe20007ffe971 */
[----:B------:R-:W-:Y:S01]  /*7a70*/  BSSY B2, `(.L_x_374) ;  /* 0x0000045000027945 */ /* 0x000fe20003800000 */
[----:B------:R-:W-:Y:S01]  /*7a80*/  SHF.R.S32.HI R9, RZ, 0x1f, R114 ;  /* 0x0000001fff097819 */ /* 0x000fe20000011472 */
[----:B------:R-:W-:Y:S01]  /*7a90*/  IMAD R205, R0, c[0x0][0x2b8], R2 ;  /* 0x0000ae0000cd7a24 */ /* 0x000fe200078e0202 */
[----:B------:R-:W-:Y:S02]  /*7aa0*/  ISETP.GE.AND P1, PT, R95, 0x1, PT ;  /* 0x000000015f00780c */ /* 0x000fe40003f26270 */
[----:B------:R-:W-:Y:S01]  /*7ab0*/  ISETP.GT.AND P4, PT, R219, 0x3f, PT ;  /* 0x0000003fdb00780c */ /* 0x000fe20003f84270 */
[----:B------:R-:W-:Y:S01]  /*7ac0*/  IMAD.WIDE.U32 R2, R205, c[0x0][0x1e0], RZ ;  /* 0x00007800cd027a25 */ /* 0x000fe200078e00ff */
[----:B------:R-:W-:-:S02]  /*7ad0*/  SHF.R.S32.HI R115, RZ, 0x1f, R205 ;  /* 0x0000001fff737819 */ /* 0x000fc400000114cd */
[----:B------:R-:W-:-:S03]  /*7ae0*/  MOV R112, 0x7ec0 ;  /* 0x00007ec000707802 */ /* 0x000fc60000000f00 */
[----:B------:R-:W-:-:S04]  /*7af0*/  IMAD R0, R115, c[0x0][0x1e0], RZ ;  /* 0x0000780073007a24 */ /* 0x000fc800078e02ff */
[----:B------:R-:W-:-:S04]  /*7b00*/  IMAD R0, R205, c[0x0][0x1e4], R0 ;  /* 0x00007900cd007a24 */ /* 0x000fc800078e0200 */
[----:B------:R-:W-:Y:S01]  /*7b10*/  IMAD.IADD R3, R3, 0x1, R0 ;  /* 0x0000000103037824 */ /* 0x000fe200078e0200 */
[----:B--2---:R-:W-:-:S03]  /*7b20*/  SHF.R.S32.HI R116, RZ, 0x1f, R202 ;  /* 0x0000001fff747819 */ /* 0x004fc600000114ca */
[----:B------:R-:W-:-:S04]  /*7b30*/  IMAD.WIDE.U32 R2, R202, c[0x0][0x1f0], R2 ;  /* 0x00007c00ca027a25 */ /* 0x000fc800078e0002 */
[----:B------:R-:W-:Y:S01]  /*7b40*/  IMAD R4, R116, c[0x0][0x1f0], RZ ;  /* 0x00007c0074047a24 */ /* 0x000fe200078e02ff */
[----:B------:R-:W-:-:S03]  /*7b50*/  IADD3 R0, P0, R250, R2, RZ ;  /* 0x00000002fa007210 */ /* 0x000fc60007f1e0ff */
[----:B------:R-:W-:-:S05]  /*7b60*/  IMAD R4, R202, c[0x0][0x1f4], R4 ;  /* 0x00007d00ca047a24 */ /* 0x000fca00078e0204 */
[----:B------:R-:W-:Y:S01]  /*7b70*/  IADD3.X R2, R239, R3, R4, P0, !PT ;  /* 0x00000003ef027210 */ /* 0x000fe200007fe404 */
[----:B------:R-:W-:Y:S01]  /*7b80*/  IMAD.SHL.U32 R4, R7, 0x40, RZ ;  /* 0x0000004007047824 */ /* 0x000fe200078e00ff */
[----:B------:R-:W-:-:S04]  /*7b90*/  LEA R10, P0, R0, c[0x0][0x1c8], 0x1 ;  /* 0x00007200000a7a11 */ /* 0x000fc800078008ff */
[----:B------:R-:W-:Y:S02]  /*7ba0*/  LEA.HI.X R0, R0, c[0x0][0x1cc], R2, 0x1, P0 ;  /* 0x0000730000007a11 */ /* 0x000fe400000f0c02 */
[----:B------:R-:W-:Y:S01]  /*7bb0*/  SHFL.IDX PT, R2, R10, RZ, 0x181f ;  /* 0x00181fff0a027589 */ /* 0x000fe200000e0000 */
[----:B------:R-:W-:Y:S02]  /*7bc0*/  LOP3.LUT R4, R4, 0x1c0, RZ, 0xc0, !PT ;  /* 0x000001c004047812 */ /* 0x000fe400078ec0ff */
[----:B------:R-:W-:Y:S01]  /*7bd0*/  ISETP.GT.AND P0, PT, R95, 0x20, PT ;  /* 0x000000205f00780c */ /* 0x000fe20003f04270 */
[----:B------:R-:W1:Y:S01]  /*7be0*/  SHFL.IDX PT, R3, R0, RZ, 0x181f ;  /* 0x00181fff00037589 */ /* 0x000e6200000e0000 */
[----:B------:R-:W-:-:S03]  /*7bf0*/  LOP3.LUT R7, R4, 0x38, R214, 0xf8, !PT ;  /* 0x0000003804077812 */ /* 0x000fc600078ef8d6 */
[----:B------:R-:W-:Y:S04]  /*7c00*/  SHFL.IDX PT, R10, R10, 0x1, 0x181f ;  /* 0x00381f000a0a7f89 */ /* 0x000fe800000e0000 */
[----:B------:R2:W3:Y:S02]  /*7c10*/  SHFL.IDX PT, R11, R0, 0x1, 0x181f ;  /* 0x00381f00000b7f89 */ /* 0x0004e400000e0000 */
[----:B--2---:R-:W-:Y:S02]  /*7c20*/  SHF.R.U32.HI R0, RZ, 0x3, R4 ;  /* 0x00000003ff007819 */ /* 0x004fe40000011604 */
[----:B------:R-:W-:Y:S01]  /*7c30*/  LEA.HI R4, R12, R19, RZ, 0x6 ;  /* 0x000000130c047211 */ /* 0x000fe200078f30ff */
[----:B-1----:R-:W-:Y:S01]  /*7c40*/  @P1 IMAD.WIDE R12, R214, 0x2, R2 ;  /* 0x00000002d60c1825 */ /* 0x002fe200078e0202 */
[----:B------:R-:W-:-:S02]  /*7c50*/  LOP3.LUT R0, R7, R0, RZ, 0x3c, !PT ;  /* 0x0000000007007212 */ /* 0x000fc400078e3cff */
[----:B------:R-:W-:Y:S01]  /*7c60*/  SHF.R.S32.HI R7, RZ, 0x1f, R217 ;  /* 0x0000001fff077819 */ /* 0x000fe200000114d9 */
[----:B------:R-:W-:-:S03]  /*7c70*/  IMAD.SHL.U32 R4, R4, 0x8, RZ ;  /* 0x0000000804047824 */ /* 0x000fc600078e00ff */
[----:B------:R-:W-:Y:S02]  /*7c80*/  LEA.HI R7, R7, R217, RZ, 0x3 ;  /* 0x000000d907077211 */ /* 0x000fe400078f18ff */
[----:B------:R-:W-:Y:S02]  /*7c90*/  LOP3.LUT R203, R0, 0xfffffe00, R4, 0xf8, !PT ;  /* 0xfffffe0000cb7812 */ /* 0x000fe400078ef804 */
[----:B------:R-:W-:Y:S02]  /*7ca0*/  LEA.HI R0, R9, R114, RZ, 0x3 ;  /* 0x0000007209007211 */ /* 0x000fe400078f18ff */
[----:B------:R-:W-:Y:S01]  /*7cb0*/  LOP3.LUT R245, R7, 0xfffffff8, RZ, 0xc0, !PT ;  /* 0xfffffff807f57812 */ /* 0x000fe200078ec0ff */
[C---:B------:R-:W-:Y:S01]  /*7cc0*/  @P1 IMAD.SHL.U32 R4, R203.reuse, 0x2, RZ ;  /* 0x00000002cb041824 */ /* 0x040fe200078e00ff */
[----:B------:R-:W-:Y:S01]  /*7cd0*/  LOP3.LUT R244, R0, 0xfffffff8, RZ, 0xc0, !PT ;  /* 0xfffffff800f47812 */ /* 0x000fe200078ec0ff */
[----:B------:R-:W-:Y:S01]  /*7ce0*/  @P0 IMAD.SHL.U32 R0, R203, 0x2, RZ ;  /* 0x00000002cb000824 */ /* 0x000fe200078e00ff */
[----:B------:R-:W-:Y:S01]  /*7cf0*/  LEA.HI R7, R29, R168, RZ, 0x5 ;  /* 0x000000a81d077211 */ /* 0x000fe200078f28ff */
[----:B------:R-:W-:Y:S01]  /*7d00*/  @P1 IMAD.WIDE R18, R245, 0x2, R2 ;  /* 0x00000002f5121825 */ /* 0x000fe200078e0202 */
[----:B------:R1:W-:Y:S01]  /*7d10*/  @P1 LDGSTS.E.BYPASS.LTC128B.128 [R4+0x6100], [R12.64], !P6 ;  /* 0x061000000c041fae */ /* 0x0003e2000f101d46 */
[----:B------:R-:W-:-:S02]  /*7d20*/  LOP3.LUT R9, R23, R21, RZ, 0xfc, !PT ;  /* 0x0000001517097212 */ /* 0x000fc400078efcff */
[----:B------:R-:W-:Y:S01]  /*7d30*/  @P1 IMAD.WIDE R14, R244, 0x2, R2 ;  /* 0x00000002f40e1825 */ /* 0x000fe200078e0202 */
[----:B------:R2:W-:Y:S01]  /*7d40*/  @P1 LDGSTS.E.BYPASS.LTC128B.128 [R4+0x8100], [R18.64], !P3 ;  /* 0x0810000012041fae */ /* 0x0005e2000d901d46 */
[----:B------:R-:W-:Y:S02]  /*7d50*/  SHF.R.S32.HI R248, RZ, 0x1f, R245 ;  /* 0x0000001ffff87819 */ /* 0x000fe400000114f5 */
[----:B---3--:R-:W-:Y:S01]  /*7d60*/  @P0 IMAD.WIDE R2, R245, 0x2, R10 ;  /* 0x00000002f5020825 */ /* 0x008fe200078e020a */
[----:B------:R2:W-:Y:S01]  /*7d70*/  @P1 LDGSTS.E.BYPASS.LTC128B.128 [R4+0xa100], [R14.64], !P5 ;  /* 0x0a1000000e041fae */ /* 0x0005e2000e901d46 */
[----:B------:R-:W-:Y:S02]  /*7d80*/  SHF.R.S32.HI R247, RZ, 0x1f, R244 ;  /* 0x0000001ffff77819 */ /* 0x000fe400000114f4 */
[----:B-1----:R-:W-:-:S04]  /*7d90*/  @P0 IMAD.WIDE R12, R214, 0x2, R10 ;  /* 0x00000002d60c0825 */ /* 0x002fc800078e020a */
[----:B------:R-:W-:Y:S01]  /*7da0*/  @P0 IMAD.WIDE R10, R244, 0x2, R10 ;  /* 0x00000002f40a0825 */ /* 0x000fe200078e020a */
[----:B------:R1:W-:Y:S03]  /*7db0*/  @P0 LDGSTS.E.BYPASS.LTC128B.128 [R0+0x7100], [R12.64], !P6 ;  /* 0x071000000c000fae */ /* 0x0003e6000f101d46 */
[----:B--2---:R-:W-:Y:S01]  /*7dc0*/  IMAD.MOV.U32 R4, RZ, RZ, 0x10 ;  /* 0x00000010ff047424 */ /* 0x004fe200078e00ff */
[----:B------:R2:W-:Y:S04]  /*7dd0*/  @P0 LDGSTS.E.BYPASS.LTC128B.128 [R0+0x9100], [R2.64], !P3 ;  /* 0x0910000002000fae */ /* 0x0005e8000d901d46 */
[----:B------:R1:W-:Y:S01]  /*7de0*/  @P0 LDGSTS.E.BYPASS.LTC128B.128 [R0+0xb100], [R10.64], !P5 ;  /* 0x0b1000000a000fae */ /* 0x0003e2000e901d46 */
[----:B------:R-:W-:-:S03]  /*7df0*/  LOP3.LUT P0, RZ, R22, 0x2, RZ, 0xc0, !PT ;  /* 0x0000000216ff7812 */ /* 0x000fc6000780c0ff */
[----:B------:R-:W0:Y:S01]  /*7e00*/  LDGDEPBAR ;  /* 0x00000000000079af */ /* 0x000e220000000000 */
[----:B------:R-:W-:Y:S01]  /*7e10*/  SEL R4, R4, 0xfffffff0, !P0 ;  /* 0xfffffff004047807 */ /* 0x000fe20004000000 */
[----:B--2---:R-:W-:Y:S01]  /*7e20*/  IMAD.SHL.U32 R2, R27, 0x8, RZ ;  /* 0x000000081b027824 */ /* 0x004fe200078e00ff */
[----:B------:R-:W-:Y:S01]  /*7e30*/  SHF.R.U32.HI R3, RZ, 0x3, R20 ;  /* 0x00000003ff037819 */ /* 0x000fe20000011614 */
[----:B-1----:R-:W-:-:S03]  /*7e40*/  IMAD.SHL.U32 R0, R7, 0x20, RZ ;  /* 0x0000002007007824 */ /* 0x002fc600078e00ff */
[----:B------:R-:W-:-:S04]  /*7e50*/  LOP3.LUT R2, R20, 0x8, R2, 0xf8, !PT ;  /* 0x0000000814027812 */ /* 0x000fc800078ef802 */
[----:B------:R-:W-:Y:S02]  /*7e60*/  LOP3.LUT R2, R2, R3, RZ, 0x3c, !PT ;  /* 0x0000000302027212 */ /* 0x000fe400078e3cff */
[----:B------:R-:W-:-:S03]  /*7e70*/  LOP3.LUT R0, R0, 0xfffffc00, RZ, 0xc0, !PT ;  /* 0xfffffc0000007812 */ /* 0x000fc600078ec0ff */
[----:B------:R-:W-:Y:S01]  /*7e80*/  IMAD R7, R26, 0x200, R2 ;  /* 0x000002001a077824 */ /* 0x000fe200078e0202 */
[----:B------:R-:W-:Y:S02]  /*7e90*/  IADD3 R0, R23, R21, R0 ;  /* 0x0000001517007210 */ /* 0x000fe40007ffe000 */
[----:B------:R-:W-:Y:S02]  /*7ea0*/  IADD3 R2, R16, 0x18, RZ ;  /* 0x0000001810027810 */ /* 0x000fe40007ffe0ff */
[----:B------:R-:W-:Y:S05]  /*7eb0*/  CALL.REL.NOINC `($_ZN7cutlass13device_kernelIN5flash19enable_sm80_to_sm89INS1_16FlashAttnFwdSm80INS1_25CollectiveMainloopFwdSm80ILi8ELi1ELb0EN4cute5tupleIJNS5_1CILi128EEENS7_ILi64EEENS7_ILi192EEEEEELi192ENS_10bfloat16_tEfNS_4arch4Sm80ELb0ELb1ELb1ELb1ELb1ELb1ELb1ELb0EEENS1_21CollectiveEpilogueFwdINS6_IJS8_SA_S9_EEENS6_IJNS7_ILi1EEESI_SI_EEESC_SE_Li256ELb1ELb1ELb0ELb0EEENS1_19SingleTileSchedulerILb1ELb0ELb1ELi128EEEEEEEEEvNT_6ParamsE$_ZZN5flash25CollectiveMainloopFwdSm80ILi8ELi1ELb0EN4cute5tupleIJNS1_1CILi128EEENS3_ILi64EEENS3_ILi192EEEEEELi192EN7cutlass10bfloat16_tEfNS8_4arch4Sm80ELb0ELb1ELb1ELb1ELb1ELb1ELb1ELb0EE3mmaINS_16FlashAttnFwdSm80ISC_NS_21CollectiveEpilogueFwdINS2_IJS4_S6_S5_EEENS2_IJNS3_ILi1EEESH_SH_EEES9_SB_Li256ELb1ELb1ELb0ELb0EEENS_19SingleTileSchedulerILb1ELb0ELb1ELi128EEEE13SharedStorageENS1_6TensorINS1_11ArrayEngineIfLm96EEENS1_6LayoutINS2_IJNS2_IJNS3_ILi2EEESS_EEESH_NS3_ILi24EEEEEENS2_IJNS2_IJSH_SS_EEENS3_ILi0EEENS3_ILi4EEEEEEEEEENS_7SoftmaxILi2ELi0EEEEEbRKNSC_6ParamsERT0_RT1_iRKNS_16SeqlenInfoQKNewKILb1ELb1EEENS2_IJiiiiEEERT_ENKUlvE_clEv) ;  /* 0x00012d9000007944 */ /* 0x000fea0003c00000 */
[----:B------:R-:W-:Y:S05]  /*7ec0*/  BSYNC B2 ;  /* 0x0000000000027941 */ /* 0x000fea0003800000 */
.L_x_374:
[----:B------:R2:W5:Y:S01]  /*7ed0*/  LDL R112, [R1] ;  /* 0x0000000001707983 */ /* 0x0005620000100800 */
[----:B------:R-:W-:-:S04]  /*7ee0*/  DEPBAR.LE SB0, 0x0 ;  /* 0x000080000000791a */ /* 0x000fc80000000000 */
[----:B------:R2:W5:Y:S01]  /*7ef0*/  LDL R224, [R1+0x10] ;  /* 0x0000100001e07983 */ /* 0x0005620000100800 */
[----:B------:R-:W-:Y:S01]  /*7f00*/  WARPSYNC 0xffffffff ;  /* 0xffffffff00007948 */ /* 0x000fe20003800000 */
[----:B------:R-:W-:Y:S01]  /*7f10*/  SHF.L.U32 R184, R7, 0x1, RZ ;  /* 0x0000000107b87819 */ /* 0x000fe200000006ff */
[----:B------:R-:W-:Y:S01]  /*7f20*/  IMAD.WIDE.U32 R2, R205, c[0x0][0x208], RZ ;  /* 0x00008200cd027a25 */ /* 0x000fe200078e00ff */
[----:B------:R-:W-:Y:S01]  /*7f30*/  BAR.SYNC.DEFER_BLOCKING 0x0 ;  /* 0x0000000000007b1d */ /* 0x000fe20000010000 */
[----:B------:R-:W-:Y:S02]  /*7f40*/  SHF.L.U32 R192, R0, 0x1, RZ ;  /* 0x0000000100c07819 */ /* 0x000fe400000006ff */
[----:B------:R-:W-:-:S03]  /*7f50*/  LEA R0, R4, R184, 0x1 ;  /* 0x000000b804007211 */ /* 0x000fc600078e08ff */
[----:B------:R-:W3:Y:S01]  /*7f60*/  S2R R10, SR_CTAID.Y ;  /* 0x00000000000a7919 */ /* 0x000ee20000002600 */
[----:B------:R-:W-:-:S03]  /*7f70*/  IMAD R193, R8, 0x2, R192 ;  /* 0x0000000208c17824 */ /* 0x000fc600078e02c0 */
[----:B------:R-:W4:Y:S04]  /*7f80*/  LDSM.16.M88.4 R56, [R0+0x6100] ;  /* 0x006100000038783b */ /* 0x000f280000000200 */
[----:B------:R-:W1:Y:S01]  /*7f90*/  LDSM.16.M88.4 R68, [R0+0x6900] ;  /* 0x006900000044783b */ /* 0x000e620000000200 */
[----:B---3--:R-:W-:-:S03]  /*7fa0*/  IMAD.WIDE.U32 R10, R10, c[0x0][0x210], RZ ;  /* 0x000084000a0a7a25 */ /* 0x008fc600078e00ff */
[----:B------:R-:W3:Y:S04]  /*7fb0*/  LDSM.16.M88.4 R80, [R0+0x7100] ;  /* 0x007100000050783b */ /* 0x000ee80000000200 */
[----:B------:R2:W1:Y:S04]  /*7fc0*/  LDSM.16.M88.4 R88, [R0+0x7900] ;  /* 0x007900000058783b */ /* 0x0004680000000200 */
[----:B-1----:R1:W1:Y:S04]  /*7fd0*/  LDSM.16.M88.4 R16, [R192+0xc100] ;  /* 0x00c10000c010783b */ /* 0x0022680000000200 */
[----:B------:R1:W1:Y:S04]  /*7fe0*/  LDSM.16.M88.4 R36, [R184+0x6100] ;  /* 0x00610000b824783b */ /* 0x0002680000000200 */
[----:B------:R1:W1:Y:S04]  /*7ff0*/  LDSM.16.M88.4 R28, [R184+0x6900] ;  /* 0x00690000b81c783b */ /* 0x0002680000000200 */
[----:B------:R1:W1:Y:S04]  /*8000*/  LDSM.16.M88.4 R44, [R184+0x7100] ;  /* 0x00710000b82c783b */ /* 0x0002680000000200 */
[----:B------:R1:W1:Y:S01]  /*8010*/  LDSM.16.M88.4 R60, [R184+0x7900] ;  /* 0x00790000b83c783b */ /* 0x0002620000000200 */
[----:B--2---:R-:W-:-:S03]  /*8020*/  IMAD R0, R115, c[0x0][0x208], RZ ;  /* 0x0000820073007a24 */ /* 0x004fc600078e02ff */
[----:B------:R2:W1:Y:S01]  /*8030*/  LDSM.16.M88.4 R24, [R193+0xc100] ;  /* 0x00c10000c118783b */ /* 0x0004620000000200 */
[----:B------:R-:W-:-:S05]  /*8040*/  IMAD R0, R205, c[0x0][0x20c], R0 ;  /* 0x00008300cd007a24 */ /* 0x000fca00078e0200 */
[----:B------:R-:W-:Y:S01]  /*8050*/  IADD3 R3, R3, R0, RZ ;  /* 0x0000000003037210 */ /* 0x000fe20007ffe0ff */
[----:B------:R-:W-:-:S04]  /*8060*/  IMAD R0, R116, c[0x0][0x218], RZ ;  /* 0x0000860074007a24 */ /* 0x000fc800078e02ff */
[----:B------:R-:W-:-:S04]  /*8070*/  IMAD.WIDE.U32 R2, R202, c[0x0][0x218], R2 ;  /* 0x00008600ca027a25 */ /* 0x000fc800078e0002 */
[----:B------:R-:W-:Y:S01]  /*8080*/  IMAD R7, R202, c[0x0][0x21c], R0 ;  /* 0x00008700ca077a24 */ /* 0x000fe200078e0200 */
[----:B------:R-:W-:Y:S02]  /*8090*/  IADD3 R2, P1, R10, R2, RZ ;  /* 0x000000020a027210 */ /* 0x000fe40007f3e0ff */
[----:B------:R-:W-:Y:S02]  /*80a0*/  IADD3 R0, R184, 0x6100, RZ ;  /* 0x00006100b8007810 */ /* 0x000fe40007ffe0ff */
[----:B------:R-:W-:Y:S02]  /*80b0*/  LEA R12, P0, R2, c[0x0][0x1f8], 0x1 ;  /* 0x00007e00020c7a11 */ /* 0x000fe400078008ff */
[----:B------:R-:W-:Y:S01]  /*80c0*/  IADD3.X R3, R240, R3, R7, P1, !PT ;  /* 0x00000003f0037210 */ /* 0x000fe20000ffe407 */
[----:B------:R-:W-:-:S03]  /*80d0*/  IMAD R191, R4, 0x2, R0 ;  /* 0x0000000204bf7824 */ /* 0x000fc600078e0200 */
[----:B------:R-:W-:Y:S01]  /*80e0*/  LEA.HI.X R7, R2, c[0x0][0x1fc], R3, 0x1, P0 ;  /* 0x00007f0002077a11 */ /* 0x000fe200000f0c03 */
[----:B------:R-:W-:Y:S05]  /*80f0*/  BRA.DIV ~URZ, `(.L_x_375) ;  /* 0x00010cd27f007947 */ /* 0x000fea000b800000 */
[----:B--234-:R2:W3:Y:S02]  /*8100*/  SHFL.IDX PT, R4, R7, RZ, 0x181f ;  /* 0x00181fff07047589 */ /* 0x01c4e400000e0000 */
.L_x_484:
[----:B------:R-:W4:Y:S01]  /*8110*/  SHFL.IDX PT, R0, R12, RZ, 0x181f ;  /* 0x00181fff0c007589 */ /* 0x000f2200000e0000 */
[C---:B------:R-:W-:Y:S01]  /*8120*/  ISETP.GE.AND P3, PT, R214.reuse, c[0x0][0x1d4], PT ;  /* 0x00007500d6007a0c */ /* 0x040fe20003f66270 */
[----:B------:R-:W-:Y:S01]  /*8130*/  IMAD.WIDE R14, R214, 0x2, RZ ;  /* 0x00000002d60e7825 */ /* 0x000fe200078e02ff */
[----:B------:R-:W-:Y:S01]  /*8140*/  ISETP.GE.AND P2, PT, R217, c[0x0][0x1d4], PT ;  /* 0x00007500d9007a0c */ /* 0x000fe20003f46270 */
[----:B------:R-:W2:Y:S01]  /*8150*/  SHFL.IDX PT, R20, R12, 0x1, 0x181f ;  /* 0x00381f000c147f89 */ /* 0x000ea200000e0000 */
[----:B------:R-:W-:Y:S01]  /*8160*/  ISETP.LT.OR P1, PT, R95, 0x1, P3 ;  /* 0x000000015f00780c */ /* 0x000fe20001f21670 */
[----:B------:R-:W-:Y:S01]  /*8170*/  IMAD.SHL.U32 R203, R203, 0x2, RZ ;  /* 0x00000002cbcb7824 */ /* 0x000fe200078e00ff */
[C---:B-1----:R-:W-:Y:S01]  /*8180*/  HMMA.16816.F32.BF16 R32, R16.reuse, R28, RZ ;  /* 0x0000001c1020723c */ /* 0x042fe200000418ff */
[----:B------:R-:W-:Y:S01]  /*8190*/  IMAD.WIDE R10, R245, 0x2, RZ ;  /* 0x00000002f50a7825 */ /* 0x000fe200078e02ff */
[----:B--2---:R-:W1:Y:S01]  /*81a0*/  SHFL.IDX PT, R7, R7, 0x1, 0x181f ;  /* 0x00381f0007077f89 */ /* 0x004e6200000e0000 */
[----:B------:R-:W-:Y:S01]  /*81b0*/  BSSY B0, `(.L_x_376) ;  /* 0x0000107000007945 */ /* 0x000fe20003800000 */
[----:B------:R-:W-:Y:S01]  /*81c0*/  SHF.R.S32.HI R252, RZ, 0x1f, R214 ;  /* 0x0000001ffffc7819 */ /* 0x000fe200000114d6 */
[----:B------:R-:W-:Y:S01]  /*81d0*/  IMAD R190, R5, 0x2, R184 ;  /* 0x0000000205be7824 */ /* 0x000fe200078e02b8 */
[----:B------:R-:W-:Y:S01]  /*81e0*/  IADD3 R204, R203, 0x100, RZ ;  /* 0x00000100cbcc7810 */ /* 0x000fe20007ffe0ff */
[----:B------:R-:W-:Y:S01]  /*81f0*/  IMAD R195, R6, 0x2, R192 ;  /* 0x0000000206c37824 */ /* 0x000fe200078e02c0 */
[----:B------:R-:W-:Y:S01]  /*8200*/  HMMA.16816.F32.BF16 R28, R16, R30, RZ ;  /* 0x0000001e101c723c */ /* 0x000fe200000418ff */
[----:B------:R-:W-:-:S02]  /*8210*/  IMAD R189, R5, 0x2, R191 ;  /* 0x0000000205bd7824 */ /* 0x000fc400078e02bf */
[----:B------:R-:W-:-:S05]  /*8220*/  IMAD R194, R6, 0x2, R193 ;  /* 0x0000000206c27824 */ /* 0x000fca00078e02c1 */
[----:B------:R-:W-:Y:S01]  /*8230*/  HMMA.16816.F32.BF16 R40, R16, R44, RZ ;  /* 0x0000002c1028723c */ /* 0x000fe200000418ff */
[----:B----4-:R-:W-:-:S05]  /*8240*/  IADD3 R2, P0, R0, R14, RZ ;  /* 0x0000000e00027210 */ /* 0x010fca0007f1e0ff */
[----:B---3--:R-:W-:Y:S02]  /*8250*/  IMAD.X R3, R15, 0x1, R4, P0 ;  /* 0x000000010f037824 */ /* 0x008fe400000e0604 */
[----:B------:R-:W-:Y:S03]  /*8260*/  HMMA.16816.F32.BF16 R48, R16, R60, RZ ;  /* 0x0000003c1030723c */ /* 0x000fe600000418ff */
[----:B------:R2:W-:Y:S01]  /*8270*/  LDGSTS.E.BYPASS.LTC128B.128 [R203+0x100], [R2.64], !P1 ;  /* 0x0010000002cb7fae */ /* 0x0005e2000c901d46 */
[----:B------:R-:W-:-:S04]  /*8280*/  ISETP.GE.AND P1, PT, R114, c[0x0][0x1d4], PT ;  /* 0x0000750072007a0c */ /* 0x000fc80003f26270 */
[C---:B------:R-:W-:Y:S08]  /*8290*/  HMMA.16816.F32.BF16 R44, R16.reuse, R46, RZ ;  /* 0x0000002e102c723c */ /* 0x040ff000000418ff */
[----:B------:R-:W-:Y:S08]  /*82a0*/  HMMA.16816.F32.BF16 R60, R16, R62, RZ ;  /* 0x0000003e103c723c */ /* 0x000ff000000418ff */
[----:B------:R-:W-:Y:S01]  /*82b0*/  HMMA.16816.F32.BF16 R52, R24, R68, R32 ;  /* 0x000000441834723c */ /* 0x000fe20000041820 */
[----:B--2---:R-:W-:-:S07]  /*82c0*/  IADD3 R2, P0, R0, R10, RZ ;  /* 0x0000000a00027210 */ /* 0x004fce0007f1e0ff */
[----:B------:R-:W-:Y:S01]  /*82d0*/  HMMA.16816.F32.BF16 R32, R24, R80, R40 ;  /* 0x000000501820723c */ /* 0x000fe20000041828 */
[----:B------:R-:W-:Y:S01]  /*82e0*/  IMAD.X R3, R11, 0x1, R4, P0 ;  /* 0x000000010b037824 */ /* 0x000fe200000e0604 */
[C---:B------:R-:W-:Y:S02]  /*82f0*/  ISETP.LT.OR P0, PT, R95.reuse, 0x1, P2 ;  /* 0x000000015f00780c */ /* 0x040fe40001701670 */
[----:B------:R-:W-:-:S04]  /*8300*/  ISETP.LT.OR P2, PT, R95, 0x21, P2 ;  /* 0x000000215f00780c */ /* 0x000fc80001741670 */
[C---:B------:R-:W-:Y:S08]  /*8310*/  HMMA.16816.F32.BF16 R44, R24.reuse, R82, R44 ;  /* 0x00000052182c723c */ /* 0x040ff0000004182c */
[----:B------:R-:W-:Y:S01]  /*8320*/  HMMA.16816.F32.BF16 R48, R24, R88, R48 ;  /* 0x000000581830723c */ /* 0x000fe20000041830 */
[----:B------:R2:W-:Y:S01]  /*8330*/  LDGSTS.E.BYPASS.LTC128B.128 [R203+0x2100], [R2.64], !P0 ;  /* 0x0210000002cb7fae */ /* 0x0005e2000c101d46 */
[----:B------:R-:W-:-:S05]  /*8340*/  IADD3 R14, P0, R14, R20, RZ ;  /* 0x000000140e0e7210 */ /* 0x000fca0007f1e0ff */
[----:B-1----:R-:W-:Y:S02]  /*8350*/  IMAD.X R15, R15, 0x1, R7, P0 ;  /* 0x000000010f0f7824 */ /* 0x002fe400000e0607 */
[----:B--2---:R-:W-:-:S05]  /*8360*/  IMAD.WIDE R2, R244, 0x2, RZ ;  /* 0x00000002f4027825 */ /* 0x004fca00078e02ff */
[----:B------:R-:W-:-:S05]  /*8370*/  IADD3 R12, P0, R0, R2, RZ ;  /* 0x00000002000c7210 */ /* 0x000fca0007f1e0ff */
[----:B------:R-:W-:Y:S01]  /*8380*/  IMAD.X R13, R3, 0x1, R4, P0 ;  /* 0x00000001030d7824 */ /* 0x000fe200000e0604 */
[C---:B------:R-:W-:Y:S02]  /*8390*/  ISETP.LT.OR P0, PT, R95.reuse, 0x1, P1 ;  /* 0x000000015f00780c */ /* 0x040fe40000f01670 */
[----:B------:R-:W-:-:S11]  /*83a0*/  ISETP.LT.OR P1, PT, R95, 0x21, P1 ;  /* 0x000000215f00780c */ /* 0x000fd60000f21670 */
[----:B------:R1:W-:Y:S01]  /*83b0*/  LDGSTS.E.BYPASS.LTC128B.128 [R203+0x4100], [R12.64], !P0 ;  /* 0x041000000ccb7fae */ /* 0x0003e2000c101d46 */
[----:B------:R-:W-:Y:S11]  /*83c0*/  ISETP.LT.OR P0, PT, R95, 0x21, P3 ;  /* 0x000000215f00780c */ /* 0x000ff60001f01670 */
[----:B------:R-:W-:Y:S02]  /*83d0*/  @!UPT UIADD3 URZ, URZ, URZ, URZ ;  /* 0x0000003f3f3ff290 */ /* 0x000fe4000fffe03f */
[----:B------:R1:W-:Y:S01]  /*83e0*/  LDGSTS.E.BYPASS.LTC128B.128 [R203+0x1100], [R14.64], !P0 ;  /* 0x011000000ecb7fae */ /* 0x0003e2000c101d46 */
[----:B------:R-:W-:-:S05]  /*83f0*/  IADD3 R10, P0, R10, R20, RZ ;  /* 0x000000140a0a7210 */ /* 0x000fca0007f1e0ff */
[--C-:B------:R-:W-:Y:S01]  /*8400*/  IMAD.X R11, R11, 0x1, R7.reuse, P0 ;  /* 0x000000010b0b7824 */ /* 0x100fe200000e0607 */
[----:B------:R-:W-:Y:S02]  /*8410*/  IADD3 R2, P0, R2, R20, RZ ;  /* 0x0000001402027210 */ /* 0x000fe40007f1e0ff */
[----:B------:R-:W-:Y:S02]  /*8420*/  HMMA.16816.F32.BF16 R20, R16, R36, RZ ;  /* 0x000000241014723c */ /* 0x000fe400000418ff */
[----:B------:R2:W-:Y:S01]  /*8430*/  LDGSTS.E.BYPASS.LTC128B.128 [R203+0x3100], [R10.64], !P2 ;  /* 0x031000000acb7fae */ /* 0x0005e2000d101d46 */
[----:B------:R-:W-:Y:S01]  /*8440*/  IMAD.X R3, R3, 0x1, R7, P0 ;  /* 0x0000000103037824 */ /* 0x000fe200000e0607 */
[----:B------:R-:W-:-:S04]  /*8450*/  ISETP.GT.AND P0, PT, R117, R225, PT ;  /* 0x000000e17500720c */ /* 0x000fc80003f04270 */
[----:B------:R2:W-:Y:S01]  /*8460*/  LDGSTS.E.BYPASS.LTC128B.128 [R203+0x5100], [R2.64], !P1 ;  /* 0x0510000002cb7fae */ /* 0x0005e2000c901d46 */
[----:B------:R-:W-:Y:S03]  /*8470*/  HMMA.16816.F32.BF16 R36, R16, R38, RZ ;  /* 0x000000261024723c */ /* 0x000fe600000418ff */
[----:B------:R-:W-:Y:S04]  /*8480*/  LDSM.16.M88.4 R76, [R190+0x6100] ;  /* 0x00610000be4c783b */ /* 0x000fe80000000200 */
[----:B------:R-:W-:Y:S04]  /*8490*/  LDSM.16.M88.4 R64, [R190+0x6900] ;  /* 0x00690000be40783b */ /* 0x000fe80000000200 */
[----:B-1----:R-:W1:Y:S04]  /*84a0*/  LDSM.16.M88.4 R12, [R195+0xc100] ;  /* 0x00c10000c30c783b */ /* 0x002e680000000200 */
[C---:B------:R-:W-:Y:S01]  /*84b0*/  HMMA.16816.F32.BF16 R16, R24.reuse, R56, R20 ;  /* 0x000000381810723c */ /* 0x040fe20000041814 */
[----:B------:R-:W3:Y:S04]  /*84c0*/  LDSM.16.M88.4 R72, [R190+0x7100] ;  /* 0x00710000be48783b */ /* 0x000ee80000000200 */
[----:B------:R-:W-:Y:S04]  /*84d0*/  LDSM.16.M88.4 R20, [R194+0xc100] ;  /* 0x00c10000c214783b */ /* 0x000fe80000000200 */
[----:B------:R-:W4:Y:S01]  /*84e0*/  LDSM.16.M88.4 R92, [R189] ;  /* 0x00000000bd5c783b */ /* 0x000f220000000200 */
[C---:B------:R-:W-:Y:S03]  /*84f0*/  HMMA.16816.F32.BF16 R56, R24.reuse, R58, R36 ;  /* 0x0000003a1838723c */ /* 0x040fe60000041824 */
[----:B------:R-:W2:Y:S04]  /*8500*/  LDSM.16.M88.4 R84, [R190+0x7900] ;  /* 0x00790000be54783b */ /* 0x000ea80000000200 */
[----:B------:R-:W-:Y:S01]  /*8510*/  LDSM.16.M88.4 R80, [R189+0x1000] ;  /* 0x00100000bd50783b */ /* 0x000fe20000000200 */
[----:B------:R-:W-:Y:S03]  /*8520*/  HMMA.16816.F32.BF16 R36, R24, R70, R28 ;  /* 0x000000461824723c */ /* 0x000fe6000004181c */
[----:B------:R-:W2:Y:S04]  /*8530*/  LDSM.16.M88.4 R68, [R189+0x800] ;  /* 0x00080000bd44783b */ /* 0x000ea80000000200 */
[----:B------:R-:W-:Y:S04]  /*8540*/  LDSM.16.M88.4 R96, [R184+0x8100] ;  /* 0x00810000b860783b */ /* 0x000fe80000000200 */
[----:B------:R-:W-:Y:S04]  /*8550*/  LDSM.16.M88.4 R40, [R184+0x8900] ;  /* 0x00890000b828783b */ /* 0x000fe80000000200 */
[----:B------:R-:W-:Y:S01]  /*8560*/  LDSM.16.M88.4 R108, [R191+0x4000] ;  /* 0x00400000bf6c783b */ /* 0x000fe20000000200 */
[----:B-1----:R-:W-:Y:S03]  /*8570*/  HMMA.16816.F32.BF16 R28, R12, R76, R16 ;  /* 0x0000004c0c1c723c */ /* 0x002fe60000041810 */
[----:B------:R-:W-:Y:S04]  /*8580*/  LDSM.16.M88.4 R104, [R190+0xa100] ;  /* 0x00a10000be68783b */ /* 0x000fe80000000200 */
[----:B------:R-:W-:Y:S01]  /*8590*/  LDSM.16.M88.4 R100, [R191+0x5800] ;  /* 0x00580000bf64783b */ /* 0x000fe20000000200 */
[----:B------:R-:W-:Y:S03]  /*85a0*/  HMMA.16816.F32.BF16 R16, R24, R90, R60 ;  /* 0x0000005a1810723c */ /* 0x000fe6000004183c */
[----:B------:R-:W1:Y:S04]  /*85b0*/  LDSM.16.M88.4 R24, [R192+0x10100] ;  /* 0x01010000c018783b */ /* 0x000e680000000200 */
[----:B------:R-:W1:Y:S01]  /*85c0*/  LDSM.16.M88.4 R88, [R189+0x1800] ;  /* 0x00180000bd58783b */ /* 0x000e620000000200 */
[C---:B------:R-:W-:Y:S03]  /*85d0*/  HMMA.16816.F32.BF16 R56, R12.reuse, R78, R56 ;  /* 0x0000004e0c38723c */ /* 0x040fe60000041838 */
[----:B------:R-:W-:Y:S04]  /*85e0*/  LDSM.16.M88.4 R76, [R184+0x9900] ;  /* 0x00990000b84c783b */ /* 0x000fe80000000200 */
[----:B------:R-:W0:Y:S01]  /*85f0*/  LDGDEPBAR ;  /* 0x00000000000079af */ /* 0x000e220000000000 */
[C---:B------:R-:W-:Y:S08]  /*8600*/  HMMA.16816.F32.BF16 R52, R12.reuse, R64, R52 ;  /* 0x000000400c34723c */ /* 0x040ff00000041834 */
[C---:B------:R-:W-:Y:S01]  /*8610*/  HMMA.16816.F32.BF16 R36, R12.reuse, R66, R36 ;  /* 0x000000420c24723c */ /* 0x040fe20000041824 */
[----:B------:R-:W-:Y:S07]  /*8620*/  LDSM.16.M88.4 R64, [R191+0x2800] ;  /* 0x00280000bf40783b */ /* 0x000fee0000000200 */
[C---:B---3--:R-:W-:Y:S08]  /*8630*/  HMMA.16816.F32.BF16 R32, R12.reuse, R72, R32 ;  /* 0x000000480c20723c */ /* 0x048ff00000041820 */
[----:B------:R-:W-:Y:S01]  /*8640*/  HMMA.16816.F32.BF16 R44, R12, R74, R44 ;  /* 0x0000004a0c2c723c */ /* 0x000fe2000004182c */
[----:B------:R-:W3:Y:S07]  /*8650*/  LDSM.16.M88.4 R72, [R184+0x9100] ;  /* 0x00910000b848783b */ /* 0x000eee0000000200 */
[----:B----4-:R-:W-:Y:S08]  /*8660*/  HMMA.16816.F32.BF16 R28, R20, R92, R28 ;  /* 0x0000005c141c723c */ /* 0x010ff0000004181c */
[C---:B--2---:R-:W-:Y:S08]  /*8670*/  HMMA.16816.F32.BF16 R48, R12.reuse, R84, R48 ;  /* 0x000000540c30723c */ /* 0x044ff00000041830 */
[----:B------:R-:W-:Y:S01]  /*8680*/  HMMA.16816.F32.BF16 R12, R12, R86, R16 ;  /* 0x000000560c0c723c */ /* 0x000fe20000041810 */
[----:B------:R-:W-:Y:S04]  /*8690*/  LDSM.16.M88.4 R16, [R193+0x10100] ;  /* 0x01010000c110783b */ /* 0x000fe80000000200 */
[----:B------:R-:W2:Y:S03]  /*86a0*/  LDSM.16.M88.4 R84, [R191+0x2000] ;  /* 0x00200000bf54783b */ /* 0x000ea60000000200 */
[C---:B------:R-:W-:Y:S01]  /*86b0*/  HMMA.16816.F32.BF16 R60, R20.reuse, R94, R56 ;  /* 0x0000005e143c723c */ /* 0x040fe20000041838 */
[----:B------:R-:W-:Y:S07]  /*86c0*/  LDSM.16.M88.4 R92, [R184+0xa100] ;  /* 0x00a10000b85c783b */ /* 0x000fee0000000200 */
[C---:B------:R-:W-:Y:S08]  /*86d0*/  HMMA.16816.F32.BF16 R56, R20.reuse, R68, R52 ;  /* 0x000000441438723c */ /* 0x040ff00000041834 */
[C---:B------:R-:W-:Y:S01]  /*86e0*/  HMMA.16816.F32.BF16 R52, R20.reuse, R70, R36 ;  /* 0x000000461434723c */ /* 0x040fe20000041824 */
[----:B------:R-:W4:Y:S07]  /*86f0*/  LDSM.16.M88.4 R68, [R191+0x3000] ;  /* 0x00300000bf44783b */ /* 0x000f2e0000000200 */
[C---:B------:R-:W-:Y:S08]  /*8700*/  HMMA.16816.F32.BF16 R36, R20.reuse, R80, R32 ;  /* 0x000000501424723c */ /* 0x040ff00000041820 */
[----:B------:R-:W-:Y:S01]  /*8710*/  HMMA.16816.F32.BF16 R44, R20, R82, R44 ;  /* 0x00000052142c723c */ /* 0x000fe2000004182c */
[----:B------:R-:W-:Y:S07]  /*8720*/  LDSM.16.M88.4 R80, [R191+0x3800] ;  /* 0x00380000bf50783b */ /* 0x000fee0000000200 */
[----:B-1----:R-:W-:Y:S01]  /*8730*/  HMMA.16816.F32.BF16 R32, R24, R96, R28 ;  /* 0x000000601820723c */ /* 0x002fe2000004181c */
[----:B------:R-:W-:Y:S07]  /*8740*/  LDSM.16.M88.4 R28, [R194+0x10100] ;  /* 0x01010000c21c783b */ /* 0x000fee0000000200 */
[C---:B------:R-:W-:Y:S08]  /*8750*/  HMMA.16816.F32.BF16 R48, R20.reuse, R88, R48 ;  /* 0x000000581430723c */ /* 0x040ff00000041830 */
[----:B------:R-:W-:Y:S01]  /*8760*/  HMMA.16816.F32.BF16 R20, R20, R90, R12 ;  /* 0x0000005a1414723c */ /* 0x000fe2000004180c */
[----:B------:R-:W-:Y:S04]  /*8770*/  LDSM.16.M88.4 R12, [R195+0x10100] ;  /* 0x01010000c30c783b */ /* 0x000fe80000000200 */
[----:B------:R-:W1:Y:S03]  /*8780*/  LDSM.16.M88.4 R88, [R190+0x8100] ;  /* 0x00810000be58783b */ /* 0x000e660000000200 */
[C---:B------:R-:W-:Y:S01]  /*8790*/  HMMA.16816.F32.BF16 R60, R24.reuse, R98, R60 ;  /* 0x00000062183c723c */ /* 0x040fe2000004183c */
[----:B------:R-:W-:Y:S07]  /*87a0*/  LDSM.16.M88.4 R96, [R189+0x2000] ;  /* 0x00200000bd60783b */ /* 0x000fee0000000200 */
[C---:B---3--:R-:W-:Y:S08]  /*87b0*/  HMMA.16816.F32.BF16 R36, R24.reuse, R72, R36 ;  /* 0x000000481824723c */ /* 0x048ff00000041824 */
[----:B------:R-:W-:Y:S01]  /*87c0*/  HMMA.16816.F32.BF16 R44, R24, R74, R44 ;  /* 0x0000004a182c723c */ /* 0x000fe2000004182c */
[----:B------:R-:W-:Y:S07]  /*87d0*/  LDSM.16.M88.4 R72, [R190+0x9900] ;  /* 0x00990000be48783b */ /* 0x000fee0000000200 */
[----:B--2---:R-:W-:Y:S08]  /*87e0*/  HMMA.16816.F32.BF16 R32, R16, R84, R32 ;  /* 0x000000541020723c */ /* 0x004ff00000041820 */
[C---:B------:R-:W-:Y:S08]  /*87f0*/  HMMA.16816.F32.BF16 R48, R24.reuse, R76, R48 ;  /* 0x0000004c1830723c */ /* 0x040ff00000041830 */
[C---:B------:R-:W-:Y:S08]  /*8800*/  HMMA.16816.F32.BF16 R56, R24.reuse, R40, R56 ;  /* 0x000000281838723c */ /* 0x040ff00000041838 */
[C---:B------:R-:W-:Y:S01]  /*8810*/  HMMA.16816.F32.BF16 R52, R24.reuse, R42, R52 ;  /* 0x0000002a1834723c */ /* 0x040fe20000041834 */
[----:B------:R-:W2:Y:S07]  /*8820*/  LDSM.16.M88.4 R40, [R190+0x9100] ;  /* 0x00910000be28783b */ /* 0x000eae0000000200 */
[----:B------:R-:W-:Y:S01]  /*8830*/  HMMA.16816.F32.BF16 R24, R24, R78, R20 ;  /* 0x0000004e1818723c */ /* 0x000fe20000041814 */
[----:B------:R-:W3:Y:S04]  /*8840*/  LDSM.16.M88.4 R20, [R190+0x8900] ;  /* 0x00890000be14783b */ /* 0x000ee80000000200 */
[----:B------:R-:W2:Y:S03]  /*8850*/  LDSM.16.M88.4 R76, [R189+0x3000] ;  /* 0x00300000bd4c783b */ /* 0x000ea60000000200 */
[C---:B------:R-:W-:Y:S01]  /*8860*/  HMMA.16816.F32.BF16 R60, R16.reuse, R86, R60 ;  /* 0x00000056103c723c */ /* 0x040fe2000004183c */
[----:B------:R-:W-:Y:S07]  /*8870*/  LDSM.16.M88.4 R84, [R189+0x3800] ;  /* 0x00380000bd54783b */ /* 0x000fee0000000200 */
[C---:B----4-:R-:W-:Y:S08]  /*8880*/  HMMA.16816.F32.BF16 R36, R16.reuse, R68, R36 ;  /* 0x000000441024723c */ /* 0x050ff00000041824 */
[----:B------:R-:W-:Y:S01]  /*8890*/  HMMA.16816.F32.BF16 R44, R16, R70, R44 ;  /* 0x00000046102c723c */ /* 0x000fe2000004182c */
[----:B------:R-:W-:Y:S07]  /*88a0*/  LDSM.16.M88.4 R68, [R189+0x2800] ;  /* 0x00280000bd44783b */ /* 0x000fee0000000200 */
[----:B-1----:R-:W-:Y:S08]  /*88b0*/  HMMA.16816.F32.BF16 R32, R12, R88, R32 ;  /* 0x000000580c20723c */ /* 0x002ff00000041820 */
[C---:B------:R-:W-:Y:S08]  /*88c0*/  HMMA.16816.F32.BF16 R48, R16.reuse, R80, R48 ;  /* 0x000000501030723c */ /* 0x040ff00000041830 */
[C---:B------:R-:W-:Y:S08]  /*88d0*/  HMMA.16816.F32.BF16 R56, R16.reuse, R64, R56 ;  /* 0x000000401038723c */ /* 0x040ff00000041838 */
[C---:B------:R-:W-:Y:S01]  /*88e0*/  HMMA.16816.F32.BF16 R52, R16.reuse, R66, R52 ;  /* 0x000000421034723c */ /* 0x040fe20000041834 */
[----:B------:R-:W-:Y:S07]  /*88f0*/  LDSM.16.M88.4 R64, [R184+0xa900] ;  /* 0x00a90000b840783b */ /* 0x000fee0000000200 */
[----:B------:R-:W-:Y:S01]  /*8900*/  HMMA.16816.F32.BF16 R16, R16, R82, R24 ;  /* 0x000000521010723c */ /* 0x000fe20000041818 */
[----:B------:R-:W1:Y:S04]  /*8910*/  LDSM.16.M88.4 R24, [R192+0x14100] ;  /* 0x01410000c018783b */ /* 0x000e680000000200 */
[----:B------:R-:W-:Y:S03]  /*8920*/  LDSM.16.M88.4 R80, [R184+0xb900] ;  /* 0x00b90000b850783b */ /* 0x000fe60000000200 */
[C---:B------:R-:W-:Y:S01]  /*8930*/  HMMA.16816.F32.BF16 R60, R12.reuse, R90, R60 ;  /* 0x0000005a0c3c723c */ /* 0x040fe2000004183c */
[----:B------:R-:W-:Y:S07]  /*8940*/  LDSM.16.M88.4 R88, [R190+0xb100] ;  /* 0x00b10000be58783b */ /* 0x000fee0000000200 */
[C---:B--2---:R-:W-:Y:S08]  /*8950*/  HMMA.16816.F32.BF16 R36, R12.reuse, R40, R36 ;  /* 0x000000280c24723c */ /* 0x044ff00000041824 */
[----:B------:R-:W-:Y:S08]  /*8960*/  HMMA.16816.F32.BF16 R44, R12, R42, R44 ;  /* 0x0000002a0c2c723c */ /* 0x000ff0000004182c */
[----:B------:R-:W-:Y:S08]  /*8970*/  HMMA.16816.F32.BF16 R40, R28, R96, R32 ;  /* 0x000000601c28723c */ /* 0x000ff00000041820 */
[C---:B------:R-:W-:Y:S08]  /*8980*/  HMMA.16816.F32.BF16 R48, R12.reuse, R72, R48 ;  /* 0x000000480c30723c */ /* 0x040ff00000041830 */
[C---:B---3--:R-:W-:Y:S08]  /*8990*/  HMMA.16816.F32.BF16 R56, R12.reuse, R20, R56 ;  /* 0x000000140c38723c */ /* 0x048ff00000041838 */
[C---:B------:R-:W-:Y:S01]  /*89a0*/  HMMA.16816.F32.BF16 R52, R12.reuse, R22, R52 ;  /* 0x000000160c34723c */ /* 0x040fe20000041834 */
[----:B------:R-:W2:Y:S07]  /*89b0*/  LDSM.16.M88.4 R20, [R193+0x14100] ;  /* 0x01410000c114783b */ /* 0x000eae0000000200 */
[----:B------:R-:W-:Y:S01]  /*89c0*/  HMMA.16816.F32.BF16 R12, R12, R74, R16 ;  /* 0x0000004a0c0c723c */ /* 0x000fe20000041810 */
[----:B------:R-:W3:Y:S04]  /*89d0*/  LDSM.16.M88.4 R72, [R184+0xb100] ;  /* 0x00b10000b848783b */ /* 0x000ee80000000200 */
[----:B------:R-:W4:Y:S03]  /*89e0*/  LDSM.16.M88.4 R16, [R195+0x14100] ;  /* 0x01410000c310783b */ /* 0x000f260000000200 */
[C---:B------:R-:W-:Y:S01]  /*89f0*/  HMMA.16816.F32.BF16 R60, R28.reuse, R98, R60 ;  /* 0x000000621c3c723c */ /* 0x040fe2000004183c */
[----:B------:R-:W-:Y:S07]  /*8a00*/  LDSM.16.M88.4 R96, [R189+0x4000] ;  /* 0x00400000bd60783b */ /* 0x000fee0000000200 */
[----:B------:R-:W-:Y:S08]  /*8a10*/  HMMA.16816.F32.BF16 R32, R28, R78, R44 ;  /* 0x0000004e1c20723c */ /* 0x000ff0000004182c */
[----:B-1----:R-:W-:Y:S08]  /*8a20*/  HMMA.16816.F32.BF16 R44, R24, R92, R40 ;  /* 0x0000005c182c723c */ /* 0x002ff00000041828 */
[C---:B------:R-:W-:Y:S01]  /*8a30*/  HMMA.16816.F32.BF16 R36, R28.reuse, R76, R36 ;  /* 0x0000004c1c24723c */ /* 0x040fe20000041824 */
[----:B------:R-:W1:Y:S07]  /*8a40*/  LDSM.16.M88.4 R76, [R191+0x4800] ;  /* 0x00480000bf4c783b */ /* 0x000e6e0000000200 */
[C---:B------:R-:W-:Y:S08]  /*8a50*/  HMMA.16816.F32.BF16 R48, R28.reuse, R84, R48 ;  /* 0x000000541c30723c */ /* 0x040ff00000041830 */
[C---:B------:R-:W-:Y:S08]  /*8a60*/  HMMA.16816.F32.BF16 R56, R28.reuse, R68, R56 ;  /* 0x000000441c38723c */ /* 0x040ff00000041838 */
[C---:B------:R-:W-:Y:S01]  /*8a70*/  HMMA.16816.F32.BF16 R52, R28.reuse, R70, R52 ;  /* 0x000000461c34723c */ /* 0x040fe20000041834 */
[----:B------:R-:W1:Y:S07]  /*8a80*/  LDSM.16.M88.4 R68, [R191+0x5000] ;  /* 0x00500000bf44783b */ /* 0x000e6e0000000200 */
[----:B------:R-:W-:Y:S01]  /*8a90*/  HMMA.16816.F32.BF16 R12, R28, R86, R12 ;  /* 0x000000561c0c723c */ /* 0x000fe2000004180c */
[----:B------:R-:W-:Y:S07]  /*8aa0*/  LDSM.16.M88.4 R84, [R190+0xa900] ;  /* 0x00a90000be54783b */ /* 0x000fee0000000200 */
[----:B------:R-:W-:Y:S01]  /*8ab0*/  HMMA.16816.F32.BF16 R60, R24, R94, R60 ;  /* 0x0000005e183c723c */ /* 0x000fe2000004183c */
[----:B------:R-:W-:Y:S07]  /*8ac0*/  LDSM.16.M88.4 R92, [R190+0xb900] ;  /* 0x00b90000be5c783b */ /* 0x000fee0000000200 */
[----:B--2---:R-:W-:Y:S08]  /*8ad0*/  HMMA.16816.F32.BF16 R28, R20, R108, R44 ;  /* 0x0000006c141c723c */ /* 0x004ff0000004182c */
[C---:B---3--:R-:W-:Y:S08]  /*8ae0*/  HMMA.16816.F32.BF16 R40, R24.reuse, R72, R36 ;  /* 0x000000481828723c */ /* 0x048ff00000041824 */
[C---:B------:R-:W-:Y:S08]  /*8af0*/  HMMA.16816.F32.BF16 R36, R24.reuse, R74, R32 ;  /* 0x0000004a1824723c */ /* 0x040ff00000041820 */
[C---:B------:R-:W-:Y:S01]  /*8b00*/  HMMA.16816.F32.BF16 R32, R24.reuse, R80, R48 ;  /* 0x000000501820723c */ /* 0x040fe20000041830 */
[----:B------:R-:W-:Y:S07]  /*8b10*/  LDSM.16.M88.4 R48, [R189+0x5000] ;  /* 0x00500000bd30783b */ /* 0x000fee0000000200 */
[C---:B------:R-:W-:Y:S08]  /*8b20*/  HMMA.16816.F32.BF16 R56, R24.reuse, R64, R56 ;  /* 0x000000401838723c */ /* 0x040ff00000041838 */
[C---:B------:R-:W-:Y:S08]  /*8b30*/  HMMA.16816.F32.BF16 R52, R24.reuse, R66, R52 ;  /* 0x000000421834723c */ /* 0x040ff00000041834 */
[----:B------:R-:W-:Y:S01]  /*8b40*/  HMMA.16816.F32.BF16 R24, R24, R82, R12 ;  /* 0x000000521818723c */ /* 0x000fe2000004180c */
[----:B------:R-:W2:Y:S07]  /*8b50*/  LDSM.16.M88.4 R12, [R194+0x14100] ;  /* 0x01410000c20c783b */ /* 0x000eae0000000200 */
[----:B------:R-:W-:Y:S08]  /*8b60*/  HMMA.16816.F32.BF16 R44, R20, R110, R60 ;  /* 0x0000006e142c723c */ /* 0x000ff0000004183c */
[----:B----4-:R-:W-:Y:S08]  /*8b70*/  HMMA.16816.F32.BF16 R60, R16, R104, R28 ;  /* 0x00000068103c723c */ /* 0x010ff0000004181c */
[C---:B------:R-:W-:Y:S08]  /*8b80*/  HMMA.16816.F32.BF16 R64, R20.reuse, R100, R32 ;  /* 0x000000641440723c */ /* 0x040ff00000041820 */
[C---:B-1----:R-:W-:Y:S01]  /*8b90*/  HMMA.16816.F32.BF16 R80, R20.reuse, R76, R56 ;  /* 0x0000004c1450723c */ /* 0x042fe20000041838 */
[----:B------:R-:W1:Y:S07]  /*8ba0*/  LDSM.16.M88.4 R56, [R189+0x5800] ;  /* 0x00580000bd38783b */ /* 0x000e6e0000000200 */
[----:B------:R-:W-:Y:S01]  /*8bb0*/  HMMA.16816.F32.BF16 R76, R20, R78, R52 ;  /* 0x0000004e144c723c */ /* 0x000fe20000041834 */
[----:B------:R-:W3:Y:S01]  /*8bc0*/  LDSM.16.M88.4 R52, [R189+0x4800] ;  /* 0x00480000bd34783b */ /* 0x000ee20000000200 */
[----:B------:R-:W-:-:S06]  /*8bd0*/  DEPBAR.LE SB0, 0x0 ;  /* 0x000080000000791a */ /* 0x000fcc0000000000 */
[C---:B------:R-:W-:Y:S08]  /*8be0*/  HMMA.16816.F32.BF16 R72, R20.reuse, R68, R40 ;  /* 0x000000441448723c */ /* 0x040ff00000041828 */
[C---:B------:R-:W-:Y:S08]  /*8bf0*/  HMMA.16816.F32.BF16 R68, R20.reuse, R70, R36 ;  /* 0x000000461444723c */ /* 0x040ff00000041824 */
[----:B------:R-:W-:Y:S08]  /*8c00*/  HMMA.16816.F32.BF16 R20, R20, R102, R24 ;  /* 0x000000661414723c */ /* 0x000ff00000041818 */
[----:B--2---:R-:W-:Y:S08]  /*8c10*/  HMMA.16816.F32.BF16 R60, R12, R96, R60 ;  /* 0x000000600c3c723c */ /* 0x004ff0000004183c */
[C---:B------:R-:W-:Y:S08]  /*8c20*/  HMMA.16816.F32.BF16 R44, R16.reuse, R106, R44 ;  /* 0x0000006a102c723c */ /* 0x040ff0000004182c */
[C---:B------:R-:W-:Y:S08]  /*8c30*/  HMMA.16816.F32.BF16 R24, R16.reuse, R92, R64 ;  /* 0x0000005c1018723c */ /* 0x040ff00000041840 */
[----:B------:R-:W-:Y:S01]  /*8c40*/  HMMA.16816.F32.BF16 R40, R16, R84, R80 ;  /* 0x000000541028723c */ /* 0x000fe20000041850 */
[----:B------:R-:W-:-:S07]  /*8c50*/  FMUL.FTZ R0, R60, c[0x0][0x320] ;  /* 0x0000c8003c007a20 */ /* 0x000fce0000410000 */
[C---:B------:R-:W-:Y:S08]  /*8c60*/  HMMA.16816.F32.BF16 R36, R16.reuse, R86, R76 ;  /* 0x000000561024723c */ /* 0x040ff0000004184c */
[C---:B------:R-:W-:Y:S08]  /*8c70*/  HMMA.16816.F32.BF16 R32, R16.reuse, R88, R72 ;  /* 0x000000581020723c */ /* 0x040ff00000041848 */
[C---:B------:R-:W-:Y:S08]  /*8c80*/  HMMA.16816.F32.BF16 R28, R16.reuse, R90, R68 ;  /* 0x0000005a101c723c */ /* 0x040ff00000041844 */
[----:B------:R-:W-:Y:S08]  /*8c90*/  HMMA.16816.F32.BF16 R16, R16, R94, R20 ;  /* 0x0000005e1010723c */ /* 0x000ff00000041814 */
[C---:B------:R-:W-:Y:S08]  /*8ca0*/  HMMA.16816.F32.BF16 R96, R12.reuse, R98, R44 ;  /* 0x000000620c60723c */ /* 0x040ff0000004182c */
[C---:B-1----:R-:W-:Y:S01]  /*8cb0*/  HMMA.16816.F32.BF16 R44, R12.reuse, R56, R24 ;  /* 0x000000380c2c723c */ /* 0x042fe20000041818 */
[----:B------:R1:W2:Y:S07]  /*8cc0*/  MUFU.TANH R27, R0 ;  /* 0x00000000001b7308 */ /* 0x0002ae0000002400 */
[C---:B---3--:R-:W-:Y:S08]  /*8cd0*/  HMMA.16816.F32.BF16 R68, R12.reuse, R52, R40 ;  /* 0x000000340c44723c */ /* 0x048ff00000041828 */
[----:B------:R-:W-:Y:S01]  /*8ce0*/  HMMA.16816.F32.BF16 R64, R12, R54, R36 ;  /* 0x000000360c40723c */ /* 0x000fe20000041824 */
[----:B-1----:R-:W-:-:S04]  /*8cf0*/  FMUL.FTZ R0, R61, c[0x0][0x320] ;  /* 0x0000c8003d007a20 */ /* 0x002fc80000410000 */
[----:B------:R1:W3:Y:S03]  /*8d00*/  MUFU.TANH R26, R0 ;  /* 0x00000000001a7308 */ /* 0x0002e60000002400 */
[C---:B------:R-:W-:Y:S08]  /*8d10*/  HMMA.16816.F32.BF16 R52, R12.reuse, R48, R32 ;  /* 0x000000300c34723c */ /* 0x040ff00000041820 */
[----:B------:R-:W-:Y:S01]  /*8d20*/  HMMA.16816.F32.BF16 R48, R12, R50, R28 ;  /* 0x000000320c30723c */ /* 0x000fe2000004181c */
[----:B-1----:R-:W-:-:S07]  /*8d30*/  FMUL.FTZ R0, R62, c[0x0][0x320] ;  /* 0x0000c8003e007a20 */ /* 0x002fce0000410000 */
[----:B------:R-:W-:Y:S01]  /*8d40*/  HMMA.16816.F32.BF16 R56, R12, R58, R16 ;  /* 0x0000003a0c38723c */ /* 0x000fe20000041810 */
[----:B------:R1:W4:Y:S01]  /*8d50*/  MUFU.TANH R60, R0 ;  /* 0x00000000003c7308 */ /* 0x0003220000002400 */
[----:B------:R-:W-:Y:S06]  /*8d60*/  BAR.SYNC.DEFER_BLOCKING 0x0 ;  /* 0x0000000000007b1d */ /* 0x000fec0000010000 */
[----:B------:R-:W-:Y:S11]  /*8d70*/  @!P0 BRA `(.L_x_377) ;  /* 0x000004a000008947 */ /* 0x000ff60003800000 */
[----:B-123--:R-:W-:Y:S01]  /*8d80*/  IMAD.MOV.U32 R0, RZ, RZ, c[0x0][0x2b8] ;  /* 0x0000ae00ff007624 */ /* 0x00efe200078e00ff */
[----:B------:R-:W-:Y:S01]  /*8d90*/  IADD3 R2, R219, R113, R227 ;  /* 0x00000071db027210 */ /* 0x000fe20007ffe0e3 */
[----:B------:R-:W-:-:S03]  /*8da0*/  IMAD.MOV.U32 R202, RZ, RZ, RZ ;  /* 0x000000ffffca7224 */ /* 0x000fc600078e00ff */
[----:B------:R-:W-:Y:S02]  /*8db0*/  ISETP.NE.AND P0, PT, R0, 0x1, PT ;  /* 0x000000010000780c */ /* 0x000fe40003f05270 */
[----:B------:R-:W-:-:S05]  /*8dc0*/  IADD3 R2, R2, -0x40, RZ ;  /* 0xffffffc002027810 */ /* 0x000fca0007ffe0ff */
[----:B------:R-:W-:-:S06]  /*8dd0*/  IMAD.MOV.U32 R0, RZ, RZ, R2 ;  /* 0x000000ffff007224 */ /* 0x000fcc00078e0002 */
[----:B------:R-:W-:-:S05]  /*8de0*/  @P0 IMAD.HI.U32 R3, R2, c[0x0][0x2bc], RZ ;  /* 0x0000af0002030a27 */ /* 0x000fca00078e00ff */
[----:B------:R-:W-:-:S04]  /*8df0*/  @P0 SHF.R.U32.HI R0, RZ, c[0x0][0x2c0], R3 ;  /* 0x0000b000ff000a19 */ /* 0x000fc80000011603 */
[----:B------:R-:W-:-:S04]  /*8e00*/  @!P4 IADD3 R3, P0, R0, R236, RZ ;  /* 0x000000ec0003c210 */ /* 0x000fc80007f1e0ff */
[----:B------:R-:W-:Y:S02]  /*8e10*/  @!P4 LEA.HI.X.SX32 R5, R0, R238, 0x1, P0 ;  /* 0x000000ee0005c211 */ /* 0x000fe400000f0eff */
[----:B------:R-:W-:-:S04]  /*8e20*/  @!P4 LEA R4, P0, R3, c[0x0][0x2a0], 0x2 ;  /* 0x0000a8000304ca11 */ /* 0x000fc800078010ff */
[----:B------:R-:W-:-:S05]  /*8e30*/  @!P4 LEA.HI.X R5, R3, c[0x0][0x2a4], R5, 0x2, P0 ;  /* 0x0000a9000305ca11 */ /* 0x000fca00000f1405 */
[----:B------:R-:W2:Y:S01]  /*8e40*/  @!P4 LDG.E R202, [R4.64] ;  /* 0x0000000604cac981 */ /* 0x000ea2000c1e1900 */
[----:B------:R-:W-:-:S04]  /*8e50*/  IMAD.MOV R0, RZ, RZ, -R0 ;  /* 0x000000ffff007224 */ /* 0x000fc800078e0a00 */
[----:B------:R-:W-:-:S04]  /*8e60*/  IMAD R205, R0, c[0x0][0x2b8], R2 ;  /* 0x0000ae0000cd7a24 */ /* 0x000fc800078e0202 */
[----:B------:R-:W-:Y:S01]  /*8e70*/  IMAD.WIDE.U32 R2, R205, c[0x0][0x1e0], RZ ;  /* 0x00007800cd027a25 */ /* 0x000fe200078e00ff */
[----:B------:R-:W-:-:S05]  /*8e80*/  SHF.R.S32.HI R0, RZ, 0x1f, R205 ;  /* 0x0000001fff007819 */ /* 0x000fca00000114cd */
[----:B------:R-:W-:-:S04]  /*8e90*/  IMAD R0, R0, c[0x0][0x1e0], RZ ;  /* 0x0000780000007a24 */ /* 0x000fc800078e02ff */
[----:B------:R-:W-:-:S04]  /*8ea0*/  IMAD R0, R205, c[0x0][0x1e4], R0 ;  /* 0x00007900cd007a24 */ /* 0x000fc800078e0200 */
[----:B------:R-:W-:Y:S01]  /*8eb0*/  IMAD.IADD R3, R3, 0x1, R0 ;  /* 0x0000000103037824 */ /* 0x000fe200078e0200 */
[----:B--2---:R-:W-:-:S03]  /*8ec0*/  SHF.R.S32.HI R0, RZ, 0x1f, R202 ;  /* 0x0000001fff007819 */ /* 0x004fc600000114ca */
[----:B------:R-:W-:-:S04]  /*8ed0*/  IMAD.WIDE.U32 R2, R202, c[0x0][0x1f0], R2 ;  /* 0x00007c00ca027a25 */ /* 0x000fc800078e0002 */
[----:B------:R-:W-:Y:S01]  /*8ee0*/  IMAD R4, R0, c[0x0][0x1f0], RZ ;  /* 0x00007c0000047a24 */ /* 0x000fe200078e02ff */
[----:B------:R-:W-:-:S03]  /*8ef0*/  IADD3 R0, P1, R250, R2, RZ ;  /* 0x00000002fa007210 */ /* 0x000fc60007f3e0ff */
[----:B------:R-:W-:Y:S01]  /*8f00*/  IMAD R2, R202, c[0x0][0x1f4], R4 ;  /* 0x00007d00ca027a24 */ /* 0x000fe200078e0204 */
[----:B------:R-:W-:-:S04]  /*8f10*/  LEA R15, P0, R0, c[0x0][0x1c8], 0x1 ;  /* 0x00007200000f7a11 */ /* 0x000fc800078008ff */
[----:B------:R-:W-:-:S04]  /*8f20*/  IADD3.X R2, R239, R3, R2, P1, !PT ;  /* 0x00000003ef027210 */ /* 0x000fc80000ffe402 */
[----:B------:R-:W-:Y:S01]  /*8f30*/  LEA.HI.X R7, R0, c[0x0][0x1cc], R2, 0x1, P0 ;  /* 0x0000730000077a11 */ /* 0x000fe200000f0c02 */
[----:B------:R-:W-:Y:S05]  /*8f40*/  BRA.DIV ~URZ, `(.L_x_378) ;  /* 0x0000ff027f007947 */ /* 0x000fea000b800000 */
[----:B------:R1:W2:Y:S02]  /*8f50*/  SHFL.IDX PT, R4, R7, RZ, 0x181f ;  /* 0x00181fff07047589 */ /* 0x0002a400000e0000 */
.L_x_485:
[----:B------:R-:W-:Y:S05]  /*8f60*/  BRA.DIV ~URZ, `(.L_x_379) ;  /* 0x0000ff627f007947 */ /* 0x000fea000b800000 */
[----:B------:R-:W3:Y:S01]  /*8f70*/  SHFL.IDX PT, R0, R15, RZ, 0x181f ;  /* 0x00181fff0f007589 */ /* 0x000ee200000e0000 */
[C---:B------:R-:W-:Y:S01]  /*8f80*/  IMAD.SHL.U32 R5, R214.reuse, 0x2, RZ ;  /* 0x00000002d6057824 */ /* 0x040fe200078e00ff */
[----:B------:R-:W-:Y:S01]  /*8f90*/  ISETP.GE.AND P3, PT, R217, c[0x0][0x1d4], PT ;  /* 0x00007500d9007a0c */ /* 0x000fe20003f66270 */
[C---:B------:R-:W-:Y:S01]  /*8fa0*/  IMAD.SHL.U32 R17, R245.reuse, 0x2, RZ ;  /* 0x00000002f5117824 */ /* 0x040fe200078e00ff */
[----:B------:R-:W-:Y:S01]  /*8fb0*/  SHF.L.U64.HI R16, R214, 0x1, R252 ;  /* 0x00000001d6107819 */ /* 0x000fe200000102fc */
[C---:B------:R-:W-:Y:S01]  /*8fc0*/  IMAD.SHL.U32 R19, R244.reuse, 0x2, RZ ;  /* 0x00000002f4137824 */ /* 0x040fe200078e00ff */
[----:B------:R-:W-:Y:S01]  /*8fd0*/  SHF.L.U64.HI R18, R245, 0x1, R248 ;  /* 0x00000001f5127819 */ /* 0x000fe200000102f8 */
[----:B-1----:R-:W1:Y:S01]  /*8fe0*/  SHFL.IDX PT, R7, R7, 0x1, 0x181f ;  /* 0x00381f0007077f89 */ /* 0x002e6200000e0000 */
[----:B------:R-:W-:Y:S02]  /*8ff0*/  SHF.L.U64.HI R20, R244, 0x1, R247 ;  /* 0x00000001f4147819 */ /* 0x000fe400000102f7 */
[----:B------:R-:W-:-:S02]  /*9000*/  SEL R14, RZ, 0x10, P6 ;  /* 0x00000010ff0e7807 */ /* 0x000fc40003000000 */
[C---:B---3--:R-:W-:Y:S02]  /*9010*/  IADD3 R12, P2, R0.reuse, R5, RZ ;  /* 0x00000005000c7210 */ /* 0x048fe40007f5e0ff */
[C---:B------:R-:W-:Y:S02]  /*9020*/  IADD3 R10, P1, R0.reuse, R17, RZ ;  /* 0x00000011000a7210 */ /* 0x040fe40007f3e0ff */
[----:B------:R-:W-:Y:S01]  /*9030*/  IADD3 R2, P0, R0, R19, RZ ;  /* 0x0000001300027210 */ /* 0x000fe20007f1e0ff */
[C---:B--2---:R-:W-:Y:S01]  /*9040*/  IMAD.X R13, R4.reuse, 0x1, R16, P2 ;  /* 0x00000001040d7824 */ /* 0x044fe200010e0610 */
[----:B------:R2:W3:Y:S01]  /*9050*/  SHFL.IDX PT, R0, R15, 0x1, 0x181f ;  /* 0x00381f000f007f89 */ /* 0x0004e200000e0000 */
[C---:B------:R-:W-:Y:S02]  /*9060*/  IMAD.X R11, R4.reuse, 0x1, R18, P1 ;  /* 0x00000001040b7824 */ /* 0x040fe400008e0612 */
[----:B------:R-:W-:Y:S01]  /*9070*/  IMAD.X R3, R4, 0x1, R20, P0 ;  /* 0x0000000104037824 */ /* 0x000fe200000e0614 */
[----:B------:R4:W-:Y:S04]  /*9080*/  LDGSTS.E.BYPASS.LTC128B.128 [R203+0x6100], [R12.64], !P6 ;  /* 0x061000000ccb7fae */ /* 0x0009e8000f101d46 */
[----:B------:R2:W-:Y:S04]  /*9090*/  LDGSTS.E.BYPASS.LTC128B.128 [R203+0x8100], [R10.64], !P3 ;  /* 0x081000000acb7fae */ /* 0x0005e8000d901d46 */
[----:B------:R2:W-:Y:S01]  /*90a0*/  LDGSTS.E.BYPASS.LTC128B.128 [R203+0xa100], [R2.64], !P5 ;  /* 0x0a10000002cb7fae */ /* 0x0005e2000e901d46 */
[----:B----4-:R-:W-:Y:S01]  /*90b0*/  SEL R13, RZ, 0x10, P3 ;  /* 0x00000010ff0d7807 */ /* 0x010fe20001800000 */
[----:B------:R-:W-:-:S02]  /*90c0*/  IMAD.MOV.U32 R12, RZ, RZ, R249 ;  /* 0x000000ffff0c7224 */ /* 0x000fc400078e00f9 */
.L_x_486:
[----:B-123--:R-:W-:Y:S02]  /*90d0*/  IADD3 R2, -R14, 0x10, RZ ;  /* 0x000000100e027810 */ /* 0x00efe40007ffe1ff */
[----:B------:R-:W-:-:S02]  /*90e0*/  IADD3 R3, -R13, 0x10, RZ ;  /* 0x000000100d037810 */ /* 0x000fc40007ffe1ff */
[----:B------:R-:W-:Y:S02]  /*90f0*/  LOP3.LUT R2, R2, 0xf, RZ, 0xc0, !PT ;  /* 0x0000000f02027812 */ /* 0x000fe400078ec0ff */
[----:B------:R-:W-:Y:S02]  /*9100*/  ISETP.NE.U32.AND P2, PT, R14, RZ, PT ;  /* 0x000000ff0e00720c */ /* 0x000fe40003f45070 */
[----:B------:R-:W-:Y:S02]  /*9110*/  IADD3 R10, P1, P0, R2, R0, R5 ;  /* 0x00000000020a7210 */ /* 0x000fe4000783e005 */
[----:B------:R-:W-:Y:S02]  /*9120*/  LOP3.LUT R2, R3, 0xf, RZ, 0xc0, !PT ;  /* 0x0000000f03027812 */ /* 0x000fe400078ec0ff */
[----:B------:R-:W-:Y:S02]  /*9130*/  IADD3 R3, -R12, 0x10, RZ ;  /* 0x000000100c037810 */ /* 0x000fe40007ffe1ff */
[----:B------:R-:W-:-:S02]  /*9140*/  IADD3.X R11, RZ, R7, R16, P1, P0 ;  /* 0x00000007ff0b7210 */ /* 0x000fc40000fe0410 */
[-C--:B------:R-:W-:Y:S02]  /*9150*/  IADD3 R4, P1, P0, R2, R0.reuse, R17 ;  /* 0x0000000002047210 */ /* 0x080fe4000783e011 */
[----:B------:R-:W-:Y:S01]  /*9160*/  LOP3.LUT R2, R3, 0xf, RZ, 0xc0, !PT ;  /* 0x0000000f03027812 */ /* 0x000fe200078ec0ff */
[----:B------:R-:W-:Y:S01]  /*9170*/  @!PT LDS RZ, [RZ] ;  /* 0x00000000fffff984 */ /* 0x000fe20000000800 */
[----:B------:R-:W-:Y:S01]  /*9180*/  @!PT LDS RZ, [RZ] ;  /* 0x00000000fffff984 */ /* 0x000fe20000000800 */
[----:B------:R-:W-:Y:S01]  /*9190*/  @!PT LDS RZ, [RZ] ;  /* 0x00000000fffff984 */ /* 0x000fe20000000800 */
[----:B------:R1:W-:Y:S01]  /*91a0*/  LDGSTS.E.BYPASS.LTC128B.128.ZFILL [R203+0x7100], [R10.64], P2 ;  /* 0x071000000acb7fae */ /* 0x0003e20009141d46 */
[----:B------:R-:W-:Y:S02]  /*91b0*/  IADD3.X R5, RZ, R7, R18, P1, P0 ;  /* 0x00000007ff057210 */ /* 0x000fe40000fe0412 */
[----:B------:R-:W-:-:S04]  /*91c0*/  IADD3 R2, P1, P0, R2, R0, R19 ;  /* 0x0000000002027210 */ /* 0x000fc8000783e013 */
[----:B------:R-:W-:Y:S02]  /*91d0*/  IADD3.X R3, RZ, R7, R20, P1, P0 ;  /* 0x00000007ff037210 */ /* 0x000fe40000fe0414 */
[----:B------:R-:W-:Y:S02]  /*91e0*/  ISETP.NE.U32.AND P1, PT, R13, RZ, PT ;  /* 0x000000ff0d00720c */ /* 0x000fe40003f25070 */
[----:B------:R-:W-:-:S11]  /*91f0*/  ISETP.NE.U32.AND P0, PT, R12, RZ, PT ;  /* 0x000000ff0c00720c */ /* 0x000fd60003f05070 */
[----:B------:R1:W-:Y:S04]  /*9200*/  LDGSTS.E.BYPASS.LTC128B.128.ZFILL [R203+0x9100], [R4.64], P1 ;  /* 0x0910000004cb7fae */ /* 0x0003e80008941d46 */
[----:B------:R1:W-:Y:S02]  /*9210*/  LDGSTS.E.BYPASS.LTC128B.128.ZFILL [R203+0xb100], [R2.64], P0 ;  /* 0x0b10000002cb7fae */ /* 0x0003e40008141d46 */
.L_x_377:
[----:B--23--:R-:W-:Y:S05]  /*9220*/  BSYNC B0 ;  /* 0x0000000000007941 */ /* 0x00cfea0003800000 */
.L_x_376:
[----:B-1----:R-:W2:Y:S01]  /*9230*/  LDL R10, [R1+0x4] ;  /* 0x00000400010a7983 */ /* 0x002ea20000100800 */
[----:B-----5:R-:W-:Y:S01]  /*9240*/  SHF.R.S32.HI R0, RZ, 0x1f, R112 ;  /* 0x0000001fff007819 */ /* 0x020fe20000011470 */
[----:B------:R-:W-:Y:S01]  /*9250*/  IMAD.MOV.U32 R12, RZ, RZ, 0x1 ;  /* 0x00000001ff0c7424 */ /* 0x000fe200078e00ff */
[----:B------:R-:W-:Y:S01]  /*9260*/  LOP3.LUT R13, RZ, c[0x0][0x324], RZ, 0x33, !PT ;  /* 0x0000c900ff0d7a12 */ /* 0x000fe200078e33ff */
[----:B------:R-:W0:Y:S01]  /*9270*/  LDGDEPBAR ;  /* 0x00000000000079af */ /* 0x000e220000000000 */
[CC--:B------:R-:W-:Y:S02]  /*9280*/  LEA.HI R2, R0.reuse, R112.reuse, RZ, 0x2 ;  /* 0x0000007000027211 */ /* 0x0c0fe400078f10ff */
[----:B------:R-:W-:-:S02]  /*9290*/  LEA.HI R0, R0, R112, RZ, 0x5 ;  /* 0x0000007000007211 */ /* 0x000fc400078f28ff */
[----:B------:R-:W-:Y:S02]  /*92a0*/  LOP3.LUT R2, R2, 0xfffffffc, RZ, 0xc0, !PT ;  /* 0xfffffffc02027812 */ /* 0x000fe400078ec0ff */
[----:B------:R-:W-:Y:S02]  /*92b0*/  LOP3.LUT R3, R0, 0xffffffe0, RZ, 0xc0, !PT ;  /* 0xffffffe000037812 */ /* 0x000fe400078ec0ff */
[----:B------:R-:W-:Y:S01]  /*92c0*/  SHF.R.S32.HI R4, RZ, 0x5, R0 ;  /* 0x00000005ff047819 */ /* 0x000fe20000011400 */
[C---:B------:R-:W-:Y:S01]  /*92d0*/  IMAD.IADD R2, R112.reuse, 0x1, -R2 ;  /* 0x0000000170027824 */ /* 0x040fe200078e0a02 */
[----:B------:R-:W-:Y:S01]  /*92e0*/  SHF.R.S32.HI R5, RZ, 0x1f, R0 ;  /* 0x0000001fff057819 */ /* 0x000fe20000011400 */
[----:B------:R-:W-:Y:S01]  /*92f0*/  IMAD.IADD R0, R112, 0x1, -R3 ;  /* 0x0000000170007824 */ /* 0x000fe200078e0a03 */
[----:B------:R-:W-:Y:S02]  /*9300*/  ISETP.NE.AND P0, PT, R12, c[0x0][0x2c4], PT ;  /* 0x0000b1000c007a0c */ /* 0x000fe40003f05270 */
[----:B------:R-:W-:-:S02]  /*9310*/  LEA.HI R5, R5, R4, RZ, 0x3 ;  /* 0x0000000405057211 */ /* 0x000fc400078f18ff */
[----:B------:R-:W-:Y:S02]  /*9320*/  LEA.HI R3, R2, R2, RZ, 0x1 ;  /* 0x0000000202037211 */ /* 0x000fe400078f08ff */
[----:B------:R-:W-:Y:S02]  /*9330*/  SHF.R.S32.HI R11, RZ, 0x1f, R0 ;  /* 0x0000001fff0b7819 */ /* 0x000fe40000011400 */
[----:B------:R-:W-:Y:S02]  /*9340*/  LOP3.LUT R7, R5, 0xffffff8, RZ, 0xc0, !PT ;  /* 0x0ffffff805077812 */ /* 0x000fe400078ec0ff */
[----:B------:R-:W-:Y:S02]  /*9350*/  LOP3.LUT R5, R3, 0x1ffffffe, RZ, 0xc0, !PT ;  /* 0x1ffffffe03057812 */ /* 0x000fe400078ec0ff */
[----:B------:R-:W-:Y:S01]  /*9360*/  LEA.HI R3, R11, R0, RZ, 0x2 ;  /* 0x000000000b037211 */ /* 0x000fe200078f10ff */
[----:B------:R-:W-:Y:S02]  /*9370*/  IMAD.IADD R4, R4, 0x1, -R7 ;  /* 0x0000000104047824 */ /* 0x000fe400078e0a07 */
[----:B------:R-:W-:Y:S01]  /*9380*/  IMAD.IADD R2, R2, 0x1, -R5 ;  /* 0x0000000102027824 */ /* 0x000fe200078e0a05 */
[----:B------:R-:W-:Y:S01]  /*9390*/  SHF.R.S32.HI R243, RZ, 0x2, R3 ;  /* 0x00000002fff37819 */ /* 0x000fe20000011403 */
[----:B------:R-:W-:Y:S01]  /*93a0*/  IMAD.SHL.U32 R242, R4, 0x10, RZ ;  /* 0x0000001004f27824 */ /* 0x000fe200078e00ff */
[----:B------:R-:W-:Y:S01]  /*93b0*/  LOP3.LUT R3, R3, 0x7ffffffc, RZ, 0xc0, !PT ;  /* 0x7ffffffc03037812 */ /* 0x000fe200078ec0ff */
[----:B------:R-:W-:-:S04]  /*93c0*/  IMAD.SHL.U32 R241, R2, 0x8, RZ ;  /* 0x0000000802f17824 */ /* 0x000fc800078e00ff */
[----:B------:R-:W-:Y:S01]  /*93d0*/  IMAD.IADD R3, R0, 0x1, -R3 ;  /* 0x0000000100037824 */ /* 0x000fe200078e0a03 */
[----:B------:R-:W-:-:S03]  /*93e0*/  IADD3 R0, R223, 0x1, -R113 ;  /* 0x00000001df007810 */ /* 0x000fc60007ffe871 */
[----:B------:R-:W-:-:S05]  /*93f0*/  IMAD.SHL.U32 R222, R3, 0x2, RZ ;  /* 0x0000000203de7824 */ /* 0x000fca00078e00ff */
[----:B------:R-:W-:Y:S02]  /*9400*/  IADD3 R0, -R224, R0, -R222 ;  /* 0x00000000e0007210 */ /* 0x000fe40007ffe9de */
[----:B------:R-:W-:Y:S02]  /*9410*/  IADD3 R25, -R222, R223, -R113 ;  /* 0x000000dfde197210 */ /* 0x000fe40007ffe971 */
[C---:B------:R-:W-:Y:S01]  /*9420*/  IADD3 R23, R0.reuse, c[0x0][0x328], RZ ;  /* 0x0000ca0000177a10 */ /* 0x040fe20007ffe0ff */
[----:B------:R-:W-:Y:S02]  /*9430*/  IMAD.IADD R24, R0, 0x1, R13 ;  /* 0x0000000100187824 */ /* 0x000fe400078e020d */
[----:B--2---:R-:W-:-:S05]  /*9440*/  IMAD R2, R10, 0x80, R243 ;  /* 0x000000800a027824 */ /* 0x004fca00078e02f3 */
[----:B------:R-:W-:-:S05]  /*9450*/  IADD3 R5, R241, R2, R242 ;  /* 0x00000002f1057210 */ /* 0x000fca0007ffe0f2 */
[----:B------:R-:W-:-:S05]  /*9460*/  @P0 IMAD.HI.U32 R2, R5, c[0x0][0x2c8], RZ ;  /* 0x0000b20005020a27 */ /* 0x000fca00078e00ff */
[----:B------:R-:W-:Y:S01]  /*9470*/  @P0 SHF.R.U32.HI R5, RZ, c[0x0][0x2cc], R2 ;  /* 0x0000b300ff050a19 */ /* 0x000fe20000011602 */
[----:B------:R-:W-:Y:S05]  /*9480*/  BRA.DIV ~URZ, `(.L_x_380) ;  /* 0x0000fcf27f007947 */ /* 0x000fea000b800000 */
[----:B------:R1:W2:Y:S02]  /*9490*/  SHFL.IDX PT, R3, R5, RZ, 0x1c1f ;  /* 0x001c1fff05037589 */ /* 0x0002a400000e0000 */
.L_x_487:
[----:B------:R-:W-:Y:S01]  /*94a0*/  FMUL.FTZ R0, R53, c[0x0][0x320] ;  /* 0x0000c80035007a20 */ /* 0x000fe20000410000 */
[----:B------:R-:W-:Y:S02]  /*94b0*/  MOV R4, 0x1 ;  /* 0x0000000100047802 */ /* 0x000fe40000000f00 */
[----:B--2---:R-:W-:Y:S01]  /*94c0*/  IADD3 R2, R23, R3, RZ ;  /* 0x0000000317027210 */ /* 0x004fe20007ffe0ff */
[----:B------:R2:W3:Y:S01]  /*94d0*/  MUFU.TANH R22, R0 ;  /* 0x0000000000167308 */ /* 0x0004e20000002400 */
[----:B------:R-:W-:Y:S02]  /*94e0*/  ISETP.LE.AND P1, PT, R4, c[0x0][0x32c], PT ;  /* 0x0000cb0004007a0c */ /* 0x000fe40003f23270 */
[----:B------:R-:W-:Y:S01]  /*94f0*/  IMNMX R2, R25, R2, PT ;  /* 0x0000000219027217 */ /* 0x000fe20003800200 */
[----:B--2---:R-:W-:-:S04]  /*9500*/  FMUL.FTZ R0, R49, c[0x0][0x320] ;  /* 0x0000c80031007a20 */ /* 0x004fc80000410000 */
[----:B------:R2:W1:Y:S02]  /*9510*/  MUFU.TANH R21, R0 ;  /* 0x0000000000157308 */ /* 0x0004640000002400 */
[----:B--2---:R-:W-:-:S06]  /*9520*/  FMUL.FTZ R0, R44, c[0x0][0x320] ;  /* 0x0000c8002c007a20 */ /* 0x004fcc0000410000 */
[----:B------:R2:W4:Y:S02]  /*9530*/  MUFU.TANH R20, R0 ;  /* 0x0000000000147308 */ /* 0x0005240000002400 */
[----:B--2---:R-:W-:-:S06]  /*9540*/  FMUL.FTZ R0, R45, c[0x0][0x320] ;  /* 0x0000c8002d007a20 */ /* 0x004fcc0000410000 */
[----:B------:R2:W1:Y:S02]  /*9550*/  MUFU.TANH R19, R0 ;  /* 0x0000000000137308 */ /* 0x0004640000002400 */
        /* <DEDUP_REMOVED lines=20> */
[----:B--2---:R-:W-:Y:S01]  /*96a0*/  IADD3 R0, R24, R3, RZ ;  /* 0x0000000318007210 */ /* 0x004fe20007ffe0ff */
[----:B------:R-:W-:Y:S05]  /*96b0*/  @!P1 BRA `(.L_x_381) ;  /* 0x0000013000009947 */ /* 0x000fea0003800000 */
[----:B-1-34-:R-:W-:Y:S01]  /*96c0*/  IADD3 R3, -R224, R223, R3 ;  /* 0x000000dfe0037210 */ /* 0x01afe20007ffe103 */
[----:B------:R-:W-:Y:S03]  /*96d0*/  BSSY B0, `(.L_x_382) ;  /* 0x000000c000007945 */ /* 0x000fe60003800000 */
[----:B------:R-:W-:-:S13]  /*96e0*/  ISETP.GT.AND P0, PT, R3, -0x1, PT ;  /* 0xffffffff0300780c */ /* 0x000fda0003f04270 */
[----:B------:R-:W-:Y:S05]  /*96f0*/  @P0 BRA `(.L_x_383) ;  /* 0x0000006000000947 */ /* 0x000fea0003800000 */
[----:B------:R-:W-:Y:S02]  /*9700*/  ISETP.NE.AND P0, PT, R4, c[0x0][0x32c], PT ;  /* 0x0000cb0004007a0c */ /* 0x000fe40003f05270 */
[----:B------:R-:W-:-:S11]  /*9710*/  LOP3.LUT R3, RZ, R3, RZ, 0x33, !PT ;  /* 0x00000003ff037212 */ /* 0x000fd600078e33ff */
[----:B------:R-:W-:-:S05]  /*9720*/  @P0 IMAD.HI.U32 R4, R3, c[0x0][0x330], RZ ;  /* 0x0000cc0003040a27 */ /* 0x000fca00078e00ff */
[----:B------:R-:W-:-:S04]  /*9730*/  @P0 SHF.R.U32.HI R3, RZ, c[0x0][0x334], R4 ;  /* 0x0000cd00ff030a19 */ /* 0x000fc80000011604 */
[----:B------:R-:W-:Y:S01]  /*9740*/  LOP3.LUT R3, RZ, R3, RZ, 0x33, !PT ;  /* 0x00000003ff037212 */ /* 0x000fe200078e33ff */
[----:B------:R-:W-:Y:S05]  /*9750*/  BRA `(.L_x_384) ;  /* 0x0000003000007947 */ /* 0x000fea0003800000 */
.L_x_383:
[----:B------:R-:W-:-:S13]  /*9760*/  ISETP.NE.AND P0, PT, R4, c[0x0][0x32c], PT ;  /* 0x0000cb0004007a0c */ /* 0x000fda0003f05270 */
[----:B------:R-:W-:-:S05]  /*9770*/  @P0 IMAD.HI.U32 R4, R3, c[0x0][0x330], RZ ;  /* 0x0000cc0003040a27 */ /* 0x000fca00078e00ff */
[----:B------:R-:W-:Y:S02]  /*9780*/  @P0 SHF.R.U32.HI R3, RZ, c[0x0][0x334], R4 ;  /* 0x0000cd00ff030a19 */ /* 0x000fe40000011604 */
.L_x_384:
[----:B------:R-:W-:Y:S05]  /*9790*/  BSYNC B0 ;  /* 0x0000000000007941 */ /* 0x000fea0003800000 */
.L_x_382:
[----:B------:R-:W-:-:S04]  /*97a0*/  IMAD R3, R3, c[0x0][0x32c], -R113 ;  /* 0x0000cb0003037a24 */ /* 0x000fc800078e0a71 */
[----:B------:R-:W-:-:S05]  /*97b0*/  IMAD.IADD R3, R3, 0x1, -R222 ;  /* 0x0000000103037824 */ /* 0x000fca00078e0ade */
[----:B------:R-:W-:Y:S02]  /*97c0*/  IADD3 R4, R3, c[0x0][0x32c], RZ ;  /* 0x0000cb0003047a10 */ /* 0x000fe40007ffe0ff */
[----:B------:R-:W-:Y:S02]  /*97d0*/  IMNMX R0, R0, R3, !PT ;  /* 0x0000000300007217 */ /* 0x000fe40007800200 */
[----:B------:R-:W-:Y:S02]  /*97e0*/  IMNMX R2, R2, R4, PT ;  /* 0x0000000402027217 */ /* 0x000fe40003800200 */
.L_x_381:
[----:B-1-34-:R-:W-:-:S04]  /*97f0*/  ISETP.GT.AND P2, PT, R201, RZ, PT ;  /* 0x000000ffc900720c */ /* 0x01afc80003f44270 */
[----:B------:R-:W-:-:S04]  /*9800*/  ISETP.GT.AND P0, PT, R0, RZ, P2 ;  /* 0x000000ff0000720c */ /* 0x000fc80001704270 */
        /* <DEDUP_REMOVED lines=46> */
[----:B------:R-:W-:Y:S01]  /*9af0*/  FSEL R32, R17, -INF , !P0 ;  /* 0xff80000011207808 */ /* 0x000fe20004000000 */
[----:B------:R-:W-:Y:S06]  /*9b00*/  BRA.DIV ~URZ, `(.L_x_385) ;  /* 0x0000f6f27f007947 */ /* 0x000fec000b800000 */
[----:B------:R1:W2:Y:S02]  /*9b10*/  SHFL.IDX PT, R3, R5, 0x1, 0x1c1f ;  /* 0x003c1f0005037f89 */ /* 0x0002a400000e0000 */
.L_x_488:
[----:B------:R-:W-:Y:S01]  /*9b20*/  FMUL.FTZ R0, R99, c[0x0][0x320] ;  /* 0x0000c80063007a20 */ /* 0x000fe20000410000 */
[----:B--2---:R-:W-:-:S03]  /*9b30*/  IADD3 R2, R23, R3, RZ ;  /* 0x0000000317027210 */ /* 0x004fc60007ffe0ff */
[----:B------:R2:W3:Y:S01]  /*9b40*/  MUFU.TANH R17, R0 ;  /* 0x0000000000117308 */ /* 0x0004e20000002400 */
[----:B------:R-:W-:Y:S01]  /*9b50*/  IMNMX R2, R25, R2, PT ;  /* 0x0000000219027217 */ /* 0x000fe20003800200 */
        /* <DEDUP_REMOVED lines=23> */
[----:B-1----:R1:W2:Y:S02]  /*9cd0*/  MUFU.TANH R5, R0 ;  /* 0x0000000000057308 */ /* 0x0022a40000002400 */
[----:B-1----:R-:W-:-:S06]  /*9ce0*/  FMUL.FTZ R0, R50, c[0x0][0x320] ;  /* 0x0000c80032007a20 */ /* 0x002fcc0000410000 */
[----:B------:R1:W1:Y:S02]  /*9cf0*/  MUFU.TANH R13, R0 ;  /* 0x00000000000d7308 */ /* 0x0002640000002400 */
[----:B-1----:R-:W-:-:S06]  /*9d00*/  FMUL.FTZ R0, R51, c[0x0][0x320] ;  /* 0x0000c80033007a20 */ /* 0x002fcc0000410000 */
[----:B------:R1:W1:Y:S02]  /*9d10*/  MUFU.TANH R18, R0 ;  /* 0x0000000000127308 */ /* 0x0002640000002400 */
[----:B-1----:R-:W-:Y:S01]  /*9d20*/  IADD3 R0, R24, R3, RZ ;  /* 0x0000000318007210 */ /* 0x002fe20007ffe0ff */
[----:B------:R-:W-:Y:S05]  /*9d30*/  @!P1 BRA `(.L_x_386) ;  /* 0x0000015000009947 */ /* 0x000fea0003800000 */
[----:B--234-:R-:W-:Y:S01]  /*9d40*/  IADD3 R3, -R224, R223, R3 ;  /* 0x000000dfe0037210 */ /* 0x01cfe20007ffe103 */
[----:B------:R-:W-:Y:S03]  /*9d50*/  BSSY B0, `(.L_x_387) ;  /* 0x000000e000007945 */ /* 0x000fe60003800000 */
        /* <DEDUP_REMOVED lines=9> */
.L_x_388:
[----:B------:R-:W-:-:S04]  /*9df0*/  MOV R4, 0x1 ;  /* 0x0000000100047802 */ /* 0x000fc80000000f00 */
[----:B------:R-:W-:-:S13]  /*9e00*/  ISETP.NE.AND P0, PT, R4, c[0x0][0x32c], PT ;  /* 0x0000cb0004007a0c */ /* 0x000fda0003f05270 */
[----:B------:R-:W-:-:S05]  /*9e10*/  @P0 IMAD.HI.U32 R4, R3, c[0x0][0x330], RZ ;  /* 0x0000cc0003040a27 */ /* 0x000fca00078e00ff */
[----:B------:R-:W-:Y:S02]  /*9e20*/  @P0 SHF.R.U32.HI R3, RZ, c[0x0][0x334], R4 ;  /* 0x0000cd00ff030a19 */ /* 0x000fe40000011604 */
.L_x_389:
[----:B------:R-:W-:Y:S05]  /*9e30*/  BSYNC B0 ;  /* 0x0000000000007941 */ /* 0x000fea0003800000 */
.L_x_387:
[----:B------:R-:W-:-:S04]  /*9e40*/  IMAD R3, R3, c[0x0][0x32c], -R113 ;  /* 0x0000cb0003037a24 */ /* 0x000fc800078e0a71 */
[----:B------:R-:W-:-:S05]  /*9e50*/  IMAD.IADD R3, R3, 0x1, -R222 ;  /* 0x0000000103037824 */ /* 0x000fca00078e0ade */
[----:B------:R-:W-:Y:S02]  /*9e60*/  IADD3 R4, R3, c[0x0][0x32c], RZ ;  /* 0x0000cb0003047a10 */ /* 0x000fe40007ffe0ff */
[----:B------:R-:W-:Y:S02]  /*9e70*/  IMNMX R0, R0, R3, !PT ;  /* 0x0000000300007217 */ /* 0x000fe40007800200 */
[----:B------:R-:W-:Y:S02]  /*9e80*/  IMNMX R2, R2, R4, PT ;  /* 0x0000000402027217 */ /* 0x000fe40003800200 */
.L_x_386:
[C---:B--234-:R-:W-:Y:S02]  /*9e90*/  ISETP.GT.AND P0, PT, R0.reuse, 0x1, P2 ;  /* 0x000000010000780c */ /* 0x05cfe40001704270 */
[----:B------:R-:W-:Y:S02]  /*9ea0*/  ISETP.GT.AND P1, PT, R0, 0x8, P2 ;  /* 0x000000080000780c */ /* 0x000fe40001724270 */
[C---:B------:R-:W-:Y:S02]  /*9eb0*/  ISETP.LT.OR P0, PT, R2.reuse, 0x2, P0 ;  /* 0x000000020200780c */ /* 0x040fe40000701670 */
[----:B------:R-:W-:-:S02]  /*9ec0*/  ISETP.LT.OR P1, PT, R2, 0x9, P1 ;  /* 0x000000090200780c */ /* 0x000fc40000f21670 */
[----:B------:R-:W-:Y:S02]  /*9ed0*/  FSEL R19, R16, -INF , !P0 ;  /* 0xff80000010137808 */ /* 0x000fe40004000000 */
[----:B------:R-:W-:Y:S02]  /*9ee0*/  ISETP.GT.AND P0, PT, R0, 0x9, P2 ;  /* 0x000000090000780c */ /* 0x000fe40001704270 */
[----:B------:R-:W-:Y:S02]  /*9ef0*/  FSEL R24, R10, -INF , !P1 ;  /* 0xff8000000a187808 */ /* 0x000fe40004800000 */
[----:B------:R-:W-:Y:S02]  /*9f00*/  ISETP.LT.OR P0, PT, R2, 0xa, P0 ;  /* 0x0000000a0200780c */ /* 0x000fe40000701670 */
[----:B------:R-:W-:Y:S02]  /*9f10*/  ISETP.GT.AND P3, PT, R0, 0x10, P2 ;  /* 0x000000100000780c */ /* 0x000fe40001764270 */
[----:B------:R-:W-:-:S02]  /*9f20*/  FSEL R23, R17, -INF , !P0 ;  /* 0xff80000011177808 */ /* 0x000fc40004000000 */
[----:B------:R-:W-:Y:S02]  /*9f30*/  ISETP.GT.AND P0, PT, R0, 0x11, P2 ;  /* 0x000000110000780c */ /* 0x000fe40001704270 */
[C---:B------:R-:W-:Y:S02]  /*9f40*/  ISETP.LT.OR P3, PT, R2.reuse, 0x11, P3 ;  /* 0x000000110200780c */ /* 0x040fe40001f61670 */
[----:B------:R-:W-:Y:S02]  /*9f50*/  ISETP.LT.OR P1, PT, R2, 0x12, P0 ;  /* 0x000000120200780c */ /* 0x000fe40000721670 */
[----:B------:R-:W-:Y:S02]  /*9f60*/  FSEL R22, R7, -INF , !P3 ;  /* 0xff80000007167808 */ /* 0x000fe40005800000 */
[----:B------:R-:W-:Y:S02]  /*9f70*/  FSEL R21, R5, -INF , !P1 ;  /* 0xff80000005157808 */ /* 0x000fe40004800000 */
[----:B------:R-:W-:-:S02]  /*9f80*/  ISETP.GT.AND P1, PT, R0, RZ, P2 ;  /* 0x000000ff0000720c */ /* 0x000fc40001724270 */
[----:B------:R-:W-:Y:S02]  /*9f90*/  FMNMX.FTZ R102, R30, R31, !PT ;  /* 0x0000001f1e667209 */ /* 0x000fe40007810000 */
[----:B------:R-:W-:Y:S02]  /*9fa0*/  ISETP.LT.OR P1, PT, R2, 0x1, P1 ;  /* 0x000000010200780c */ /* 0x000fe40000f21670 */
[----:B------:R-:W-:Y:S02]  /*9fb0*/  ISETP.GT.AND P0, PT, R0, 0x18, P2 ;  /* 0x000000180000780c */ /* 0x000fe40001704270 */
[----:B------:R-:W-:Y:S02]  /*9fc0*/  FSEL R7, R60, -INF , !P1 ;  /* 0xff8000003c077808 */ /* 0x000fe40004800000 */
[----:B------:R-:W-:Y:S02]  /*9fd0*/  FMNMX.FTZ R102, R44, R102, !PT ;  /* 0x000000662c667209 */ /* 0x000fe40007810000 */
[----:B------:R-:W-:-:S02]  /*9fe0*/  FMNMX.FTZ R5, R7, R19, !PT ;  /* 0x0000001307057209 */ /* 0x000fc40007810000 */
[----:B------:R-:W-:Y:S02]  /*9ff0*/  ISETP.LT.OR P0, PT, R2, 0x19, P0 ;  /* 0x000000190200780c */ /* 0x000fe40000701670 */
[----:B------:R-:W-:Y:S02]  /*a000*/  FMNMX.FTZ R5, R24, R5, !PT ;  /* 0x0000000518057209 */ /* 0x000fe40007810000 */
[----:B------:R-:W-:Y:S02]  /*a010*/  FMNMX.FTZ R102, R43, R102, !PT ;  /* 0x000000662b667209 */ /* 0x000fe40007810000 */
[----:B------:R-:W-:Y:S02]  /*a020*/  FMNMX.FTZ R5, R23, R5, !PT ;  /* 0x0000000517057209 */ /* 0x000fe40007810000 */
[----:B------:R-:W-:Y:S02]  /*a030*/  ISETP.GT.AND P1, PT, R0, 0x19, P2 ;  /* 0x000000190000780c */ /* 0x000fe40001724270 */
[----:B------:R-:W-:-:S02]  /*a040*/  FSEL R20, R12, -INF , !P0 ;  /* 0xff8000000c147808 */ /* 0x000fc40004000000 */
[----:B------:R-:W-:Y:S02]  /*a050*/  ISETP.GT.AND P0, PT, R0, 0x20, P2 ;  /* 0x000000200000780c */ /* 0x000fe40001704270 */
[----:B------:R-:W-:Y:S02]  /*a060*/  FMNMX.FTZ R102, R42, R102, !PT ;  /* 0x000000662a667209 */ /* 0x000fe40007810000 */
[----:B------:R-:W-:Y:S02]  /*a070*/  FMNMX.FTZ R5, R22, R5, !PT ;  /* 0x0000000516057209 */ /* 0x000fe40007810000 */
[C---:B------:R-:W-:Y:S02]  /*a080*/  ISETP.LT.OR P1, PT, R2.reuse, 0x1a, P1 ;  /* 0x0000001a0200780c */ /* 0x040fe40000f21670 */
[----:B------:R-:W-:Y:S02]  /*a090*/  ISETP.LT.OR P0, PT, R2, 0x21, P0 ;  /* 0x000000210200780c */ /* 0x000fe40000701670 */
[----:B------:R-:W-:-:S02]  /*a0a0*/  FMNMX.FTZ R102, R41, R102, !PT ;  /* 0x0000006629667209 */ /* 0x000fc40007810000 */
[----:B------:R-:W-:Y:S02]  /*a0b0*/  FMNMX.FTZ R5, R21, R5, !PT ;  /* 0x0000000515057209 */ /* 0x000fe40007810000 */
[----:B------:R-:W-:Y:S02]  /*a0c0*/  FSEL R17, R15, -INF , !P1 ;  /* 0xff8000000f117808 */ /* 0x000fe40004800000 */
[----:B------:R-:W-:Y:S02]  /*a0d0*/  ISETP.GT.AND P1, PT, R0, 0x21, P2 ;  /* 0x000000210000780c */ /* 0x000fe40001724270 */
[----:B------:R-:W-:Y:S02]  /*a0e0*/  FSEL R16, R11, -INF , !P0 ;  /* 0xff8000000b107808 */ /* 0x000fe40004000000 */
[----:B------:R-:W-:Y:S02]  /*a0f0*/  FMNMX.FTZ R102, R40, R102, !PT ;  /* 0x0000006628667209 */ /* 0x000fe40007810000 */
[----:B------:R-:W-:-:S02]  /*a100*/  FMNMX.FTZ R5, R20, R5, !PT ;  /* 0x0000000514057209 */ /* 0x000fc40007810000 */
[----:B------:R-:W-:Y:S02]  /*a110*/  ISETP.GT.AND P0, PT, R0, 0x28, P2 ;  /* 0x000000280000780c */ /* 0x000fe40001704270 */
[C---:B------:R-:W-:Y:S02]  /*a120*/  ISETP.LT.OR P1, PT, R2.reuse, 0x22, P1 ;  /* 0x000000220200780c */ /* 0x040fe40000f21670 */
[----:B------:R-:W-:Y:S02]  /*a130*/  FMNMX.FTZ R102, R39, R102, !PT ;  /* 0x0000006627667209 */ /* 0x000fe40007810000 */
[----:B------:R-:W-:Y:S02]  /*a140*/  FMNMX.FTZ R5, R17, R5, !PT ;  /* 0x0000000511057209 */ /* 0x000fe40007810000 */
[----:B------:R-:W-:Y:S02]  /*a150*/  ISETP.LT.OR P0, PT, R2, 0x29, P0 ;  /* 0x000000290200780c */ /* 0x000fe40000701670 */
[----:B------:R-:W-:-:S02]  /*a160*/  FSEL R14, R14, -INF , !P1 ;  /* 0xff8000000e0e7808 */ /* 0x000fc40004800000 */
[----:B------:R-:W-:Y:S02]  /*a170*/  ISETP.GT.AND P1, PT, R0, 0x29, P2 ;  /* 0x000000290000780c */ /* 0x000fe40001724270 */
[----:B------:R-:W-:Y:S02]  /*a180*/  FMNMX.FTZ R102, R38, R102, !PT ;  /* 0x0000006626667209 */ /* 0x000fe40007810000 */
[----:B------:R-:W-:Y:S02]  /*a190*/  FMNMX.FTZ R5, R16, R5, !PT ;  /* 0x0000000510057209 */ /* 0x000fe40007810000 */
[----:B------:R-:W-:Y:S02]  /*a1a0*/  FSEL R13, R13, -INF , !P0 ;  /* 0xff8000000d0d7808 */ /* 0x000fe40004000000 */
[----:B------:R-:W-:Y:S02]  /*a1b0*/  ISETP.GT.AND P0, PT, R0, 0x30, P2 ;  /* 0x000000300000780c */ /* 0x000fe40001704270 */
[----:B------:R-:W-:-:S02]  /*a1c0*/  ISETP.LT.OR P1, PT, R2, 0x2a, P1 ;  /* 0x0000002a0200780c */ /* 0x000fc40000f21670 */
[----:B------:R-:W-:Y:S02]  /*a1d0*/  FMNMX.FTZ R102, R37, R102, !PT ;  /* 0x0000006625667209 */ /* 0x000fe40007810000 */
[----:B------:R-:W-:Y:S02]  /*a1e0*/  FMNMX.FTZ R5, R14, R5, !PT ;  /* 0x000000050e057209 */ /* 0x000fe40007810000 */
[----:B------:R-:W-:Y:S02]  /*a1f0*/  ISETP.LT.OR P0, PT, R2, 0x31, P0 ;  /* 0x000000310200780c */ /* 0x000fe40000701670 */
[----:B------:R-:W-:Y:S02]  /*a200*/  FSEL R18, R18, -INF , !P1 ;  /* 0xff80000012127808 */ /* 0x000fe40004800000 */
[----:B------:R-:W-:Y:S02]  /*a210*/  ISETP.GT.AND P3, PT, R0, 0x31, P2 ;  /* 0x000000310000780c */ /* 0x000fe40001764270 */
[----:B------:R-:W-:-:S02]  /*a220*/  FMNMX.FTZ R102, R36, R102, !PT ;  /* 0x0000006624667209 */ /* 0x000fc40007810000 */
[----:B------:R-:W-:Y:S02]  /*a230*/  FMNMX.FTZ R5, R13, R5, !PT ;  /* 0x000000050d057209 */ /* 0x000fe40007810000 */
[----:B------:R-:W-:Y:S02]  /*a240*/  FSEL R12, R26, -INF , !P0 ;  /* 0xff8000001a0c7808 */ /* 0x000fe40004000000 */
[C---:B------:R-:W-:Y:S02]  /*a250*/  ISETP.GT.AND P1, PT, R0.reuse, 0x38, P2 ;  /* 0x000000380000780c */ /* 0x040fe40001724270 */
[----:B------:R-:W-:Y:S02]  /*a260*/  ISETP.GT.AND P0, PT, R0, 0x39, P2 ;  /* 0x000000390000780c */ /* 0x000fe40001704270 */
[----:B------:R-:W-:Y:S02]  /*a270*/  ISETP.LT.OR P2, PT, R2, 0x32, P3 ;  /* 0x000000320200780c */ /* 0x000fe40001f41670 */
[----:B------:R-:W-:-:S02]  /*a280*/  FMNMX.FTZ R102, R35, R102, !PT ;  /* 0x0000006623667209 */ /* 0x000fc40007810000 */
[----:B------:R-:W-:Y:S02]  /*a290*/  FMNMX.FTZ R5, R18, R5, !PT ;  /* 0x0000000512057209 */ /* 0x000fe40007810000 */
[----:B------:R-:W-:Y:S02]  /*a2a0*/  ISETP.LT.OR P1, PT, R2, 0x39, P1 ;  /* 0x000000390200780c */ /* 0x000fe40000f21670 */
[----:B------:R-:W-:Y:S02]  /*a2b0*/  FSEL R11, R28, -INF , !P2 ;  /* 0xff8000001c0b7808 */ /* 0x000fe40005000000 */
[----:B------:R-:W-:Y:S02]  /*a2c0*/  FMNMX.FTZ R102, R34, R102, !PT ;  /* 0x0000006622667209 */ /* 0x000fe40007810000 */
[----:B------:R-:W-:Y:S02]  /*a2d0*/  FMNMX.FTZ R5, R12, R5, !PT ;  /* 0x000000050c057209 */ /* 0x000fe40007810000 */
[----:B------:R-:W-:-:S02]  /*a2e0*/  ISETP.LT.OR P0, PT, R2, 0x3a, P0 ;  /* 0x0000003a0200780c */ /* 0x000fc40000701670 */
[----:B------:R-:W-:Y:S02]  /*a2f0*/  FSEL R10, R27, -INF , !P1 ;  /* 0xff8000001b0a7808 */ /* 0x000fe40004800000 */
[----:B------:R-:W-:Y:S02]  /*a300*/  FMNMX.FTZ R102, R33, R102, !PT ;  /* 0x0000006621667209 */ /* 0x000fe40007810000 */
[----:B------:R-:W-:Y:S02]  /*a310*/  FMNMX.FTZ R5, R11, R5, !PT ;  /* 0x000000050b057209 */ /* 0x000fe40007810000 */
[----:B------:R-:W-:Y:S02]  /*a320*/  FSEL R15, R29, -INF , !P0 ;  /* 0xff8000001d0f7808 */ /* 0x000fe40004000000 */
[----:B------:R-:W-:Y:S02]  /*a330*/  FMNMX.FTZ R102, R45, R102, !PT ;  /* 0x000000662d667209 */ /* 0x000fe40007810000 */
[----:B------:R-:W-:-:S02]  /*a340*/  FMNMX.FTZ R5, R10, R5, !PT ;  /* 0x000000050a057209 */ /* 0x000fc40007810000 */
[----:B------:R-:W-:Y:S02]  /*a350*/  FMNMX.FTZ R102, R32, R102, !PT ;  /* 0x0000006620667209 */ /* 0x000fe40007810000 */
[----:B------:R-:W-:Y:S01]  /*a360*/  FMNMX.FTZ R5, R15, R5, !PT ;  /* 0x000000050f057209 */ /* 0x000fe20007810000 */
[----:B------:R-:W-:Y:S05]  /*a370*/  BRA.DIV ~URZ, `(.L_x_390) ;  /* 0x0000ef027f007947 */ /* 0x000fea000b800000 */
[----:B------:R1:W2:Y:S02]  /*a380*/  SHFL.BFLY PT, R0, R102, 0x2, 0x1f ;  /* 0x0c401f0066007f89 */ /* 0x0002a400000e0000 */
.L_x_489:
[----:B-12---:R-:W-:Y:S01]  /*a390*/  FMNMX.FTZ R102, R102, R0, !PT ;  /* 0x0000000066667209 */ /* 0x006fe20007810000 */
[----:B------:R-:W-:Y:S05]  /*a3a0*/  BRA.DIV ~URZ, `(.L_x_391) ;  /* 0x0000ef227f007947 */ /* 0x000fea000b800000 */
[----:B------:R-:W1:Y:S04]  /*a3b0*/  SHFL.BFLY PT, R0, R5, 0x2, 0x1f ;  /* 0x0c401f0005007f89 */ /* 0x000e6800000e0000 */
[----:B------:R-:W2:Y:S01]  /*a3c0*/  SHFL.BFLY PT, R2, R102, 0x1, 0x1f ;  /* 0x0c201f0066027f89 */ /* 0x000ea200000e0000 */
[----:B-1----:R-:W-:Y:S02]  /*a3d0*/  FMNMX.FTZ R5, R5, R0, !PT ;  /* 0x0000000005057209 */ /* 0x002fe40007810000 */
[----:B--2---:R-:W-:-:S03]  /*a3e0*/  FMNMX.FTZ R102, R102, R2, !PT ;  /* 0x0000000266667209 */ /* 0x004fc60007810000 */
[----:B------:R1:W2:Y:S04]  /*a3f0*/  SHFL.BFLY PT, R100, R5, 0x1, 0x1f ;  /* 0x0c201f0005647f89 */ /* 0x0002a800000e0000 */
.L_x_490:
[C---:B------:R-:W-:Y:S01]  /*a400*/  FMUL.FTZ R0, R102.reuse, c[0x0][0x2d0] ;  /* 0x0000b40066007a20 */ /* 0x040fe20000410000 */
[----:B------:R-:W-:Y:S01]  /*a410*/  FSETP.NEU.FTZ.AND P0, PT, R102, -INF , PT ;  /* 0xff8000006600780b */ /* 0x000fe20003f1d000 */
[----:B------:R-:W-:Y:S01]  /*a420*/  WARPSYNC 0xffffffff ;  /* 0xffffffff00007948 */ /* 0x000fe20003800000 */
[----:B--2---:R-:W-:Y:S02]  /*a430*/  FMNMX.FTZ R100, R100, R5, !PT ;  /* 0x0000000564647209 */ /* 0x004fe40007810000 */
[----:B------:R-:W-:Y:S02]  /*a440*/  FSEL R0, R0, RZ, P0 ;  /* 0x000000ff00007208 */ /* 0x000fe40000000000 */
[C---:B------:R-:W-:Y:S01]  /*a450*/  FSETP.NEU.FTZ.AND P0, PT, R100.reuse, -INF , PT ;  /* 0xff8000006400780b */ /* 0x040fe20003f1d000 */
[----:B------:R-:W-:Y:S01]  /*a460*/  FMUL.FTZ R3, R100, c[0x0][0x2d0] ;  /* 0x0000b40064037a20 */ /* 0x000fe20000410000 */
[----:B------:R-:W-:Y:S01]  /*a470*/  SHF.L.U32 R185, R9, 0x1, RZ ;  /* 0x0000000109b97819 */ /* 0x000fe200000006ff */
[----:B------:R-:W-:-:S04]  /*a480*/  FFMA.FTZ R2, R30, c[0x0][0x2d0], -R0 ;  /* 0x0000b4001e027a23 */ /* 0x000fc80000010800 */
[----:B------:R2:W-:Y:S02]  /*a490*/  MUFU.EX2 R47, R2 ;  /* 0x00000002002f7308 */ /* 0x0005e40000000800 */
[----:B--2---:R-:W-:-:S06]  /*a4a0*/  FFMA.FTZ R2, R31, c[0x0][0x2d0], -R0 ;  /* 0x0000b4001f027a23 */ /* 0x004fcc0000010800 */
[----:B------:R2:W3:Y:S02]  /*a4b0*/  MUFU.EX2 R46, R2 ;  /* 0x00000002002e7308 */ /* 0x0004e40000000800 */
[----:B--2---:R-:W-:-:S06]  /*a4c0*/  FFMA.FTZ R2, R44, c[0x0][0x2d0], -R0 ;  /* 0x0000b4002c027a23 */ /* 0x004fcc0000010800 */
[----:B------:R2:W4:Y:S02]  /*a4d0*/  MUFU.EX2 R44, R2 ;  /* 0x00000002002c7308 */ /* 0x0005240000000800 */
[----:B--2---:R-:W-:-:S06]  /*a4e0*/  FFMA.FTZ R2, R43, c[0x0][0x2d0], -R0 ;  /* 0x0000b4002b027a23 */ /* 0x004fcc0000010800 */
[----:B------:R2:W5:Y:S02]  /*a4f0*/  MUFU.EX2 R43, R2 ;  /* 0x00000002002b7308 */ /* 0x0005640000000800 */
[----:B--2---:R-:W-:-:S06]  /*a500*/  FFMA.FTZ R2, R42, c[0x0][0x2d0], -R0 ;  /* 0x0000b4002a027a23 */ /* 0x004fcc0000010800 */
[----:B------:R2:W-:Y:S02]  /*a510*/  MUFU.EX2 R42, R2 ;  /* 0x00000002002a7308 */ /* 0x0005e40000000800 */
        /* <DEDUP_REMOVED lines=20> */
[----:B--2---:R-:W-:Y:S01]  /*a660*/  FFMA.FTZ R2, R32, c[0x0][0x2d0], -R0 ;  /* 0x0000b40020027a23 */ /* 0x004fe20000010800 */
[----:B------:R-:W-:Y:S01]  /*a670*/  FSEL R0, R3, RZ, P0 ;  /* 0x000000ff03007208 */ /* 0x000fe20000000000 */
[----:B---3--:R-:W-:-:S04]  /*a680*/  FADD.FTZ R3, R47, R46 ;  /* 0x0000002e2f037221 */ /* 0x008fc80000010000 */
[----:B------:R2:W-:Y:S01]  /*a690*/  MUFU.EX2 R98, R2 ;  /* 0x0000000200627308 */ /* 0x0005e20000000800 */
[----:B----4-:R-:W-:Y:S02]  /*a6a0*/  FADD.FTZ R3, R44, R3 ;  /* 0x000000032c037221 */ /* 0x010fe40000010000 */
[----:B-1----:R-:W-:Y:S02]  /*a6b0*/  FFMA.FTZ R5, R10, c[0x0][0x2d0], -R0 ;  /* 0x0000b4000a057a23 */ /* 0x002fe40000010800 */
[----:B-----5:R-:W-:-:S04]  /*a6c0*/  FADD.FTZ R3, R43, R3 ;  /* 0x000000032b037221 */ /* 0x020fc80000010000 */
[----:B------:R-:W-:Y:S01]  /*a6d0*/  MUFU.EX2 R5, R5 ;  /* 0x0000000500057308 */ /* 0x000fe20000000800 */
[----:B--2---:R-:W-:-:S07]  /*a6e0*/  FFMA.FTZ R2, R7, c[0x0][0x2d0], -R0 ;  /* 0x0000b40007027a23 */ /* 0x004fce0000010800 */
[----:B------:R1:W-:Y:S02]  /*a6f0*/  MUFU.EX2 R32, R2 ;  /* 0x0000000200207308 */ /* 0x0003e40000000800 */
[----:B-1----:R-:W-:-:S06]  /*a700*/  FFMA.FTZ R2, R19, c[0x0][0x2d0], -R0 ;  /* 0x0000b40013027a23 */ /* 0x002fcc0000010800 */
[----:B------:R1:W2:Y:S02]  /*a710*/  MUFU.EX2 R31, R2 ;  /* 0x00000002001f7308 */ /* 0x0002a40000000800 */
[----:B-1----:R-:W-:Y:S02]  /*a720*/  FFMA.FTZ R2, R24, c[0x0][0x2d0], -R0 ;  /* 0x0000b40018027a23 */ /* 0x002fe40000010800 */
[----:B--2---:R-:W-:-:S04]  /*a730*/  FADD.FTZ R4, R32, R31 ;  /* 0x0000001f20047221 */ /* 0x004fc80000010000 */
[----:B------:R1:W2:Y:S02]  /*a740*/  MUFU.EX2 R30, R2 ;  /* 0x00000002001e7308 */ /* 0x0002a40000000800 */
[----:B-1----:R-:W-:Y:S02]  /*a750*/  FFMA.FTZ R2, R23, c[0x0][0x2d0], -R0 ;  /* 0x0000b40017027a23 */ /* 0x002fe40000010800 */
[----:B--2---:R-:W-:-:S04]  /*a760*/  FADD.FTZ R4, R30, R4 ;  /* 0x000000041e047221 */ /* 0x004fc80000010000 */
[----:B------:R1:W2:Y:S02]  /*a770*/  MUFU.EX2 R19, R2 ;  /* 0x0000000200137308 */ /* 0x0002a40000000800 */
[----:B-1----:R-:W-:Y:S01]  /*a780*/  FFMA.FTZ R2, R22, c[0x0][0x2d0], -R0 ;  /* 0x0000b40016027a23 */ /* 0x002fe20000010800 */
[----:B------:R-:W-:Y:S01]  /*a790*/  F2FP.BF16.PACK_AB R22, R35, R36 ;  /* 0x000000242316723e */ /* 0x000fe200000010ff */
[C---:B--2---:R-:W-:Y:S01]  /*a7a0*/  FADD.FTZ R4, R19.reuse, R4 ;  /* 0x0000000413047221 */ /* 0x044fe20000010000 */
[----:B------:R-:W-:-:S03]  /*a7b0*/  F2FP.BF16.PACK_AB R19, R19, R30 ;  /* 0x0000001e1313723e */ /* 0x000fc600000010ff */
[----:B------:R1:W2:Y:S02]  /*a7c0*/  MUFU.EX2 R29, R2 ;  /* 0x00000002001d7308 */ /* 0x0002a40000000800 */
[----:B-1----:R-:W-:Y:S02]  /*a7d0*/  FFMA.FTZ R2, R21, c[0x0][0x2d0], -R0 ;  /* 0x0000b40015027a23 */ /* 0x002fe40000010800 */
[----:B--2---:R-:W-:-:S04]  /*a7e0*/  FADD.FTZ R4, R29, R4 ;  /* 0x000000041d047221 */ /* 0x004fc80000010000 */
[----:B------:R1:W2:Y:S02]  /*a7f0*/  MUFU.EX2 R28, R2 ;  /* 0x00000002001c7308 */ /* 0x0002a40000000800 */
[----:B-1----:R-:W-:Y:S01]  /*a800*/  FFMA.FTZ R2, R20, c[0x0][0x2d0], -R0 ;  /* 0x0000b40014027a23 */ /* 0x002fe20000010800 */
[----:B------:R-:W-:-:S05]  /*a810*/  F2FP.BF16.PACK_AB R20, R37, R38 ;  /* 0x000000262514723e */ /* 0x000fca00000010ff */
[----:B------:R1:W3:Y:S02]  /*a820*/  MUFU.EX2 R27, R2 ;  /* 0x00000002001b7308 */ /* 0x0002e40000000800 */
[----:B-1----:R-:W-:Y:S01]  /*a830*/  FFMA.FTZ R2, R17, c[0x0][0x2d0], -R0 ;  /* 0x0000b40011027a23 */ /* 0x002fe20000010800 */
[----:B------:R-:W-:-:S05]  /*a840*/  F2FP.BF16.PACK_AB R17, R31, R32 ;  /* 0x000000201f11723e */ /* 0x000fca00000010ff */
[----:B------:R1:W4:Y:S02]  /*a850*/  MUFU.EX2 R26, R2 ;  /* 0x00000002001a7308 */ /* 0x0003240000000800 */
[----:B-1----:R-:W-:Y:S01]  /*a860*/  FFMA.FTZ R2, R16, c[0x0][0x2d0], -R0 ;  /* 0x0000b40010027a23 */ /* 0x002fe20000010800 */
[----:B------:R-:W-:-:S05]  /*a870*/  F2FP.BF16.PACK_AB R16, R46, R47 ;  /* 0x0000002f2e10723e */ /* 0x000fca00000010ff */
[----:B------:R1:W5:Y:S02]  /*a880*/  MUFU.EX2 R25, R2 ;  /* 0x0000000200197308 */ /* 0x0003640000000800 */
[----:B-1----:R-:W-:Y:S01]  /*a890*/  FFMA.FTZ R2, R14, c[0x0][0x2d0], -R0 ;  /* 0x0000b4000e027a23 */ /* 0x002fe20000010800 */
[----:B------:R-:W-:-:S05]  /*a8a0*/  F2FP.BF16.PACK_AB R14, R39, R40 ;  /* 0x00000028270e723e */ /* 0x000fca00000010ff */
[----:B------:R1:W1:Y:S02]  /*a8b0*/  MUFU.EX2 R21, R2 ;  /* 0x0000000200157308 */ /* 0x0002640000000800 */
[----:B-1----:R-:W-:Y:S01]  /*a8c0*/  FFMA.FTZ R2, R13, c[0x0][0x2d0], -R0 ;  /* 0x0000b4000d027a23 */ /* 0x002fe20000010800 */
[----:B--2---:R-:W-:-:S05]  /*a8d0*/  F2FP.BF16.PACK_AB R13, R28, R29 ;  /* 0x0000001d1c0d723e */ /* 0x004fca00000010ff */
[----:B------:R1:W2:Y:S02]  /*a8e0*/  MUFU.EX2 R24, R2 ;  /* 0x0000000200187308 */ /* 0x0002a40000000800 */
[----:B-1----:R-:W-:Y:S02]  /*a8f0*/  FADD.FTZ R2, R42, R3 ;  /* 0x000000032a027221 */ /* 0x002fe40000010000 */
[----:B------:R-:W-:Y:S01]  /*a900*/  FFMA.FTZ R3, R18, c[0x0][0x2d0], -R0 ;  /* 0x0000b40012037a23 */ /* 0x000fe20000010800 */
[----:B------:R-:W-:Y:S01]  /*a910*/  F2FP.BF16.PACK_AB R18, R43, R44 ;  /* 0x0000002c2b12723e */ /* 0x000fe200000010ff */
[----:B------:R-:W-:Y:S02]  /*a920*/  FADD.FTZ R2, R41, R2 ;  /* 0x0000000229027221 */ /* 0x000fe40000010000 */
[----:B------:R1:W1:Y:S02]  /*a930*/  MUFU.EX2 R23, R3 ;  /* 0x0000000300177308 */ /* 0x0002640000000800 */
[----:B------:R-:W-:-:S04]  /*a940*/  FADD.FTZ R2, R40, R2 ;  /* 0x0000000228027221 */ /* 0x000fc80000010000 */
[----:B------:R-:W-:-:S04]  /*a950*/  FADD.FTZ R2, R39, R2 ;  /* 0x0000000227027221 */ /* 0x000fc80000010000 */
[----:B------:R-:W-:-:S04]  /*a960*/  FADD.FTZ R2, R38, R2 ;  /* 0x0000000226027221 */ /* 0x000fc80000010000 */
[----:B------:R-:W-:Y:S02]  /*a970*/  FADD.FTZ R2, R37, R2 ;  /* 0x0000000225027221 */ /* 0x000fe40000010000 */
[----:B-1----:R-:W-:Y:S01]  /*a980*/  FFMA.FTZ R3, R12, c[0x0][0x2d0], -R0 ;  /* 0x0000b4000c037a23 */ /* 0x002fe20000010800 */
[----:B------:R-:W-:Y:S01]  /*a990*/  F2FP.BF16.PACK_AB R12, R41, R42 ;  /* 0x0000002a290c723e */ /* 0x000fe200000010ff */
[----:B------:R-:W-:Y:S02]  /*a9a0*/  FADD.FTZ R2, R36, R2 ;  /* 0x0000000224027221 */ /* 0x000fe40000010000 */
[----:B------:R1:W1:Y:S02]  /*a9b0*/  MUFU.EX2 R7, R3 ;  /* 0x0000000300077308 */ /* 0x0002640000000800 */
[----:B-1----:R-:W-:Y:S02]  /*a9c0*/  FADD.FTZ R3, R28, R4 ;  /* 0x000000041c037221 */ /* 0x002fe40000010000 */
[----:B------:R-:W-:-:S02]  /*a9d0*/  FFMA.FTZ R4, R11, c[0x0][0x2d0], -R0 ;  /* 0x0000b4000b047a23 */ /* 0x000fc40000010800 */
[----:B---3--:R-:W-:Y:S02]  /*a9e0*/  FADD.FTZ R3, R27, R3 ;  /* 0x000000031b037221 */ /* 0x008fe40000010000 */
[----:B------:R1:W3:Y:S02]  /*a9f0*/  MUFU.EX2 R97, R4 ;  /* 0x0000000400617308 */ /* 0x0002e40000000800 */
[----:B----4-:R-:W-:-:S04]  /*aa00*/  FADD.FTZ R3, R26, R3 ;  /* 0x000000031a037221 */ /* 0x010fc80000010000 */
[----:B-----5:R-:W-:-:S04]  /*aa10*/  FADD.FTZ R3, R25, R3 ;  /* 0x0000000319037221 */ /* 0x020fc80000010000 */
[C---:B------:R-:W-:Y:S01]  /*aa20*/  FADD.FTZ R3, R21.reuse, R3 ;  /* 0x0000000315037221 */ /* 0x040fe20000010000 */
[----:B------:R-:W-:-:S03]  /*aa30*/  F2FP.BF16.PACK_AB R21, R21, R25 ;  /* 0x000000191515723e */ /* 0x000fc600000010ff */
[----:B--2---:R-:W-:Y:S02]  /*aa40*/  FADD.FTZ R3, R24, R3 ;  /* 0x0000000318037221 */ /* 0x004fe40000010000 */
[----:B-1----:R-:W-:Y:S01]  /*aa50*/  FFMA.FTZ R4, R15, c[0x0][0x2d0], -R0 ;  /* 0x0000b4000f047a23 */ /* 0x002fe20000010800 */
[----:B------:R-:W-:Y:S01]  /*aa60*/  F2FP.BF16.PACK_AB R15, R26, R27 ;  /* 0x0000001b1a0f723e */ /* 0x000fe200000010ff */
[----:B------:R-:W-:Y:S02]  /*aa70*/  FADD.FTZ R0, R35, R2 ;  /* 0x0000000223007221 */ /* 0x000fe40000010000 */
[C---:B------:R-:W-:Y:S01]  /*aa80*/  FADD.FTZ R3, R23.reuse, R3 ;  /* 0x0000000317037221 */ /* 0x040fe20000010000 */
[----:B------:R-:W-:Y:S01]  /*aa90*/  F2FP.BF16.PACK_AB R23, R23, R24 ;  /* 0x000000181717723e */ /* 0x000fe200000010ff */
[----:B------:R-:W1:Y:S01]  /*aaa0*/  MUFU.EX2 R4, R4 ;  /* 0x0000000400047308 */ /* 0x000e620000000800 */
[----:B------:R-:W-:Y:S02]  /*aab0*/  FADD.FTZ R0, R34, R0 ;  /* 0x0000000022007221 */ /* 0x000fe40000010000 */
[----:B------:R-:W-:-:S02]  /*aac0*/  FADD.FTZ R3, R7, R3 ;  /* 0x0000000307037221 */ /* 0x000fc40000010000 */
[C---:B------:R-:W-:Y:S01]  /*aad0*/  FADD.FTZ R0, R96.reuse, R0 ;  /* 0x0000000060007221 */ /* 0x040fe20000010000 */
[----:B------:R-:W-:Y:S01]  /*aae0*/  F2FP.BF16.PACK_AB R96, R96, R34 ;  /* 0x000000226060723e */ /* 0x000fe200000010ff */
[C---:B---3--:R-:W-:Y:S01]  /*aaf0*/  FADD.FTZ R3, R97.reuse, R3 ;  /* 0x0000000361037221 */ /* 0x048fe20000010000 */
[----:B------:R-:W-:Y:S01]  /*ab00*/  F2FP.BF16.PACK_AB R97, R97, R7 ;  /* 0x000000076161723e */ /* 0x000fe200000010ff */
[----:B------:R-:W-:Y:S02]  /*ab10*/  FADD.FTZ R0, R33, R0 ;  /* 0x0000000021007221 */ /* 0x000fe40000010000 */
[----:B------:R-:W-:Y:S02]  /*ab20*/  FADD.FTZ R3, R5, R3 ;  /* 0x0000000305037221 */ /* 0x000fe40000010000 */
[C---:B------:R-:W-:Y:S01]  /*ab30*/  FADD.FTZ R220, R98.reuse, R0 ;  /* 0x0000000062dc7221 */ /* 0x040fe20000010000 */
[----:B------:R-:W-:Y:S01]  /*ab40*/  F2FP.BF16.PACK_AB R98, R98, R33 ;  /* 0x000000216262723e */ /* 0x000fe200000010ff */
[C---:B-1----:R-:W-:Y:S01]  /*ab50*/  FADD.FTZ R221, R4.reuse, R3 ;  /* 0x0000000304dd7221 */ /* 0x042fe20000010000 */
[----:B------:R-:W-:-:S02]  /*ab60*/  F2FP.BF16.PACK_AB R99, R4, R5 ;  /* 0x000000050463723e */ /* 0x000fc400000010ff */
[----:B------:R-:W2:Y:S01]  /*ab70*/  LDL R0, [R1+0x4] ;  /* 0x0000040001007983 */ /* 0x000ea20000100800 */
[----:B------:R-:W-:-:S02]  /*ab80*/  IMAD R186, R8, 0x2, R185 ;  /* 0x0000000208ba7824 */ /* 0x000fc400078e02b9 */
[C---:B------:R-:W-:Y:S01]  /*ab90*/  IMAD R188, R6.reuse, 0x2, R185 ;  /* 0x0000000206bc7824 */ /* 0x040fe200078e02b9 */
[----:B------:R-:W3:Y:S04]  /*aba0*/  LDL R101, [R1+0x64] ;  /* 0x0000640001657983 */ /* 0x000ee80000100800 */
[----:B------:R-:W3:Y:S04]  /*abb0*/  LDL R3, [R1+0x58] ;  /* 0x0000580001037983 */ /* 0x000ee80000100800 */
[----:B------:R-:W1:Y:S04]  /*abc0*/  LDSM.16.MT88.4 R32, [R185+0x100] ;  /* 0x00010000b920783b */ /* 0x000e680000004200 */
[----:B------:R-:W4:Y:S04]  /*abd0*/  LDSM.16.MT88.4 R28, [R185+0x2100] ;  /* 0x00210000b91c783b */ /* 0x000f280000004200 */
[----:B------:R-:W5:Y:S04]  /*abe0*/  LDSM.16.MT88.4 R24, [R185+0x4100] ;  /* 0x00410000b918783b */ /* 0x000f680000004200 */
[----:B------:R-:W4:Y:S04]  /*abf0*/  LDSM.16.MT88.4 R8, [R186+0x100] ;  /* 0x00010000ba08783b */ /* 0x000f280000004200 */
[----:B------:R-:W4:Y:S04]  /*ac00*/  LDSM.16.MT88.4 R76, [R188+0x100] ;  /* 0x00010000bc4c783b */ /* 0x000f280000004200 */
[----:B------:R-:W5:Y:S04]  /*ac10*/  LDSM.16.MT88.4 R44, [R185+0x4900] ;  /* 0x00490000b92c783b */ /* 0x000f680000004200 */
[----:B------:R-:W5:Y:S04]  /*ac20*/  LDSM.16.MT88.4 R56, [R186+0x900] ;  /* 0x00090000ba38783b */ /* 0x000f680000004200 */
[----:B------:R-:W5:Y:S04]  /*ac30*/  LDSM.16.MT88.4 R52, [R188+0x900] ;  /* 0x00090000bc34783b */ /* 0x000f680000004200 */
[----:B------:R-:W-:Y:S04]  /*ac40*/  LDSM.16.MT88.4 R36, [R186+0x2100] ;  /* 0x00210000ba24783b */ /* 0x000fe80000004200 */
[----:B------:R-:W-:Y:S01]  /*ac50*/  LDSM.16.MT88.4 R48, [R185+0x2900] ;  /* 0x00290000b930783b */ /* 0x000fe20000004200 */
[C---:B-1----:R-:W-:Y:S03]  /*ac60*/  HMMA.16816.F32.BF16 R88, R16.reuse, R32, RZ ;  /* 0x000000201058723c */ /* 0x042fe600000418ff */
[----:B------:R-:W-:Y:S04]  /*ac70*/  LDSM.16.MT88.4 R84, [R188+0x2100] ;  /* 0x00210000bc54783b */ /* 0x000fe80000004200 */
[----:B------:R-:W-:Y:S01]  /*ac80*/  LDSM.16.MT88.4 R92, [R186+0x4100] ;  /* 0x00410000ba5c783b */ /* 0x000fe20000004200 */
[C---:B------:R-:W-:Y:S03]  /*ac90*/  HMMA.16816.F32.BF16 R80, R16.reuse, R34, RZ ;  /* 0x000000221050723c */ /* 0x040fe600000418ff */
[----:B------:R-:W-:Y:S05]  /*aca0*/  LDSM.16.MT88.4 R72, [R185+0x900] ;  /* 0x00090000b948783b */ /* 0x000fea0000004200 */
[C---:B----4-:R-:W-:Y:S08]  /*acb0*/  HMMA.16816.F32.BF16 R68, R16.reuse, R28, RZ ;  /* 0x0000001c1044723c */ /* 0x050ff000000418ff */
[C---:B------:R-:W-:Y:S08]  /*acc0*/  HMMA.16816.F32.BF16 R64, R16.reuse, R30, RZ ;  /* 0x0000001e1040723c */ /* 0x040ff000000418ff */
[C---:B-----5:R-:W-:Y:S08]  /*acd0*/  HMMA.16816.F32.BF16 R60, R16.reuse, R24, RZ ;  /* 0x00000018103c723c */ /* 0x060ff000000418ff */
[C---:B------:R-:W-:Y:S08]  /*ace0*/  HMMA.16816.F32.BF16 R40, R16.reuse, R26, RZ ;  /* 0x0000001a1028723c */ /* 0x040ff000000418ff */
[C---:B------:R-:W-:Y:S08]  /*acf0*/  HMMA.16816.F32.BF16 R32, R16.reuse, R8, RZ ;  /* 0x000000081020723c */ /* 0x040ff000000418ff */
[C---:B------:R-:W-:Y:S08]  /*ad00*/  HMMA.16816.F32.BF16 R28, R16.reuse, R10, RZ ;  /* 0x0000000a101c723c */ /* 0x040ff000000418ff */
[C---:B------:R-:W-:Y:S08]  /*ad10*/  HMMA.16816.F32.BF16 R24, R16.reuse, R76, RZ ;  /* 0x0000004c1018723c */ /* 0x040ff000000418ff */
[----:B------:R-:W-:Y:S01]  /*ad20*/  HMMA.16816.F32.BF16 R8, R16, R78, RZ ;  /* 0x0000004e1008723c */ /* 0x000fe200000418ff */
[----:B------:R-:W1:Y:S07]  /*ad30*/  LDSM.16.MT88.4 R76, [R188+0x4100] ;  /* 0x00410000bc4c783b */ /* 0x000e6e0000004200 */
[C---:B------:R-:W-:Y:S01]  /*ad40*/  HMMA.16816.F32.BF16 R140, R12.reuse, R44, R60 ;  /* 0x0000002c0c8c723c */ /* 0x040fe2000004183c */
[----:B------:R-:W-:Y:S07]  /*ad50*/  LDSM.16.MT88.4 R60, [R186+0x2900] ;  /* 0x00290000ba3c783b */ /* 0x000fee0000004200 */
[----:B------:R-:W-:Y:S01]  /*ad60*/  HMMA.16816.F32.BF16 R136, R12, R46, R40 ;  /* 0x0000002e0c88723c */ /* 0x000fe20000041828 */
[----:B------:R-:W4:Y:S01]  /*ad70*/  LDSM.16.MT88.4 R44, [R188+0x4900] ;  /* 0x00490000bc2c783b */ /* 0x000f220000004200 */
[----:B------:R-:W-:-:S06]  /*ad80*/  IMAD R187, R6, 0x2, R186 ;  /* 0x0000000206bb7824 */ /* 0x000fcc00078e02ba */
[C---:B------:R-:W-:Y:S08]  /*ad90*/  HMMA.16816.F32.BF16 R148, R12.reuse, R56, R32 ;  /* 0x000000380c94723c */ /* 0x040ff00000041820 */
[C---:B------:R-:W-:Y:S08]  /*ada0*/  HMMA.16816.F32.BF16 R156, R12.reuse, R58, R28 ;  /* 0x0000003a0c9c723c */ /* 0x040ff0000004181c */
[----:B------:R-:W-:Y:S08]  /*adb0*/  HMMA.16816.F32.BF16 R176, R12, R54, R8 ;  /* 0x000000360cb0723c */ /* 0x000ff00000041808 */
[C---:B-1----:R-:W-:Y:S08]  /*adc0*/  HMMA.16816.F32.BF16 R4, R16.reuse, R78, RZ ;  /* 0x0000004e1004723c */ /* 0x042ff000000418ff */
[C---:B------:R-:W-:Y:S08]  /*add0*/  HMMA.16816.F32.BF16 R56, R16.reuse, R36, RZ ;  /* 0x000000241038723c */ /* 0x040ff000000418ff */
[C---:B------:R-:W-:Y:S08]  /*ade0*/  HMMA.16816.F32.BF16 R40, R16.reuse, R38, RZ ;  /* 0x000000261028723c */ /* 0x040ff000000418ff */
[----:B------:R-:W-:Y:S08]  /*adf0*/  HMMA.16816.F32.BF16 R8, R16, R76, RZ ;  /* 0x0000004c1008723c */ /* 0x000ff000000418ff */
[C---:B------:R-:W-:Y:S01]  /*ae00*/  HMMA.16816.F32.BF16 R132, R12.reuse, R48, R68 ;  /* 0x000000300c84723c */ /* 0x040fe20000041844 */
[----:B------:R-:W-:Y:S07]  /*ae10*/  LDSM.16.MT88.4 R68, [R187+0x2100] ;  /* 0x00210000bb44783b */ /* 0x000fee0000004200 */
[C---:B------:R-:W-:Y:S01]  /*ae20*/  HMMA.16816.F32.BF16 R108, R12.reuse, R50, R64 ;  /* 0x000000320c6c723c */ /* 0x040fe20000041840 */
[----:B------:R-:W1:Y:S04]  /*ae30*/  LDSM.16.MT88.4 R48, [R186+0x4900] ;  /* 0x00490000ba30783b */ /* 0x000e680000004200 */
[----:B------:R-:W-:Y:S03]  /*ae40*/  LDSM.16.MT88.4 R64, [R187+0x100] ;  /* 0x00010000bb40783b */ /* 0x000fe60000004200 */
[----:B------:R-:W-:Y:S01]  /*ae50*/  HMMA.16816.F32.BF16 R164, R12, R52, R24 ;  /* 0x000000340ca4723c */ /* 0x000fe20000041818 */
[----:B------:R-:W5:Y:S07]  /*ae60*/  LDSM.16.MT88.4 R52, [R188+0x2900] ;  /* 0x00290000bc34783b */ /* 0x000f6e0000004200 */
[C---:B------:R-:W-:Y:S08]  /*ae70*/  HMMA.16816.F32.BF16 R36, R16.reuse, R84, RZ ;  /* 0x000000541024723c */ /* 0x040ff000000418ff */
[----:B------:R-:W-:Y:S08]  /*ae80*/  HMMA.16816.F32.BF16 R32, R16, R86, RZ ;  /* 0x000000561020723c */ /* 0x000ff000000418ff */
[----:B----4-:R-:W-:Y:S01]  /*ae90*/  HMMA.16816.F32.BF16 R84, R12, R46, R4 ;  /* 0x0000002e0c54723c */ /* 0x010fe20000041804 */
[----:B------:R-:W4:Y:S07]  /*aea0*/  LDSM.16.MT88.4 R4, [R185+0x5100] ;  /* 0x00510000b904783b */ /* 0x000f2e0000004200 */
[C---:B------:R-:W-:Y:S08]  /*aeb0*/  HMMA.16816.F32.BF16 R28, R16.reuse, R92, RZ ;  /* 0x0000005c101c723c */ /* 0x040ff000000418ff */
[----:B------:R-:W-:Y:S08]  /*aec0*/  HMMA.16816.F32.BF16 R24, R16, R94, RZ ;  /* 0x0000005e1018723c */ /* 0x000ff000000418ff */
[C---:B------:R-:W-:Y:S01]  /*aed0*/  HMMA.16816.F32.BF16 R128, R12.reuse, R60, R56 ;  /* 0x0000003c0c80723c */ /* 0x040fe20000041838 */
[----:B------:R-:W2:Y:S07]  /*aee0*/  LDSM.16.MT88.4 R56, [R187+0x4100] ;  /* 0x00410000bb38783b */ /* 0x000eae0000004200 */
[C---:B------:R-:W-:Y:S01]  /*aef0*/  HMMA.16816.F32.BF16 R124, R12.reuse, R62, R40 ;  /* 0x0000003e0c7c723c */ /* 0x040fe20000041828 */
[----:B------:R-:W2:Y:S07]  /*af00*/  LDSM.16.MT88.4 R60, [R185+0x1100] ;  /* 0x00110000b93c783b */ /* 0x000eae0000004200 */
[C---:B------:R-:W-:Y:S01]  /*af10*/  HMMA.16816.F32.BF16 R92, R12.reuse, R44, R8 ;  /* 0x0000002c0c5c723c */ /* 0x040fe20000041808 */
[----:B------:R-:W2:Y:S04]  /*af20*/  LDSM.16.MT88.4 R8, [R185+0x3100] ;  /* 0x00310000b908783b */ /* 0x000ea80000004200 */
[----:B------:R-:W-:Y:S03]  /*af30*/  LDSM.16.MT88.4 R44, [R188+0x3100] ;  /* 0x00310000bc2c783b */ /* 0x000fe60000004200 */
[C---:B------:R-:W-:Y:S08]  /*af40*/  HMMA.16816.F32.BF16 R88, R12.reuse, R72, R88 ;  /* 0x000000480c58723c */ /* 0x040ff00000041858 */
[C---:B------:R-:W-:Y:S08]  /*af50*/  HMMA.16816.F32.BF16 R80, R12.reuse, R74, R80 ;  /* 0x0000004a0c50723c */ /* 0x040ff00000041850 */
[C---:B-1----:R-:W-:Y:S01]  /*af60*/  HMMA.16816.F32.BF16 R116, R12.reuse, R48, R28 ;  /* 0x000000300c74723c */ /* 0x042fe2000004181c */
[----:B------:R-:W1:Y:S07]  /*af70*/  LDSM.16.MT88.4 R28, [R187+0x900] ;  /* 0x00090000bb1c783b */ /* 0x000e6e0000004200 */
[C---:B-----5:R-:W-:Y:S08]  /*af80*/  HMMA.16816.F32.BF16 R72, R12.reuse, R52, R36 ;  /* 0x000000340c48723c */ /* 0x060ff00000041824 */
[C---:B------:R-:W-:Y:S01]  /*af90*/  HMMA.16816.F32.BF16 R120, R12.reuse, R54, R32 ;  /* 0x000000360c78723c */ /* 0x040fe20000041820 */
[----:B------:R-:W-:Y:S07]  /*afa0*/  LDSM.16.MT88.4 R52, [R188+0x1100] ;  /* 0x00110000bc34783b */ /* 0x000fee0000004200 */
[----:B------:R-:W-:Y:S01]  /*afb0*/  HMMA.16816.F32.BF16 R112, R12, R50, R24 ;  /* 0x000000320c70723c */ /* 0x000fe20000041818 */
[----:B------:R-:W-:Y:S07]  /*afc0*/  LDSM.16.MT88.4 R48, [R186+0x3100] ;  /* 0x00310000ba30783b */ /* 0x000fee0000004200 */
[C---:B------:R-:W-:Y:S08]  /*afd0*/  HMMA.16816.F32.BF16 R24, R16.reuse, R64, RZ ;  /* 0x000000401018723c */ /* 0x040ff000000418ff */
[C---:B------:R-:W-:Y:S08]  /*afe0*/  HMMA.16816.F32.BF16 R40, R16.reuse, R66, RZ ;  /* 0x000000421028723c */ /* 0x040ff000000418ff */
[C---:B------:R-:W-:Y:S08]  /*aff0*/  HMMA.16816.F32.BF16 R36, R16.reuse, R68, RZ ;  /* 0x000000441024723c */ /* 0x040ff000000418ff */
[----:B------:R-:W-:Y:S08]  /*b000*/  HMMA.16816.F32.BF16 R32, R16, R70, RZ ;  /* 0x000000461020723c */ /* 0x000ff000000418ff */
[C---:B----4-:R-:W-:Y:S08]  /*b010*/  HMMA.16816.F32.BF16 R208, R20.reuse, R4, R140 ;  /* 0x0000000414d0723c */ /* 0x050ff0000004188c */
[----:B------:R-:W-:Y:S01]  /*b020*/  HMMA.16816.F32.BF16 R232, R20, R6, R136 ;  /* 0x0000000614e8723c */ /* 0x000fe20000041888 */
[----:B------:R-:W4:Y:S07]  /*b030*/  LDSM.16.MT88.4 R4, [R188+0x5100] ;  /* 0x00510000bc04783b */ /* 0x000f2e0000004200 */
[C---:B--2---:R-:W-:Y:S08]  /*b040*/  HMMA.16816.F32.BF16 R68, R16.reuse, R56, RZ ;  /* 0x000000381044723c */ /* 0x044ff000000418ff */
[----:B------:R-:W-:Y:S01]  /*b050*/  HMMA.16816.F32.BF16 R64, R16, R58, RZ ;  /* 0x0000003a1040723c */ /* 0x000fe200000418ff */
[----:B------:R-:W2:Y:S04]  /*b060*/  LDSM.16.MT88.4 R16, [R187+0x2900] ;  /* 0x00290000bb10783b */ /* 0x000ea80000004200 */
[----:B------:R-:W-:Y:S03]  /*b070*/  LDSM.16.MT88.4 R56, [R186+0x1100] ;  /* 0x00110000ba38783b */ /* 0x000fe60000004200 */
[C---:B------:R-:W-:Y:S08]  /*b080*/  HMMA.16816.F32.BF16 R104, R20.reuse, R60, R88 ;  /* 0x0000003c1468723c */ /* 0x040ff00000041858 */
[C---:B------:R-:W-:Y:S01]  /*b090*/  HMMA.16816.F32.BF16 R76, R20.reuse, R62, R80 ;  /* 0x0000003e144c723c */ /* 0x040fe20000041850 */
[----:B------:R-:W5:Y:S07]  /*b0a0*/  LDSM.16.MT88.4 R60, [R187+0x4900] ;  /* 0x00490000bb3c783b */ /* 0x000f6e0000004200 */
[C---:B------:R-:W-:Y:S01]  /*b0b0*/  HMMA.16816.F32.BF16 R80, R20.reuse, R8, R132 ;  /* 0x000000081450723c */ /* 0x040fe20000041884 */
[----:B------:R-:W-:Y:S07]  /*b0c0*/  LDSM.16.MT88.4 R132, [R187+0x1900] ;  /* 0x00190000bb84783b */ /* 0x000fee0000004200 */
[----:B------:R-:W-:Y:S01]  /*b0d0*/  HMMA.16816.F32.BF16 R88, R20, R10, R108 ;  /* 0x0000000a1458723c */ /* 0x000fe2000004186c */
[----:B------:R-:W3:Y:S04]  /*b0e0*/  LDSM.16.MT88.4 R8, [R186+0x5100] ;  /* 0x00510000ba08783b */ /* 0x000ee80000004200 */
[----:B------:R-:W-:Y:S03]  /*b0f0*/  LDSM.16.MT88.4 R108, [R185+0x1900] ;  /* 0x00190000b96c783b */ /* 0x000fe60000004200 */
[C---:B-1----:R-:W-:Y:S01]  /*b100*/  HMMA.16816.F32.BF16 R196, R12.reuse, R30, R40 ;  /* 0x0000001e0cc4723c */ /* 0x042fe20000041828 */
[----:B------:R-:W1:Y:S07]  /*b110*/  LDSM.16.MT88.4 R40, [R185+0x3900] ;  /* 0x00390000b928783b */ /* 0x000e6e0000004200 */
[----:B------:R-:W-:Y:S08]  /*b120*/  HMMA.16816.F32.BF16 R228, R12, R28, R24 ;  /* 0x0000001c0ce4723c */ /* 0x000ff00000041818 */
[C---:B----4-:R-:W-:Y:S08]  /*b130*/  HMMA.16816.F32.BF16 R28, R20.reuse, R4, R92 ;  /* 0x00000004141c723c */ /* 0x050ff0000004185c */
[----:B------:R-:W-:Y:S01]  /*b140*/  HMMA.16816.F32.BF16 R24, R20, R6, R84 ;  /* 0x000000061418723c */ /* 0x000fe20000041854 */
[----:B------:R-:W4:Y:S07]  /*b150*/  LDSM.16.MT88.4 R4, [R187+0x5100] ;  /* 0x00510000bb04783b */ /* 0x000f2e0000004200 */
[C---:B--2---:R-:W-:Y:S08]  /*b160*/  HMMA.16816.F32.BF16 R180, R12.reuse, R18, R32 ;  /* 0x000000120cb4723c */ /* 0x044ff00000041820 */
[C---:B------:R-:W-:Y:S01]  /*b170*/  HMMA.16816.F32.BF16 R172, R12.reuse, R16, R36 ;  /* 0x000000100cac723c */ /* 0x040fe20000041824 */
[----:B------:R-:W-:Y:S07]  /*b180*/  LDSM.16.MT88.4 R16, [R187+0x5900] ;  /* 0x00590000bb10783b */ /* 0x000fee0000004200 */
[C---:B-----5:R-:W-:Y:S08]  /*b190*/  HMMA.16816.F32.BF16 R168, R12.reuse, R60, R68 ;  /* 0x0000003c0ca8723c */ /* 0x060ff00000041844 */
[----:B------:R-:W-:Y:S01]  /*b1a0*/  HMMA.16816.F32.BF16 R144, R12, R62, R64 ;  /* 0x0000003e0c90723c */ /* 0x000fe20000041840 */
[----:B------:R-:W2:Y:S04]  /*b1b0*/  LDSM.16.MT88.4 R12, [R187+0x1100] ;  /* 0x00110000bb0c783b */ /* 0x000ea80000004200 */
[----:B------:R-:W-:Y:S03]  /*b1c0*/  LDSM.16.MT88.4 R64, [R187+0x3900] ;  /* 0x00390000bb40783b */ /* 0x000fe60000004200 */
[C---:B---3--:R-:W-:Y:S01]  /*b1d0*/  HMMA.16816.F32.BF16 R136, R20.reuse, R8, R116 ;  /* 0x000000081488723c */ /* 0x048fe20000041874 */
[----:B------:R-:W-:Y:S07]  /*b1e0*/  LDSM.16.MT88.4 R116, [R186+0x1900] ;  /* 0x00190000ba74783b */ /* 0x000fee0000004200 */
[C---:B------:R-:W-:Y:S01]  /*b1f0*/  HMMA.16816.F32.BF16 R32, R20.reuse, R10, R112 ;  /* 0x0000000a1420723c */ /* 0x040fe20000041870 */
[----:B------:R-:W3:Y:S07]  /*b200*/  LDSM.16.MT88.4 R8, [R187+0x3100] ;  /* 0x00310000bb08783b */ /* 0x000eee0000004200 */
[C---:B------:R-:W-:Y:S08]  /*b210*/  HMMA.16816.F32.BF16 R164, R20.reuse, R52, R164 ;  /* 0x0000003414a4723c */ /* 0x040ff000000418a4 */
[----:B------:R-:W-:Y:S08]  /*b220*/  HMMA.16816.F32.BF16 R176, R20, R54, R176 ;  /* 0x0000003614b0723c */ /* 0x000ff000000418b0 */
[----:B-1----:R-:W-:Y:S01]  /*b230*/  HMMA.16816.F32.BF16 R36, R96, R40, R80 ;  /* 0x000000286024723c */ /* 0x002fe20000041850 */
[----:B------:R-:W-:Y:S07]  /*b240*/  LDSM.16.MT88.4 R80, [R186+0x5900] ;  /* 0x00590000ba50783b */ /* 0x000fee0000004200 */
[C---:B------:R-:W-:Y:S08]  /*b250*/  HMMA.16816.F32.BF16 R148, R20.reuse, R56, R148 ;  /* 0x000000381494723c */ /* 0x040ff00000041894 */
[C---:B------:R-:W-:Y:S01]  /*b260*/  HMMA.16816.F32.BF16 R156, R20.reuse, R58, R156 ;  /* 0x0000003a149c723c */ /* 0x040fe2000004189c */
[----:B------:R-:W-:Y:S07]  /*b270*/  LDSM.16.MT88.4 R56, [R188+0x3900] ;  /* 0x00390000bc38783b */ /* 0x000fee0000004200 */
[C---:B------:R-:W-:Y:S08]  /*b280*/  HMMA.16816.F32.BF16 R160, R20.reuse, R48, R128 ;  /* 0x0000003014a0723c */ /* 0x040ff00000041880 */
[C---:B------:R-:W-:Y:S01]  /*b290*/  HMMA.16816.F32.BF16 R152, R20.reuse, R50, R124 ;  /* 0x000000321498723c */ /* 0x040fe2000004187c */
[----:B------:R-:W-:Y:S04]  /*b2a0*/  LDSM.16.MT88.4 R124, [R188+0x1900] ;  /* 0x00190000bc7c783b */ /* 0x000fe80000004200 */
[----:B------:R-:W-:Y:S03]  /*b2b0*/  LDSM.16.MT88.4 R48, [R186+0x3900] ;  /* 0x00390000ba30783b */ /* 0x000fe60000004200 */
[----:B------:R-:W-:Y:S01]  /*b2c0*/  HMMA.16816.F32.BF16 R52, R20, R44, R72 ;  /* 0x0000002c1434723c */ /* 0x000fe20000041848 */
[----:B------:R-:W1:Y:S07]  /*b2d0*/  LDSM.16.MT88.4 R72, [R185+0x5900] ;  /* 0x00590000b948783b */ /* 0x000e6e0000004200 */
[----:B------:R-:W-:Y:S01]  /*b2e0*/  HMMA.16816.F32.BF16 R40, R96, R42, R88 ;  /* 0x0000002a6028723c */ /* 0x000fe20000041858 */
[----:B------:R-:W5:Y:S07]  /*b2f0*/  LDSM.16.MT88.4 R88, [R188+0x5900] ;  /* 0x00590000bc58783b */ /* 0x000f6e0000004200 */
[C---:B----4-:R-:W-:Y:S07]  /*b300*/  HMMA.16816.F32.BF16 R92, R20.reuse, R4, R168 ;  /* 0x00000004145c723c */ /* 0x050fee00000418a8 */
[----:B------:R-:W-:Y:S01]  /*b310*/  MOV R5, 0x1 ;  /* 0x0000000100057802 */ /* 0x000fe20000000f00 */
[----:B--2---:R-:W-:Y:S03]  /*b320*/  HMMA.16816.F32.BF16 R128, R20, R12, R228 ;  /* 0x0000000c1480723c */ /* 0x004fe600000418e4 */
[----:B------:R-:W-:-:S05]  /*b330*/  ISETP.NE.AND P3, PT, R5, c[0x0][0x2c4], PT ;  /* 0x0000b10005007a0c */ /* 0x000fca0003f65270 */
[C---:B---3--:R-:W-:Y:S08]  /*b340*/  HMMA.16816.F32.BF16 R60, R20.reuse, R8, R172 ;  /* 0x00000008143c723c */ /* 0x048ff000000418ac */
[C---:B------:R-:W-:Y:S08]  /*b350*/  HMMA.16816.F32.BF16 R140, R20.reuse, R46, R120 ;  /* 0x0000002e148c723c */ /* 0x040ff00000041878 */
[C---:B------:R-:W-:Y:S08]  /*b360*/  HMMA.16816.F32.BF16 R12, R20.reuse, R14, R196 ;  /* 0x0000000e140c723c */ /* 0x040ff000000418c4 */
[C---:B------:R-:W-:Y:S08]  /*b370*/  HMMA.16816.F32.BF16 R8, R20.reuse, R10, R180 ;  /* 0x0000000a1408723c */ /* 0x040ff000000418b4 */
[----:B------:R-:W-:Y:S01]  /*b380*/  HMMA.16816.F32.BF16 R20, R20, R6, R144 ;  /* 0x000000061414723c */ /* 0x000fe20000041890 */
[----:B------:R-:W-:Y:S01]  /*b390*/  IMAD.SHL.U32 R4, R0, 0x80, RZ ;  /* 0x0000008000047824 */ /* 0x000fe200078e00ff */
[----:B------:R-:W-:-:S03]  /*b3a0*/  ISETP.LE.AND P2, PT, R5, c[0x0][0x32c], PT ;  /* 0x0000cb0005007a0c */ /* 0x000fc60003f43270 */
[----:B------:R-:W-:Y:S01]  /*b3b0*/  @P3 IMAD.HI.U32 R2, R4, c[0x0][0x2c8], RZ ;  /* 0x0000b20004023a27 */ /* 0x000fe200078e00ff */
[----:B------:R-:W-:Y:S02]  /*b3c0*/  MOV R0, R4 ;  /* 0x0000000400007202 */ /* 0x000fe40000000f00 */
[----:B------:R-:W-:Y:S02]  /*b3d0*/  HMMA.16816.F32.BF16 R104, R96, R108, R104 ;  /* 0x0000006c6068723c */ /* 0x000fe40000041868 */
[----:B------:R-:W-:-:S04]  /*b3e0*/  @P3 SHF.R.U32.HI R0, RZ, c[0x0][0x2cc], R2 ;  /* 0x0000b300ff003a19 */ /* 0x000fc80000011602 */
[----:B------:R-:W-:Y:S02]  /*b3f0*/  IADD3 R2, -R3, R101, R0 ;  /* 0x0000006503027210 */ /* 0x000fe40007ffe100 */
[----:B------:R-:W-:Y:S01]  /*b400*/  HMMA.16816.F32.BF16 R108, R96, R110, R76 ;  /* 0x0000006e606c723c */ /* 0x000fe2000004184c */
[----:B------:R-:W-:Y:S02]  /*b410*/  IADD3 R201, R201, -0x2, RZ ;  /* 0xfffffffec9c97810 */ /* 0x000fe40007ffe0ff */
[----:B------:R-:W-:-:S05]  /*b420*/  IADD3 R0, R2, c[0x0][0x328], RZ ;  /* 0x0000ca0002007a10 */ /* 0x000fca0007ffe0ff */
[C---:B-1----:R-:W-:Y:S08]  /*b430*/  HMMA.16816.F32.BF16 R68, R96.reuse, R72, R208 ;  /* 0x000000486044723c */ /* 0x042ff000000418d0 */
[C---:B------:R-:W-:Y:S08]  /*b440*/  HMMA.16816.F32.BF16 R112, R96.reuse, R116, R148 ;  /* 0x000000746070723c */ /* 0x040ff00000041894 */
[C---:B------:R-:W-:Y:S08]  /*b450*/  HMMA.16816.F32.BF16 R120, R96.reuse, R124, R164 ;  /* 0x0000007c6078723c */ /* 0x040ff000000418a4 */
[C---:B------:R-:W-:Y:S08]  /*b460*/  HMMA.16816.F32.BF16 R44, R96.reuse, R48, R160 ;  /* 0x00000030602c723c */ /* 0x040ff000000418a0 */
[C---:B------:R-:W-:Y:S08]  /*b470*/  HMMA.16816.F32.BF16 R52, R96.reuse, R56, R52 ;  /* 0x000000386034723c */ /* 0x040ff00000041834 */
[C---:B------:R-:W-:Y:S08]  /*b480*/  HMMA.16816.F32.BF16 R76, R96.reuse, R80, R136 ;  /* 0x00000050604c723c */ /* 0x040ff00000041888 */
[C---:B-----5:R-:W-:Y:S08]  /*b490*/  HMMA.16816.F32.BF16 R84, R96.reuse, R88, R28 ;  /* 0x000000586054723c */ /* 0x060ff0000004181c */
        /* <DEDUP_REMOVED lines=12> */
[----:B------:R-:W-:Y:S01]  /*b560*/  HMMA.16816.F32.BF16 R96, R96, R18, R20 ;  /* 0x000000126060723c */ /* 0x000fe20000041814 */
[----:B------:R-:W-:Y:S07]  /*b570*/  @!P2 BRA `(.L_x_392) ;  /* 0x000001100000a947 */ /* 0x000fee0003800000 */
[C---:B------:R-:W-:Y:S01]  /*b580*/  ISETP.GT.AND P0, PT, R2.reuse, RZ, PT ;  /* 0x000000ff0200720c */ /* 0x040fe20003f04270 */
[----:B------:R-:W-:Y:S01]  /*b590*/  BSSY B0, `(.L_x_393) ;  /* 0x000000c000007945 */ /* 0x000fe20003800000 */
[----:B------:R-:W-:-:S11]  /*b5a0*/  IADD3 R3, R2, -0x1, RZ ;  /* 0xffffffff02037810 */ /* 0x000fd60007ffe0ff */
[----:B------:R-:W-:Y:S05]  /*b5b0*/  @P0 BRA `(.L_x_394) ;  /* 0x0000006000000947 */ /* 0x000fea0003800000 */
[----:B------:R-:W-:Y:S01]  /*b5c0*/  ISETP.NE.AND P0, PT, R5, c[0x0][0x32c], PT ;  /* 0x0000cb0005007a0c */ /* 0x000fe20003f05270 */
[----:B------:R-:W-:-:S12]  /*b5d0*/  IMAD.MOV R2, RZ, RZ, -R2 ;  /* 0x000000ffff027224 */ /* 0x000fd800078e0a02 */
[----:B------:R-:W-:-:S05]  /*b5e0*/  @P0 IMAD.HI.U32 R3, R2, c[0x0][0x330], RZ ;  /* 0x0000cc0002030a27 */ /* 0x000fca00078e00ff */
[----:B------:R-:W-:-:S04]  /*b5f0*/  @P0 SHF.R.U32.HI R2, RZ, c[0x0][0x334], R3 ;  /* 0x0000cd00ff020a19 */ /* 0x000fc80000011603 */
[----:B------:R-:W-:Y:S01]  /*b600*/  LOP3.LUT R3, RZ, R2, RZ, 0x33, !PT ;  /* 0x00000002ff037212 */ /* 0x000fe200078e33ff */
[----:B------:R-:W-:Y:S05]  /*b610*/  BRA `(.L_x_395) ;  /* 0x0000003000007947 */ /* 0x000fea0003800000 */
.L_x_394:
[----:B------:R-:W-:-:S13]  /*b620*/  ISETP.NE.AND P0, PT, R5, c[0x0][0x32c], PT ;  /* 0x0000cb0005007a0c */ /* 0x000fda0003f05270 */
[----:B------:R-:W-:-:S05]  /*b630*/  @P0 IMAD.HI.U32 R2, R3, c[0x0][0x330], RZ ;  /* 0x0000cc0003020a27 */ /* 0x000fca00078e00ff */
[----:B------:R-:W-:Y:S02]  /*b640*/  @P0 SHF.R.U32.HI R3, RZ, c[0x0][0x334], R2 ;  /* 0x0000cd00ff030a19 */ /* 0x000fe40000011602 */
.L_x_395:
[----:B------:R-:W-:Y:S05]  /*b650*/  BSYNC B0 ;  /* 0x0000000000007941 */ /* 0x000fea0003800000 */
.L_x_393:
[----:B------:R-:W-:-:S05]  /*b660*/  MOV R2, c[0x0][0x32c] ;  /* 0x0000cb0000027a02 */ /* 0x000fca0000000f00 */
[----:B------:R-:W-:-:S05]  /*b670*/  IMAD R3, R3, R2, c[0x0][0x32c] ;  /* 0x0000cb0003037624 */ /* 0x000fca00078e0202 */
[----:B------:R-:W-:-:S04]  /*b680*/  IMNMX R0, R0, R3, PT ;  /* 0x0000000300007217 */ /* 0x000fc80003800200 */
.L_x_392:
[----:B------:R-:W-:-:S04]  /*b690*/  SHF.R.S32.HI R2, RZ, 0x1f, R0 ;  /* 0x0000001fff027819 */ /* 0x000fc80000011400 */
[----:B------:R-:W-:-:S04]  /*b6a0*/  LEA.HI R0, R2, R0, RZ, 0x6 ;  /* 0x0000000002007211 */ /* 0x000fc800078f30ff */
[----:B------:R-:W-:-:S04]  /*b6b0*/  SHF.R.S32.HI R0, RZ, 0x6, R0 ;  /* 0x00000006ff007819 */ /* 0x000fc80000011400 */
[----:B------:R-:W-:-:S04]  /*b6c0*/  IMNMX R215, R225, R0, !PT ;  /* 0x00000000e1d77217 */ /* 0x000fc80007800200 */
[----:B------:R-:W-:-:S13]  /*b6d0*/  ISETP.GE.AND P0, PT, R201, R215, PT ;  /* 0x000000d7c900720c */ /* 0x000fda0003f06270 */
[----:B------:R-:W-:Y:S05]  /*b6e0*/  @!P0 BRA `(.L_x_396) ;  /* 0x00003b8000008947 */ /* 0x000fea0003800000 */
[----:B------:R-:W-:Y:S01]  /*b6f0*/  ISETP.GE.AND P1, PT, R217, c[0x0][0x1d4], PT ;  /* 0x00007500d9007a0c */ /* 0x000fe20003f26270 */
[C---:B------:R-:W-:Y:S01]  /*b700*/  IMAD.SHL.U32 R216, R214.reuse, 0x2, RZ ;  /* 0x00000002d6d87824 */ /* 0x040fe200078e00ff */
[----:B------:R-:W-:Y:S01]  /*b710*/  SHF.L.U64.HI R200, R214, 0x1, R252 ;  /* 0x00000001d6c87819 */ /* 0x000fe200000102fc */
[C---:B------:R-:W-:Y:S01]  /*b720*/  IMAD.SHL.U32 R198, R245.reuse, 0x2, RZ ;  /* 0x00000002f5c67824 */ /* 0x040fe200078e00ff */
[----:B------:R-:W-:Y:S01]  /*b730*/  SHF.L.U64.HI R199, R245, 0x1, R248 ;  /* 0x00000001f5c77819 */ /* 0x000fe200000102f8 */
[C---:B------:R-:W-:Y:S01]  /*b740*/  IMAD.SHL.U32 R196, R244.reuse, 0x2, RZ ;  /* 0x00000002f4c47824 */ /* 0x040fe200078e00ff */
[----:B------:R-:W-:Y:S02]  /*b750*/  SEL R213, RZ, 0x10, P1 ;  /* 0x00000010ffd57807 */ /* 0x000fe40000800000 */
[----:B------:R-:W-:Y:S02]  /*b760*/  SHF.L.U64.HI R197, R244, 0x1, R247 ;  /* 0x00000001f4c57819 */ /* 0x000fe400000102f7 */
.L_x_417:
[----:B------:R-:W-:Y:S04]  /*b770*/  DEPBAR.LE SB0, 0x0 ;  /* 0x000080000000791a */ /* 0x000fe80000000000 */
[----:B------:R-:W-:Y:S01]  /*b780*/  WARPSYNC 0xffffffff ;  /* 0xffffffff00007948 */ /* 0x000fe20003800000 */
[----:B------:R-:W-:Y:S01]  /*b790*/  BAR.SYNC.DEFER_BLOCKING 0x0 ;  /* 0x0000000000007b1d */ /* 0x000fe20000010000 */
[----:B------:R-:W-:Y:S05]  /*b7a0*/  ISETP.GT.AND P0, PT, R225, R201, PT ;  /* 0x000000c9e100720c */ /* 0x000fea0003f04270 */
[----:B------:R1:W2:Y:S01]  /*b7b0*/  LDSM.16.M88.4 R32, [R192+0xc100] ;  /* 0x00c10000c020783b */ /* 0x0002a20000000200 */
[----:B------:R-:W-:Y:S03]  /*b7c0*/  BSSY B0, `(.L_x_397) ;  /* 0x0000041000007945 */ /* 0x000fe60003800000 */
[----:B------:R1:W3:Y:S04]  /*b7d0*/  LDSM.16.M88.4 R8, [R184+0x6100] ;  /* 0x00610000b808783b */ /* 0x0002e80000000200 */
[----:B------:R1:W4:Y:S04]  /*b7e0*/  LDSM.16.M88.4 R16, [R184+0x6900] ;  /* 0x00690000b810783b */ /* 0x0003280000000200 */
[----:B------:R1:W1:Y:S04]  /*b7f0*/  LDSM.16.M88.4 R24, [R184+0x7100] ;  /* 0x00710000b818783b */ /* 0x0002680000000200 */
[----:B------:R1:W1:Y:S04]  /*b800*/  LDSM.16.M88.4 R136, [R184+0x7900] ;  /* 0x00790000b888783b */ /* 0x0002680000000200 */
[----:B------:R1:W1:Y:S04]  /*b810*/  LDSM.16.M88.4 R140, [R193+0xc100] ;  /* 0x00c10000c18c783b */ /* 0x0002680000000200 */
[----:B------:R1:W1:Y:S04]  /*b820*/  LDSM.16.M88.4 R144, [R191] ;  /* 0x00000000bf90783b */ /* 0x0002680000000200 */
[----:B------:R1:W1:Y:S04]  /*b830*/  LDSM.16.M88.4 R148, [R191+0x800] ;  /* 0x00080000bf94783b */ /* 0x0002680000000200 */
[----:B------:R1:W1:Y:S04]  /*b840*/  LDSM.16.M88.4 R152, [R191+0x1000] ;  /* 0x00100000bf98783b */ /* 0x0002680000000200 */
[----:B------:R1:W1:Y:S01]  /*b850*/  LDSM.16.M88.4 R156, [R191+0x1800] ;  /* 0x00180000bf9c783b */ /* 0x0002620000000200 */
[----:B------:R-:W-:-:S05]  /*b860*/  @P0 BRA `(.L_x_398) ;  /* 0x0000036000000947 */ /* 0x000fca0003800000 */
[----:B------:R-:W-:Y:S01]  /*b870*/  IMAD.WIDE.U32 R2, R205, c[0x0][0x208], RZ ;  /* 0x00008200cd027a25 */ /* 0x000fe200078e00ff */
[----:B------:R-:W5:Y:S01]  /*b880*/  S2R R4, SR_CTAID.Y ;  /* 0x0000000000047919 */ /* 0x000f620000002600 */
[----:B------:R-:W-:Y:S02]  /*b890*/  SHF.R.S32.HI R0, RZ, 0x1f, R205 ;  /* 0x0000001fff007819 */ /* 0x000fe400000114cd */
[----:B------:R-:W-:Y:S03]  /*b8a0*/  SHF.R.S32.HI R5, RZ, 0x1f, R202 ;  /* 0x0000001fff057819 */ /* 0x000fe600000114ca */
[----:B------:R-:W-:Y:S02]  /*b8b0*/  IMAD R0, R0, c[0x0][0x208], RZ ;  /* 0x0000820000007a24 */ /* 0x000fe400078e02ff */
[----:B------:R-:W-:Y:S02]  /*b8c0*/  IMAD R5, R5, c[0x0][0x218], RZ ;  /* 0x0000860005057a24 */ /* 0x000fe400078e02ff */
[----:B------:R-:W-:Y:S02]  /*b8d0*/  IMAD R0, R205, c[0x0][0x20c], R0 ;  /* 0x00008300cd007a24 */ /* 0x000fe400078e0200 */
[C---:B------:R-:W-:Y:S03]  /*b8e0*/  IMAD R5, R202.reuse, c[0x0][0x21c], R5 ;  /* 0x00008700ca057a24 */ /* 0x040fe600078e0205 */
[----:B------:R-:W-:Y:S05]  /*b8f0*/  IADD3 R3, R3, R0, RZ ;  /* 0x0000000003037210 */ /* 0x000fea0007ffe0ff */
[----:B------:R-:W-:Y:S04]  /*b900*/  IMAD.WIDE.U32 R2, R202, c[0x0][0x218], R2 ;  /* 0x00008600ca027a25 */ /* 0x000fe800078e0002 */
[----:B-----5:R-:W-:Y:S05]  /*b910*/  IMAD.WIDE.U32 R6, R4, c[0x0][0x210], RZ ;  /* 0x0000840004067a25 */ /* 0x020fea00078e00ff */
[----:B------:R-:W-:Y:S04]  /*b920*/  IADD3 R0, P0, R6, R2, RZ ;  /* 0x0000000206007210 */ /* 0x000fe80007f1e0ff */
[----:B------:R-:W-:Y:S02]  /*b930*/  IADD3.X R5, R240, R3, R5, P0, !PT ;  /* 0x00000003f0057210 */ /* 0x000fe400007fe405 */
[C---:B------:R-:W-:Y:S04]  /*b940*/  LEA R15, P0, R0.reuse, c[0x0][0x1f8], 0x1 ;  /* 0x00007e00000f7a11 */ /* 0x040fe800078008ff */
[----:B------:R-:W-:Y:S01]  /*b950*/  LEA.HI.X R5, R0, c[0x0][0x1fc], R5, 0x1, P0 ;  /* 0x00007f0000057a11 */ /* 0x000fe200000f0c05 */
[----:B------:R-:W-:-:S06]  /*b960*/  BRA.DIV ~URZ, `(.L_x_399) ;  /* 0x0000da627f007947 */ /* 0x000fcc000b800000 */
[----:B------:R4:W3:Y:S02]  /*b970*/  SHFL.IDX PT, R4, R5, RZ, 0x181f ;  /* 0x00181fff05047589 */ /* 0x0008e400000e0000 */
.L_x_491:
[----:B------:R-:W-:-:S05]  /*b980*/  BRA.DIV ~URZ, `(.L_x_400) ;  /* 0x0000dac27f007947 */ /* 0x000fca000b800000 */
[----:B------:R-:W5:Y:S01]  /*b990*/  SHFL.IDX PT, R0, R15, RZ, 0x181f ;  /* 0x00181fff0f007589 */ /* 0x000f6200000e0000 */
[----:B------:R-:W-:Y:S01]  /*b9a0*/  ISETP.GE.AND P1, PT, R217, c[0x0][0x1d4], PT ;  /* 0x00007500d9007a0c */ /* 0x000fe20003f26270 */
[----:B------:R-:W-:Y:S01]  /*b9b0*/  IMAD.MOV.U32 R14, RZ, RZ, R213 ;  /* 0x000000ffff0e7224 */ /* 0x000fe200078e00d5 */
[----:B-----5:R-:W-:Y:S05]  /*b9c0*/  IADD3 R2, P0, R0, R216, RZ ;  /* 0x000000d800027210 */ /* 0x020fea0007f1e0ff */
[----:B---3--:R-:W-:Y:S01]  /*b9d0*/  IMAD.X R3, R4, 0x1, R200, P0 ;  /* 0x0000000104037824 */ /* 0x008fe200000e06c8 */
[----:B------:R-:W-:Y:S04]  /*b9e0*/  IADD3 R12, P0, R0, R198, RZ ;  /* 0x000000c6000c7210 */ /* 0x000fe80007f1e0ff */
[----:B------:R-:W-:Y:S01]  /*b9f0*/  @!PT LDS RZ, [RZ] ;  /* 0x00000000fffff984 */ /* 0x000fe20000000800 */
[----:B------:R-:W-:Y:S01]  /*ba00*/  @!PT LDS RZ, [RZ] ;  /* 0x00000000fffff984 */ /* 0x000fe20000000800 */
[----:B------:R3:W-:Y:S01]  /*ba10*/  LDGSTS.E.BYPASS.LTC128B.128 [R204], [R2.64], !P6 ;  /* 0x0000000002cc7fae */ /* 0x0007e2000f101d46 */
[----:B------:R-:W-:Y:S01]  /*ba20*/  IMAD.X R13, R4, 0x1, R199, P0 ;  /* 0x00000001040d7824 */ /* 0x000fe200000e06c7 */
[----:B------:R-:W-:Y:S02]  /*ba30*/  IADD3 R6, P0, R0, R196, RZ ;  /* 0x000000c400067210 */ /* 0x000fe40007f1e0ff */
[----:B------:R-:W4:Y:S02]  /*ba40*/  SHFL.IDX PT, R0, R15, 0x1, 0x181f ;  /* 0x00381f000f007f89 */ /* 0x000f2400000e0000 */
[----:B------:R-:W-:Y:S02]  /*ba50*/  IADD3.X R7, R4, R197, RZ, P0, !PT ;  /* 0x000000c504077210 */ /* 0x000fe400007fe4ff */
[----:B------:R3:W-:Y:S04]  /*ba60*/  LDGSTS.E.BYPASS.LTC128B.128 [R204+0x2000], [R12.64], !P1 ;  /* 0x020000000ccc7fae */ /* 0x0007e8000c901d46 */
[----:B------:R5:W2:Y:S04]  /*ba70*/  SHFL.IDX PT, R4, R5, 0x1, 0x181f ;  /* 0x00381f0005047f89 */ /* 0x000aa800000e0000 */
[----:B------:R3:W-:Y:S01]  /*ba80*/  LDGSTS.E.BYPASS.LTC128B.128 [R204+0x4000], [R6.64], !P5 ;  /* 0x0400000006cc7fae */ /* 0x0007e2000e901d46 */
[----:B----45:R-:W-:Y:S03]  /*ba90*/  MOV R5, R249 ;  /* 0x000000f900057202 */ /* 0x030fe60000000f00 */
.L_x_492:
[----:B---3--:R-:W-:Y:S02]  /*baa0*/  IADD3 R12, -R14, 0x10, RZ ;  /* 0x000000100e0c7810 */ /* 0x008fe40007ffe1ff */
[C---:B------:R-:W-:Y:S02]  /*bab0*/  IADD3 R6, -R5.reuse, 0x10, RZ ;  /* 0x0000001005067810 */ /* 0x040fe40007ffe1ff */
[----:B------:R-:W-:Y:S02]  /*bac0*/  LOP3.LUT R12, R12, 0xf, RZ, 0xc0, !PT ;  /* 0x0000000f0c0c7812 */ /* 0x000fe400078ec0ff */
[----:B------:R-:W-:Y:S02]  /*bad0*/  LOP3.LUT R6, R6, 0xf, RZ, 0xc0, !PT ;  /* 0x0000000f06067812 */ /* 0x000fe400078ec0ff */
[----:B------:R-:W-:Y:S04]  /*bae0*/  IADD3 R12, P1, P0, R12, R0, R198 ;  /* 0x000000000c0c7210 */ /* 0x000fe8000783e0c6 */
[----:B--2---:R-:W-:Y:S02]  /*baf0*/  IADD3.X R13, RZ, R4, R199, P1, P0 ;  /* 0x00000004ff0d7210 */ /* 0x004fe40000fe04c7 */
[----:B------:R-:W-:Y:S04]  /*bb00*/  IADD3 R6, P1, P0, R6, R0, R196 ;  /* 0x0000000006067210 */ /* 0x000fe8000783e0c4 */
[----:B------:R-:W-:Y:S02]  /*bb10*/  IADD3.X R7, RZ, R4, R197, P1, P0 ;  /* 0x00000004ff077210 */ /* 0x000fe40000fe04c5 */
[----:B------:R-:W-:Y:S05]  /*bb20*/  IADD3 R2, P0, R0, R216, RZ ;  /* 0x000000d800027210 */ /* 0x000fea0007f1e0ff */
[----:B------:R-:W-:Y:S01]  /*bb30*/  IMAD.X R3, R4, 0x1, R200, P0 ;  /* 0x0000000104037824 */ /* 0x000fe200000e06c8 */
[----:B------:R-:W-:Y:S04]  /*bb40*/  ISETP.NE.U32.AND P0, PT, R14, RZ, PT ;  /* 0x000000ff0e00720c */ /* 0x000fe80003f05070 */
[----:B------:R-:W-:Y:S01]  /*bb50*/  @!PT LDS RZ, [RZ] ;  /* 0x00000000fffff984 */ /* 0x000fe20000000800 */
[----:B------:R-:W-:Y:S01]  /*bb60*/  @!PT LDS RZ, [RZ] ;  /* 0x00000000fffff984 */ /* 0x000fe20000000800 */
[----:B------:R-:W-:Y:S01]  /*bb70*/  @!PT LDS RZ, [RZ] ;  /* 0x00000000fffff984 */ /* 0x000fe20000000800 */
[----:B------:R2:W-:Y:S09]  /*bb80*/  LDGSTS.E.BYPASS.LTC128B.128 [R204+0x1000], [R2.64], !P6 ;  /* 0x0100000002cc7fae */ /* 0x0005f2000f101d46 */
[----:B------:R2:W-:Y:S01]  /*bb90*/  LDGSTS.E.BYPASS.LTC128B.128.ZFILL [R204+0x3000], [R12.64], P0 ;  /* 0x030000000ccc7fae */ /* 0x0005e20008141d46 */
[----:B------:R-:W-:Y:S11]  /*bba0*/  ISETP.NE.U32.AND P0, PT, R5, RZ, PT ;  /* 0x000000ff0500720c */ /* 0x000ff60003f05070 */
[----:B------:R-:W-:Y:S02]  /*bbb0*/  @!UPT UIADD3 URZ, URZ, URZ, URZ ;  /* 0x0000003f3f3ff290 */ /* 0x000fe4000fffe03f */
[----:B------:R2:W-:Y:S02]  /*bbc0*/  LDGSTS.E.BYPASS.LTC128B.128.ZFILL [R204+0x5000], [R6.64], P0 ;  /* 0x0500000006cc7fae */ /* 0x0005e40008141d46 */
.L_x_398:
[----:B------:R-:W-:Y:S05]  /*bbd0*/  BSYNC B0 ;  /* 0x0000000000007941 */ /* 0x000fea0003800000 */
.L_x_397:
[----:B------:R-:W0:Y:S01]  /*bbe0*/  LDGDEPBAR ;  /* 0x00000000000079af */ /* 0x000e220000000000 */
[----:B------:R-:W-:Y:S01]  /*bbf0*/  WARPSYNC 0xffffffff ;  /* 0xffffffff00007948 */ /* 0x000fe20003800000 */
[C---:B--23--:R-:W-:Y:S01]  /*bc00*/  HMMA.16816.F32.BF16 R4, R32.reuse, R8, RZ ;  /* 0x000000082004723c */ /* 0x04cfe200000418ff */
[----:B------:R-:W-:Y:S02]  /*bc10*/  BSSY B0, `(.L_x_401) ;  /* 0x0000119000007945 */ /* 0x000fe40003800000 */
[----:B------:R-:W-:Y:S03]  /*bc20*/  ISETP.GT.AND P0, PT, R201, R225, PT ;  /* 0x000000e1c900720c */ /* 0x000fe60003f04270 */
[----:B------:R-:W-:Y:S02]  /*bc30*/  LDSM.16.M88.4 R160, [R195+0xc100] ;  /* 0x00c10000c3a0783b */ /* 0x000fe40000000200 */
[C---:B------:R-:W-:Y:S06]  /*bc40*/  HMMA.16816.F32.BF16 R8, R32.reuse, R10, RZ ;  /* 0x0000000a2008723c */ /* 0x040fec00000418ff */
[----:B------:R-:W2:Y:S02]  /*bc50*/  LDSM.16.M88.4 R164, [R190+0x6100] ;  /* 0x00610000bea4783b */ /* 0x000ea40000000200 */
[C---:B----4-:R-:W-:Y:S06]  /*bc60*/  HMMA.16816.F32.BF16 R12, R32.reuse, R16, RZ ;  /* 0x00000010200c723c */ /* 0x050fec00000418ff */
[----:B------:R-:W-:Y:S02]  /*bc70*/  LDSM.16.M88.4 R168, [R190+0x7100] ;  /* 0x00710000bea8783b */ /* 0x000fe40000000200 */
[C---:B------:R-:W-:Y:S06]  /*bc80*/  HMMA.16816.F32.BF16 R16, R32.reuse, R18, RZ ;  /* 0x000000122010723c */ /* 0x040fec00000418ff */
[----:B------:R-:W-:Y:S02]  /*bc90*/  LDSM.16.M88.4 R172, [R190+0x7900] ;  /* 0x00790000beac783b */ /* 0x000fe40000000200 */
[C---:B-1----:R-:W-:Y:S06]  /*bca0*/  HMMA.16816.F32.BF16 R20, R32.reuse, R24, RZ ;  /* 0x000000182014723c */ /* 0x042fec00000418ff */
[----:B------:R-:W-:Y:S02]  /*bcb0*/  LDSM.16.M88.4 R176, [R194+0xc100] ;  /* 0x00c10000c2b0783b */ /* 0x000fe40000000200 */
[C---:B------:R-:W-:Y:S06]  /*bcc0*/  HMMA.16816.F32.BF16 R24, R32.reuse, R26, RZ ;  /* 0x0000001a2018723c */ /* 0x040fec00000418ff */
[----:B------:R-:W-:Y:S02]  /*bcd0*/  LDSM.16.M88.4 R180, [R189] ;  /* 0x00000000bdb4783b */ /* 0x000fe40000000200 */
[C---:B------:R-:W-:Y:S08]  /*bce0*/  HMMA.16816.F32.BF16 R28, R32.reuse, R136, RZ ;  /* 0x00000088201c723c */ /* 0x040ff000000418ff */
        /* <DEDUP_REMOVED lines=23> */
[----:B------:R-:W-:Y:S07]  /*be60*/  LDSM.16.M88.4 R168, [R193+0x10100] ;  /* 0x01010000c1a8783b */ /* 0x000fee0000000200 */
[C---:B------:R-:W-:Y:S08]  /*be70*/  HMMA.16816.F32.BF16 R28, R160.reuse, R172, R28 ;  /* 0x000000aca01c723c */ /* 0x040ff0000004181c */
[----:B------:R-:W-:Y:S01]  /*be80*/  HMMA.16816.F32.BF16 R32, R160, R174, R32 ;  /* 0x000000aea020723c */ /* 0x000fe20000041820 */
[----:B------:R-:W4:Y:S07]  /*be90*/  LDSM.16.M88.4 R160, [R184+0x9100] ;  /* 0x00910000b8a0783b */ /* 0x000f2e0000000200 */
[C---:B------:R-:W-:Y:S01]  /*bea0*/  HMMA.16816.F32.BF16 R4, R176.reuse, R180, R4 ;  /* 0x000000b4b004723c */ /* 0x040fe20000041804 */
[----:B------:R-:W5:Y:S07]  /*beb0*/  LDSM.16.M88.4 R172, [R191+0x2000] ;  /* 0x00200000bfac783b */ /* 0x000f6e0000000200 */
        /* <DEDUP_REMOVED lines=20> */
[----:B------:R-:W-:Y:S07]  /*c000*/  LDSM.16.M88.4 R160, [R194+0x10100] ;  /* 0x01010000c2a0783b */ /* 0x000fee0000000200 */
[C---:B------:R-:W-:Y:S08]  /*c010*/  HMMA.16816.F32.BF16 R28, R152.reuse, R164, R28 ;  /* 0x000000a4981c723c */ /* 0x040ff0000004181c */
[----:B------:R-:W-:Y:S01]  /*c020*/  HMMA.16816.F32.BF16 R32, R152, R166, R32 ;  /* 0x000000a69820723c */ /* 0x000fe20000041820 */
[----:B------:R-:W4:Y:S07]  /*c030*/  LDSM.16.M88.4 R152, [R190+0x9100] ;  /* 0x00910000be98783b */ /* 0x000f2e0000000200 */
[C---:B-----5:R-:W-:Y:S01]  /*c040*/  HMMA.16816.F32.BF16 R4, R168.reuse, R172, R4 ;  /* 0x000000aca804723c */ /* 0x060fe20000041804 */
        /* <DEDUP_REMOVED lines=22> */
[C---:B------:R-:W-:Y:S08]  /*c1b0*/  HMMA.16816.F32.BF16 R28, R176.reuse, R156, R28 ;  /* 0x0000009cb01c723c */ /* 0x040ff0000004181c */
[----:B------:R-:W-:Y:S01]  /*c1c0*/  HMMA.16816.F32.BF16 R32, R176, R158, R32 ;  /* 0x0000009eb020723c */ /* 0x000fe20000041820 */
[----:B------:R-:W1:Y:S07]  /*c1d0*/  LDSM.16.M88.4 R156, [R184+0xb900] ;  /* 0x00b90000b89c783b */ /* 0x000e6e0000000200 */
        /* <DEDUP_REMOVED lines=41> */
[C---:B------:R-:W-:Y:S08]  /*c470*/  HMMA.16816.F32.BF16 R24, R160.reuse, R154, R24 ;  /* 0x0000009aa018723c */ /* 0x040ff00000041818 */
[C---:B------:R-:W-:Y:S08]  /*c480*/  HMMA.16816.F32.BF16 R28, R160.reuse, R156, R28 ;  /* 0x0000009ca01c723c */ /* 0x040ff0000004181c */
[----:B------:R-:W-:Y:S08]  /*c490*/  HMMA.16816.F32.BF16 R32, R160, R158, R32 ;  /* 0x0000009ea020723c */ /* 0x000ff00000041820 */
[C---:B-----5:R-:W-:Y:S08]  /*c4a0*/  HMMA.16816.F32.BF16 R4, R168.reuse, R172, R4 ;  /* 0x000000aca804723c */ /* 0x060ff00000041804 */
[C---:B------:R-:W-:Y:S08]  /*c4b0*/  HMMA.16816.F32.BF16 R8, R168.reuse, R174, R8 ;  /* 0x000000aea808723c */ /* 0x040ff00000041808 */
[C---:B-1----:R-:W-:Y:S08]  /*c4c0*/  HMMA.16816.F32.BF16 R12, R168.reuse, R136, R12 ;  /* 0x00000088a80c723c */ /* 0x042ff0000004180c */
[----:B------:R-:W-:Y:S01]  /*c4d0*/  FMUL.FTZ R4, R4, c[0x0][0x320] ;  /* 0x0000c80004047a20 */ /* 0x000fe20000410000 */
[C---:B------:R-:W-:Y:S03]  /*c4e0*/  HMMA.16816.F32.BF16 R16, R168.reuse, R138, R16 ;  /* 0x0000008aa810723c */ /* 0x040fe60000041810 */
[----:B------:R-:W1:Y:S01]  /*c4f0*/  MUFU.TANH R147, R4 ;  /* 0x0000000400937308 */ /* 0x000e620000002400 */
[----:B------:R-:W-:Y:S02]  /*c500*/  FMUL.FTZ R5, R5, c[0x0][0x320] ;  /* 0x0000c80005057a20 */ /* 0x000fe40000410000 */
[----:B------:R-:W-:Y:S02]  /*c510*/  FMUL.FTZ R6, R6, c[0x0][0x320] ;  /* 0x0000c80006067a20 */ /* 0x000fe40000410000 */
[----:B------:R-:W-:Y:S04]  /*c520*/  FMUL.FTZ R7, R7, c[0x0][0x320] ;  /* 0x0000c80007077a20 */ /* 0x000fe80000410000 */
[----:B------:R-:W-:Y:S01]  /*c530*/  FMUL.FTZ R8, R8, c[0x0][0x320] ;  /* 0x0000c80008087a20 */ /* 0x000fe20000410000 */
[----:B------:R-:W2:Y:S01]  /*c540*/  MUFU.TANH R146, R5 ;  /* 0x0000000500927308 */ /* 0x000ea20000002400 */
[----:B------:R-:W-:Y:S02]  /*c550*/  FMUL.FTZ R9, R9, c[0x0][0x320] ;  /* 0x0000c80009097a20 */ /* 0x000fe40000410000 */
[----:B------:R-:W-:Y:S02]  /*c560*/  FMUL.FTZ R10, R10, c[0x0][0x320] ;  /* 0x0000c8000a0a7a20 */ /* 0x000fe40000410000 */
[----:B------:R-:W-:Y:S02]  /*c570*/  FMUL.FTZ R11, R11, c[0x0][0x320] ;  /* 0x0000c8000b0b7a20 */ /* 0x000fe40000410000 */
[----:B------:R-:W-:Y:S02]  /*c580*/  FMUL.FTZ R14, R14, c[0x0][0x320] ;  /* 0x0000c8000e0e7a20 */ /* 0x000fe40000410000 */
        /* <DEDUP_REMOVED lines=8> */
[----:B------:R-:W-:Y:S09]  /*c610*/  FMUL.FTZ R13, R13, c[0x0][0x320] ;  /* 0x0000c8000d0d7a20 */ /* 0x000ff20000410000 */
[----:B------:R-:W1:Y:S10]  /*c620*/  MUFU.TANH R145, R8 ;  /* 0x0000000800917308 */ /* 0x000e740000002400 */
[----:B------:R-:W1:Y:S01]  /*c630*/  MUFU.TANH R142, R9 ;  /* 0x00000009008e7308 */ /* 0x000e620000002400 */
[----:B----4-:R-:W4:Y:S09]  /*c640*/  LDSM.16.M88.4 R4, [R189+0x5000] ;  /* 0x00500000bd04783b */ /* 0x010f320000000200 */
[----:B------:R-:W1:Y:S10]  /*c650*/  MUFU.TANH R149, R10 ;  /* 0x0000000a00957308 */ /* 0x000e740000002400 */
[----:B------:R5:W1:Y:S10]  /*c660*/  MUFU.TANH R148, R11 ;  /* 0x0000000b00947308 */ /* 0x000a740000002400 */
[----:B------:R-:W1:Y:S10]  /*c670*/  MUFU.TANH R138, R14 ;  /* 0x0000000e008a7308 */ /* 0x000e740000002400 */
[----:B------:R-:W1:Y:S01]  /*c680*/  MUFU.TANH R144, R15 ;  /* 0x0000000f00907308 */ /* 0x000e620000002400 */
[----:B-----5:R-:W5:Y:S01]  /*c690*/  LDSM.16.M88.4 R8, [R189+0x5800] ;  /* 0x00580000bd08783b */ /* 0x020f620000000200 */
[----:B------:R-:W-:Y:S04]  /*c6a0*/  DEPBAR.LE SB0, 0x0 ;  /* 0x000080000000791a */ /* 0x000fe80000000000 */
[C---:B----4-:R-:W-:Y:S04]  /*c6b0*/  HMMA.16816.F32.BF16 R20, R168.reuse, R4, R20 ;  /* 0x00000004a814723c */ /* 0x050fe80000041814 */
[----:B------:R-:W4:Y:S01]  /*c6c0*/  MUFU.TANH R143, R16 ;  /* 0x00000010008f7308 */ /* 0x000f220000002400 */
[----:B------:R-:W-:Y:S03]  /*c6d0*/  BAR.SYNC.DEFER_BLOCKING 0x0 ;  /* 0x0000000000007b1d */ /* 0x000fe60000010000 */
[C---:B------:R-:W-:Y:S06]  /*c6e0*/  HMMA.16816.F32.BF16 R24, R168.reuse, R6, R24 ;  /* 0x00000006a818723c */ /* 0x040fec0000041818 */
[----:B------:R-:W1:Y:S10]  /*c6f0*/  MUFU.TANH R103, R17 ;  /* 0x0000001100677308 */ /* 0x000e740000002400 */
[----:B------:R-:W1:Y:S01]  /*c700*/  MUFU.TANH R137, R18 ;  /* 0x0000001200897308 */ /* 0x000e620000002400 */
[----:B------:R-:W-:Y:S02]  /*c710*/  FMUL.FTZ R20, R20, c[0x0][0x320] ;  /* 0x0000c80014147a20 */ /* 0x000fe40000410000 */
[----:B------:R-:W-:Y:S02]  /*c720*/  FMUL.FTZ R21, R21, c[0x0][0x320] ;  /* 0x0000c80015157a20 */ /* 0x000fe40000410000 */
[----:B------:R-:W-:Y:S02]  /*c730*/  FMUL.FTZ R22, R22, c[0x0][0x320] ;  /* 0x0000c80016167a20 */ /* 0x000fe40000410000 */
[----:B------:R-:W-:Y:S03]  /*c740*/  FMUL.FTZ R23, R23, c[0x0][0x320] ;  /* 0x0000c80017177a20 */ /* 0x000fe60000410000 */
[----:B------:R1:W1:Y:S01]  /*c750*/  MUFU.TANH R136, R19 ;  /* 0x0000001300887308 */ /* 0x0002620000002400 */
[----:B------:R-:W-:Y:S02]  /*c760*/  FMUL.FTZ R26, R26, c[0x0][0x320] ;  /* 0x0000c8001a1a7a20 */ /* 0x000fe40000410000 */
[----:B------:R-:W-:Y:S01]  /*c770*/  FMUL.FTZ R27, R27, c[0x0][0x320] ;  /* 0x0000c8001b1b7a20 */ /* 0x000fe20000410000 */
[C---:B-----5:R-:W-:Y:S06]  /*c780*/  HMMA.16816.F32.BF16 R28, R168.reuse, R8, R28 ;  /* 0x00000008a81c723c */ /* 0x060fec000004181c */
[----:B------:R5:W2:Y:S02]  /*c790*/  MUFU.TANH R101, R20 ;  /* 0x0000001400657308 */ /* 0x000aa40000002400 */
[----:B------:R-:W-:Y:S08]  /*c7a0*/  HMMA.16816.F32.BF16 R32, R168, R10, R32 ;  /* 0x0000000aa820723c */ /* 0x000ff00000041820 */
[----:B------:R2:W2:Y:S01]  /*c7b0*/  MUFU.TANH R140, R12 ;  /* 0x0000000c008c7308 */ /* 0x0004a20000002400 */
[----:B-1----:R-:W-:Y:S07]  /*c7c0*/  FMUL.FTZ R19, R25, c[0x0][0x320] ;  /* 0x0000c80019137a20 */ /* 0x002fee0000410000 */
[----:B------:R-:W-:Y:S02]  /*c7d0*/  FMUL.FTZ R17, R28, c[0x0][0x320] ;  /* 0x0000c8001c117a20 */ /* 0x000fe40000410000 */
[----:B------:R1:W1:Y:S01]  /*c7e0*/  MUFU.TANH R141, R13 ;  /* 0x0000000d008d7308 */ /* 0x0002620000002400 */
        /* <DEDUP_REMOVED lines=8> */
[----:B------:R-:W-:Y:S05]  /*c870*/  FMUL.FTZ R35, R35, c[0x0][0x320] ;  /* 0x0000c80023237a20 */ /* 0x000fea0000410000 */
        /* <DEDUP_REMOVED lines=14> */
[----:B------:R-:W-:-:S05]  /*c960*/  @!P0 BRA `(.L_x_402) ;  /* 0x0000043000008947 */ /* 0x000fca0003800000 */
[----:B--234-:R-:W-:Y:S01]  /*c970*/  MOV R202, RZ ;  /* 0x000000ff00ca7202 */ /* 0x01cfe20000000f00 */
[----:B------:R-:W-:Y:S02]  /*c980*/  IMAD.MOV.U32 R0, RZ, RZ, 0x1 ;  /* 0x00000001ff007424 */ /* 0x000fe400078e00ff */
[----:B------:R-:W-:Y:S03]  /*c990*/  IMAD R2, R201, 0x40, R227 ;  /* 0x00000040c9027824 */ /* 0x000fe600078e02e3 */
[----:B------:R-:W-:Y:S02]  /*c9a0*/  ISETP.NE.AND P0, PT, R0, c[0x0][0x2b8], PT ;  /* 0x0000ae0000007a0c */ /* 0x000fe40003f05270 */
[----:B------:R-:W-:Y:S05]  /*c9b0*/  IADD3 R2, R2, -0x40, R219 ;  /* 0xffffffc002027810 */ /* 0x000fea0007ffe0db */
[----:B------:R-:W-:Y:S06]  /*c9c0*/  IMAD.MOV.U32 R0, RZ, RZ, R2 ;  /* 0x000000ffff007224 */ /* 0x000fec00078e0002 */
        /* <DEDUP_REMOVED lines=8> */
[C---:B------:R-:W-:Y:S01]  /*ca50*/  IMAD.WIDE.U32 R2, R205.reuse, c[0x0][0x1e0], RZ ;  /* 0x00007800cd027a25 */ /* 0x040fe200078e00ff */
[----:B------:R-:W-:Y:S01]  /*ca60*/  SHF.R.S32.HI R0, RZ, 0x1f, R205 ;  /* 0x0000001fff007819 */ /* 0x000fe200000114cd */
[----:B------:R-:W2:Y:S04]  /*ca70*/  @!P4 LDG.E R202, [R4.64] ;  /* 0x0000000604cac981 */ /* 0x000ea8000c1e1900 */
[----:B------:R-:W-:Y:S04]  /*ca80*/  IMAD R0, R0, c[0x0][0x1e0], RZ ;  /* 0x0000780000007a24 */ /* 0x000fe800078e02ff */
[----:B------:R-:W-:Y:S05]  /*ca90*/  IMAD R0, R205, c[0x0][0x1e4], R0 ;  /* 0x00007900cd007a24 */ /* 0x000fea00078e0200 */
[----:B------:R-:W-:Y:S02]  /*caa0*/  IADD3 R3, R3, R0, RZ ;  /* 0x0000000003037210 */ /* 0x000fe40007ffe0ff */
        /* <DEDUP_REMOVED lines=8> */
[----:B------:R-:W-:-:S06]  /*cb30*/  BRA.DIV ~URZ, `(.L_x_403) ;  /* 0x0000cb527f007947 */ /* 0x000fcc000b800000 */
[----:B------:R2:W3:Y:S02]  /*cb40*/  SHFL.IDX PT, R4, R5, RZ, 0x181f ;  /* 0x00181fff05047589 */ /* 0x0004e400000e0000 */
.L_x_493:
[----:B------:R-:W-:-:S05]  /*cb50*/  BRA.DIV ~URZ, `(.L_x_404) ;  /* 0x0000cbb27f007947 */ /* 0x000fca000b800000 */
[----:B------:R-:W4:Y:S01]  /*cb60*/  SHFL.IDX PT, R0, R11, RZ, 0x181f ;  /* 0x00181fff0b007589 */ /* 0x000f2200000e0000 */
[----:B------:R-:W-:Y:S01]  /*cb70*/  ISETP.GE.AND P1, PT, R217, c[0x0][0x1d4], PT ;  /* 0x00007500d9007a0c */ /* 0x000fe20003f26270 */
[----:B------:R-:W-:Y:S01]  /*cb80*/  IMAD.MOV.U32 R10, RZ, RZ, R213 ;  /* 0x000000ffff0a7224 */ /* 0x000fe200078e00d5 */
[----:B----4-:R-:W-:Y:S05]  /*cb90*/  IADD3 R2, P0, R0, R216, RZ ;  /* 0x000000d800027210 */ /* 0x010fea0007f1e0ff */
[----:B---3--:R-:W-:Y:S01]  /*cba0*/  IMAD.X R3, R4, 0x1, R200, P0 ;  /* 0x0000000104037824 */ /* 0x008fe200000e06c8 */
[----:B------:R-:W-:Y:S04]  /*cbb0*/  IADD3 R8, P0, R0, R198, RZ ;  /* 0x000000c600087210 */ /* 0x000fe80007f1e0ff */
[----:B------:R-:W-:Y:S01]  /*cbc0*/  @!PT LDS RZ, [RZ] ;  /* 0x00000000fffff984 */ /* 0x000fe20000000800 */
[----:B------:R-:W-:Y:S01]  /*cbd0*/  @!PT LDS RZ, [RZ] ;  /* 0x00000000fffff984 */ /* 0x000fe20000000800 */
[----:B------:R3:W-:Y:S01]  /*cbe0*/  LDGSTS.E.BYPASS.LTC128B.128 [R203+0x6100], [R2.64], !P6 ;  /* 0x0610000002cb7fae */ /* 0x0007e2000f101d46 */
[----:B------:R-:W-:Y:S01]  /*cbf0*/  IMAD.X R9, R4, 0x1, R199, P0 ;  /* 0x0000000104097824 */ /* 0x000fe200000e06c7 */
[----:B------:R-:W-:Y:S02]  /*cc00*/  IADD3 R6, P0, R0, R196, RZ ;  /* 0x000000c400067210 */ /* 0x000fe40007f1e0ff */
[----:B------:R-:W4:Y:S02]  /*cc10*/  SHFL.IDX PT, R0, R11, 0x1, 0x181f ;  /* 0x00381f000b007f89 */ /* 0x000f2400000e0000 */
[----:B------:R-:W-:Y:S02]  /*cc20*/  IADD3.X R7, R4, R197, RZ, P0, !PT ;  /* 0x000000c504077210 */ /* 0x000fe400007fe4ff */
[----:B------:R3:W-:Y:S04]  /*cc30*/  LDGSTS.E.BYPASS.LTC128B.128 [R203+0x8100], [R8.64], !P1 ;  /* 0x0810000008cb7fae */ /* 0x0007e8000c901d46 */
[----:B------:R5:W2:Y:S04]  /*cc40*/  SHFL.IDX PT, R4, R5, 0x1, 0x181f ;  /* 0x00381f0005047f89 */ /* 0x000aa800000e0000 */
[----:B------:R3:W-:Y:S01]  /*cc50*/  LDGSTS.E.BYPASS.LTC128B.128 [R203+0xa100], [R6.64], !P5 ;  /* 0x0a10000006cb7fae */ /* 0x0007e2000e901d46 */
[----:B--2--5:R-:W-:Y:S03]  /*cc60*/  MOV R5, R249 ;  /* 0x000000f900057202 */ /* 0x024fe60000000f00 */
.L_x_494:
[----:B---34-:R-:W-:Y:S02]  /*cc70*/  IADD3 R8, -R10, 0x10, RZ ;  /* 0x000000100a087810 */ /* 0x018fe40007ffe1ff */
[C---:B------:R-:W-:Y:S02]  /*cc80*/  IADD3 R6, -R5.reuse, 0x10, RZ ;  /* 0x0000001005067810 */ /* 0x040fe40007ffe1ff */
[----:B------:R-:W-:Y:S02]  /*cc90*/  LOP3.LUT R8, R8, 0xf, RZ, 0xc0, !PT ;  /* 0x0000000f08087812 */ /* 0x000fe400078ec0ff */
[----:B------:R-:W-:Y:S02]  /*cca0*/  LOP3.LUT R6, R6, 0xf, RZ, 0xc0, !PT ;  /* 0x0000000f06067812 */ /* 0x000fe400078ec0ff */
[----:B------:R-:W-:Y:S04]  /*ccb0*/  IADD3 R8, P1, P0, R8, R0, R198 ;  /* 0x0000000008087210 */ /* 0x000fe8000783e0c6 */
[----:B------:R-:W-:Y:S02]  /*ccc0*/  IADD3.X R9, RZ, R4, R199, P1, P0 ;  /* 0x00000004ff097210 */ /* 0x000fe40000fe04c7 */
        /* <DEDUP_REMOVED lines=13> */
.L_x_402:
[----:B--234-:R-:W-:Y:S05]  /*cda0*/  BSYNC B0 ;  /* 0x0000000000007941 */ /* 0x01cfea0003800000 */
.L_x_401:
[----:B------:R-:W-:Y:S01]  /*cdb0*/  LOP3.LUT R3, RZ, c[0x0][0x324], RZ, 0x33, !PT ;  /* 0x0000c900ff037a12 */ /* 0x000fe200078e33ff */
[----:B------:R-:W2:Y:S01]  /*cdc0*/  LDL R4, [R1+0x4] ;  /* 0x0000040001047983 */ /* 0x000ea20000100800 */
[----:B------:R-:W-:Y:S04]  /*cdd0*/  IMAD.SHL.U32 R5, R201, 0x40, RZ ;  /* 0x00000040c9057824 */ /* 0x000fe800078e00ff */
[----:B------:R-:W0:Y:S01]  /*cde0*/  LDGDEPBAR ;  /* 0x00000000000079af */ /* 0x000e220000000000 */
[----:B------:R-:W-:Y:S04]  /*cdf0*/  IADD3 R0, -R222, 0x1, -R5 ;  /* 0x00000001de007810 */ /* 0x000fe80007ffe905 */
[----:B------:R-:W-:Y:S04]  /*ce00*/  IADD3 R0, -R224, R0, R223 ;  /* 0x00000000e0007210 */ /* 0x000fe80007ffe1df */
[----:B------:R-:W-:Y:S01]  /*ce10*/  IADD3 R7, R0, c[0x0][0x328], RZ ;  /* 0x0000ca0000077a10 */ /* 0x000fe20007ffe0ff */
[----:B------:R-:W-:Y:S02]  /*ce20*/  IMAD.IADD R6, R3, 0x1, R0 ;  /* 0x0000000103067824 */ /* 0x000fe400078e0200 */
[----:B--2---:R-:W-:Y:S05]  /*ce30*/  IMAD R4, R4, 0x80, R243 ;  /* 0x0000008004047824 */ /* 0x004fea00078e02f3 */
[----:B------:R-:W-:Y:S05]  /*ce40*/  IADD3 R4, R241, R4, R242 ;  /* 0x00000004f1047210 */ /* 0x000fea0007ffe0f2 */
[----:B------:R-:W-:Y:S05]  /*ce50*/  @P3 IMAD.HI.U32 R2, R4, c[0x0][0x2c8], RZ ;  /* 0x0000b20004023a27 */ /* 0x000fea00078e00ff */
[----:B------:R-:W-:Y:S01]  /*ce60*/  @P3 SHF.R.U32.HI R4, RZ, c[0x0][0x2cc], R2 ;  /* 0x0000b300ff043a19 */ /* 0x000fe20000011602 */
[----:B------:R-:W-:-:S05]  /*ce70*/  BRA.DIV ~URZ, `(.L_x_405) ;  /* 0x0000cad27f007947 */ /* 0x000fca000b800000 */
[----:B------:R2:W3:Y:S02]  /*ce80*/  SHFL.IDX PT, R3, R4, RZ, 0x1c1f ;  /* 0x001c1fff04037589 */ /* 0x0004e400000e0000 */
.L_x_495:
[-C--:B---3--:R-:W-:Y:S02]  /*ce90*/  IADD3 R2, R7, R3.reuse, RZ ;  /* 0x0000000307027210 */ /* 0x088fe40007ffe0ff */
[----:B------:R-:W-:Y:S01]  /*cea0*/  IADD3 R0, R6, R3, RZ ;  /* 0x0000000306007210 */ /* 0x000fe20007ffe0ff */
[----:B------:R-:W-:-:S05]  /*ceb0*/  @!P2 BRA `(.L_x_406) ;  /* 0x000001800000a947 */ /* 0x000fca0003800000 */
[----:B------:R-:W-:Y:S01]  /*cec0*/  IADD3 R3, -R224, R223, R3 ;  /* 0x000000dfe0037210 */ /* 0x000fe20007ffe103 */
[----:B------:R-:W-:Y:S03]  /*ced0*/  BSSY B0, `(.L_x_407) ;  /* 0x0000011000007945 */ /* 0x000fe60003800000 */
        /* <DEDUP_REMOVED lines=11> */
.L_x_408:
[----:B------:R-:W-:Y:S04]  /*cf90*/  MOV R8, 0x1 ;  /* 0x0000000100087802 */ /* 0x000fe80000000f00 */
[----:B------:R-:W-:Y:S11]  /*cfa0*/  ISETP.NE.AND P0, PT, R8, c[0x0][0x32c], PT ;  /* 0x0000cb0008007a0c */ /* 0x000ff60003f05270 */
[----:B------:R-:W-:Y:S02]  /*cfb0*/  @!UPT UIADD3 URZ, URZ, URZ, URZ ;  /* 0x0000003f3f3ff290 */ /* 0x000fe4000fffe03f */
[----:B------:R-:W-:Y:S05]  /*cfc0*/  @P0 IMAD.HI.U32 R8, R3, c[0x0][0x330], RZ ;  /* 0x0000cc0003080a27 */ /* 0x000fea00078e00ff */
[----:B------:R-:W-:Y:S02]  /*cfd0*/  @P0 SHF.R.U32.HI R3, RZ, c[0x0][0x334], R8 ;  /* 0x0000cd00ff030a19 */ /* 0x000fe40000011608 */
.L_x_409:
[----:B------:R-:W-:Y:S05]  /*cfe0*/  BSYNC B0 ;  /* 0x0000000000007941 */ /* 0x000fea0003800000 */
.L_x_407:
[----:B------:R-:W-:Y:S04]  /*cff0*/  IMAD R3, R3, c[0x0][0x32c], -R5 ;  /* 0x0000cb0003037a24 */ /* 0x000fe800078e0a05 */
[----:B------:R-:W-:Y:S05]  /*d000*/  IMAD.IADD R3, R3, 0x1, -R222 ;  /* 0x0000000103037824 */ /* 0x000fea00078e0ade */
[----:B------:R-:W-:Y:S02]  /*d010*/  IADD3 R8, R3, c[0x0][0x32c], RZ ;  /* 0x0000cb0003087a10 */ /* 0x000fe40007ffe0ff */
[----:B------:R-:W-:Y:S02]  /*d020*/  IMNMX R0, R0, R3, !PT ;  /* 0x0000000300007217 */ /* 0x000fe40007800200 */
[----:B------:R-:W-:Y:S02]  /*d030*/  IMNMX R2, R2, R8, PT ;  /* 0x0000000802027217 */ /* 0x000fe40003800200 */
.L_x_406:
[----:B------:R-:W-:Y:S04]  /*d040*/  ISETP.GT.AND P1, PT, R201, -0x1, PT ;  /* 0xffffffffc900780c */ /* 0x000fe80003f24270 */
[----:B------:R-:W-:Y:S04]  /*d050*/  ISETP.GT.AND P0, PT, R0, RZ, P1 ;  /* 0x000000ff0000720c */ /* 0x000fe80000f04270 */
[----:B------:R-:W-:Y:S04]  /*d060*/  ISETP.LT.OR P0, PT, R2, 0x1, P0 ;  /* 0x000000010200780c */ /* 0x000fe80000701670 */
[----:B------:R-:W-:Y:S02]  /*d070*/  FSEL R10, R147, -INF , !P0 ;  /* 0xff800000930a7808 */ /* 0x000fe40004000000 */
[----:B------:R-:W-:Y:S04]  /*d080*/  ISETP.GT.AND P0, PT, R0, 0x1, P1 ;  /* 0x000000010000780c */ /* 0x000fe80000f04270 */
[----:B------:R-:W-:Y:S04]  /*d090*/  ISETP.LT.OR P0, PT, R2, 0x2, P0 ;  /* 0x000000020200780c */ /* 0x000fe80000701670 */
[----:B------:R-:W-:Y:S02]  /*d0a0*/  FSEL R12, R146, -INF , !P0 ;  /* 0xff800000920c7808 */ /* 0x000fe40004000000 */
[----:B------:R-:W-:Y:S04]  /*d0b0*/  ISETP.GT.AND P0, PT, R0, 0x8, P1 ;  /* 0x000000080000780c */ /* 0x000fe80000f04270 */
[----:B------:R-:W-:Y:S04]  /*d0c0*/  ISETP.LT.OR P0, PT, R2, 0x9, P0 ;  /* 0x000000090200780c */ /* 0x000fe80000701670 */
[----:B------:R-:W-:Y:S02]  /*d0d0*/  FSEL R11, R145, -INF , !P0 ;  /* 0xff800000910b7808 */ /* 0x000fe40004000000 */
[----:B------:R-:W-:Y:S04]  /*d0e0*/  ISETP.GT.AND P0, PT, R0, 0x9, P1 ;  /* 0x000000090000780c */ /* 0x000fe80000f04270 */
[----:B------:R-:W-:Y:S04]  /*d0f0*/  ISETP.LT.OR P0, PT, R2, 0xa, P0 ;  /* 0x0000000a0200780c */ /* 0x000fe80000701670 */
[----:B-1----:R-:W-:Y:S02]  /*d100*/  FSEL R13, R142, -INF , !P0 ;  /* 0xff8000008e0d7808 */ /* 0x002fe40004000000 */
        /* <DEDUP_REMOVED lines=35> */
[----:B------:R-:W-:Y:S01]  /*d340*/  FSEL R163, R14, -INF , !P0 ;  /* 0xff8000000ea37808 */ /* 0x000fe20004000000 */
[----:B------:R-:W-:-:S06]  /*d350*/  BRA.DIV ~URZ, `(.L_x_410) ;  /* 0x0000c6727f007947 */ /* 0x000fcc000b800000 */
[----:B------:R1:W3:Y:S02]  /*d360*/  SHFL.IDX PT, R3, R4, 0x1, 0x1c1f ;  /* 0x003c1f0004037f89 */ /* 0x0002e400000e0000 */
.L_x_496:
        /* <DEDUP_REMOVED lines=9> */
[----:B-12---:R-:W-:Y:S05]  /*d400*/  IMAD.MOV.U32 R4, RZ, RZ, 0x1 ;  /* 0x00000001ff047424 */ /* 0x006fea00078e00ff */
[----:B------:R-:W-:Y:S11]  /*d410*/  ISETP.NE.AND P0, PT, R4, c[0x0][0x32c], PT ;  /* 0x0000cb0004007a0c */ /* 0x000ff60003f05270 */
[----:B------:R-:W-:Y:S02]  /*d420*/  @!UPT UIADD3 URZ, URZ, URZ, URZ ;  /* 0x0000003f3f3ff290 */ /* 0x000fe4000fffe03f */
[----:B------:R-:W-:Y:S05]  /*d430*/  @P0 IMAD.HI.U32 R4, R3, c[0x0][0x330], RZ ;  /* 0x0000cc0003040a27 */ /* 0x000fea00078e00ff */
[----:B------:R-:W-:Y:S04]  /*d440*/  @P0 SHF.R.U32.HI R3, RZ, c[0x0][0x334], R4 ;  /* 0x0000cd00ff030a19 */ /* 0x000fe80000011604 */
[----:B------:R-:W-:Y:S01]  /*d450*/  LOP3.LUT R3, RZ, R3, RZ, 0x33, !PT ;  /* 0x00000003ff037212 */ /* 0x000fe200078e33ff */
[----:B------:R-:W-:-:S05]  /*d460*/  BRA `(.L_x_414) ;  /* 0x0000005000007947 */ /* 0x000fca0003800000 */
.L_x_413:
[----:B-12---:R-:W-:Y:S04]  /*d470*/  MOV R4, 0x1 ;  /* 0x0000000100047802 */ /* 0x006fe80000000f00 */
[----:B------:R-:W-:Y:S11]  /*d480*/  ISETP.NE.AND P0, PT, R4, c[0x0][0x32c], PT ;  /* 0x0000cb0004007a0c */ /* 0x000ff60003f05270 */
[----:B------:R-:W-:Y:S02]  /*d490*/  @!UPT UIADD3 URZ, URZ, URZ, URZ ;  /* 0x0000003f3f3ff290 */ /* 0x000fe4000fffe03f */
[----:B------:R-:W-:Y:S05]  /*d4a0*/  @P0 IMAD.HI.U32 R4, R3, c[0x0][0x330], RZ ;  /* 0x0000cc0003040a27 */ /* 0x000fea00078e00ff */
[----:B------:R-:W-:Y:S02]  /*d4b0*/  @P0 SHF.R.U32.HI R3, RZ, c[0x0][0x334], R4 ;  /* 0x0000cd00ff030a19 */ /* 0x000fe40000011604 */
.L_x_414:
[----:B------:R-:W-:Y:S05]  /*d4c0*/  BSYNC B0 ;  /* 0x0000000000007941 */ /* 0x000fea0003800000 */
.L_x_412:
[----:B------:R-:W-:Y:S04]  /*d4d0*/  IMAD R5, R3, c[0x0][0x32c], -R5 ;  /* 0x0000cb0003057a24 */ /* 0x000fe800078e0a05 */
[----:B------:R-:W-:Y:S05]  /*d4e0*/  IMAD.IADD R5, R5, 0x1, -R222 ;  /* 0x0000000105057824 */ /* 0x000fea00078e0ade */
[----:B------:R-:W-:Y:S02]  /*d4f0*/  IADD3 R3, R5, c[0x0][0x32c], RZ ;  /* 0x0000cb0005037a10 */ /* 0x000fe40007ffe0ff */
[----:B------:R-:W-:Y:S02]  /*d500*/  IMNMX R0, R0, R5, !PT ;  /* 0x0000000500007217 */ /* 0x000fe40007800200 */
[----:B------:R-:W-:Y:S02]  /*d510*/  IMNMX R2, R2, R3, PT ;  /* 0x0000000302027217 */ /* 0x000fe40003800200 */
.L_x_411:
[----:B------:R-:W-:Y:S02]  /*d520*/  ISETP.GT.AND P0, PT, R0, RZ, P1 ;  /* 0x000000ff0000720c */ /* 0x000fe40000f04270 */
[----:B-12---:R-:W-:Y:S02]  /*d530*/  FMNMX.FTZ R4, R10, R102, !PT ;  /* 0x000000660a047209 */ /* 0x006fe40007810000 */
[----:B------:R-:W-:Y:S02]  /*d540*/  ISETP.LT.OR P0, PT, R2, 0x1, P0 ;  /* 0x000000010200780c */ /* 0x000fe40000701670 */
[----:B------:R-:W-:Y:S02]  /*d550*/  FMNMX.FTZ R4, R12, R4, !PT ;  /* 0x000000040c047209 */ /* 0x000fe40007810000 */
[----:B------:R-:W-:Y:S02]  /*d560*/  FSEL R6, R151, -INF , !P0 ;  /* 0xff80000097067808 */ /* 0x000fe40004000000 */
[----:B------:R-:W-:Y:S02]  /*d570*/  ISETP.GT.AND P0, PT, R0, 0x1, P1 ;  /* 0x000000010000780c */ /* 0x000fe40000f04270 */
[----:B------:R-:W-:Y:S02]  /*d580*/  FMNMX.FTZ R5, R6, R100, !PT ;  /* 0x0000006406057209 */ /* 0x000fe40007810000 */
        /* <DEDUP_REMOVED lines=70> */
[----:B------:R-:W-:Y:S04]  /*d9f0*/  ISETP.LT.OR P0, PT, R2, 0x3a, P0 ;  /* 0x0000003a0200780c */ /* 0x000fe80000701670 */
[----:B------:R-:W-:Y:S04]  /*da00*/  FSEL R156, R35, -INF , !P0 ;  /* 0xff800000239c7808 */ /* 0x000fe80004000000 */
[----:B------:R-:W-:Y:S01]  /*da10*/  FMNMX.FTZ R5, R156, R5, !PT ;  /* 0x000000059c057209 */ /* 0x000fe20007810000 */
[----:B------:R-:W-:-:S05]  /*da20*/  BRA.DIV ~URZ, `(.L_x_415) ;  /* 0x0000c0227f007947 */ /* 0x000fca000b800000 */
[----:B------:R1:W2:Y:S02]  /*da30*/  SHFL.BFLY PT, R0, R4, 0x2, 0x1f ;  /* 0x0c401f0004007f89 */ /* 0x0002a400000e0000 */
.L_x_497:
[----:B--2---:R-:W-:Y:S01]  /*da40*/  FMNMX.FTZ R101, R4, R0, !PT ;  /* 0x0000000004657209 */ /* 0x004fe20007810000 */
[----:B------:R-:W-:-:S05]  /*da50*/  BRA.DIV ~URZ, `(.L_x_416) ;  /* 0x0000c0327f007947 */ /* 0x000fca000b800000 */
[----:B-1----:R-:W-:Y:S04]  /*da60*/  SHFL.BFLY PT, R4, R5, 0x2, 0x1f ;  /* 0x0c401f0005047f89 */ /* 0x002fe800000e0000 */
[----:B------:R-:W1:Y:S02]  /*da70*/  SHFL.BFLY PT, R2, R101, 0x1, 0x1f ;  /* 0x0c201f0065027f89 */ /* 0x000e6400000e0000 */
[----:B-1----:R-:W-:Y:S02]  /*da80*/  FMNMX.FTZ R101, R101, R2, !PT ;  /* 0x0000000265657209 */ /* 0x002fe40007810000 */
[----:B------:R-:W-:Y:S05]  /*da90*/  FMNMX.FTZ R4, R5, R4, !PT ;  /* 0x0000000405047209 */ /* 0x000fea0007810000 */
[----:B------:R1:W2:Y:S02]  /*daa0*/  SHFL.BFLY PT, R0, R4, 0x1, 0x1f ;  /* 0x0c201f0004007f89 */ /* 0x0002a400000e0000 */
.L_x_498:
[C---:B------:R-:W-:Y:S01]  /*dab0*/  FSETP.NEU.FTZ.AND P0, PT, R101.reuse, -INF , PT ;  /* 0xff8000006500780b */ /* 0x040fe20003f1d000 */
[C---:B------:R-:W-:Y:S01]  /*dac0*/  FMUL.FTZ R103, R101.reuse, c[0x0][0x2d0] ;  /* 0x0000b40065677a20 */ /* 0x040fe20000410000 */
[----:B--2---:R-:W-:Y:S01]  /*dad0*/  FMNMX.FTZ R3, R0, R4, !PT ;  /* 0x0000000400037209 */ /* 0x004fe20007810000 */
[----:B------:R-:W-:Y:S01]  /*dae0*/  WARPSYNC 0xffffffff ;  /* 0xffffffff00007948 */ /* 0x000fe20003800000 */
[----:B------:R-:W-:Y:S01]  /*daf0*/  FSEL R2, R101, RZ, P0 ;  /* 0x000000ff65027208 */ /* 0x000fe20000000000 */
[----:B------:R-:W-:Y:S01]  /*db00*/  LDSM.16.MT88.4 R20, [R186+0x100] ;  /* 0x00010000ba14783b */ /* 0x000fe20000004200 */
[----:B------:R-:W-:Y:S01]  /*db10*/  FSEL R103, R103, RZ, P0 ;  /* 0x000000ff67677208 */ /* 0x000fe20000000000 */
[C---:B-1----:R-:W-:Y:S01]  /*db20*/  FMUL.FTZ R4, R3.reuse, c[0x0][0x2d0] ;  /* 0x0000b40003047a20 */ /* 0x042fe20000410000 */
[----:B------:R-:W-:Y:S01]  /*db30*/  FSETP.NEU.FTZ.AND P0, PT, R3, -INF , PT ;  /* 0xff8000000300780b */ /* 0x000fe20003f1d000 */
[----:B------:R-:W-:Y:S02]  /*db40*/  FADD.FTZ R0, -R2, R102 ;  /* 0x0000006602007221 */ /* 0x000fe40000010100 */
[--C-:B------:R-:W-:Y:S01]  /*db50*/  FFMA.FTZ R12, R12, c[0x0][0x2d0], -R103.reuse ;  /* 0x0000b4000c0c7a23 */ /* 0x100fe20000010867 */
[----:B------:R-:W-:Y:S01]  /*db60*/  FSEL R102, R4, RZ, P0 ;  /* 0x000000ff04667208 */ /* 0x000fe20000000000 */
[----:B------:R-:W-:Y:S01]  /*db70*/  FMUL.FTZ R0, R0, c[0x0][0x2d0] ;  /* 0x0000b40000007a20 */ /* 0x000fe20000410000 */
[----:B------:R-:W-:Y:S01]  /*db80*/  LDSM.16.MT88.4 R28, [R188+0x100] ;  /* 0x00010000bc1c783b */ /* 0x000fe20000004200 */
[--C-:B------:R-:W-:Y:S01]  /*db90*/  FFMA.FTZ R13, R13, c[0x0][0x2d0], -R103.reuse ;  /* 0x0000b4000d0d7a23 */ /* 0x100fe20000010867 */
[----:B------:R-:W-:Y:S01]  /*dba0*/  MUFU.EX2 R212, R12 ;  /* 0x0000000c00d47308 */ /* 0x000fe20000000800 */
[--C-:B------:R-:W-:Y:S02]  /*dbb0*/  FFMA.FTZ R10, R10, c[0x0][0x2d0], -R103.reuse ;  /* 0x0000b4000a0a7a23 */ /* 0x100fe40000010867 */
[--C-:B------:R-:W-:Y:S02]  /*dbc0*/  FFMA.FTZ R11, R11, c[0x0][0x2d0], -R103.reuse ;  /* 0x0000b4000b0b7a23 */ /* 0x100fe40000010867 */
[--C-:B------:R-:W-:Y:S02]  /*dbd0*/  FFMA.FTZ R6, R6, c[0x0][0x2d0], -R102.reuse ;  /* 0x0000b40006067a23 */ /* 0x100fe40000010866 */
[--C-:B------:R-:W-:Y:S02]  /*dbe0*/  FFMA.FTZ R8, R8, c[0x0][0x2d0], -R102.reuse ;  /* 0x0000b40008087a23 */ /* 0x100fe40000010866 */
[--C-:B------:R-:W-:Y:S01]  /*dbf0*/  FFMA.FTZ R7, R7, c[0x0][0x2d0], -R102.reuse ;  /* 0x0000b40007077a23 */ /* 0x100fe20000010866 */
[----:B------:R1:W-:Y:S01]  /*dc00*/  MUFU.EX2 R2, R0 ;  /* 0x0000000000027308 */ /* 0x0003e20000000800 */
[----:B------:R-:W-:Y:S09]  /*dc10*/  FFMA.FTZ R9, R9, c[0x0][0x2d0], -R102 ;  /* 0x0000b40009097a23 */ /* 0x000ff20000010866 */
[----:B------:R2:W-:Y:S10]  /*dc20*/  MUFU.EX2 R210, R13 ;  /* 0x0000000d00d27308 */ /* 0x0005f40000000800 */
[----:B------:R-:W3:Y:S01]  /*dc30*/  MUFU.EX2 R209, R10 ;  /* 0x0000000a00d17308 */ /* 0x000ee20000000800 */
[----:B-1----:R-:W-:Y:S02]  /*dc40*/  FSEL R0, R3, RZ, P0 ;  /* 0x000000ff03007208 */ /* 0x002fe40000000000 */
[----:B------:R-:W-:Y:S03]  /*dc50*/  ISETP.GT.AND P0, PT, R201, R215, PT ;  /* 0x000000d7c900720c */ /* 0x000fe60003f04270 */
[----:B------:R-:W-:Y:S04]  /*dc60*/  FADD.FTZ R0, -R0, R100 ;  /* 0x0000006400007221 */ /* 0x000fe80000010100 */
[----:B------:R-:W1:Y:S01]  /*dc70*/  MUFU.EX2 R211, R11 ;  /* 0x0000000b00d37308 */ /* 0x000e620000000800 */
[--C-:B------:R-:W-:Y:S02]  /*dc80*/  FFMA.FTZ R100, R140, c[0x0][0x2d0], -R103.reuse ;  /* 0x0000b4008c647a23 */ /* 0x100fe40000010867 */
[----:B------:R-:W-:Y:S01]  /*dc90*/  FMUL.FTZ R0, R0, c[0x0][0x2d0] ;  /* 0x0000b40000007a20 */ /* 0x000fe20000410000 */
[----:B--2---:R-:W2:Y:S06]  /*dca0*/  LDSM.16.MT88.4 R12, [R185+0x100] ;  /* 0x00010000b90c783b */ /* 0x004eac0000004200 */
[----:B------:R4:W-:Y:S10]  /*dcb0*/  MUFU.EX2 R182, R100 ;  /* 0x0000006400b67308 */ /* 0x0009f40000000800 */
[----:B------:R-:W-:Y:S10]  /*dcc0*/  MUFU.EX2 R208, R6 ;  /* 0x0000000600d07308 */ /* 0x000ff40000000800 */
[----:B------:R-:W5:Y:S01]  /*dcd0*/  MUFU.EX2 R207, R8 ;  /* 0x0000000800cf7308 */ /* 0x000f620000000800 */
[--C-:B----4-:R-:W-:Y:S09]  /*dce0*/  FFMA.FTZ R100, R141, c[0x0][0x2d0], -R103.reuse ;  /* 0x0000b4008d647a23 */ /* 0x110ff20000010867 */
[----:B------:R-:W-:Y:S10]  /*dcf0*/  MUFU.EX2 R206, R7 ;  /* 0x0000000700ce7308 */ /* 0x000ff40000000800 */
[----:B------:R-:W-:Y:S10]  /*dd00*/  MUFU.EX2 R183, R9 ;  /* 0x0000000900b77308 */ /* 0x000ff40000000800 */
[----:B------:R-:W4:Y:S10]  /*dd10*/  MUFU.EX2 R0, R0 ;  /* 0x0000000000007308 */ /* 0x000f340000000800 */
[----:B------:R1:W1:Y:S02]  /*dd20*/  MUFU.EX2 R181, R100 ;  /* 0x0000006400b57308 */ /* 0x0002640000000800 */
[--C-:B-1----:R-:W-:Y:S01]  /*dd30*/  FFMA.FTZ R100, R143, c[0x0][0x2d0], -R103.reuse ;  /* 0x0000b4008f647a23 */ /* 0x102fe20000010867 */
[----:B---3--:R-:W-:Y:S01]  /*dd40*/  F2FP.BF16.PACK_AB R136, R212, R209 ;  /* 0x000000d1d488723e */ /* 0x008fe200000010ff */
[----:B------:R-:W-:Y:S01]  /*dd50*/  FMUL.FTZ R4, R2, R104 ;  /* 0x0000006802047220 */ /* 0x000fe20000410000 */
[----:B------:R-:W-:Y:S01]  /*dd60*/  F2FP.BF16.PACK_AB R138, R210, R211 ;  /* 0x000000d3d28a723e */ /* 0x000fe200000010ff */
[----:B------:R-:W-:Y:S01]  /*dd70*/  FMUL.FTZ R5, R2, R105 ;  /* 0x0000006902057220 */ /* 0x000fe20000410000 */
[----:B-----5:R-:W-:Y:S01]  /*dd80*/  F2FP.BF16.PACK_AB R137, R207, R208 ;  /* 0x000000d0cf89723e */ /* 0x020fe200000010ff */
[C---:B----4-:R-:W-:Y:S01]  /*dd90*/  FMUL.FTZ R6, R0.reuse, R106 ;  /* 0x0000006a00067220 */ /* 0x050fe20000410000 */
[----:B------:R-:W-:Y:S01]  /*dda0*/  F2FP.BF16.PACK_AB R139, R183, R206 ;  /* 0x000000ceb78b723e */ /* 0x000fe200000010ff */
[----:B------:R-:W-:Y:S01]  /*ddb0*/  FMUL.FTZ R7, R0, R107 ;  /* 0x0000006b00077220 */ /* 0x000fe20000410000 */
[----:B------:R1:W-:Y:S01]  /*ddc0*/  MUFU.EX2 R180, R100 ;  /* 0x0000006400b47308 */ /* 0x0003e20000000800 */
[----:B------:R-:W3:Y:S01]  /*ddd0*/  LDSM.16.MT88.4 R104, [R187+0x100] ;  /* 0x00010000bb68783b */ /* 0x000ee20000004200 */
[C---:B------:R-:W-:Y:S02]  /*dde0*/  FMUL.FTZ R8, R2.reuse, R108 ;  /* 0x0000006c02087220 */ /* 0x040fe40000410000 */
[----:B------:R-:W-:Y:S02]  /*ddf0*/  FMUL.FTZ R9, R2, R109 ;  /* 0x0000006d02097220 */ /* 0x000fe40000410000 */
[C---:B--2---:R-:W-:Y:S05]  /*de00*/  HMMA.16816.F32.BF16 R4, R136.reuse, R12, R4 ;  /* 0x0000000c8804723c */ /* 0x044fea0000041804 */
[C---:B------:R-:W-:Y:S02]  /*de10*/  FMUL.FTZ R10, R0.reuse, R110 ;  /* 0x0000006e000a7220 */ /* 0x040fe40000410000 */
[----:B------:R-:W-:Y:S02]  /*de20*/  FMUL.FTZ R11, R0, R111 ;  /* 0x0000006f000b7220 */ /* 0x000fe40000410000 */
[----:B------:R-:W2:Y:S03]  /*de30*/  LDSM.16.MT88.4 R108, [R185+0x2100] ;  /* 0x00210000b96c783b */ /* 0x000ea60000004200 */
[C---:B------:R-:W-:Y:S02]  /*de40*/  FMUL.FTZ R12, R2.reuse, R112 ;  /* 0x00000070020c7220 */ /* 0x040fe40000410000 */
[C---:B------:R-:W-:Y:S03]  /*de50*/  HMMA.16816.F32.BF16 R8, R136.reuse, R14, R8 ;  /* 0x0000000e8808723c */ /* 0x040fe60000041808 */
[C---:B------:R-:W-:Y:S02]  /*de60*/  FMUL.FTZ R13, R2.reuse, R113 ;  /* 0x00000071020d7220 */ /* 0x040fe40000410000 */
[----:B------:R-:W-:Y:S02]  /*de70*/  FMUL.FTZ R16, R2, R116 ;  /* 0x0000007402107220 */ /* 0x000fe40000410000 */
[C---:B------:R-:W-:Y:S02]  /*de80*/  FMUL.FTZ R14, R0.reuse, R114 ;  /* 0x00000072000e7220 */ /* 0x040fe40000410000 */
[----:B------:R-:W-:Y:S02]  /*de90*/  FMUL.FTZ R15, R0, R115 ;  /* 0x00000073000f7220 */ /* 0x000fe40000410000 */
[----:B------:R-:W4:Y:S01]  /*dea0*/  LDSM.16.MT88.4 R112, [R186+0x2100] ;  /* 0x00210000ba70783b */ /* 0x000f220000004200 */
[----:B------:R-:W-:Y:S02]  /*deb0*/  FMUL.FTZ R17, R2, R117 ;  /* 0x0000007502117220 */ /* 0x000fe40000410000 */
[C---:B------:R-:W-:Y:S02]  /*dec0*/  FMUL.FTZ R18, R0.reuse, R118 ;  /* 0x0000007600127220 */ /* 0x040fe40000410000 */
[C---:B------:R-:W-:Y:S03]  /*ded0*/  HMMA.16816.F32.BF16 R12, R136.reuse, R20, R12 ;  /* 0x00000014880c723c */ /* 0x040fe6000004180c */
[----:B------:R-:W-:Y:S02]  /*dee0*/  FMUL.FTZ R19, R0, R119 ;  /* 0x0000007700137220 */ /* 0x000fe40000410000 */
[----:B------:R-:W-:Y:S01]  /*def0*/  LDSM.16.MT88.4 R116, [R185+0x900] ;  /* 0x00090000b974783b */ /* 0x000fe20000004200 */
[--C-:B-1----:R-:W-:Y:S02]  /*df00*/  FFMA.FTZ R100, R145, c[0x0][0x2d0], -R103.reuse ;  /* 0x0000b40091647a23 */ /* 0x102fe40000010867 */
[C---:B------:R-:W-:Y:S02]  /*df10*/  FMUL.FTZ R20, R2.reuse, R120 ;  /* 0x0000007802147220 */ /* 0x040fe40000410000 */
[C---:B------:R-:W-:Y:S01]  /*df20*/  HMMA.16816.F32.BF16 R16, R136.reuse, R22, R16 ;  /* 0x000000168810723c */ /* 0x040fe20000041810 */
[----:B------:R1:W-:Y:S02]  /*df30*/  MUFU.EX2 R179, R100 ;  /* 0x0000006400b37308 */ /* 0x0003e40000000800 */
[C---:B------:R-:W-:Y:S02]  /*df40*/  FMUL.FTZ R21, R2.reuse, R121 ;  /* 0x0000007902157220 */ /* 0x040fe40000410000 */
[----:B------:R-:W-:Y:S02]  /*df50*/  FMUL.FTZ R24, R2, R124 ;  /* 0x0000007c02187220 */ /* 0x000fe40000410000 */
[C---:B------:R-:W-:Y:S02]  /*df60*/  FMUL.FTZ R22, R0.reuse, R122 ;  /* 0x0000007a00167220 */ /* 0x040fe40000410000 */
[----:B------:R-:W-:Y:S02]  /*df70*/  FMUL.FTZ R23, R0, R123 ;  /* 0x0000007b00177220 */ /* 0x000fe40000410000 */
[----:B------:R-:W-:Y:S01]  /*df80*/  LDSM.16.MT88.4 R120, [R186+0x900] ;  /* 0x00090000ba78783b */ /* 0x000fe20000004200 */
[----:B------:R-:W-:Y:S02]  /*df90*/  FMUL.FTZ R25, R2, R125 ;  /* 0x0000007d02197220 */ /* 0x000fe40000410000 */
[C---:B------:R-:W-:Y:S02]  /*dfa0*/  FMUL.FTZ R26, R0.reuse, R126 ;  /* 0x0000007e001a7220 */ /* 0x040fe40000410000 */
[C---:B------:R-:W-:Y:S03]  /*dfb0*/  HMMA.16816.F32.BF16 R20, R136.reuse, R28, R20 ;  /* 0x0000001c8814723c */ /* 0x040fe60000041814 */
[----:B------:R-:W-:Y:S02]  /*dfc0*/  FMUL.FTZ R27, R0, R127 ;  /* 0x0000007f001b7220 */ /* 0x000fe40000410000 */
[----:B------:R-:W-:Y:S01]  /*dfd0*/  LDSM.16.MT88.4 R124, [R187+0x900] ;  /* 0x00090000bb7c783b */ /* 0x000fe20000004200 */
[C---:B------:R-:W-:Y:S02]  /*dfe0*/  FMUL.FTZ R32, R2.reuse, R132 ;  /* 0x0000008402207220 */ /* 0x040fe40000410000 */
[C---:B------:R-:W-:Y:S02]  /*dff0*/  FMUL.FTZ R28, R2.reuse, R128 ;  /* 0x00000080021c7220 */ /* 0x040fe40000410000 */
[C---:B------:R-:W-:Y:S03]  /*e000*/  HMMA.16816.F32.BF16 R24, R136.reuse, R30, R24 ;  /* 0x0000001e8818723c */ /* 0x040fe60000041818 */
[----:B------:R-:W-:Y:S02]  /*e010*/  FMUL.FTZ R29, R2, R129 ;  /* 0x00000081021d7220 */ /* 0x000fe40000410000 */
[--C-:B-1----:R-:W-:Y:S02]  /*e020*/  FFMA.FTZ R100, R142, c[0x0][0x2d0], -R102.reuse ;  /* 0x0000b4008e647a23 */ /* 0x102fe40000010866 */
[C---:B------:R-:W-:Y:S01]  /*e030*/  FMUL.FTZ R30, R0.reuse, R130 ;  /* 0x00000082001e7220 */ /* 0x040fe20000410000 */
[----:B------:R-:W-:Y:S01]  /*e040*/  LDSM.16.MT88.4 R140, [R188+0x2900] ;  /* 0x00290000bc8c783b */ /* 0x000fe20000004200 */
[----:B------:R-:W-:Y:S01]  /*e050*/  FMUL.FTZ R31, R0, R131 ;  /* 0x00000083001f7220 */ /* 0x000fe20000410000 */
[----:B------:R1:W-:Y:S02]  /*e060*/  MUFU.EX2 R178, R100 ;  /* 0x0000006400b27308 */ /* 0x0003e40000000800 */
[----:B------:R-:W-:Y:S02]  /*e070*/  FMUL.FTZ R33, R2, R133 ;  /* 0x0000008502217220 */ /* 0x000fe40000410000 */
[C---:B------:R-:W-:Y:S02]  /*e080*/  FMUL.FTZ R34, R0.reuse, R134 ;  /* 0x0000008600227220 */ /* 0x040fe40000410000 */
[C---:B---3--:R-:W-:Y:S01]  /*e090*/  HMMA.16816.F32.BF16 R28, R136.reuse, R104, R28 ;  /* 0x00000068881c723c */ /* 0x048fe2000004181c */
[----:B------:R-:W-:Y:S02]  /*e0a0*/  LDSM.16.MT88.4 R128, [R185+0x2900] ;  /* 0x00290000b980783b */ /* 0x000fe40000004200 */
[----:B------:R-:W-:Y:S02]  /*e0b0*/  FMUL.FTZ R35, R0, R135 ;  /* 0x0000008700237220 */ /* 0x000fe40000410000 */
[C---:B------:R-:W-:Y:S02]  /*e0c0*/  FMUL.FTZ R36, R2.reuse, R36 ;  /* 0x0000002402247220 */ /* 0x040fe40000410000 */
[----:B------:R-:W-:Y:S02]  /*e0d0*/  FMUL.FTZ R37, R2, R37 ;  /* 0x0000002502257220 */ /* 0x000fe40000410000 */
[----:B------:R-:W-:Y:S01]  /*e0e0*/  LDSM.16.MT88.4 R132, [R186+0x2900] ;  /* 0x00290000ba84783b */ /* 0x000fe20000004200 */
[C---:B------:R-:W-:Y:S03]  /*e0f0*/  HMMA.16816.F32.BF16 R32, R136.reuse, R106, R32 ;  /* 0x0000006a8820723c */ /* 0x040fe60000041820 */
[C---:B------:R-:W-:Y:S02]  /*e100*/  FMUL.FTZ R38, R0.reuse, R38 ;  /* 0x0000002600267220 */ /* 0x040fe40000410000 */
[----:B------:R-:W-:Y:S02]  /*e110*/  FMUL.FTZ R39, R0, R39 ;  /* 0x0000002700277220 */ /* 0x000fe40000410000 */
[----:B------:R-:W3:Y:S01]  /*e120*/  LDSM.16.MT88.4 R104, [R188+0x2100] ;  /* 0x00210000bc68783b */ /* 0x000ee20000004200 */
[--C-:B-1----:R-:W-:Y:S04]  /*e130*/  FFMA.FTZ R100, R144, c[0x0][0x2d0], -R102.reuse ;  /* 0x0000b40090647a23 */ /* 0x102fe80000010866 */
[C---:B--2---:R-:W-:Y:S01]  /*e140*/  HMMA.16816.F32.BF16 R36, R136.reuse, R108, R36 ;  /* 0x0000006c8824723c */ /* 0x044fe20000041824 */
[----:B------:R1:W2:Y:S02]  /*e150*/  MUFU.EX2 R177, R100 ;  /* 0x0000006400b17308 */ /* 0x0002a40000000800 */
[C---:B------:R-:W-:Y:S02]  /*e160*/  FMUL.FTZ R40, R2.reuse, R40 ;  /* 0x0000002802287220 */ /* 0x040fe40000410000 */
[----:B------:R-:W-:Y:S02]  /*e170*/  FMUL.FTZ R41, R2, R41 ;  /* 0x0000002902297220 */ /* 0x000fe40000410000 */
[C---:B------:R-:W-:Y:S02]  /*e180*/  FMUL.FTZ R42, R0.reuse, R42 ;  /* 0x0000002a002a7220 */ /* 0x040fe40000410000 */
[----:B------:R-:W-:Y:S03]  /*e190*/  FMUL.FTZ R43, R0, R43 ;  /* 0x0000002b002b7220 */ /* 0x000fe60000410000 */
[C---:B------:R-:W-:Y:S02]  /*e1a0*/  FMUL.FTZ R44, R2.reuse, R44 ;  /* 0x0000002c022c7220 */ /* 0x040fe40000410000 */
[----:B------:R-:W-:Y:S02]  /*e1b0*/  FMUL.FTZ R45, R2, R45 ;  /* 0x0000002d022d7220 */ /* 0x000fe40000410000 */
[C---:B------:R-:W-:Y:S01]  /*e1c0*/  HMMA.16816.F32.BF16 R40, R136.reuse, R110, R40 ;  /* 0x0000006e8828723c */ /* 0x040fe20000041828 */
[----:B------:R-:W5:Y:S02]  /*e1d0*/  LDSM.16.MT88.4 R108, [R187+0x2100] ;  /* 0x00210000bb6c783b */ /* 0x000f640000004200 */
[C---:B------:R-:W-:Y:S02]  /*e1e0*/  FMUL.FTZ R46, R0.reuse, R46 ;  /* 0x0000002e002e7220 */ /* 0x040fe40000410000 */
[----:B------:R-:W-:Y:S02]  /*e1f0*/  FMUL.FTZ R47, R0, R47 ;  /* 0x0000002f002f7220 */ /* 0x000fe40000410000 */
[----:B------:R-:W-:Y:S02]  /*e200*/  FMUL.FTZ R48, R2, R48 ;  /* 0x0000003002307220 */ /* 0x000fe40000410000 */
[--C-:B-1----:R-:W-:Y:S03]  /*e210*/  FFMA.FTZ R100, R146, c[0x0][0x2d0], -R102.reuse ;  /* 0x0000b40092647a23 */ /* 0x102fe60000010866 */
[C---:B----4-:R-:W-:Y:S01]  /*e220*/  HMMA.16816.F32.BF16 R44, R136.reuse, R112, R44 ;  /* 0x00000070882c723c */ /* 0x050fe2000004182c */
[----:B------:R1:W-:Y:S02]  /*e230*/  MUFU.EX2 R176, R100 ;  /* 0x0000006400b07308 */ /* 0x0003e40000000800 */
[----:B------:R-:W-:Y:S02]  /*e240*/  FMUL.FTZ R49, R2, R49 ;  /* 0x0000003102317220 */ /* 0x000fe40000410000 */
[C---:B------:R-:W-:Y:S02]  /*e250*/  FMUL.FTZ R50, R0.reuse, R50 ;  /* 0x0000003200327220 */ /* 0x040fe40000410000 */
[----:B------:R-:W-:Y:S02]  /*e260*/  FMUL.FTZ R51, R0, R51 ;  /* 0x0000003300337220 */ /* 0x000fe40000410000 */
[C---:B------:R-:W-:Y:S03]  /*e270*/  FMUL.FTZ R52, R2.reuse, R52 ;  /* 0x0000003402347220 */ /* 0x040fe60000410000 */
[----:B------:R-:W-:Y:S02]  /*e280*/  FMUL.FTZ R53, R2, R53 ;  /* 0x0000003502357220 */ /* 0x000fe40000410000 */
[C---:B------:R-:W-:Y:S01]  /*e290*/  HMMA.16816.F32.BF16 R48, R136.reuse, R114, R48 ;  /* 0x000000728830723c */ /* 0x040fe20000041830 */
[----:B------:R-:W4:Y:S02]  /*e2a0*/  LDSM.16.MT88.4 R112, [R185+0x4100] ;  /* 0x00410000b970783b */ /* 0x000f240000004200 */
[C---:B------:R-:W-:Y:S02]  /*e2b0*/  FMUL.FTZ R54, R0.reuse, R54 ;  /* 0x0000003600367220 */ /* 0x040fe40000410000 */
[----:B------:R-:W-:Y:S02]  /*e2c0*/  FMUL.FTZ R55, R0, R55 ;  /* 0x0000003700377220 */ /* 0x000fe40000410000 */
[C---:B------:R-:W-:Y:S02]  /*e2d0*/  FMUL.FTZ R56, R2.reuse, R56 ;  /* 0x0000003802387220 */ /* 0x040fe40000410000 */
[----:B------:R-:W-:Y:S03]  /*e2e0*/  FMUL.FTZ R57, R2, R57 ;  /* 0x0000003902397220 */ /* 0x000fe60000410000 */
[C---:B---3--:R-:W-:Y:S03]  /*e2f0*/  HMMA.16816.F32.BF16 R52, R136.reuse, R104, R52 ;  /* 0x000000688834723c */ /* 0x048fe60000041834 */
[C---:B------:R-:W-:Y:S02]  /*e300*/  FMUL.FTZ R58, R0.reuse, R58 ;  /* 0x0000003a003a7220 */ /* 0x040fe40000410000 */
[----:B------:R-:W-:Y:S02]  /*e310*/  FMUL.FTZ R59, R0, R59 ;  /* 0x0000003b003b7220 */ /* 0x000fe40000410000 */
[--C-:B-1----:R-:W-:Y:S02]  /*e320*/  FFMA.FTZ R100, R147, c[0x0][0x2d0], -R102.reuse ;  /* 0x0000b40093647a23 */ /* 0x102fe40000010866 */
[----:B------:R-:W-:Y:S02]  /*e330*/  LDSM.16.MT88.4 R144, [R186+0x3900] ;  /* 0x00390000ba90783b */ /* 0x000fe40000004200 */
[----:B------:R1:W3:Y:S01]  /*e340*/  MUFU.EX2 R175, R100 ;  /* 0x0000006400af7308 */ /* 0x0002e20000000800 */
[C---:B------:R-:W-:Y:S03]  /*e350*/  HMMA.16816.F32.BF16 R56, R136.reuse, R106, R56 ;  /* 0x0000006a8838723c */ /* 0x040fe60000041838 */
[C---:B------:R-:W-:Y:S02]  /*e360*/  FMUL.FTZ R60, R2.reuse, R60 ;  /* 0x0000003c023c7220 */ /* 0x040fe40000410000 */
[----:B------:R-:W2:Y:S01]  /*e370*/  LDSM.16.MT88.4 R104, [R186+0x4100] ;  /* 0x00410000ba68783b */ /* 0x000ea20000004200 */
[----:B------:R-:W-:Y:S02]  /*e380*/  FMUL.FTZ R61, R2, R61 ;  /* 0x0000003d023d7220 */ /* 0x000fe40000410000 */
[C---:B------:R-:W-:Y:S04]  /*e390*/  FMUL.FTZ R62, R0.reuse, R62 ;  /* 0x0000003e003e7220 */ /* 0x040fe80000410000 */
[----:B------:R-:W-:Y:S02]  /*e3a0*/  FMUL.FTZ R63, R0, R63 ;  /* 0x0000003f003f7220 */ /* 0x000fe40000410000 */
[C---:B------:R-:W-:Y:S02]  /*e3b0*/  FMUL.FTZ R64, R2.reuse, R64 ;  /* 0x0000004002407220 */ /* 0x040fe40000410000 */
[----:B------:R-:W-:Y:S02]  /*e3c0*/  FMUL.FTZ R65, R2, R65 ;  /* 0x0000004102417220 */ /* 0x000fe40000410000 */
[C---:B------:R-:W-:Y:S01]  /*e3d0*/  FMUL.FTZ R66, R0.reuse, R66 ;  /* 0x0000004200427220 */ /* 0x040fe20000410000 */
[C---:B-----5:R-:W-:Y:S03]  /*e3e0*/  HMMA.16816.F32.BF16 R60, R136.reuse, R108, R60 ;  /* 0x0000006c883c723c */ /* 0x060fe6000004183c */
[----:B------:R-:W-:Y:S02]  /*e3f0*/  FMUL.FTZ R67, R0, R67 ;  /* 0x0000004300437220 */ /* 0x000fe40000410000 */
[--C-:B-1----:R-:W-:Y:S02]  /*e400*/  FFMA.FTZ R100, R152, c[0x0][0x2d0], -R103.reuse ;  /* 0x0000b40098647a23 */ /* 0x102fe40000010867 */
[C---:B------:R-:W-:Y:S02]  /*e410*/  FMUL.FTZ R68, R2.reuse, R68 ;  /* 0x0000004402447220 */ /* 0x040fe40000410000 */
[----:B------:R-:W-:Y:S01]  /*e420*/  FMUL.FTZ R69, R2, R69 ;  /* 0x0000004502457220 */ /* 0x000fe20000410000 */
[C---:B------:R-:W-:Y:S01]  /*e430*/  HMMA.16816.F32.BF16 R64, R136.reuse, R110, R64 ;  /* 0x0000006e8840723c */ /* 0x040fe20000041840 */
[----:B------:R-:W1:Y:S01]  /*e440*/  LDSM.16.MT88.4 R108, [R188+0x4100] ;  /* 0x00410000bc6c783b */ /* 0x000e620000004200 */
[----:B------:R5:W-:Y:S01]  /*e450*/  MUFU.EX2 R174, R100 ;  /* 0x0000006400ae7308 */ /* 0x000be20000000800 */
[C---:B------:R-:W-:Y:S02]  /*e460*/  FMUL.FTZ R70, R0.reuse, R70 ;  /* 0x0000004600467220 */ /* 0x040fe40000410000 */
[----:B------:R-:W-:Y:S02]  /*e470*/  FMUL.FTZ R71, R0, R71 ;  /* 0x0000004700477220 */ /* 0x000fe40000410000 */
[C---:B------:R-:W-:Y:S02]  /*e480*/  FMUL.FTZ R72, R2.reuse, R72 ;  /* 0x0000004802487220 */ /* 0x040fe40000410000 */
[----:B------:R-:W-:Y:S03]  /*e490*/  FMUL.FTZ R73, R2, R73 ;  /* 0x0000004902497220 */ /* 0x000fe60000410000 */
[C---:B----4-:R-:W-:Y:S03]  /*e4a0*/  HMMA.16816.F32.BF16 R68, R136.reuse, R112, R68 ;  /* 0x000000708844723c */ /* 0x050fe60000041844 */
[C---:B------:R-:W-:Y:S02]  /*e4b0*/  FMUL.FTZ R74, R0.reuse, R74 ;  /* 0x0000004a004a7220 */ /* 0x040fe40000410000 */
[----:B------:R-:W-:Y:S02]  /*e4c0*/  FMUL.FTZ R75, R0, R75 ;  /* 0x0000004b004b7220 */ /* 0x000fe40000410000 */
[C---:B------:R-:W-:Y:S02]  /*e4d0*/  FMUL.FTZ R76, R2.reuse, R76 ;  /* 0x0000004c024c7220 */ /* 0x040fe40000410000 */
[----:B------:R-:W-:Y:S03]  /*e4e0*/  FMUL.FTZ R77, R2, R77 ;  /* 0x0000004d024d7220 */ /* 0x000fe60000410000 */
[C---:B------:R-:W-:Y:S01]  /*e4f0*/  HMMA.16816.F32.BF16 R72, R136.reuse, R114, R72 ;  /* 0x000000728848723c */ /* 0x040fe20000041848 */
[----:B------:R-:W4:Y:S02]  /*e500*/  LDSM.16.MT88.4 R112, [R187+0x4100] ;  /* 0x00410000bb70783b */ /* 0x000f240000004200 */
[C---:B------:R-:W-:Y:S02]  /*e510*/  FMUL.FTZ R78, R0.reuse, R78 ;  /* 0x0000004e004e7220 */ /* 0x040fe40000410000 */
[----:B------:R-:W-:Y:S02]  /*e520*/  FMUL.FTZ R79, R0, R79 ;  /* 0x0000004f004f7220 */ /* 0x000fe40000410000 */
[--C-:B-----5:R-:W-:Y:S02]  /*e530*/  FFMA.FTZ R100, R153, c[0x0][0x2d0], -R103.reuse ;  /* 0x0000b40099647a23 */ /* 0x120fe40000010867 */
[C---:B------:R-:W-:Y:S02]  /*e540*/  FMUL.FTZ R80, R2.reuse, R80 ;  /* 0x0000005002507220 */ /* 0x040fe40000410000 */
[----:B------:R5:W1:Y:S01]  /*e550*/  MUFU.EX2 R173, R100 ;  /* 0x0000006400ad7308 */ /* 0x000a620000000800 */
[C---:B--2---:R-:W-:Y:S03]  /*e560*/  HMMA.16816.F32.BF16 R76, R136.reuse, R104, R76 ;  /* 0x00000068884c723c */ /* 0x044fe6000004184c */
[----:B------:R-:W-:Y:S02]  /*e570*/  FMUL.FTZ R81, R2, R81 ;  /* 0x0000005102517220 */ /* 0x000fe40000410000 */
[C---:B------:R-:W-:Y:S02]  /*e580*/  FMUL.FTZ R82, R0.reuse, R82 ;  /* 0x0000005200527220 */ /* 0x040fe40000410000 */
[----:B------:R-:W-:Y:S01]  /*e590*/  FMUL.FTZ R83, R0, R83 ;  /* 0x0000005300537220 */ /* 0x000fe20000410000 */
[----:B------:R-:W-:Y:S01]  /*e5a0*/  F2FP.BF16.PACK_AB R104, R181, R182 ;  /* 0x000000b6b568723e */ /* 0x000fe200000010ff */
[C---:B------:R-:W-:Y:S03]  /*e5b0*/  FMUL.FTZ R84, R2.reuse, R84 ;  /* 0x0000005402547220 */ /* 0x040fe60000410000 */
[----:B------:R-:W-:Y:S01]  /*e5c0*/  FMUL.FTZ R85, R2, R85 ;  /* 0x0000005502557220 */ /* 0x000fe20000410000 */
[----:B------:R-:W-:Y:S01]  /*e5d0*/  F2FP.BF16.PACK_AB R105, R177, R178 ;  /* 0x000000b2b169723e */ /* 0x000fe200000010ff */
[C---:B------:R-:W-:Y:S03]  /*e5e0*/  HMMA.16816.F32.BF16 R80, R136.reuse, R106, R80 ;  /* 0x0000006a8850723c */ /* 0x040fe60000041850 */
[C---:B------:R-:W-:Y:S02]  /*e5f0*/  FMUL.FTZ R86, R0.reuse, R86 ;  /* 0x0000005600567220 */ /* 0x040fe40000410000 */
[----:B------:R-:W-:Y:S02]  /*e600*/  FMUL.FTZ R87, R0, R87 ;  /* 0x0000005700577220 */ /* 0x000fe40000410000 */
[----:B------:R-:W-:Y:S01]  /*e610*/  FMUL.FTZ R88, R2, R88 ;  /* 0x0000005802587220 */ /* 0x000fe20000410000 */
[----:B------:R-:W-:Y:S01]  /*e620*/  F2FP.BF16.PACK_AB R106, R179, R180 ;  /* 0x000000b4b36a723e */ /* 0x000fe200000010ff */
[--C-:B-----5:R-:W-:Y:S03]  /*e630*/  FFMA.FTZ R100, R154, c[0x0][0x2d0], -R103.reuse ;  /* 0x0000b4009a647a23 */ /* 0x120fe60000010867 */
[C---:B-1----:R-:W-:Y:S01]  /*e640*/  HMMA.16816.F32.BF16 R84, R136.reuse, R108, R84 ;  /* 0x0000006c8854723c */ /* 0x042fe20000041854 */
[----:B------:R1:W-:Y:S02]  /*e650*/  MUFU.EX2 R172, R100 ;  /* 0x0000006400ac7308 */ /* 0x0003e40000000800 */
[----:B------:R-:W-:Y:S01]  /*e660*/  FMUL.FTZ R89, R2, R89 ;  /* 0x0000005902597220 */ /* 0x000fe20000410000 */
[----:B---3--:R-:W-:Y:S01]  /*e670*/  F2FP.BF16.PACK_AB R107, R175, R176 ;  /* 0x000000b0af6b723e */ /* 0x008fe200000010ff */
[C---:B------:R-:W-:Y:S02]  /*e680*/  FMUL.FTZ R90, R0.reuse, R90 ;  /* 0x0000005a005a7220 */ /* 0x040fe40000410000 */
[----:B------:R-:W-:Y:S02]  /*e690*/  FMUL.FTZ R91, R0, R91 ;  /* 0x0000005b005b7220 */ /* 0x000fe40000410000 */
[C---:B------:R-:W-:Y:S03]  /*e6a0*/  FMUL.FTZ R92, R2.reuse, R92 ;  /* 0x0000005c025c7220 */ /* 0x040fe60000410000 */
[----:B------:R-:W-:Y:S02]  /*e6b0*/  FMUL.FTZ R93, R2, R93 ;  /* 0x0000005d025d7220 */ /* 0x000fe40000410000 */
[C---:B------:R-:W-:Y:S01]  /*e6c0*/  HMMA.16816.F32.BF16 R88, R136.reuse, R110, R88 ;  /* 0x0000006e8858723c */ /* 0x040fe20000041858 */
[----:B------:R-:W2:Y:S02]  /*e6d0*/  LDSM.16.MT88.4 R108, [R188+0x900] ;  /* 0x00090000bc6c783b */ /* 0x000ea40000004200 */
[C---:B------:R-:W-:Y:S02]  /*e6e0*/  FMUL.FTZ R94, R0.reuse, R94 ;  /* 0x0000005e005e7220 */ /* 0x040fe40000410000 */
[----:B------:R-:W-:Y:S02]  /*e6f0*/  FMUL.FTZ R95, R0, R95 ;  /* 0x0000005f005f7220 */ /* 0x000fe40000410000 */
[C---:B------:R-:W-:Y:S02]  /*e700*/  FMUL.FTZ R96, R2.reuse, R96 ;  /* 0x0000006002607220 */ /* 0x040fe40000410000 */
[----:B------:R-:W-:Y:S03]  /*e710*/  FMUL.FTZ R97, R2, R97 ;  /* 0x0000006102617220 */ /* 0x000fe60000410000 */
[C---:B----4-:R-:W-:Y:S03]  /*e720*/  HMMA.16816.F32.BF16 R92, R136.reuse, R112, R92 ;  /* 0x00000070885c723c */ /* 0x050fe6000004185c */
[C---:B------:R-:W-:Y:S02]  /*e730*/  FMUL.FTZ R98, R0.reuse, R98 ;  /* 0x0000006200627220 */ /* 0x040fe40000410000 */
[----:B------:R-:W-:Y:S02]  /*e740*/  FMUL.FTZ R99, R0, R99 ;  /* 0x0000006300637220 */ /* 0x000fe40000410000 */
[--C-:B-1----:R-:W-:Y:S02]  /*e750*/  FFMA.FTZ R100, R155, c[0x0][0x2d0], -R103.reuse ;  /* 0x0000b4009b647a23 */ /* 0x102fe40000010867 */
[----:B------:R-:W-:Y:S02]  /*e760*/  LDSM.16.MT88.4 R152, [R187+0x3900] ;  /* 0x00390000bb98783b */ /* 0x000fe40000004200 */
[----:B------:R1:W3:Y:S01]  /*e770*/  MUFU.EX2 R171, R100 ;  /* 0x0000006400ab7308 */ /* 0x0002e20000000800 */
[----:B------:R-:W-:Y:S05]  /*e780*/  HMMA.16816.F32.BF16 R96, R136, R114, R96 ;  /* 0x000000728860723c */ /* 0x000fea0000041860 */
[----:B------:R-:W4:Y:S03]  /*e790*/  LDSM.16.MT88.4 R112, [R187+0x2900] ;  /* 0x00290000bb70783b */ /* 0x000f260000004200 */
[C---:B------:R-:W-:Y:S05]  /*e7a0*/  HMMA.16816.F32.BF16 R4, R104.reuse, R116, R4 ;  /* 0x000000746804723c */ /* 0x040fea0000041804 */
[----:B------:R-:W-:Y:S03]  /*e7b0*/  LDSM.16.MT88.4 R136, [R188+0x3100] ;  /* 0x00310000bc88783b */ /* 0x000fe60000004200 */
[C---:B------:R-:W-:Y:S05]  /*e7c0*/  HMMA.16816.F32.BF16 R8, R104.reuse, R118, R8 ;  /* 0x000000766808723c */ /* 0x040fea0000041808 */
[----:B------:R-:W-:Y:S01]  /*e7d0*/  LDSM.16.MT88.4 R116, [R186+0x4900] ;  /* 0x00490000ba74783b */ /* 0x000fe20000004200 */
[--C-:B-1----:R-:W-:Y:S02]  /*e7e0*/  FFMA.FTZ R100, R148, c[0x0][0x2d0], -R102.reuse ;  /* 0x0000b40094647a23 */ /* 0x102fe40000010866 */
[C---:B------:R-:W-:Y:S02]  /*e7f0*/  HMMA.16816.F32.BF16 R12, R104.reuse, R120, R12 ;  /* 0x00000078680c723c */ /* 0x040fe4000004180c */
[----:B------:R1:W-:Y:S06]  /*e800*/  MUFU.EX2 R170, R100 ;  /* 0x0000006400aa7308 */ /* 0x0003ec0000000800 */
[C---:B------:R-:W-:Y:S01]  /*e810*/  HMMA.16816.F32.BF16 R16, R104.reuse, R122, R16 ;  /* 0x0000007a6810723c */ /* 0x040fe20000041810 */
[----:B------:R-:W-:Y:S07]  /*e820*/  LDSM.16.MT88.4 R120, [R188+0x4900] ;  /* 0x00490000bc78783b */ /* 0x000fee0000004200 */
[C---:B--2---:R-:W-:Y:S08]  /*e830*/  HMMA.16816.F32.BF16 R20, R104.reuse, R108, R20 ;  /* 0x0000006c6814723c */ /* 0x044ff00000041814 */
[C---:B------:R-:W-:Y:S01]  /*e840*/  HMMA.16816.F32.BF16 R24, R104.reuse, R110, R24 ;  /* 0x0000006e6818723c */ /* 0x040fe20000041818 */
[----:B------:R-:W2:Y:S03]  /*e850*/  LDSM.16.MT88.4 R108, [R185+0x4900] ;  /* 0x00490000b96c783b */ /* 0x000ea60000004200 */
[--C-:B-1----:R-:W-:Y:S04]  /*e860*/  FFMA.FTZ R100, R149, c[0x0][0x2d0], -R102.reuse ;  /* 0x0000b40095647a23 */ /* 0x102fe80000010866 */
[C---:B------:R-:W-:Y:S01]  /*e870*/  HMMA.16816.F32.BF16 R28, R104.reuse, R124, R28 ;  /* 0x0000007c681c723c */ /* 0x040fe2000004181c */
[----:B------:R1:W5:Y:S07]  /*e880*/  MUFU.EX2 R169, R100 ;  /* 0x0000006400a97308 */ /* 0x00036e0000000800 */
[C---:B------:R-:W-:Y:S01]  /*e890*/  HMMA.16816.F32.BF16 R32, R104.reuse, R126, R32 ;  /* 0x0000007e6820723c */ /* 0x040fe20000041820 */
[----:B------:R-:W-:Y:S07]  /*e8a0*/  LDSM.16.MT88.4 R124, [R186+0x1100] ;  /* 0x00110000ba7c783b */ /* 0x000fee0000004200 */
[C---:B------:R-:W-:Y:S08]  /*e8b0*/  HMMA.16816.F32.BF16 R36, R104.reuse, R128, R36 ;  /* 0x000000806824723c */ /* 0x040ff00000041824 */
[C---:B------:R-:W-:Y:S01]  /*e8c0*/  HMMA.16816.F32.BF16 R40, R104.reuse, R130, R40 ;  /* 0x000000826828723c */ /* 0x040fe20000041828 */
[----:B------:R-:W-:Y:S03]  /*e8d0*/  LDSM.16.MT88.4 R128, [R187+0x1100] ;  /* 0x00110000bb80783b */ /* 0x000fe60000004200 */
[--C-:B-1----:R-:W-:Y:S04]  /*e8e0*/  FFMA.FTZ R100, R150, c[0x0][0x2d0], -R102.reuse ;  /* 0x0000b40096647a23 */ /* 0x102fe80000010866 */
[C---:B------:R-:W-:Y:S01]  /*e8f0*/  HMMA.16816.F32.BF16 R44, R104.reuse, R132, R44 ;  /* 0x00000084682c723c */ /* 0x040fe2000004182c */
[----:B------:R1:W-:Y:S07]  /*e900*/  MUFU.EX2 R168, R100 ;  /* 0x0000006400a87308 */ /* 0x0003ee0000000800 */
[C---:B------:R-:W-:Y:S01]  /*e910*/  HMMA.16816.F32.BF16 R48, R104.reuse, R134, R48 ;  /* 0x000000866830723c */ /* 0x040fe20000041830 */
[----:B------:R-:W-:Y:S07]  /*e920*/  LDSM.16.MT88.4 R132, [R186+0x3100] ;  /* 0x00310000ba84783b */ /* 0x000fee0000004200 */
[C---:B------:R-:W-:Y:S08]  /*e930*/  HMMA.16816.F32.BF16 R52, R104.reuse, R140, R52 ;  /* 0x0000008c6834723c */ /* 0x040ff00000041834 */
[C---:B------:R-:W-:Y:S01]  /*e940*/  HMMA.16816.F32.BF16 R56, R104.reuse, R142, R56 ;  /* 0x0000008e6838723c */ /* 0x040fe20000041838 */
[----:B------:R-:W-:Y:S03]  /*e950*/  LDSM.16.MT88.4 R140, [R185+0x3900] ;  /* 0x00390000b98c783b */ /* 0x000fe60000004200 */
[--C-:B-1----:R-:W-:Y:S04]  /*e960*/  FFMA.FTZ R100, R151, c[0x0][0x2d0], -R102.reuse ;  /* 0x0000b40097647a23 */ /* 0x102fe80000010866 */
[C---:B----4-:R-:W-:Y:S01]  /*e970*/  HMMA.16816.F32.BF16 R60, R104.reuse, R112, R60 ;  /* 0x00000070683c723c */ /* 0x050fe2000004183c */
[----:B------:R-:W-:Y:S01]  /*e980*/  LDSM.16.MT88.4 R148, [R188+0x3900] ;  /* 0x00390000bc94783b */ /* 0x000fe20000004200 */
[----:B------:R1:W4:Y:S06]  /*e990*/  MUFU.EX2 R167, R100 ;  /* 0x0000006400a77308 */ /* 0x00032c0000000800 */
[C---:B------:R-:W-:Y:S01]  /*e9a0*/  HMMA.16816.F32.BF16 R64, R104.reuse, R114, R64 ;  /* 0x000000726840723c */ /* 0x040fe20000041840 */
[----:B------:R-:W3:Y:S07]  /*e9b0*/  LDSM.16.MT88.4 R112, [R187+0x4900] ;  /* 0x00490000bb70783b */ /* 0x000eee0000004200 */
[C---:B--2---:R-:W-:Y:S08]  /*e9c0*/  HMMA.16816.F32.BF16 R68, R104.reuse, R108, R68 ;  /* 0x0000006c6844723c */ /* 0x044ff00000041844 */
[C---:B------:R-:W-:Y:S01]  /*e9d0*/  HMMA.16816.F32.BF16 R72, R104.reuse, R110, R72 ;  /* 0x0000006e6848723c */ /* 0x040fe20000041848 */
[----:B------:R-:W2:Y:S03]  /*e9e0*/  LDSM.16.MT88.4 R108, [R185+0x1100] ;  /* 0x00110000b96c783b */ /* 0x000ea60000004200 */
[--C-:B-1----:R-:W-:Y:S04]  /*e9f0*/  FFMA.FTZ R100, R160, c[0x0][0x2d0], -R103.reuse ;  /* 0x0000b400a0647a23 */ /* 0x102fe80000010867 */
[C---:B------:R-:W-:Y:S01]  /*ea00*/  HMMA.16816.F32.BF16 R76, R104.reuse, R116, R76 ;  /* 0x00000074684c723c */ /* 0x040fe2000004184c */
[----:B------:R1:W-:Y:S07]  /*ea10*/  MUFU.EX2 R166, R100 ;  /* 0x0000006400a67308 */ /* 0x0003ee0000000800 */
[C---:B------:R-:W-:Y:S01]  /*ea20*/  HMMA.16816.F32.BF16 R80, R104.reuse, R118, R80 ;  /* 0x000000766850723c */ /* 0x040fe20000041850 */
[----:B------:R-:W2:Y:S07]  /*ea30*/  LDSM.16.MT88.4 R116, [R188+0x1100] ;  /* 0x00110000bc74783b */ /* 0x000eae0000004200 */
[C---:B------:R-:W-:Y:S08]  /*ea40*/  HMMA.16816.F32.BF16 R84, R104.reuse, R120, R84 ;  /* 0x000000786854723c */ /* 0x040ff00000041854 */
[C---:B------:R-:W-:Y:S01]  /*ea50*/  HMMA.16816.F32.BF16 R88, R104.reuse, R122, R88 ;  /* 0x0000007a6858723c */ /* 0x040fe20000041858 */
[----:B------:R-:W2:Y:S03]  /*ea60*/  LDSM.16.MT88.4 R120, [R185+0x3100] ;  /* 0x00310000b978783b */ /* 0x000ea60000004200 */
[--C-:B-1----:R-:W-:Y:S04]  /*ea70*/  FFMA.FTZ R100, R161, c[0x0][0x2d0], -R103.reuse ;  /* 0x0000b400a1647a23 */ /* 0x102fe80000010867 */
[C---:B---3--:R-:W-:Y:S01]  /*ea80*/  HMMA.16816.F32.BF16 R92, R104.reuse, R112, R92 ;  /* 0x00000070685c723c */ /* 0x048fe2000004185c */
[----:B------:R1:W3:Y:S07]  /*ea90*/  MUFU.EX2 R165, R100 ;  /* 0x0000006400a57308 */ /* 0x0002ee0000000800 */
[----:B------:R-:W-:Y:S01]  /*eaa0*/  HMMA.16816.F32.BF16 R96, R104, R114, R96 ;  /* 0x000000726860723c */ /* 0x000fe20000041860 */
[----:B------:R-:W-:Y:S06]  /*eab0*/  LDSM.16.MT88.4 R112, [R185+0x5100] ;  /* 0x00510000b970783b */ /* 0x000fec0000004200 */
[----:B------:R-:W-:Y:S02]  /*eac0*/  F2FP.BF16.PACK_AB R104, R173, R174 ;  /* 0x000000aead68723e */ /* 0x000fe400000010ff */
[----:B------:R-:W-:Y:S03]  /*ead0*/  F2FP.BF16.PACK_AB R106, R171, R172 ;  /* 0x000000acab6a723e */ /* 0x000fe600000010ff */
[----:B-----5:R-:W-:Y:S02]  /*eae0*/  F2FP.BF16.PACK_AB R105, R169, R170 ;  /* 0x000000aaa969723e */ /* 0x020fe400000010ff */
[----:B----4-:R-:W-:Y:S01]  /*eaf0*/  F2FP.BF16.PACK_AB R107, R167, R168 ;  /* 0x000000a8a76b723e */ /* 0x010fe200000010ff */
[--C-:B-1----:R-:W-:Y:S02]  /*eb00*/  FFMA.FTZ R100, R162, c[0x0][0x2d0], -R103.reuse ;  /* 0x0000b400a2647a23 */ /* 0x102fe40000010867 */
[----:B------:R-:W-:Y:S04]  /*eb10*/  FFMA.FTZ R103, R163, c[0x0][0x2d0], -R103 ;  /* 0x0000b400a3677a23 */ /* 0x000fe80000010867 */
[C---:B--2---:R-:W-:Y:S01]  /*eb20*/  HMMA.16816.F32.BF16 R4, R104.reuse, R108, R4 ;  /* 0x0000006c6804723c */ /* 0x044fe20000041804 */
[----:B------:R1:W-:Y:S07]  /*eb30*/  MUFU.EX2 R164, R100 ;  /* 0x0000006400a47308 */ /* 0x0003ee0000000800 */
[C---:B------:R-:W-:Y:S01]  /*eb40*/  HMMA.16816.F32.BF16 R8, R104.reuse, R110, R8 ;  /* 0x0000006e6808723c */ /* 0x040fe20000041808 */
[----:B------:R-:W2:Y:S02]  /*eb50*/  LDSM.16.MT88.4 R108, [R187+0x3100] ;  /* 0x00310000bb6c783b */ /* 0x000ea40000004200 */
[----:B------:R-:W-:Y:S05]  /*eb60*/  MUFU.EX2 R162, R103 ;  /* 0x0000006700a27308 */ /* 0x000fea0000000800 */
[C---:B------:R-:W-:Y:S08]  /*eb70*/  HMMA.16816.F32.BF16 R12, R104.reuse, R124, R12 ;  /* 0x0000007c680c723c */ /* 0x040ff0000004180c */
[C---:B------:R-:W-:Y:S01]  /*eb80*/  HMMA.16816.F32.BF16 R16, R104.reuse, R126, R16 ;  /* 0x0000007e6810723c */ /* 0x040fe20000041810 */
[----:B------:R-:W-:Y:S03]  /*eb90*/  LDSM.16.MT88.4 R124, [R188+0x1900] ;  /* 0x00190000bc7c783b */ /* 0x000fe60000004200 */
[--C-:B-1----:R-:W-:Y:S04]  /*eba0*/  FFMA.FTZ R100, R157, c[0x0][0x2d0], -R102.reuse ;  /* 0x0000b4009d647a23 */ /* 0x102fe80000010866 */
[C---:B------:R-:W-:Y:S01]  /*ebb0*/  HMMA.16816.F32.BF16 R20, R104.reuse, R116, R20 ;  /* 0x000000746814723c */ /* 0x040fe20000041814 */
[----:B------:R1:W-:Y:S07]  /*ebc0*/  MUFU.EX2 R161, R100 ;  /* 0x0000006400a17308 */ /* 0x0003ee0000000800 */
[C---:B------:R-:W-:Y:S01]  /*ebd0*/  HMMA.16816.F32.BF16 R24, R104.reuse, R118, R24 ;  /* 0x000000766818723c */ /* 0x040fe20000041818 */
[----:B------:R-:W4:Y:S07]  /*ebe0*/  LDSM.16.MT88.4 R116, [R186+0x5100] ;  /* 0x00510000ba74783b */ /* 0x000f2e0000004200 */
[C---:B------:R-:W-:Y:S08]  /*ebf0*/  HMMA.16816.F32.BF16 R28, R104.reuse, R128, R28 ;  /* 0x00000080681c723c */ /* 0x040ff0000004181c */
[C---:B------:R-:W-:Y:S04]  /*ec00*/  HMMA.16816.F32.BF16 R32, R104.reuse, R130, R32 ;  /* 0x000000826820723c */ /* 0x040fe80000041820 */
[--C-:B-1----:R-:W-:Y:S04]  /*ec10*/  FFMA.FTZ R100, R158, c[0x0][0x2d0], -R102.reuse ;  /* 0x0000b4009e647a23 */ /* 0x102fe80000010866 */
[C---:B------:R-:W-:Y:S01]  /*ec20*/  HMMA.16816.F32.BF16 R36, R104.reuse, R120, R36 ;  /* 0x000000786824723c */ /* 0x040fe20000041824 */
[----:B------:R1:W5:Y:S07]  /*ec30*/  MUFU.EX2 R160, R100 ;  /* 0x0000006400a07308 */ /* 0x00036e0000000800 */
[C---:B------:R-:W-:Y:S01]  /*ec40*/  HMMA.16816.F32.BF16 R40, R104.reuse, R122, R40 ;  /* 0x0000007a6828723c */ /* 0x040fe20000041828 */
[----:B------:R-:W4:Y:S07]  /*ec50*/  LDSM.16.MT88.4 R120, [R188+0x5100] ;  /* 0x00510000bc78783b */ /* 0x000f2e0000004200 */
[C---:B------:R-:W-:Y:S08]  /*ec60*/  HMMA.16816.F32.BF16 R44, R104.reuse, R132, R44 ;  /* 0x00000084682c723c */ /* 0x040ff0000004182c */
[C---:B------:R-:W-:Y:S01]  /*ec70*/  HMMA.16816.F32.BF16 R48, R104.reuse, R134, R48 ;  /* 0x000000866830723c */ /* 0x040fe20000041830 */
[----:B------:R-:W-:Y:S03]  /*ec80*/  LDSM.16.MT88.4 R132, [R187+0x1900] ;  /* 0x00190000bb84783b */ /* 0x000fe60000004200 */
[--C-:B-1----:R-:W-:Y:S04]  /*ec90*/  FFMA.FTZ R100, R159, c[0x0][0x2d0], -R102.reuse ;  /* 0x0000b4009f647a23 */ /* 0x102fe80000010866 */
[C---:B------:R-:W-:Y:S01]  /*eca0*/  HMMA.16816.F32.BF16 R52, R104.reuse, R136, R52 ;  /* 0x000000886834723c */ /* 0x040fe20000041834 */
[----:B------:R1:W-:Y:S06]  /*ecb0*/  MUFU.EX2 R103, R100 ;  /* 0x0000006400677308 */ /* 0x0003ec0000000800 */
[----:B---3--:R-:W-:Y:S01]  /*ecc0*/  F2FP.BF16.PACK_AB R136, R165, R166 ;  /* 0x000000a6a588723e */ /* 0x008fe200000010ff */
[C---:B------:R-:W-:Y:S04]  /*ecd0*/  HMMA.16816.F32.BF16 R56, R104.reuse, R138, R56 ;  /* 0x0000008a6838723c */ /* 0x040fe80000041838 */
[----:B-----5:R-:W-:Y:S03]  /*ece0*/  F2FP.BF16.PACK_AB R137, R160, R161 ;  /* 0x000000a1a089723e */ /* 0x020fe600000010ff */
[----:B------:R-:W-:Y:S01]  /*ecf0*/  F2FP.BF16.PACK_AB R138, R162, R164 ;  /* 0x000000a4a28a723e */ /* 0x000fe200000010ff */
[C---:B--2---:R-:W-:Y:S08]  /*ed00*/  HMMA.16816.F32.BF16 R60, R104.reuse, R108, R60 ;  /* 0x0000006c683c723c */ /* 0x044ff0000004183c */
[C---:B------:R-:W-:Y:S01]  /*ed10*/  HMMA.16816.F32.BF16 R64, R104.reuse, R110, R64 ;  /* 0x0000006e6840723c */ /* 0x040fe20000041840 */
[----:B------:R-:W2:Y:S03]  /*ed20*/  LDSM.16.MT88.4 R108, [R187+0x5100] ;  /* 0x00510000bb6c783b */ /* 0x000ea60000004200 */
[----:B-1----:R-:W-:Y:S01]  /*ed30*/  FFMA.FTZ R100, R156, c[0x0][0x2d0], -R102 ;  /* 0x0000b4009c647a23 */ /* 0x002fe20000010866 */
[----:B------:R-:W-:Y:S03]  /*ed40*/  MOV R102, R101 ;  /* 0x0000006500667202 */ /* 0x000fe60000000f00 */
[C---:B------:R-:W-:Y:S01]  /*ed50*/  HMMA.16816.F32.BF16 R68, R104.reuse, R112, R68 ;  /* 0x000000706844723c */ /* 0x040fe20000041844 */
[----:B------:R-:W-:Y:S01]  /*ed60*/  LDSM.16.MT88.4 R156, [R185+0x5900] ;  /* 0x00590000b99c783b */ /* 0x000fe20000004200 */
[----:B------:R-:W1:Y:S06]  /*ed70*/  MUFU.EX2 R100, R100 ;  /* 0x0000006400647308 */ /* 0x000e6c0000000800 */
[C---:B------:R-:W-:Y:S01]  /*ed80*/  HMMA.16816.F32.BF16 R72, R104.reuse, R114, R72 ;  /* 0x000000726848723c */ /* 0x040fe20000041848 */
[----:B------:R-:W3:Y:S07]  /*ed90*/  LDSM.16.MT88.4 R112, [R185+0x1900] ;  /* 0x00190000b970783b */ /* 0x000eee0000004200 */
[C---:B----4-:R-:W-:Y:S08]  /*eda0*/  HMMA.16816.F32.BF16 R76, R104.reuse, R116, R76 ;  /* 0x00000074684c723c */ /* 0x050ff0000004184c */
[C---:B------:R-:W-:Y:S01]  /*edb0*/  HMMA.16816.F32.BF16 R80, R104.reuse, R118, R80 ;  /* 0x000000766850723c */ /* 0x040fe20000041850 */
[----:B------:R-:W4:Y:S03]  /*edc0*/  LDSM.16.MT88.4 R116, [R186+0x1900] ;  /* 0x00190000ba74783b */ /* 0x000f260000004200 */
[----:B-1----:R-:W-:Y:S04]  /*edd0*/  F2FP.BF16.PACK_AB R139, R100, R103 ;  /* 0x00000067648b723e */ /* 0x002fe800000010ff */
[C---:B------:R-:W-:Y:S08]  /*ede0*/  HMMA.16816.F32.BF16 R84, R104.reuse, R120, R84 ;  /* 0x000000786854723c */ /* 0x040ff00000041854 */
[C---:B------:R-:W-:Y:S08]  /*edf0*/  HMMA.16816.F32.BF16 R88, R104.reuse, R122, R88 ;  /* 0x0000007a6858723c */ /* 0x040ff00000041858 */
[C---:B--2---:R-:W-:Y:S08]  /*ee00*/  HMMA.16816.F32.BF16 R92, R104.reuse, R108, R92 ;  /* 0x0000006c685c723c */ /* 0x044ff0000004185c */
[----:B------:R-:W-:Y:S08]  /*ee10*/  HMMA.16816.F32.BF16 R96, R104, R110, R96 ;  /* 0x0000006e6860723c */ /* 0x000ff00000041860 */
[C---:B---3--:R-:W-:Y:S01]  /*ee20*/  HMMA.16816.F32.BF16 R104, R136.reuse, R112, R4 ;  /* 0x000000708868723c */ /* 0x048fe20000041804 */
[----:B------:R-:W1:Y:S07]  /*ee30*/  LDSM.16.MT88.4 R4, [R186+0x5900] ;  /* 0x00590000ba04783b */ /* 0x000e6e0000004200 */
[C---:B------:R-:W-:Y:S01]  /*ee40*/  HMMA.16816.F32.BF16 R108, R136.reuse, R114, R8 ;  /* 0x00000072886c723c */ /* 0x040fe20000041808 */
[----:B------:R-:W2:Y:S07]  /*ee50*/  LDSM.16.MT88.4 R8, [R188+0x5900] ;  /* 0x00590000bc08783b */ /* 0x000eae0000004200 */
[C---:B----4-:R-:W-:Y:S01]  /*ee60*/  HMMA.16816.F32.BF16 R112, R136.reuse, R116, R12 ;  /* 0x000000748870723c */ /* 0x050fe2000004180c */
[----:B------:R-:W3:Y:S07]  /*ee70*/  LDSM.16.MT88.4 R12, [R187+0x5900] ;  /* 0x00590000bb0c783b */ /* 0x000eee0000004200 */
[C---:B------:R-:W-:Y:S07]  /*ee80*/  HMMA.16816.F32.BF16 R116, R136.reuse, R118, R16 ;  /* 0x000000768874723c */ /* 0x040fee0000041810 */
[----:B------:R-:W-:Y:S01]  /*ee90*/  FFMA.FTZ R16, R2, R220, R209 ;  /* 0x000000dc02107223 */ /* 0x000fe200000100d1 */
[C---:B------:R-:W-:Y:S04]  /*eea0*/  HMMA.16816.F32.BF16 R120, R136.reuse, R124, R20 ;  /* 0x0000007c8878723c */ /* 0x040fe80000041814 */
[----:B------:R-:W-:Y:S02]  /*eeb0*/  FFMA.FTZ R2, R0, R221, R208 ;  /* 0x000000dd00027223 */ /* 0x000fe400000100d0 */
        /* <DEDUP_REMOVED lines=31> */
[C---:B------:R-:W-:Y:S08]  /*f0b0*/  HMMA.16816.F32.BF16 R64, R136.reuse, R154, R64 ;  /* 0x0000009a8840723c */ /* 0x040ff00000041840 */
[C---:B------:R-:W-:Y:S08]  /*f0c0*/  HMMA.16816.F32.BF16 R68, R136.reuse, R156, R68 ;  /* 0x0000009c8844723c */ /* 0x040ff00000041844 */
[C---:B------:R-:W-:Y:S08]  /*f0d0*/  HMMA.16816.F32.BF16 R72, R136.reuse, R158, R72 ;  /* 0x0000009e8848723c */ /* 0x040ff00000041848 */
[C---:B-1----:R-:W-:Y:S07]  /*f0e0*/  HMMA.16816.F32.BF16 R76, R136.reuse, R4, R76 ;  /* 0x00000004884c723c */ /* 0x042fee000004184c */
[----:B------:R-:W-:Y:S01]  /*f0f0*/  FADD.FTZ R4, R167, R2 ;  /* 0x00000002a7047221 */ /* 0x000fe20000010000 */
[C---:B------:R-:W-:Y:S04]  /*f100*/  HMMA.16816.F32.BF16 R80, R136.reuse, R6, R80 ;  /* 0x000000068850723c */ /* 0x040fe80000041850 */
[----:B------:R-:W-:Y:S02]  /*f110*/  FADD.FTZ R2, R166, R0 ;  /* 0x00000000a6027221 */ /* 0x000fe40000010000 */
[----:B------:R-:W-:Y:S02]  /*f120*/  FADD.FTZ R0, R161, R4 ;  /* 0x00000004a1007221 */ /* 0x000fe40000010000 */
[C---:B--2---:R-:W-:Y:S04]  /*f130*/  HMMA.16816.F32.BF16 R84, R136.reuse, R8, R84 ;  /* 0x000000088854723c */ /* 0x044fe80000041854 */
[----:B------:R-:W-:Y:S02]  /*f140*/  FADD.FTZ R2, R165, R2 ;  /* 0x00000002a5027221 */ /* 0x000fe40000010000 */
[----:B------:R-:W-:Y:S02]  /*f150*/  FADD.FTZ R0, R160, R0 ;  /* 0x00000000a0007221 */ /* 0x000fe40000010000 */
[C---:B------:R-:W-:Y:S04]  /*f160*/  HMMA.16816.F32.BF16 R88, R136.reuse, R10, R88 ;  /* 0x0000000a8858723c */ /* 0x040fe80000041858 */
[----:B------:R-:W-:Y:S02]  /*f170*/  FADD.FTZ R4, R164, R2 ;  /* 0x00000002a4047221 */ /* 0x000fe40000010000 */
[----:B------:R-:W-:Y:S01]  /*f180*/  FADD.FTZ R2, R103, R0 ;  /* 0x0000000067027221 */ /* 0x000fe20000010000 */
[----:B------:R-:W-:Y:S01]  /*f190*/  IADD3 R0, R201, -0x1, RZ ;  /* 0xffffffffc9007810 */ /* 0x000fe20007ffe0ff */
[C---:B---3--:R-:W-:Y:S04]  /*f1a0*/  HMMA.16816.F32.BF16 R92, R136.reuse, R12, R92 ;  /* 0x0000000c885c723c */ /* 0x048fe8000004185c */
[----:B------:R-:W-:Y:S01]  /*f1b0*/  FADD.FTZ R220, R162, R4 ;  /* 0x00000004a2dc7221 */ /* 0x000fe20000010000 */
[----:B------:R-:W-:Y:S01]  /*f1c0*/  MOV R201, R0 ;  /* 0x0000000000c97202 */ /* 0x000fe20000000f00 */
[----:B------:R-:W-:Y:S01]  /*f1d0*/  FADD.FTZ R221, R100, R2 ;  /* 0x0000000264dd7221 */ /* 0x000fe20000010000 */
[----:B------:R-:W-:Y:S01]  /*f1e0*/  MOV R100, R3 ;  /* 0x0000000300647202 */ /* 0x000fe20000000f00 */
[----:B------:R-:W-:Y:S01]  /*f1f0*/  HMMA.16816.F32.BF16 R96, R136, R14, R96 ;  /* 0x0000000e8860723c */ /* 0x000fe20000041860 */
[----:B------:R-:W-:Y:S01]  /*f200*/  @!UPT UIADD3 URZ, URZ, URZ, URZ ;  /* 0x0000003f3f3ff290 */ /* 0x000fe2000fffe03f */
[----:B------:R-:W-:-:S11]  /*f210*/  @P0 BRA `(.L_x_417) ;  /* 0xffffc55000000947 */ /* 0x000fd6000383ffff */
[----:B------:R-:W2:Y:S01]  /*f220*/  LDL R4, [R1+0x4] ;  /* 0x0000040001047983 */ /* 0x000ea20000100800 */
[----:B------:R-:W-:Y:S01]  /*f230*/  IMAD.MOV.U32 R100, RZ, RZ, R3 ;  /* 0x000000ffff647224 */ /* 0x000fe200078e0003 */
[----:B------:R-:W-:Y:S01]  /*f240*/  MOV R201, R0 ;  /* 0x0000000000c97202 */ /* 0x000fe20000000f00 */
[----:B------:R-:W-:Y:S01]  /*f250*/  IMAD.MOV.U32 R102, RZ, RZ, R101 ;  /* 0x000000ffff667224 */ /* 0x000fe200078e0065 */
[----:B--2---:R-:W-:-:S07]  /*f260*/  SHF.L.U32 R4, R4, 0x7, RZ ;  /* 0x0000000704047819 */ /* 0x004fce00000006ff */
.L_x_396:
[----:B------:R-:W2:Y:S04]  /*f270*/  LDL R2, [R1+0x64] ;  /* 0x0000640001027983 */ /* 0x000ea80000100800 */
[----:B------:R-:W3:Y:S01]  /*f280*/  LDL R3, [R1+0x58] ;  /* 0x0000580001037983 */ /* 0x000ee20000100800 */
[----:B------:R-:W-:Y:S01]  /*f290*/  IMAD.MOV.U32 R230, RZ, RZ, 0x1 ;  /* 0x00000001ffe67424 */ /* 0x000fe200078e00ff */
[----:B------:R-:W-:-:S04]  /*f2a0*/  IADD3 R4, R4, 0x7f, RZ ;  /* 0x0000007f04047810 */ /* 0x000fc80007ffe0ff */
[C---:B------:R-:W-:Y:S02]  /*f2b0*/  ISETP.NE.AND P0, PT, R230.reuse, c[0x0][0x2c4], PT ;  /* 0x0000b100e6007a0c */ /* 0x040fe40003f05270 */
[----:B------:R-:W-:-:S11]  /*f2c0*/  ISETP.LE.AND P6, PT, R230, c[0x0][0x32c], PT ;  /* 0x0000cb00e6007a0c */ /* 0x000fd60003fc3270 */
[----:B------:R-:W-:-:S05]  /*f2d0*/  @P0 IMAD.HI.U32 R0, R4, c[0x0][0x2c8], RZ ;  /* 0x0000b20004000a27 */ /* 0x000fca00078e00ff */
[----:B------:R-:W-:-:S04]  /*f2e0*/  @P0 SHF.R.U32.HI R4, RZ, c[0x0][0x2cc], R0 ;  /* 0x0000b300ff040a19 */ /* 0x000fc80000011600 */
[----:B--2---:R-:W-:-:S05]  /*f2f0*/  IADD3 R4, R4, 0x1, R2 ;  /* 0x0000000104047810 */ /* 0x004fca0007ffe002 */
[----:B---3--:R-:W-:-:S05]  /*f300*/  IMAD.IADD R3, R4, 0x1, -R3 ;  /* 0x0000000104037824 */ /* 0x008fca00078e0a03 */
[----:B------:R-:W-:Y:S01]  /*f310*/  IADD3 R2, R3, -c[0x0][0x324], RZ ;  /* 0x8000c90003027a10 */ /* 0x000fe20007ffe0ff */
[----:B------:R-:W-:Y:S05]  /*f320*/  @!P6 BRA `(.L_x_418) ;  /* 0x000001000000e947 */ /* 0x000fea0003800000 */
[----:B------:R-:W-:Y:S01]  /*f330*/  MOV R0, R3 ;  /* 0x0000000300007202 */ /* 0x000fe20000000f00 */
        /* <DEDUP_REMOVED lines=9> */
.L_x_420:
[----:B------:R-:W-:-:S13]  /*f3d0*/  ISETP.NE.AND P0, PT, R230, c[0x0][0x32c], PT ;  /* 0x0000cb00e6007a0c */ /* 0x000fda0003f05270 */
[----:B------:R-:W-:-:S05]  /*f3e0*/  @P0 IMAD.HI.U32 R3, R0, c[0x0][0x330], RZ ;  /* 0x0000cc0000030a27 */ /* 0x000fca00078e00ff */
[----:B------:R-:W-:Y:S02]  /*f3f0*/  @P0 SHF.R.U32.HI R0, RZ, c[0x0][0x334], R3 ;  /* 0x0000cd00ff000a19 */ /* 0x000fe40000011603 */
.L_x_421:
[----:B------:R-:W-:Y:S05]  /*f400*/  BSYNC B0 ;  /* 0x0000000000007941 */ /* 0x000fea0003800000 */
.L_x_419:
[----:B------:R-:W-:-:S05]  /*f410*/  IMAD R0, R0, c[0x0][0x32c], RZ ;  /* 0x0000cb0000007a24 */ /* 0x000fca00078e02ff */
[----:B------:R-:W-:-:S04]  /*f420*/  IMNMX R2, R2, R0, !PT ;  /* 0x0000000002027217 */ /* 0x000fc80007800200 */
.L_x_418:
[----:B------:R-:W-:-:S04]  /*f430*/  IADD3 R2, R2, 0x3f, RZ ;  /* 0x0000003f02027810 */ /* 0x000fc80007ffe0ff */
[----:B------:R-:W-:-:S04]  /*f440*/  SHF.R.S32.HI R0, RZ, 0x1f, R2 ;  /* 0x0000001fff007819 */ /* 0x000fc80000011402 */
[----:B------:R-:W-:-:S04]  /*f450*/  LEA.HI R0, R0, R2, RZ, 0x6 ;  /* 0x0000000200007211 */ /* 0x000fc800078f30ff */
[----:B------:R-:W-:-:S04]  /*f460*/  SHF.R.S32.HI R0, RZ, 0x6, R0 ;  /* 0x00000006ff007819 */ /* 0x000fc80000011400 */
[----:B------:R-:W-:-:S04]  /*f470*/  IMNMX R226, R225, R0, !PT ;  /* 0x00000000e1e27217 */ /* 0x000fc80007800200 */
[----:B------:R-:W-:-:S13]  /*f480*/  ISETP.GE.AND P0, PT, R201, R226, PT ;  /* 0x000000e2c900720c */ /* 0x000fda0003f06270 */
[----:B------:R-:W-:Y:S05]  /*f490*/  @!P0 BRA `(.L_x_422) ;  /* 0x0000307000008947 */ /* 0x000fea0003800000 */
[C---:B------:R-:W-:Y:S01]  /*f4a0*/  IADD3 R0, R214.reuse, 0x40, RZ ;  /* 0x00000040d6007810 */ /* 0x040fe20007ffe0ff */
[----:B------:R-:W-:Y:S01]  /*f4b0*/  IMAD.MOV.U32 R103, RZ, RZ, R100 ;  /* 0x000000ffff677224 */ /* 0x000fe200078e0064 */
[----:B------:R-:W-:Y:S01]  /*f4c0*/  ISETP.GE.AND P2, PT, R214, c[0x0][0x1d4], PT ;  /* 0x00007500d6007a0c */ /* 0x000fe20003f46270 */
[----:B------:R-:W-:Y:S01]  /*f4d0*/  IMAD.MOV.U32 R101, RZ, RZ, R102 ;  /* 0x000000ffff657224 */ /* 0x000fe200078e0066 */
[----:B------:R-:W-:Y:S01]  /*f4e0*/  ISETP.GE.AND P3, PT, R0, c[0x0][0x1d4], PT ;  /* 0x0000750000007a0c */ /* 0x000fe20003f66270 */
[C---:B------:R-:W-:Y:S01]  /*f4f0*/  IMAD.SHL.U32 R228, R214.reuse, 0x2, RZ ;  /* 0x00000002d6e47824 */ /* 0x040fe200078e00ff */
[----:B------:R-:W-:Y:S01]  /*f500*/  SHF.L.U64.HI R200, R214, 0x1, R252 ;  /* 0x00000001d6c87819 */ /* 0x000fe200000102fc */
[C---:B------:R-:W-:Y:S01]  /*f510*/  IMAD.SHL.U32 R198, R245.reuse, 0x2, RZ ;  /* 0x00000002f5c67824 */ /* 0x040fe200078e00ff */
[----:B------:R-:W-:Y:S01]  /*f520*/  SHF.L.U64.HI R199, R245, 0x1, R248 ;  /* 0x00000001f5c77819 */ /* 0x000fe200000102f8 */
[C---:B------:R-:W-:Y:S01]  /*f530*/  IMAD.SHL.U32 R196, R244.reuse, 0x2, RZ ;  /* 0x00000002f4c47824 */ /* 0x040fe200078e00ff */
[----:B------:R-:W-:-:S02]  /*f540*/  SHF.L.U64.HI R197, R244, 0x1, R247 ;  /* 0x00000001f4c57819 */ /* 0x000fc400000102f7 */
[----:B------:R-:W-:Y:S02]  /*f550*/  SEL R229, RZ, 0x10, P3 ;  /* 0x00000010ffe57807 */ /* 0x000fe40001800000 */
.L_x_433:
        /* <DEDUP_REMOVED lines=33> */
.L_x_499:
[----:B------:R-:W-:-:S05]  /*f770*/  BRA.DIV ~URZ, `(.L_x_426) ;  /* 0x0000a4727f007947 */ /* 0x000fca000b800000 */
[----:B------:R-:W5:Y:S01]  /*f780*/  SHFL.IDX PT, R0, R15, RZ, 0x181f ;  /* 0x00181fff0f007589 */ /* 0x000f6200000e0000 */
        /* <DEDUP_REMOVED lines=15> */
.L_x_500:
        /* <DEDUP_REMOVED lines=19> */
.L_x_424:
[----:B------:R-:W-:Y:S05]  /*f9b0*/  BSYNC B0 ;  /* 0x0000000000007941 */ /* 0x000fea0003800000 */
.L_x_423:
        /* <DEDUP_REMOVED lines=169> */
[----:B------:R1:W1:Y:S10]  /*10450*/  MUFU.TANH R145, R12 ;  /* 0x0000000c00917308 */ /* 0x0002740000002400 */
[----:B------:R1:W1:Y:S01]  /*10460*/  MUFU.TANH R146, R13 ;  /* 0x0000000d00927308 */ /* 0x0002620000002400 */
[----:B-----5:R-:W5:Y:S01]  /*10470*/  LDSM.16.M88.4 R8, [R189+0x5800] ;  /* 0x00580000bd08783b */ /* 0x020f620000000200 */
[----:B------:R-:W-:Y:S04]  /*10480*/  DEPBAR.LE SB0, 0x0 ;  /* 0x000080000000791a */ /* 0x000fe80000000000 */
[C---:B----4-:R-:W-:Y:S04]  /*10490*/  HMMA.16816.F32.BF16 R20, R168.reuse, R4, R20 ;  /* 0x00000004a814723c */ /* 0x050fe80000041814 */
[----:B------:R4:W1:Y:S01]  /*104a0*/  MUFU.TANH R149, R14 ;  /* 0x0000000e00957308 */ /* 0x0008620000002400 */
[----:B------:R-:W-:Y:S03]  /*104b0*/  BAR.SYNC.DEFER_BLOCKING 0x0 ;  /* 0x0000000000007b1d */ /* 0x000fe60000010000 */
[C---:B------:R-:W-:Y:S06]  /*104c0*/  HMMA.16816.F32.BF16 R24, R168.reuse, R6, R24 ;  /* 0x00000006a818723c */ /* 0x040fec0000041818 */
[----:B------:R4:W1:Y:S10]  /*104d0*/  MUFU.TANH R151, R15 ;  /* 0x0000000f00977308 */ /* 0x0008740000002400 */
[----:B------:R4:W1:Y:S01]  /*104e0*/  MUFU.TANH R147, R16 ;  /* 0x0000001000937308 */ /* 0x0008620000002400 */
[----:B------:R-:W-:Y:S02]  /*104f0*/  FMUL.FTZ R20, R20, c[0x0][0x320] ;  /* 0x0000c80014147a20 */ /* 0x000fe40000410000 */
[----:B------:R-:W-:Y:S02]  /*10500*/  FMUL.FTZ R21, R21, c[0x0][0x320] ;  /* 0x0000c80015157a20 */ /* 0x000fe40000410000 */
[----:B------:R-:W-:Y:S02]  /*10510*/  FMUL.FTZ R22, R22, c[0x0][0x320] ;  /* 0x0000c80016167a20 */ /* 0x000fe40000410000 */
[----:B------:R-:W-:Y:S03]  /*10520*/  FMUL.FTZ R23, R23, c[0x0][0x320] ;  /* 0x0000c80017177a20 */ /* 0x000fe60000410000 */
[----:B------:R4:W1:Y:S01]  /*10530*/  MUFU.TANH R148, R17 ;  /* 0x0000001100947308 */ /* 0x0008620000002400 */
[----:B------:R-:W-:Y:S02]  /*10540*/  FMUL.FTZ R24, R24, c[0x0][0x320] ;  /* 0x0000c80018187a20 */ /* 0x000fe40000410000 */
[----:B------:R-:W-:Y:S01]  /*10550*/  FMUL.FTZ R25, R25, c[0x0][0x320] ;  /* 0x0000c80019197a20 */ /* 0x000fe20000410000 */
[C---:B-----5:R-:W-:Y:S03]  /*10560*/  HMMA.16816.F32.BF16 R28, R168.reuse, R8, R28 ;  /* 0x00000008a81c723c */ /* 0x060fe6000004181c */
[----:B------:R-:W-:Y:S02]  /*10570*/  FMUL.FTZ R26, R26, c[0x0][0x320] ;  /* 0x0000c8001a1a7a20 */ /* 0x000fe40000410000 */
[----:B------:R-:W-:Y:S01]  /*10580*/  FMUL.FTZ R27, R27, c[0x0][0x320] ;  /* 0x0000c8001b1b7a20 */ /* 0x000fe20000410000 */
[----:B------:R4:W1:Y:S02]  /*10590*/  MUFU.TANH R150, R18 ;  /* 0x0000001200967308 */ /* 0x0008640000002400 */
[----:B------:R-:W-:Y:S08]  /*105a0*/  HMMA.16816.F32.BF16 R32, R168, R10, R32 ;  /* 0x0000000aa820723c */ /* 0x000ff00000041820 */
[----:B------:R4:W1:Y:S08]  /*105b0*/  MUFU.TANH R152, R19 ;  /* 0x0000001300987308 */ /* 0x0008700000002400 */
[----:B------:R-:W-:Y:S02]  /*105c0*/  FMUL.FTZ R28, R28, c[0x0][0x320] ;  /* 0x0000c8001c1c7a20 */ /* 0x000fe40000410000 */
[----:B------:R4:W1:Y:S01]  /*105d0*/  MUFU.TANH R153, R20 ;  /* 0x0000001400997308 */ /* 0x0008620000002400 */
        /* <DEDUP_REMOVED lines=21> */
[----:B------:R4:W1:Y:S01]  /*10730*/  MUFU.TANH R168, R35 ;  /* 0x0000002300a87308 */ /* 0x0008620000002400 */
[----:B------:R-:W-:-:S05]  /*10740*/  @!P0 BRA `(.L_x_428) ;  /* 0x0000042000008947 */ /* 0x000fca0003800000 */
[----:B--23--:R-:W-:Y:S01]  /*10750*/  MOV R202, RZ ;  /* 0x000000ff00ca7202 */ /* 0x00cfe20000000f00 */
        /* <DEDUP_REMOVED lines=29> */
.L_x_501:
        /* <DEDUP_REMOVED lines=8> */
[----:B------:R3:W-:Y:S01]  /*109b0*/  LDGSTS.E.BYPASS.LTC128B.128 [R203+0x6100], [R2.64], !P2 ;  /* 0x0610000002cb7fae */ /* 0x0007e2000d101d46 */
[----:B------:R-:W-:Y:S01]  /*109c0*/  IMAD.X R9, R4, 0x1, R199, P0 ;  /* 0x0000000104097824 */ /* 0x000fe200000e06c7 */
[----:B------:R-:W-:Y:S02]  /*109d0*/  IADD3 R6, P0, R0, R196, RZ ;  /* 0x000000c400067210 */ /* 0x000fe40007f1e0ff */
[----:B------:R-:W2:Y:S02]  /*109e0*/  SHFL.IDX PT, R0, R11, 0x1, 0x181f ;  /* 0x00381f000b007f89 */ /* 0x000ea400000e0000 */
[----:B------:R-:W-:Y:S02]  /*109f0*/  IADD3.X R7, R4, R197, RZ, P0, !PT ;  /* 0x000000c504077210 */ /* 0x000fe400007fe4ff */
[----:B------:R3:W-:Y:S04]  /*10a00*/  LDGSTS.E.BYPASS.LTC128B.128 [R203+0x8100], [R8.64], !P3 ;  /* 0x0810000008cb7fae */ /* 0x0007e8000d901d46 */
[----:B------:R5:W4:Y:S04]  /*10a10*/  SHFL.IDX PT, R4, R5, 0x1, 0x181f ;  /* 0x00381f0005047f89 */ /* 0x000b2800000e0000 */
[----:B------:R3:W-:Y:S01]  /*10a20*/  LDGSTS.E.BYPASS.LTC128B.128 [R203+0xa100], [R6.64], !P5 ;  /* 0x0a10000006cb7fae */ /* 0x0007e2000e901d46 */
[----:B--2--5:R-:W-:Y:S03]  /*10a30*/  MOV R5, R249 ;  /* 0x000000f900057202 */ /* 0x024fe60000000f00 */
.L_x_502:
[----:B---3--:R-:W-:Y:S02]  /*10a40*/  IADD3 R8, -R10, 0x10, RZ ;  /* 0x000000100a087810 */ /* 0x008fe40007ffe1ff */
[C---:B------:R-:W-:Y:S02]  /*10a50*/  IADD3 R6, -R5.reuse, 0x10, RZ ;  /* 0x0000001005067810 */ /* 0x040fe40007ffe1ff */
[----:B------:R-:W-:Y:S02]  /*10a60*/  LOP3.LUT R8, R8, 0xf, RZ, 0xc0, !PT ;  /* 0x0000000f08087812 */ /* 0x000fe400078ec0ff */
[----:B------:R-:W-:Y:S02]  /*10a70*/  LOP3.LUT R6, R6, 0xf, RZ, 0xc0, !PT ;  /* 0x0000000f06067812 */ /* 0x000fe400078ec0ff */
[----:B------:R-:W-:Y:S04]  /*10a80*/  IADD3 R8, P1, P0, R8, R0, R198 ;  /* 0x0000000008087210 */ /* 0x000fe8000783e0c6 */
[----:B----4-:R-:W-:Y:S02]  /*10a90*/  IADD3.X R9, RZ, R4, R199, P1, P0 ;  /* 0x00000004ff097210 */ /* 0x010fe40000fe04c7 */
        /* <DEDUP_REMOVED lines=13> */
.L_x_428:
[----:B--23--:R-:W-:Y:S05]  /*10b70*/  BSYNC B0 ;  /* 0x0000000000007941 */ /* 0x00cfea0003800000 */
.L_x_427:
[----:B-1----:R-:W-:Y:S01]  /*10b80*/  FMNMX.FTZ R2, R100, R101, !PT ;  /* 0x0000006564027209 */ /* 0x002fe20007810000 */
        /* <DEDUP_REMOVED lines=31> */
[----:B------:R-:W-:Y:S01]  /*10d80*/  FMNMX.FTZ R5, R168, R0, !PT ;  /* 0x00000000a8057209 */ /* 0x000fe20007810000 */
[----:B------:R-:W-:-:S05]  /*10d90*/  BRA.DIV ~URZ, `(.L_x_431) ;  /* 0x000093327f007947 */ /* 0x000fca000b800000 */
[----:B------:R1:W2:Y:S02]  /*10da0*/  SHFL.BFLY PT, R0, R4, 0x2, 0x1f ;  /* 0x0c401f0004007f89 */ /* 0x0002a400000e0000 */
.L_x_503:
[----:B--2---:R-:W-:Y:S01]  /*10db0*/  FMNMX.FTZ R102, R4, R0, !PT ;  /* 0x0000000004667209 */ /* 0x004fe20007810000 */
[----:B------:R-:W-:-:S05]  /*10dc0*/  BRA.DIV ~URZ, `(.L_x_432) ;  /* 0x000093427f007947 */ /* 0x000fca000b800000 */
[----:B-1----:R-:W-:Y:S04]  /*10dd0*/  SHFL.BFLY PT, R4, R5, 0x2, 0x1f ;  /* 0x0c401f0005047f89 */ /* 0x002fe800000e0000 */
[----:B------:R-:W1:Y:S02]  /*10de0*/  SHFL.BFLY PT, R2, R102, 0x1, 0x1f ;  /* 0x0c201f0066027f89 */ /* 0x000e6400000e0000 */
[----:B-1----:R-:W-:Y:S02]  /*10df0*/  FMNMX.FTZ R102, R102, R2, !PT ;  /* 0x0000000266667209 */ /* 0x002fe40007810000 */
[----:B------:R-:W-:Y:S05]  /*10e00*/  FMNMX.FTZ R4, R5, R4, !PT ;  /* 0x0000000405047209 */ /* 0x000fea0007810000 */
[----:B------:R1:W2:Y:S02]  /*10e10*/  SHFL.BFLY PT, R0, R4, 0x1, 0x1f ;  /* 0x0c201f0004007f89 */ /* 0x0002a400000e0000 */
.L_x_504:
[C---:B------:R-:W-:Y:S01]  /*10e20*/  FADD.FTZ R2, -R102.reuse, R101 ;  /* 0x0000006566027221 */ /* 0x040fe20000010100 */
[----:B------:R-:W-:Y:S01]  /*10e30*/  WARPSYNC 0xffffffff ;  /* 0xffffffff00007948 */ /* 0x000fe20003800000 */
[----:B------:R-:W-:Y:S01]  /*10e40*/  FMUL.FTZ R101, R102, c[0x0][0x2d0] ;  /* 0x0000b40066657a20 */ /* 0x000fe20000410000 */
[----:B----4-:R-:W3:Y:S01]  /*10e50*/  LDSM.16.MT88.4 R12, [R185+0x100] ;  /* 0x00010000b90c783b */ /* 0x010ee20000004200 */
[----:B------:R-:W-:Y:S01]  /*10e60*/  FMUL.FTZ R2, R2, c[0x0][0x2d0] ;  /* 0x0000b40002027a20 */ /* 0x000fe20000410000 */
[C---:B------:R-:W-:Y:S01]  /*10e70*/  ISETP.GT.AND P0, PT, R201.reuse, R226, PT ;  /* 0x000000e2c900720c */ /* 0x040fe20003f04270 */
[--C-:B------:R-:W-:Y:S01]  /*10e80*/  FFMA.FTZ R3, R100, c[0x0][0x2d0], -R101.reuse ;  /* 0x0000b40064037a23 */ /* 0x100fe20000010865 */
[----:B--2---:R-:W-:Y:S01]  /*10e90*/  FMNMX.FTZ R100, R0, R4, !PT ;  /* 0x0000000400647209 */ /* 0x004fe20007810000 */
[--C-:B------:R-:W-:Y:S01]  /*10ea0*/  FFMA.FTZ R0, R136, c[0x0][0x2d0], -R101.reuse ;  /* 0x0000b40088007a23 */ /* 0x100fe20000010865 */
[----:B------:R-:W-:Y:S01]  /*10eb0*/  IADD3 R201, R201, -0x1, RZ ;  /* 0xffffffffc9c97810 */ /* 0x000fe20007ffe0ff */
[----:B------:R2:W-:Y:S01]  /*10ec0*/  MUFU.EX2 R215, R3 ;  /* 0x0000000300d77308 */ /* 0x0005e20000000800 */
[----:B------:R-:W4:Y:S08]  /*10ed0*/  LDSM.16.MT88.4 R20, [R186+0x100] ;  /* 0x00010000ba14783b */ /* 0x000f300000004200 */
[----:B------:R-:W5:Y:S01]  /*10ee0*/  LDSM.16.MT88.4 R28, [R188+0x100] ;  /* 0x00010000bc1c783b */ /* 0x000f620000004200 */
[----:B------:R1:W-:Y:S10]  /*10ef0*/  MUFU.EX2 R216, R0 ;  /* 0x0000000000d87308 */ /* 0x0003f40000000800 */
[----:B------:R-:W-:Y:S01]  /*10f00*/  MUFU.EX2 R2, R2 ;  /* 0x0000000200027308 */ /* 0x000fe20000000800 */
[----:B--2---:R-:W-:Y:S09]  /*10f10*/  FFMA.FTZ R3, R142, c[0x0][0x2d0], -R101 ;  /* 0x0000b4008e037a23 */ /* 0x004ff20000010865 */
[----:B------:R2:W2:Y:S01]  /*10f20*/  MUFU.EX2 R218, R3 ;  /* 0x0000000300da7308 */ /* 0x0004a20000000800 */
[C---:B-1----:R-:W-:Y:S02]  /*10f30*/  FADD.FTZ R0, -R100.reuse, R103 ;  /* 0x0000006764007221 */ /* 0x042fe40000010100 */
[----:B------:R-:W-:Y:S02]  /*10f40*/  FMUL.FTZ R103, R100, c[0x0][0x2d0] ;  /* 0x0000b40064677a20 */ /* 0x000fe40000410000 */
[----:B------:R-:W-:Y:S06]  /*10f50*/  FMUL.FTZ R0, R0, c[0x0][0x2d0] ;  /* 0x0000b40000007a20 */ /* 0x000fec0000410000 */
[----:B------:R-:W-:Y:S01]  /*10f60*/  MUFU.EX2 R0, R0 ;  /* 0x0000000000007308 */ /* 0x000fe20000000800 */
[----:B--2---:R-:W-:Y:S09]  /*10f70*/  FFMA.FTZ R3, R140, c[0x0][0x2d0], -R101 ;  /* 0x0000b4008c037a23 */ /* 0x004ff20000010865 */
[----:B------:R1:W2:Y:S02]  /*10f80*/  MUFU.EX2 R217, R3 ;  /* 0x0000000300d97308 */ /* 0x0002a40000000800 */
[--C-:B-1----:R-:W-:Y:S01]  /*10f90*/  FFMA.FTZ R3, R141, c[0x0][0x2d0], -R103.reuse ;  /* 0x0000b4008d037a23 */ /* 0x102fe20000010867 */
[----:B------:R-:W-:Y:S01]  /*10fa0*/  F2FP.BF16.PACK_AB R136, R218, R215 ;  /* 0x000000d7da88723e */ /* 0x000fe200000010ff */
[----:B------:R-:W-:Y:S01]  /*10fb0*/  FMUL.FTZ R4, R2, R104 ;  /* 0x0000006802047220 */ /* 0x000fe20000410000 */
[----:B--2---:R-:W-:Y:S05]  /*10fc0*/  F2FP.BF16.PACK_AB R138, R216, R217 ;  /* 0x000000d9d88a723e */ /* 0x004fea00000010ff */
[----:B------:R1:W-:Y:S01]  /*10fd0*/  MUFU.EX2 R213, R3 ;  /* 0x0000000300d57308 */ /* 0x0003e20000000800 */
[----:B------:R-:W-:Y:S02]  /*10fe0*/  FMUL.FTZ R5, R2, R105 ;  /* 0x0000006902057220 */ /* 0x000fe40000410000 */
[C---:B------:R-:W-:Y:S02]  /*10ff0*/  FMUL.FTZ R6, R0.reuse, R106 ;  /* 0x0000006a00067220 */ /* 0x040fe40000410000 */
[----:B------:R-:W-:Y:S02]  /*11000*/  FMUL.FTZ R7, R0, R107 ;  /* 0x0000006b00077220 */ /* 0x000fe40000410000 */
[C---:B------:R-:W-:Y:S01]  /*11010*/  FMUL.FTZ R8, R2.reuse, R108 ;  /* 0x0000006c02087220 */ /* 0x040fe20000410000 */
[----:B------:R-:W2:Y:S01]  /*11020*/  LDSM.16.MT88.4 R104, [R187+0x100] ;  /* 0x00010000bb68783b */ /* 0x000ea20000004200 */
        /* <DEDUP_REMOVED lines=8> */
[----:B------:R-:W-:Y:S01]  /*110b0*/  FMUL.FTZ R24, R2, R124 ;  /* 0x0000007c02187220 */ /* 0x000fe20000410000 */
[----:B------:R-:W-:Y:S01]  /*110c0*/  LDSM.16.MT88.4 R116, [R185+0x900] ;  /* 0x00090000b974783b */ /* 0x000fe20000004200 */
[--C-:B-1----:R-:W-:Y:S02]  /*110d0*/  FFMA.FTZ R3, R144, c[0x0][0x2d0], -R103.reuse ;  /* 0x0000b40090037a23 */ /* 0x102fe40000010867 */
[----:B------:R-:W-:Y:S02]  /*110e0*/  FMUL.FTZ R25, R2, R125 ;  /* 0x0000007d02197220 */ /* 0x000fe40000410000 */
[----:B------:R1:W1:Y:S01]  /*110f0*/  MUFU.EX2 R212, R3 ;  /* 0x0000000300d47308 */ /* 0x0002620000000800 */
[C---:B------:R-:W-:Y:S02]  /*11100*/  FMUL.FTZ R26, R0.reuse, R126 ;  /* 0x0000007e001a7220 */ /* 0x040fe40000410000 */
[----:B------:R-:W-:Y:S02]  /*11110*/  FMUL.FTZ R27, R0, R127 ;  /* 0x0000007f001b7220 */ /* 0x000fe40000410000 */
[----:B------:R-:W-:Y:S01]  /*11120*/  LDSM.16.MT88.4 R124, [R187+0x900] ;  /* 0x00090000bb7c783b */ /* 0x000fe20000004200 */
[C---:B------:R-:W-:Y:S02]  /*11130*/  FMUL.FTZ R32, R2.reuse, R132 ;  /* 0x0000008402207220 */ /* 0x040fe40000410000 */
[----:B------:R-:W-:Y:S02]  /*11140*/  FMUL.FTZ R33, R2, R133 ;  /* 0x0000008502217220 */ /* 0x000fe40000410000 */
[C---:B------:R-:W-:Y:S02]  /*11150*/  FMUL.FTZ R34, R0.reuse, R134 ;  /* 0x0000008600227220 */ /* 0x040fe40000410000 */
[----:B------:R-:W-:Y:S02]  /*11160*/  FMUL.FTZ R35, R0, R135 ;  /* 0x0000008700237220 */ /* 0x000fe40000410000 */
[----:B------:R-:W-:Y:S01]  /*11170*/  LDSM.16.MT88.4 R132, [R186+0x2900] ;  /* 0x00290000ba84783b */ /* 0x000fe20000004200 */
[C---:B------:R-:W-:Y:S02]  /*11180*/  FMUL.FTZ R36, R2.reuse, R36 ;  /* 0x0000002402247220 */ /* 0x040fe40000410000 */
[----:B------:R-:W-:Y:S02]  /*11190*/  FMUL.FTZ R37, R2, R37 ;  /* 0x0000002502257220 */ /* 0x000fe40000410000 */
[C---:B------:R-:W-:Y:S02]  /*111a0*/  FMUL.FTZ R38, R0.reuse, R38 ;  /* 0x0000002600267220 */ /* 0x040fe40000410000 */
[----:B------:R-:W-:Y:S02]  /*111b0*/  FMUL.FTZ R39, R0, R39 ;  /* 0x0000002700277220 */ /* 0x000fe40000410000 */
[----:B------:R-:W-:Y:S02]  /*111c0*/  FMUL.FTZ R40, R2, R40 ;  /* 0x0000002802287220 */ /* 0x000fe40000410000 */
[--C-:B-1----:R-:W-:Y:S01]  /*111d0*/  FFMA.FTZ R3, R137, c[0x0][0x2d0], -R103.reuse ;  /* 0x0000b40089037a23 */ /* 0x102fe20000010867 */
[----:B------:R-:W-:Y:S01]  /*111e0*/  F2FP.BF16.PACK_AB R137, R212, R213 ;  /* 0x000000d5d489723e */ /* 0x000fe200000010ff */
[----:B------:R-:W-:Y:S02]  /*111f0*/  FMUL.FTZ R41, R2, R41 ;  /* 0x0000002902297220 */ /* 0x000fe40000410000 */
[----:B------:R1:W-:Y:S01]  /*11200*/  MUFU.EX2 R211, R3 ;  /* 0x0000000300d37308 */ /* 0x0003e20000000800 */
[C---:B------:R-:W-:Y:S02]  /*11210*/  FMUL.FTZ R42, R0.reuse, R42 ;  /* 0x0000002a002a7220 */ /* 0x040fe40000410000 */
[----:B------:R-:W-:Y:S02]  /*11220*/  FMUL.FTZ R43, R0, R43 ;  /* 0x0000002b002b7220 */ /* 0x000fe40000410000 */
        /* <DEDUP_REMOVED lines=10> */
[----:B-1----:R-:W-:Y:S02]  /*112d0*/  FFMA.FTZ R3, R143, c[0x0][0x2d0], -R103 ;  /* 0x0000b4008f037a23 */ /* 0x002fe40000010867 */
[----:B------:R-:W-:Y:S01]  /*112e0*/  LDSM.16.MT88.4 R140, [R188+0x2900] ;  /* 0x00290000bc8c783b */ /* 0x000fe20000004200 */
[C---:B------:R-:W-:Y:S01]  /*112f0*/  FMUL.FTZ R54, R0.reuse, R54 ;  /* 0x0000003600367220 */ /* 0x040fe20000410000 */
[----:B------:R-:W1:Y:S01]  /*11300*/  MUFU.EX2 R210, R3 ;  /* 0x0000000300d27308 */ /* 0x000e620000000800 */
        /* <DEDUP_REMOVED lines=11> */
[----:B------:R-:W-:Y:S01]  /*113c0*/  FMUL.FTZ R66, R0, R66 ;  /* 0x0000004200427220 */ /* 0x000fe20000410000 */
[----:B-1----:R-:W-:Y:S01]  /*113d0*/  F2FP.BF16.PACK_AB R139, R210, R211 ;  /* 0x000000d3d28b723e */ /* 0x002fe200000010ff */
[--C-:B------:R-:W-:Y:S02]  /*113e0*/  FFMA.FTZ R3, R145, c[0x0][0x2d0], -R101.reuse ;  /* 0x0000b40091037a23 */ /* 0x100fe40000010865 */
[----:B------:R-:W-:Y:S02]  /*113f0*/  FMUL.FTZ R67, R0, R67 ;  /* 0x0000004300437220 */ /* 0x000fe40000410000 */
[----:B------:R1:W-:Y:S01]  /*11400*/  MUFU.EX2 R209, R3 ;  /* 0x0000000300d17308 */ /* 0x0003e20000000800 */
[C---:B------:R-:W-:Y:S01]  /*11410*/  FMUL.FTZ R68, R2.reuse, R68 ;  /* 0x0000004402447220 */ /* 0x040fe20000410000 */
[C---:B---3--:R-:W-:Y:S05]  /*11420*/  HMMA.16816.F32.BF16 R4, R136.reuse, R12, R4 ;  /* 0x0000000c8804723c */ /* 0x048fea0000041804 */
[C---:B------:R-:W-:Y:S02]  /*11430*/  FMUL.FTZ R69, R2.reuse, R69 ;  /* 0x0000004502457220 */ /* 0x040fe40000410000 */
[C---:B------:R-:W-:Y:S01]  /*11440*/  FMUL.FTZ R12, R2.reuse, R112 ;  /* 0x00000070020c7220 */ /* 0x040fe20000410000 */
[C---:B------:R-:W-:Y:S04]  /*11450*/  HMMA.16816.F32.BF16 R8, R136.reuse, R14, R8 ;  /* 0x0000000e8808723c */ /* 0x040fe80000041808 */
[----:B------:R-:W-:Y:S02]  /*11460*/  FMUL.FTZ R13, R2, R113 ;  /* 0x00000071020d7220 */ /* 0x000fe40000410000 */
[C---:B------:R-:W-:Y:S02]  /*11470*/  FMUL.FTZ R70, R0.reuse, R70 ;  /* 0x0000004600467220 */ /* 0x040fe40000410000 */
[C---:B------:R-:W-:Y:S04]  /*11480*/  FMUL.FTZ R14, R0.reuse, R114 ;  /* 0x00000072000e7220 */ /* 0x040fe80000410000 */
[----:B------:R-:W-:Y:S02]  /*11490*/  FMUL.FTZ R15, R0, R115 ;  /* 0x00000073000f7220 */ /* 0x000fe40000410000 */
[--C-:B-1----:R-:W-:Y:S01]  /*114a0*/  FFMA.FTZ R3, R146, c[0x0][0x2d0], -R101.reuse ;  /* 0x0000b40092037a23 */ /* 0x102fe20000010865 */
[----:B------:R-:W1:Y:S01]  /*114b0*/  LDSM.16.MT88.4 R112, [R186+0x2100] ;  /* 0x00210000ba70783b */ /* 0x000e620000004200 */
[----:B------:R-:W-:Y:S02]  /*114c0*/  FMUL.FTZ R71, R0, R71 ;  /* 0x0000004700477220 */ /* 0x000fe40000410000 */
[----:B------:R3:W1:Y:S01]  /*114d0*/  MUFU.EX2 R208, R3 ;  /* 0x0000000300d07308 */ /* 0x0006620000000800 */
[C---:B----4-:R-:W-:Y:S03]  /*114e0*/  HMMA.16816.F32.BF16 R12, R136.reuse, R20, R12 ;  /* 0x00000014880c723c */ /* 0x050fe6000004180c */
[C---:B------:R-:W-:Y:S02]  /*114f0*/  FMUL.FTZ R72, R2.reuse, R72 ;  /* 0x0000004802487220 */ /* 0x040fe40000410000 */
[C---:B------:R-:W-:Y:S02]  /*11500*/  FMUL.FTZ R73, R2.reuse, R73 ;  /* 0x0000004902497220 */ /* 0x040fe40000410000 */
[C---:B------:R-:W-:Y:S01]  /*11510*/  FMUL.FTZ R20, R2.reuse, R120 ;  /* 0x0000007802147220 */ /* 0x040fe20000410000 */
[C---:B------:R-:W-:Y:S04]  /*11520*/  HMMA.16816.F32.BF16 R16, R136.reuse, R22, R16 ;  /* 0x000000168810723c */ /* 0x040fe80000041810 */
[----:B------:R-:W-:Y:S02]  /*11530*/  FMUL.FTZ R21, R2, R121 ;  /* 0x0000007902157220 */ /* 0x000fe40000410000 */
[C---:B------:R-:W-:Y:S02]  /*11540*/  FMUL.FTZ R74, R0.reuse, R74 ;  /* 0x0000004a004a7220 */ /* 0x040fe40000410000 */
[C---:B------:R-:W-:Y:S04]  /*11550*/  FMUL.FTZ R22, R0.reuse, R122 ;  /* 0x0000007a00167220 */ /* 0x040fe80000410000 */
[C---:B------:R-:W-:Y:S02]  /*11560*/  FMUL.FTZ R23, R0.reuse, R123 ;  /* 0x0000007b00177220 */ /* 0x040fe40000410000 */
[----:B------:R-:W-:Y:S01]  /*11570*/  LDSM.16.MT88.4 R120, [R186+0x900] ;  /* 0x00090000ba78783b */ /* 0x000fe20000004200 */
[--C-:B---3--:R-:W-:Y:S02]  /*11580*/  FFMA.FTZ R3, R147, c[0x0][0x2d0], -R101.reuse ;  /* 0x0000b40093037a23 */ /* 0x108fe40000010865 */
[----:B------:R-:W-:Y:S02]  /*11590*/  FMUL.FTZ R75, R0, R75 ;  /* 0x0000004b004b7220 */ /* 0x000fe40000410000 */
[C---:B-----5:R-:W-:Y:S01]  /*115a0*/  HMMA.16816.F32.BF16 R20, R136.reuse, R28, R20 ;  /* 0x0000001c8814723c */ /* 0x060fe20000041814 */
[----:B------:R3:W-:Y:S02]  /*115b0*/  MUFU.EX2 R207, R3 ;  /* 0x0000000300cf7308 */ /* 0x0007e40000000800 */
[----:B------:R-:W-:Y:S01]  /*115c0*/  LDSM.16.MT88.4 R144, [R186+0x3900] ;  /* 0x00390000ba90783b */ /* 0x000fe20000004200 */
[C---:B------:R-:W-:Y:S02]  /*115d0*/  FMUL.FTZ R76, R2.reuse, R76 ;  /* 0x0000004c024c7220 */ /* 0x040fe40000410000 */
[C---:B------:R-:W-:Y:S02]  /*115e0*/  FMUL.FTZ R77, R2.reuse, R77 ;  /* 0x0000004d024d7220 */ /* 0x040fe40000410000 */
[C---:B------:R-:W-:Y:S04]  /*115f0*/  HMMA.16816.F32.BF16 R24, R136.reuse, R30, R24 ;  /* 0x0000001e8818723c */ /* 0x040fe80000041818 */
[C---:B------:R-:W-:Y:S02]  /*11600*/  FMUL.FTZ R28, R2.reuse, R128 ;  /* 0x00000080021c7220 */ /* 0x040fe40000410000 */
[----:B------:R-:W-:Y:S02]  /*11610*/  FMUL.FTZ R29, R2, R129 ;  /* 0x00000081021d7220 */ /* 0x000fe40000410000 */
[C---:B------:R-:W-:Y:S04]  /*11620*/  FMUL.FTZ R30, R0.reuse, R130 ;  /* 0x00000082001e7220 */ /* 0x040fe80000410000 */
[C---:B------:R-:W-:Y:S02]  /*11630*/  FMUL.FTZ R31, R0.reuse, R131 ;  /* 0x00000083001f7220 */ /* 0x040fe40000410000 */
[----:B------:R-:W-:Y:S01]  /*11640*/  LDSM.16.MT88.4 R128, [R185+0x2900] ;  /* 0x00290000b980783b */ /* 0x000fe20000004200 */
[----:B------:R-:W-:Y:S02]  /*11650*/  FMUL.FTZ R78, R0, R78 ;  /* 0x0000004e004e7220 */ /* 0x000fe40000410000 */
[----:B---3--:R-:W-:Y:S02]  /*11660*/  FFMA.FTZ R3, R148, c[0x0][0x2d0], -R101 ;  /* 0x0000b40094037a23 */ /* 0x008fe40000010865 */
[C---:B--2---:R-:W-:Y:S02]  /*11670*/  HMMA.16816.F32.BF16 R28, R136.reuse, R104, R28 ;  /* 0x00000068881c723c */ /* 0x044fe4000004181c */
[----:B------:R2:W-:Y:S01]  /*11680*/  MUFU.EX2 R206, R3 ;  /* 0x0000000300ce7308 */ /* 0x0005e20000000800 */
[----:B------:R-:W-:Y:S02]  /*11690*/  FMUL.FTZ R79, R0, R79 ;  /* 0x0000004f004f7220 */ /* 0x000fe40000410000 */
[C---:B------:R-:W-:Y:S02]  /*116a0*/  FMUL.FTZ R80, R2.reuse, R80 ;  /* 0x0000005002507220 */ /* 0x040fe40000410000 */
[----:B------:R-:W-:Y:S01]  /*116b0*/  FMUL.FTZ R81, R2, R81 ;  /* 0x0000005102517220 */ /* 0x000fe20000410000 */
        /* <DEDUP_REMOVED lines=8> */
[----:B------:R-:W4:Y:S03]  /*11740*/  LDSM.16.MT88.4 R108, [R187+0x2100] ;  /* 0x00210000bb6c783b */ /* 0x000f260000004200 */
[--C-:B--2---:R-:W-:Y:S02]  /*11750*/  FFMA.FTZ R3, R149, c[0x0][0x2d0], -R103.reuse ;  /* 0x0000b40095037a23 */ /* 0x104fe40000010867 */
[C---:B------:R-:W-:Y:S02]  /*11760*/  FMUL.FTZ R86, R0.reuse, R86 ;  /* 0x0000005600567220 */ /* 0x040fe40000410000 */
[C---:B-1----:R-:W-:Y:S01]  /*11770*/  HMMA.16816.F32.BF16 R44, R136.reuse, R112, R44 ;  /* 0x00000070882c723c */ /* 0x042fe2000004182c */
[----:B------:R1:W-:Y:S03]  /*11780*/  MUFU.EX2 R183, R3 ;  /* 0x0000000300b77308 */ /* 0x0003e60000000800 */
[----:B------:R-:W-:Y:S02]  /*11790*/  FMUL.FTZ R87, R0, R87 ;  /* 0x0000005700577220 */ /* 0x000fe40000410000 */
[C---:B------:R-:W-:Y:S02]  /*117a0*/  FMUL.FTZ R88, R2.reuse, R88 ;  /* 0x0000005802587220 */ /* 0x040fe40000410000 */
[C---:B------:R-:W-:Y:S01]  /*117b0*/  HMMA.16816.F32.BF16 R48, R136.reuse, R114, R48 ;  /* 0x000000728830723c */ /* 0x040fe20000041830 */
[----:B------:R-:W2:Y:S03]  /*117c0*/  LDSM.16.MT88.4 R112, [R185+0x4100] ;  /* 0x00410000b970783b */ /* 0x000ea60000004200 */
[----:B------:R-:W-:Y:S02]  /*117d0*/  FMUL.FTZ R89, R2, R89 ;  /* 0x0000005902597220 */ /* 0x000fe40000410000 */
[C---:B------:R-:W-:Y:S02]  /*117e0*/  FMUL.FTZ R90, R0.reuse, R90 ;  /* 0x0000005a005a7220 */ /* 0x040fe40000410000 */
[----:B------:R-:W-:Y:S01]  /*117f0*/  FMUL.FTZ R91, R0, R91 ;  /* 0x0000005b005b7220 */ /* 0x000fe20000410000 */
[C---:B---3--:R-:W-:Y:S03]  /*11800*/  HMMA.16816.F32.BF16 R52, R136.reuse, R104, R52 ;  /* 0x000000688834723c */ /* 0x048fe60000041834 */
[C---:B------:R-:W-:Y:S02]  /*11810*/  FMUL.FTZ R92, R2.reuse, R92 ;  /* 0x0000005c025c7220 */ /* 0x040fe40000410000 */
[----:B------:R-:W-:Y:S02]  /*11820*/  FMUL.FTZ R93, R2, R93 ;  /* 0x0000005d025d7220 */ /* 0x000fe40000410000 */
[C---:B------:R-:W-:Y:S01]  /*11830*/  FMUL.FTZ R94, R0.reuse, R94 ;  /* 0x0000005e005e7220 */ /* 0x040fe20000410000 */
[C---:B------:R-:W-:Y:S01]  /*11840*/  HMMA.16816.F32.BF16 R56, R136.reuse, R106, R56 ;  /* 0x0000006a8838723c */ /* 0x040fe20000041838 */
[----:B------:R-:W3:Y:S03]  /*11850*/  LDSM.16.MT88.4 R104, [R186+0x4100] ;  /* 0x00410000ba68783b */ /* 0x000ee60000004200 */
[----:B-1----:R-:W-:Y:S02]  /*11860*/  FFMA.FTZ R3, R151, c[0x0][0x2d0], -R103 ;  /* 0x0000b40097037a23 */ /* 0x002fe40000010867 */
[----:B------:R-:W-:Y:S02]  /*11870*/  FMUL.FTZ R95, R0, R95 ;  /* 0x0000005f005f7220 */ /* 0x000fe40000410000 */
[C---:B----4-:R-:W-:Y:S01]  /*11880*/  HMMA.16816.F32.BF16 R60, R136.reuse, R108, R60 ;  /* 0x0000006c883c723c */ /* 0x050fe2000004183c */
[----:B------:R1:W4:Y:S03]  /*11890*/  MUFU.EX2 R182, R3 ;  /* 0x0000000300b67308 */ /* 0x0003260000000800 */
[C---:B------:R-:W-:Y:S02]  /*118a0*/  FMUL.FTZ R96, R2.reuse, R96 ;  /* 0x0000006002607220 */ /* 0x040fe40000410000 */
[----:B------:R-:W-:Y:S02]  /*118b0*/  FMUL.FTZ R97, R2, R97 ;  /* 0x0000006102617220 */ /* 0x000fe40000410000 */
[C---:B------:R-:W-:Y:S01]  /*118c0*/  HMMA.16816.F32.BF16 R64, R136.reuse, R110, R64 ;  /* 0x0000006e8840723c */ /* 0x040fe20000041840 */
[----:B------:R-:W5:Y:S03]  /*118d0*/  LDSM.16.MT88.4 R108, [R188+0x4100] ;  /* 0x00410000bc6c783b */ /* 0x000f660000004200 */
[C---:B------:R-:W-:Y:S02]  /*118e0*/  FMUL.FTZ R98, R0.reuse, R98 ;  /* 0x0000006200627220 */ /* 0x040fe40000410000 */
[----:B------:R-:W-:Y:S02]  /*118f0*/  FMUL.FTZ R99, R0, R99 ;  /* 0x0000006300637220 */ /* 0x000fe40000410000 */
[C---:B--2---:R-:W-:Y:S04]  /*11900*/  HMMA.16816.F32.BF16 R68, R136.reuse, R112, R68 ;  /* 0x000000708844723c */ /* 0x044fe80000041844 */
[----:B------:R-:W-:Y:S02]  /*11910*/  FFMA.FTZ R2, R2, R220, R215 ;  /* 0x000000dc02027223 */ /* 0x000fe400000100d7 */
[----:B------:R-:W-:Y:S02]  /*11920*/  FFMA.FTZ R0, R0, R221, R213 ;  /* 0x000000dd00007223 */ /* 0x000fe400000100d5 */
[C---:B------:R-:W-:Y:S01]  /*11930*/  HMMA.16816.F32.BF16 R72, R136.reuse, R114, R72 ;  /* 0x000000728848723c */ /* 0x040fe20000041848 */
[----:B------:R-:W2:Y:S03]  /*11940*/  LDSM.16.MT88.4 R112, [R187+0x4100] ;  /* 0x00410000bb70783b */ /* 0x000ea60000004200 */
[--C-:B-1----:R-:W-:Y:S04]  /*11950*/  FFMA.FTZ R3, R150, c[0x0][0x2d0], -R103.reuse ;  /* 0x0000b40096037a23 */ /* 0x102fe80000010867 */
[----:B------:R1:W-:Y:S01]  /*11960*/  MUFU.EX2 R181, R3 ;  /* 0x0000000300b57308 */ /* 0x0003e20000000800 */
[C---:B---3--:R-:W-:Y:S01]  /*11970*/  HMMA.16816.F32.BF16 R76, R136.reuse, R104, R76 ;  /* 0x00000068884c723c */ /* 0x048fe2000004184c */
[----:B------:R-:W-:Y:S06]  /*11980*/  LDSM.16.MT88.4 R148, [R188+0x3900] ;  /* 0x00390000bc94783b */ /* 0x000fec0000004200 */
[----:B------:R-:W-:Y:S01]  /*11990*/  F2FP.BF16.PACK_AB R104, R208, R209 ;  /* 0x000000d1d068723e */ /* 0x000fe200000010ff */
[C---:B------:R-:W-:Y:S04]  /*119a0*/  HMMA.16816.F32.BF16 R80, R136.reuse, R106, R80 ;  /* 0x0000006a8850723c */ /* 0x040fe80000041850 */
[----:B----4-:R-:W-:Y:S03]  /*119b0*/  F2FP.BF16.PACK_AB R105, R182, R183 ;  /* 0x000000b7b669723e */ /* 0x010fe600000010ff */
[----:B------:R-:W-:Y:S01]  /*119c0*/  F2FP.BF16.PACK_AB R106, R206, R207 ;  /* 0x000000cfce6a723e */ /* 0x000fe200000010ff */
[C---:B-----5:R-:W-:Y:S04]  /*119d0*/  HMMA.16816.F32.BF16 R84, R136.reuse, R108, R84 ;  /* 0x0000006c8854723c */ /* 0x060fe80000041854 */
[----:B-1----:R-:W-:Y:S04]  /*119e0*/  FFMA.FTZ R3, R152, c[0x0][0x2d0], -R103 ;  /* 0x0000b40098037a23 */ /* 0x002fe80000010867 */
[C---:B------:R-:W-:Y:S01]  /*119f0*/  HMMA.16816.F32.BF16 R88, R136.reuse, R110, R88 ;  /* 0x0000006e8858723c */ /* 0x040fe20000041858 */
[----:B------:R-:W1:Y:S01]  /*11a00*/  LDSM.16.MT88.4 R108, [R188+0x900] ;  /* 0x00090000bc6c783b */ /* 0x000e620000004200 */
[----:B------:R3:W4:Y:S06]  /*11a10*/  MUFU.EX2 R180, R3 ;  /* 0x0000000300b47308 */ /* 0x00072c0000000800 */
[C---:B--2---:R-:W-:Y:S08]  /*11a20*/  HMMA.16816.F32.BF16 R92, R136.reuse, R112, R92 ;  /* 0x00000070885c723c */ /* 0x044ff0000004185c */
[----:B------:R-:W-:Y:S01]  /*11a30*/  HMMA.16816.F32.BF16 R96, R136, R114, R96 ;  /* 0x000000728860723c */ /* 0x000fe20000041860 */
[----:B------:R-:W2:Y:S08]  /*11a40*/  LDSM.16.MT88.4 R112, [R187+0x2900] ;  /* 0x00290000bb70783b */ /* 0x000eb00000004200 */
[----:B------:R-:W-:Y:S03]  /*11a50*/  LDSM.16.MT88.4 R136, [R188+0x3100] ;  /* 0x00310000bc88783b */ /* 0x000fe60000004200 */
[--C-:B---3--:R-:W-:Y:S01]  /*11a60*/  FFMA.FTZ R3, R153, c[0x0][0x2d0], -R101.reuse ;  /* 0x0000b40099037a23 */ /* 0x108fe20000010865 */
[----:B----4-:R-:W-:Y:S03]  /*11a70*/  F2FP.BF16.PACK_AB R107, R180, R181 ;  /* 0x000000b5b46b723e */ /* 0x010fe600000010ff */
[----:B------:R3:W-:Y:S04]  /*11a80*/  MUFU.EX2 R179, R3 ;  /* 0x0000000300b37308 */ /* 0x0007e80000000800 */
[C---:B------:R-:W-:Y:S08]  /*11a90*/  HMMA.16816.F32.BF16 R4, R104.reuse, R116, R4 ;  /* 0x000000746804723c */ /* 0x040ff00000041804 */
[C---:B------:R-:W-:Y:S01]  /*11aa0*/  HMMA.16816.F32.BF16 R8, R104.reuse, R118, R8 ;  /* 0x000000766808723c */ /* 0x040fe20000041808 */
[----:B------:R-:W-:Y:S07]  /*11ab0*/  LDSM.16.MT88.4 R116, [R186+0x4900] ;  /* 0x00490000ba74783b */ /* 0x000fee0000004200 */
[C---:B------:R-:W-:Y:S04]  /*11ac0*/  HMMA.16816.F32.BF16 R12, R104.reuse, R120, R12 ;  /* 0x00000078680c723c */ /* 0x040fe8000004180c */
[--C-:B---3--:R-:W-:Y:S04]  /*11ad0*/  FFMA.FTZ R3, R156, c[0x0][0x2d0], -R101.reuse ;  /* 0x0000b4009c037a23 */ /* 0x108fe80000010865 */
[C---:B------:R-:W-:Y:S01]  /*11ae0*/  HMMA.16816.F32.BF16 R16, R104.reuse, R122, R16 ;  /* 0x0000007a6810723c */ /* 0x040fe20000041810 */
[----:B------:R3:W4:Y:S01]  /*11af0*/  MUFU.EX2 R178, R3 ;  /* 0x0000000300b27308 */ /* 0x0007220000000800 */
[----:B------:R-:W-:Y:S06]  /*11b00*/  LDSM.16.MT88.4 R120, [R188+0x4900] ;  /* 0x00490000bc78783b */ /* 0x000fec0000004200 */
[C---:B-1----:R-:W-:Y:S08]  /*11b10*/  HMMA.16816.F32.BF16 R20, R104.reuse, R108, R20 ;  /* 0x0000006c6814723c */ /* 0x042ff00000041814 */
[C---:B------:R-:W-:Y:S01]  /*11b20*/  HMMA.16816.F32.BF16 R24, R104.reuse, R110, R24 ;  /* 0x0000006e6818723c */ /* 0x040fe20000041818 */
[----:B------:R-:W1:Y:S07]  /*11b30*/  LDSM.16.MT88.4 R108, [R185+0x4900] ;  /* 0x00490000b96c783b */ /* 0x000e6e0000004200 */
[C---:B------:R-:W-:Y:S04]  /*11b40*/  HMMA.16816.F32.BF16 R28, R104.reuse, R124, R28 ;  /* 0x0000007c681c723c */ /* 0x040fe8000004181c */
[--C-:B---3--:R-:W-:Y:S04]  /*11b50*/  FFMA.FTZ R3, R154, c[0x0][0x2d0], -R101.reuse ;  /* 0x0000b4009a037a23 */ /* 0x108fe80000010865 */
[C---:B------:R-:W-:Y:S01]  /*11b60*/  HMMA.16816.F32.BF16 R32, R104.reuse, R126, R32 ;  /* 0x0000007e6820723c */ /* 0x040fe20000041820 */
[----:B------:R3:W-:Y:S01]  /*11b70*/  MUFU.EX2 R177, R3 ;  /* 0x0000000300b17308 */ /* 0x0007e20000000800 */
[----:B------:R-:W-:Y:S06]  /*11b80*/  LDSM.16.MT88.4 R124, [R186+0x1100] ;  /* 0x00110000ba7c783b */ /* 0x000fec0000004200 */
[C---:B------:R-:W-:Y:S08]  /*11b90*/  HMMA.16816.F32.BF16 R36, R104.reuse, R128, R36 ;  /* 0x000000806824723c */ /* 0x040ff00000041824 */
[C---:B------:R-:W-:Y:S01]  /*11ba0*/  HMMA.16816.F32.BF16 R40, R104.reuse, R130, R40 ;  /* 0x000000826828723c */ /* 0x040fe20000041828 */
[----:B------:R-:W-:Y:S07]  /*11bb0*/  LDSM.16.MT88.4 R128, [R187+0x1100] ;  /* 0x00110000bb80783b */ /* 0x000fee0000004200 */
[C---:B------:R-:W-:Y:S04]  /*11bc0*/  HMMA.16816.F32.BF16 R44, R104.reuse, R132, R44 ;  /* 0x00000084682c723c */ /* 0x040fe8000004182c */
[----:B---3--:R-:W-:Y:S02]  /*11bd0*/  FFMA.FTZ R3, R155, c[0x0][0x2d0], -R101 ;  /* 0x0000b4009b037a23 */ /* 0x008fe40000010865 */
[----:B------:R-:W-:Y:S02]  /*11be0*/  LDSM.16.MT88.4 R152, [R187+0x3900] ;  /* 0x00390000bb98783b */ /* 0x000fe40000004200 */
[C---:B------:R-:W-:Y:S01]  /*11bf0*/  HMMA.16816.F32.BF16 R48, R104.reuse, R134, R48 ;  /* 0x000000866830723c */ /* 0x040fe20000041830 */
[----:B------:R3:W5:Y:S05]  /*11c00*/  MUFU.EX2 R176, R3 ;  /* 0x0000000300b07308 */ /* 0x00076a0000000800 */
[----:B------:R-:W-:Y:S02]  /*11c10*/  LDSM.16.MT88.4 R132, [R186+0x3100] ;  /* 0x00310000ba84783b */ /* 0x000fe40000004200 */
[C---:B------:R-:W-:Y:S08]  /*11c20*/  HMMA.16816.F32.BF16 R52, R104.reuse, R140, R52 ;  /* 0x0000008c6834723c */ /* 0x040ff00000041834 */
[C---:B------:R-:W-:Y:S01]  /*11c30*/  HMMA.16816.F32.BF16 R56, R104.reuse, R142, R56 ;  /* 0x0000008e6838723c */ /* 0x040fe20000041838 */
[----:B------:R-:W-:Y:S07]  /*11c40*/  LDSM.16.MT88.4 R140, [R185+0x3900] ;  /* 0x00390000b98c783b */ /* 0x000fee0000004200 */
[C---:B--2---:R-:W-:Y:S04]  /*11c50*/  HMMA.16816.F32.BF16 R60, R104.reuse, R112, R60 ;  /* 0x00000070683c723c */ /* 0x044fe8000004183c */
[--C-:B---3--:R-:W-:Y:S04]  /*11c60*/  FFMA.FTZ R3, R158, c[0x0][0x2d0], -R103.reuse ;  /* 0x0000b4009e037a23 */ /* 0x108fe80000010867 */
[C---:B------:R-:W-:Y:S01]  /*11c70*/  HMMA.16816.F32.BF16 R64, R104.reuse, R114, R64 ;  /* 0x000000726840723c */ /* 0x040fe20000041840 */
[----:B------:R2:W-:Y:S01]  /*11c80*/  MUFU.EX2 R175, R3 ;  /* 0x0000000300af7308 */ /* 0x0005e20000000800 */
[----:B------:R-:W3:Y:S06]  /*11c90*/  LDSM.16.MT88.4 R112, [R187+0x4900] ;  /* 0x00490000bb70783b */ /* 0x000eec0000004200 */
[C---:B-1----:R-:W-:Y:S08]  /*11ca0*/  HMMA.16816.F32.BF16 R68, R104.reuse, R108, R68 ;  /* 0x0000006c6844723c */ /* 0x042ff00000041844 */
[C---:B------:R-:W-:Y:S01]  /*11cb0*/  HMMA.16816.F32.BF16 R72, R104.reuse, R110, R72 ;  /* 0x0000006e6848723c */ /* 0x040fe20000041848 */
[----:B------:R-:W1:Y:S07]  /*11cc0*/  LDSM.16.MT88.4 R108, [R185+0x1100] ;  /* 0x00110000b96c783b */ /* 0x000e6e0000004200 */
[C---:B------:R-:W-:Y:S04]  /*11cd0*/  HMMA.16816.F32.BF16 R76, R104.reuse, R116, R76 ;  /* 0x00000074684c723c */ /* 0x040fe8000004184c */
[--C-:B--2---:R-:W-:Y:S04]  /*11ce0*/  FFMA.FTZ R3, R159, c[0x0][0x2d0], -R103.reuse ;  /* 0x0000b4009f037a23 */ /* 0x104fe80000010867 */
[C---:B------:R-:W-:Y:S01]  /*11cf0*/  HMMA.16816.F32.BF16 R80, R104.reuse, R118, R80 ;  /* 0x000000766850723c */ /* 0x040fe20000041850 */
[----:B------:R2:W1:Y:S01]  /*11d00*/  MUFU.EX2 R174, R3 ;  /* 0x0000000300ae7308 */ /* 0x0004620000000800 */
[----:B------:R-:W1:Y:S06]  /*11d10*/  LDSM.16.MT88.4 R116, [R188+0x1100] ;  /* 0x00110000bc74783b */ /* 0x000e6c0000004200 */
[C---:B------:R-:W-:Y:S08]  /*11d20*/  HMMA.16816.F32.BF16 R84, R104.reuse, R120, R84 ;  /* 0x000000786854723c */ /* 0x040ff00000041854 */
[C---:B------:R-:W-:Y:S01]  /*11d30*/  HMMA.16816.F32.BF16 R88, R104.reuse, R122, R88 ;  /* 0x0000007a6858723c */ /* 0x040fe20000041858 */
[----:B------:R-:W1:Y:S07]  /*11d40*/  LDSM.16.MT88.4 R120, [R185+0x3100] ;  /* 0x00310000b978783b */ /* 0x000e6e0000004200 */
[C---:B---3--:R-:W-:Y:S04]  /*11d50*/  HMMA.16816.F32.BF16 R92, R104.reuse, R112, R92 ;  /* 0x00000070685c723c */ /* 0x048fe8000004185c */
[--C-:B--2---:R-:W-:Y:S02]  /*11d60*/  FFMA.FTZ R3, R157, c[0x0][0x2d0], -R103.reuse ;  /* 0x0000b4009d037a23 */ /* 0x104fe40000010867 */
[----:B------:R-:W-:Y:S02]  /*11d70*/  LDSM.16.MT88.4 R156, [R185+0x5900] ;  /* 0x00590000b99c783b */ /* 0x000fe40000004200 */
[----:B------:R-:W-:Y:S01]  /*11d80*/  HMMA.16816.F32.BF16 R96, R104, R114, R96 ;  /* 0x000000726860723c */ /* 0x000fe20000041860 */
[----:B------:R2:W-:Y:S05]  /*11d90*/  MUFU.EX2 R173, R3 ;  /* 0x0000000300ad7308 */ /* 0x0005ea0000000800 */
[----:B------:R-:W-:Y:S01]  /*11da0*/  LDSM.16.MT88.4 R112, [R185+0x5100] ;  /* 0x00510000b970783b */ /* 0x000fe20000004200 */
[----:B----4-:R-:W-:Y:S02]  /*11db0*/  F2FP.BF16.PACK_AB R104, R178, R179 ;  /* 0x000000b3b268723e */ /* 0x010fe400000010ff */
[----:B-----5:R-:W-:Y:S03]  /*11dc0*/  F2FP.BF16.PACK_AB R106, R176, R177 ;  /* 0x000000b1b06a723e */ /* 0x020fe600000010ff */
[----:B-1----:R-:W-:Y:S01]  /*11dd0*/  F2FP.BF16.PACK_AB R105, R174, R175 ;  /* 0x000000afae69723e */ /* 0x002fe200000010ff */
[----:B--2---:R-:W-:Y:S04]  /*11de0*/  FFMA.FTZ R3, R160, c[0x0][0x2d0], -R103 ;  /* 0x0000b400a0037a23 */ /* 0x004fe80000010867 */
[----:B------:R1:W2:Y:S02]  /*11df0*/  MUFU.EX2 R172, R3 ;  /* 0x0000000300ac7308 */ /* 0x0002a40000000800 */
[--C-:B-1----:R-:W-:Y:S01]  /*11e00*/  FFMA.FTZ R3, R161, c[0x0][0x2d0], -R101.reuse ;  /* 0x0000b400a1037a23 */ /* 0x102fe20000010865 */
[----:B--2---:R-:W-:Y:S07]  /*11e10*/  F2FP.BF16.PACK_AB R107, R172, R173 ;  /* 0x000000adac6b723e */ /* 0x004fee00000010ff */
[----:B------:R1:W-:Y:S01]  /*11e20*/  MUFU.EX2 R171, R3 ;  /* 0x0000000300ab7308 */ /* 0x0003e20000000800 */
[C---:B------:R-:W-:Y:S08]  /*11e30*/  HMMA.16816.F32.BF16 R4, R104.reuse, R108, R4 ;  /* 0x0000006c6804723c */ /* 0x040ff00000041804 */
[C---:B------:R-:W-:Y:S01]  /*11e40*/  HMMA.16816.F32.BF16 R8, R104.reuse, R110, R8 ;  /* 0x0000006e6808723c */ /* 0x040fe20000041808 */
[----:B------:R-:W2:Y:S07]  /*11e50*/  LDSM.16.MT88.4 R108, [R187+0x3100] ;  /* 0x00310000bb6c783b */ /* 0x000eae0000004200 */
[C---:B------:R-:W-:Y:S04]  /*11e60*/  HMMA.16816.F32.BF16 R12, R104.reuse, R124, R12 ;  /* 0x0000007c680c723c */ /* 0x040fe8000004180c */
[--C-:B-1----:R-:W-:Y:S04]  /*11e70*/  FFMA.FTZ R3, R163, c[0x0][0x2d0], -R101.reuse ;  /* 0x0000b400a3037a23 */ /* 0x102fe80000010865 */
[C---:B------:R-:W-:Y:S01]  /*11e80*/  HMMA.16816.F32.BF16 R16, R104.reuse, R126, R16 ;  /* 0x0000007e6810723c */ /* 0x040fe20000041810 */
[----:B------:R1:W3:Y:S01]  /*11e90*/  MUFU.EX2 R170, R3 ;  /* 0x0000000300aa7308 */ /* 0x0002e20000000800 */
[----:B------:R-:W-:Y:S06]  /*11ea0*/  LDSM.16.MT88.4 R124, [R188+0x1900] ;  /* 0x00190000bc7c783b */ /* 0x000fec0000004200 */
[C---:B------:R-:W-:Y:S08]  /*11eb0*/  HMMA.16816.F32.BF16 R20, R104.reuse, R116, R20 ;  /* 0x000000746814723c */ /* 0x040ff00000041814 */
[C---:B------:R-:W-:Y:S01]  /*11ec0*/  HMMA.16816.F32.BF16 R24, R104.reuse, R118, R24 ;  /* 0x000000766818723c */ /* 0x040fe20000041818 */
[----:B------:R-:W4:Y:S07]  /*11ed0*/  LDSM.16.MT88.4 R116, [R186+0x5100] ;  /* 0x00510000ba74783b */ /* 0x000f2e0000004200 */
[C---:B------:R-:W-:Y:S04]  /*11ee0*/  HMMA.16816.F32.BF16 R28, R104.reuse, R128, R28 ;  /* 0x00000080681c723c */ /* 0x040fe8000004181c */
[--C-:B-1----:R-:W-:Y:S04]  /*11ef0*/  FFMA.FTZ R3, R162, c[0x0][0x2d0], -R101.reuse ;  /* 0x0000b400a2037a23 */ /* 0x102fe80000010865 */
[C---:B------:R-:W-:Y:S01]  /*11f00*/  HMMA.16816.F32.BF16 R32, R104.reuse, R130, R32 ;  /* 0x000000826820723c */ /* 0x040fe20000041820 */
[----:B------:R1:W-:Y:S07]  /*11f10*/  MUFU.EX2 R169, R3 ;  /* 0x0000000300a97308 */ /* 0x0003ee0000000800 */
[C---:B------:R-:W-:Y:S08]  /*11f20*/  HMMA.16816.F32.BF16 R36, R104.reuse, R120, R36 ;  /* 0x000000786824723c */ /* 0x040ff00000041824 */
[C---:B------:R-:W-:Y:S01]  /*11f30*/  HMMA.16816.F32.BF16 R40, R104.reuse, R122, R40 ;  /* 0x0000007a6828723c */ /* 0x040fe20000041828 */
[----:B------:R-:W5:Y:S07]  /*11f40*/  LDSM.16.MT88.4 R120, [R188+0x5100] ;  /* 0x00510000bc78783b */ /* 0x000f6e0000004200 */
[C---:B------:R-:W-:Y:S04]  /*11f50*/  HMMA.16816.F32.BF16 R44, R104.reuse, R132, R44 ;  /* 0x00000084682c723c */ /* 0x040fe8000004182c */
[----:B-1----:R-:W-:Y:S04]  /*11f60*/  FFMA.FTZ R3, R164, c[0x0][0x2d0], -R101 ;  /* 0x0000b400a4037a23 */ /* 0x002fe80000010865 */
[C---:B------:R-:W-:Y:S01]  /*11f70*/  HMMA.16816.F32.BF16 R48, R104.reuse, R134, R48 ;  /* 0x000000866830723c */ /* 0x040fe20000041830 */
[----:B------:R1:W1:Y:S01]  /*11f80*/  MUFU.EX2 R163, R3 ;  /* 0x0000000300a37308 */ /* 0x0002620000000800 */
[----:B------:R-:W-:Y:S06]  /*11f90*/  LDSM.16.MT88.4 R132, [R187+0x1900] ;  /* 0x00190000bb84783b */ /* 0x000fec0000004200 */
[C---:B------:R-:W-:Y:S07]  /*11fa0*/  HMMA.16816.F32.BF16 R52, R104.reuse, R136, R52 ;  /* 0x000000886834723c */ /* 0x040fee0000041834 */
[----:B---3--:R-:W-:Y:S01]  /*11fb0*/  F2FP.BF16.PACK_AB R136, R170, R171 ;  /* 0x000000abaa88723e */ /* 0x008fe200000010ff */
[C---:B------:R-:W-:Y:S08]  /*11fc0*/  HMMA.16816.F32.BF16 R56, R104.reuse, R138, R56 ;  /* 0x0000008a6838723c */ /* 0x040ff00000041838 */
[C---:B--2---:R-:W-:Y:S04]  /*11fd0*/  HMMA.16816.F32.BF16 R60, R104.reuse, R108, R60 ;  /* 0x0000006c683c723c */ /* 0x044fe8000004183c */
[--C-:B-1----:R-:W-:Y:S01]  /*11fe0*/  FFMA.FTZ R3, R165, c[0x0][0x2d0], -R103.reuse ;  /* 0x0000b400a5037a23 */ /* 0x102fe20000010867 */
[----:B------:R-:W-:Y:S03]  /*11ff0*/  F2FP.BF16.PACK_AB R138, R163, R169 ;  /* 0x000000a9a38a723e */ /* 0x000fe600000010ff */
[C---:B------:R-:W-:Y:S01]  /*12000*/  HMMA.16816.F32.BF16 R64, R104.reuse, R110, R64 ;  /* 0x0000006e6840723c */ /* 0x040fe20000041840 */
[----:B------:R1:W-:Y:S01]  /*12010*/  MUFU.EX2 R162, R3 ;  /* 0x0000000300a27308 */ /* 0x0003e20000000800 */
[----:B------:R-:W2:Y:S06]  /*12020*/  LDSM.16.MT88.4 R108, [R187+0x5100] ;  /* 0x00510000bb6c783b */ /* 0x000eac0000004200 */
[C---:B------:R-:W-:Y:S08]  /*12030*/  HMMA.16816.F32.BF16 R68, R104.reuse, R112, R68 ;  /* 0x000000706844723c */ /* 0x040ff00000041844 */
[C---:B------:R-:W-:Y:S01]  /*12040*/  HMMA.16816.F32.BF16 R72, R104.reuse, R114, R72 ;  /* 0x000000726848723c */ /* 0x040fe20000041848 */
[----:B------:R-:W3:Y:S07]  /*12050*/  LDSM.16.MT88.4 R112, [R185+0x1900] ;  /* 0x00190000b970783b */ /* 0x000eee0000004200 */
[C---:B----4-:R-:W-:Y:S04]  /*12060*/  HMMA.16816.F32.BF16 R76, R104.reuse, R116, R76 ;  /* 0x00000074684c723c */ /* 0x050fe8000004184c */
[--C-:B-1----:R-:W-:Y:S04]  /*12070*/  FFMA.FTZ R3, R167, c[0x0][0x2d0], -R103.reuse ;  /* 0x0000b400a7037a23 */ /* 0x102fe80000010867 */
[C---:B------:R-:W-:Y:S01]  /*12080*/  HMMA.16816.F32.BF16 R80, R104.reuse, R118, R80 ;  /* 0x000000766850723c */ /* 0x040fe20000041850 */
[----:B------:R1:W4:Y:S01]  /*12090*/  MUFU.EX2 R161, R3 ;  /* 0x0000000300a17308 */ /* 0x0003220000000800 */
[----:B------:R-:W3:Y:S06]  /*120a0*/  LDSM.16.MT88.4 R116, [R186+0x1900] ;  /* 0x00190000ba74783b */ /* 0x000eec0000004200 */
[C---:B-----5:R-:W-:Y:S08]  /*120b0*/  HMMA.16816.F32.BF16 R84, R104.reuse, R120, R84 ;  /* 0x000000786854723c */ /* 0x060ff00000041854 */
[C---:B------:R-:W-:Y:S08]  /*120c0*/  HMMA.16816.F32.BF16 R88, R104.reuse, R122, R88 ;  /* 0x0000007a6858723c */ /* 0x040ff00000041858 */
[C---:B--2---:R-:W-:Y:S04]  /*120d0*/  HMMA.16816.F32.BF16 R92, R104.reuse, R108, R92 ;  /* 0x0000006c685c723c */ /* 0x044fe8000004185c */
[--C-:B-1----:R-:W-:Y:S01]  /*120e0*/  FFMA.FTZ R3, R166, c[0x0][0x2d0], -R103.reuse ;  /* 0x0000b400a6037a23 */ /* 0x102fe20000010867 */
[----:B----4-:R-:W-:Y:S03]  /*120f0*/  F2FP.BF16.PACK_AB R137, R161, R162 ;  /* 0x000000a2a189723e */ /* 0x010fe600000010ff */
[----:B------:R-:W-:Y:S01]  /*12100*/  HMMA.16816.F32.BF16 R96, R104, R110, R96 ;  /* 0x0000006e6860723c */ /* 0x000fe20000041860 */
[----:B------:R1:W-:Y:S03]  /*12110*/  MUFU.EX2 R160, R3 ;  /* 0x0000000300a07308 */ /* 0x0003e60000000800 */
[----:B-1----:R-:W-:Y:S01]  /*12120*/  FFMA.FTZ R3, R168, c[0x0][0x2d0], -R103 ;  /* 0x0000b400a8037a23 */ /* 0x002fe20000010867 */
[----:B------:R-:W-:Y:S06]  /*12130*/  MOV R103, R100 ;  /* 0x0000006400677202 */ /* 0x000fec0000000f00 */
[----:B------:R-:W1:Y:S02]  /*12140*/  MUFU.EX2 R101, R3 ;  /* 0x0000000300657308 */ /* 0x000e640000000800 */
[----:B-1----:R-:W-:Y:S01]  /*12150*/  F2FP.BF16.PACK_AB R139, R101, R160 ;  /* 0x000000a0658b723e */ /* 0x002fe200000010ff */
[----:B------:R-:W-:Y:S02]  /*12160*/  FADD.FTZ R3, R218, R2 ;  /* 0x00000002da037221 */ /* 0x000fe40000010000 */
[----:B------:R-:W-:Y:S02]  /*12170*/  FADD.FTZ R2, R212, R0 ;  /* 0x00000000d4027221 */ /* 0x000fe40000010000 */
[----:B------:R-:W-:Y:S02]  /*12180*/  FADD.FTZ R0, R217, R3 ;  /* 0x00000003d9007221 */ /* 0x000fe40000010000 */
[C---:B---3--:R-:W-:Y:S01]  /*12190*/  HMMA.16816.F32.BF16 R104, R136.reuse, R112, R4 ;  /* 0x000000708868723c */ /* 0x048fe20000041804 */
[----:B------:R-:W1:Y:S04]  /*121a0*/  LDSM.16.MT88.4 R4, [R186+0x5900] ;  /* 0x00590000ba04783b */ /* 0x000e680000004200 */
[----:B------:R-:W-:Y:S02]  /*121b0*/  FADD.FTZ R2, R211, R2 ;  /* 0x00000002d3027221 */ /* 0x000fe40000010000 */
[----:B------:R-:W-:Y:S01]  /*121c0*/  FADD.FTZ R0, R216, R0 ;  /* 0x00000000d8007221 */ /* 0x000fe20000010000 */
[C---:B------:R-:W-:Y:S01]  /*121d0*/  HMMA.16816.F32.BF16 R108, R136.reuse, R114, R8 ;  /* 0x00000072886c723c */ /* 0x040fe20000041808 */
[----:B------:R-:W2:Y:S03]  /*121e0*/  LDSM.16.MT88.4 R8, [R188+0x5900] ;  /* 0x00590000bc08783b */ /* 0x000ea60000004200 */
[----:B------:R-:W-:Y:S02]  /*121f0*/  FADD.FTZ R2, R210, R2 ;  /* 0x00000002d2027221 */ /* 0x000fe40000010000 */
[----:B------:R-:W-:Y:S02]  /*12200*/  FADD.FTZ R0, R209, R0 ;  /* 0x00000000d1007221 */ /* 0x000fe40000010000 */
[C---:B------:R-:W-:Y:S01]  /*12210*/  HMMA.16816.F32.BF16 R112, R136.reuse, R116, R12 ;  /* 0x000000748870723c */ /* 0x040fe2000004180c */
[----:B------:R-:W3:Y:S03]  /*12220*/  LDSM.16.MT88.4 R12, [R187+0x5900] ;  /* 0x00590000bb0c783b */ /* 0x000ee60000004200 */
        /* <DEDUP_REMOVED lines=33> */
[----:B------:R-:W-:Y:S01]  /*12440*/  FADD.FTZ R221, R101, R0 ;  /* 0x0000000065dd7221 */ /* 0x000fe20000010000 */
[----:B------:R-:W-:Y:S03]  /*12450*/  MOV R101, R102 ;  /* 0x0000006600657202 */ /* 0x000fe60000000f00 */
[C---:B------:R-:W-:Y:S08]  /*12460*/  HMMA.16816.F32.BF16 R60, R136.reuse, R152, R60 ;  /* 0x00000098883c723c */ /* 0x040ff0000004183c */
[C---:B------:R-:W-:Y:S08]  /*12470*/  HMMA.16816.F32.BF16 R64, R136.reuse, R154, R64 ;  /* 0x0000009a8840723c */ /* 0x040ff00000041840 */
[C---:B------:R-:W-:Y:S08]  /*12480*/  HMMA.16816.F32.BF16 R68, R136.reuse, R156, R68 ;  /* 0x0000009c8844723c */ /* 0x040ff00000041844 */
[C---:B------:R-:W-:Y:S08]  /*12490*/  HMMA.16816.F32.BF16 R72, R136.reuse, R158, R72 ;  /* 0x0000009e8848723c */ /* 0x040ff00000041848 */
[C---:B-1----:R-:W-:Y:S08]  /*124a0*/  HMMA.16816.F32.BF16 R76, R136.reuse, R4, R76 ;  /* 0x00000004884c723c */ /* 0x042ff0000004184c */
[C---:B------:R-:W-:Y:S08]  /*124b0*/  HMMA.16816.F32.BF16 R80, R136.reuse, R6, R80 ;  /* 0x000000068850723c */ /* 0x040ff00000041850 */
[C---:B--2---:R-:W-:Y:S08]  /*124c0*/  HMMA.16816.F32.BF16 R84, R136.reuse, R8, R84 ;  /* 0x000000088854723c */ /* 0x044ff00000041854 */
[C---:B------:R-:W-:Y:S08]  /*124d0*/  HMMA.16816.F32.BF16 R88, R136.reuse, R10, R88 ;  /* 0x0000000a8858723c */ /* 0x040ff00000041858 */
[C---:B---3--:R-:W-:Y:S08]  /*124e0*/  HMMA.16816.F32.BF16 R92, R136.reuse, R12, R92 ;  /* 0x0000000c885c723c */ /* 0x048ff0000004185c */
[----:B------:R-:W-:Y:S01]  /*124f0*/  HMMA.16816.F32.BF16 R96, R136, R14, R96 ;  /* 0x0000000e8860723c */ /* 0x000fe20000041860 */
[----:B------:R-:W-:-:S07]  /*12500*/  @P0 BRA `(.L_x_433) ;  /* 0xffffd05000000947 */ /* 0x000fce000383ffff */
.L_x_422:
[----:B------:R-:W-:-:S13]  /*12510*/  ISETP.GE.AND P0, PT, R201, R225, PT ;  /* 0x000000e1c900720c */ /* 0x000fda0003f06270 */
[----:B------:R-:W-:Y:S05]  /*12520*/  @!P0 BRA `(.L_x_434) ;  /* 0x0000398000008947 */ /* 0x000fea0003800000 */
[C---:B------:R-:W-:Y:S01]  /*12530*/  IADD3 R0, R214.reuse, 0x40, RZ ;  /* 0x00000040d6007810 */ /* 0x040fe20007ffe0ff */
[----:B------:R-:W-:Y:S01]  /*12540*/  IMAD.MOV.U32 R103, RZ, RZ, R100 ;  /* 0x000000ffff677224 */ /* 0x000fe200078e0064 */
[----:B------:R-:W-:Y:S01]  /*12550*/  ISETP.GE.AND P2, PT, R214, c[0x0][0x1d4], PT ;  /* 0x00007500d6007a0c */ /* 0x000fe20003f46270 */
[----:B------:R-:W-:Y:S01]  /*12560*/  IMAD.MOV.U32 R101, RZ, RZ, R102 ;  /* 0x000000ffff657224 */ /* 0x000fe200078e0066 */
[----:B------:R-:W-:Y:S02]  /*12570*/  ISETP.GE.AND P3, PT, R0, c[0x0][0x1d4], PT ;  /* 0x0000750000007a0c */ /* 0x000fe40003f66270 */
.L_x_452:
[----:B------:R-:W1:Y:S01]  /*12580*/  S2R R4, SR_CTAID.Y ;  /* 0x0000000000047919 */ /* 0x000e620000002600 */
[----:B------:R-:W-:Y:S04]  /*12590*/  DEPBAR.LE SB0, 0x0 ;  /* 0x000080000000791a */ /* 0x000fe80000000000 */
[----:B------:R-:W-:Y:S01]  /*125a0*/  WARPSYNC 0xffffffff ;  /* 0xffffffff00007948 */ /* 0x000fe20003800000 */
[----:B------:R-:W-:Y:S01]  /*125b0*/  BAR.SYNC.DEFER_BLOCKING 0x0 ;  /* 0x0000000000007b1d */ /* 0x000fe20000010000 */
[----:B------:R-:W-:Y:S01]  /*125c0*/  SHF.R.S32.HI R0, RZ, 0x1f, R205 ;  /* 0x0000001fff007819 */ /* 0x000fe200000114cd */
[----:B------:R-:W-:Y:S01]  /*125d0*/  IMAD.WIDE.U32 R2, R205, c[0x0][0x208], RZ ;  /* 0x00008200cd027a25 */ /* 0x000fe200078e00ff */
[----:B------:R-:W-:Y:S03]  /*125e0*/  SHF.R.S32.HI R5, RZ, 0x1f, R202 ;  /* 0x0000001fff057819 */ /* 0x000fe600000114ca */
[----:B------:R-:W-:Y:S02]  /*125f0*/  IMAD R0, R0, c[0x0][0x208], RZ ;  /* 0x0000820000007a24 */ /* 0x000fe400078e02ff */
[----:B------:R-:W-:Y:S02]  /*12600*/  IMAD R5, R5, c[0x0][0x218], RZ ;  /* 0x0000860005057a24 */ /* 0x000fe400078e02ff */
[----:B------:R-:W-:Y:S02]  /*12610*/  IMAD R0, R205, c[0x0][0x20c], R0 ;  /* 0x00008300cd007a24 */ /* 0x000fe400078e0200 */
[----:B------:R-:W-:Y:S03]  /*12620*/  IMAD R5, R202, c[0x0][0x21c], R5 ;  /* 0x00008700ca057a24 */ /* 0x000fe600078e0205 */
[----:B------:R-:W-:Y:S01]  /*12630*/  IADD3 R3, R3, R0, RZ ;  /* 0x0000000003037210 */ /* 0x000fe20007ffe0ff */
[----:B-1----:R-:W-:Y:S04]  /*12640*/  IMAD.WIDE.U32 R6, R4, c[0x0][0x210], RZ ;  /* 0x0000840004067a25 */ /* 0x002fe800078e00ff */
[----:B------:R-:W-:Y:S01]  /*12650*/  IMAD.WIDE.U32 R2, R202, c[0x0][0x218], R2 ;  /* 0x00008600ca027a25 */ /* 0x000fe200078e0002 */
[----:B------:R1:W2:Y:S04]  /*12660*/  LDSM.16.M88.4 R32, [R192+0xc100] ;  /* 0x00c10000c020783b */ /* 0x0002a80000000200 */
[----:B------:R-:W-:Y:S01]  /*12670*/  IADD3 R0, P0, R6, R2, RZ ;  /* 0x0000000206007210 */ /* 0x000fe20007f1e0ff */
[----:B------:R1:W3:Y:S03]  /*12680*/  LDSM.16.M88.4 R8, [R184+0x6100] ;  /* 0x00610000b808783b */ /* 0x0002e60000000200 */
[----:B------:R-:W-:Y:S01]  /*12690*/  IADD3.X R5, R240, R3, R5, P0, !PT ;  /* 0x00000003f0057210 */ /* 0x000fe200007fe405 */
[----:B------:R1:W4:Y:S01]  /*126a0*/  LDSM.16.M88.4 R16, [R184+0x6900] ;  /* 0x00690000b810783b */ /* 0x0003220000000200 */
[C---:B------:R-:W-:Y:S03]  /*126b0*/  LEA R6, P0, R0.reuse, c[0x0][0x1f8], 0x1 ;  /* 0x00007e0000067a11 */ /* 0x040fe600078008ff */
[----:B------:R1:W1:Y:S01]  /*126c0*/  LDSM.16.M88.4 R24, [R184+0x7100] ;  /* 0x00710000b818783b */ /* 0x0002620000000200 */
[----:B------:R-:W-:Y:S03]  /*126d0*/  LEA.HI.X R5, R0, c[0x0][0x1fc], R5, 0x1, P0 ;  /* 0x00007f0000057a11 */ /* 0x000fe600000f0c05 */
[----:B------:R1:W1:Y:S04]  /*126e0*/  LDSM.16.M88.4 R136, [R184+0x7900] ;  /* 0x00790000b888783b */ /* 0x0002680000000200 */
[----:B------:R1:W1:Y:S04]  /*126f0*/  LDSM.16.M88.4 R140, [R193+0xc100] ;  /* 0x00c10000c18c783b */ /* 0x0002680000000200 */
[----:B------:R1:W1:Y:S04]  /*12700*/  LDSM.16.M88.4 R144, [R191] ;  /* 0x00000000bf90783b */ /* 0x0002680000000200 */
[----:B------:R1:W1:Y:S04]  /*12710*/  LDSM.16.M88.4 R148, [R191+0x800] ;  /* 0x00080000bf94783b */ /* 0x0002680000000200 */
[----:B------:R1:W1:Y:S04]  /*12720*/  LDSM.16.M88.4 R152, [R191+0x1000] ;  /* 0x00100000bf98783b */ /* 0x0002680000000200 */
[----:B------:R1:W1:Y:S01]  /*12730*/  LDSM.16.M88.4 R156, [R191+0x1800] ;  /* 0x00180000bf9c783b */ /* 0x0002620000000200 */
[----:B------:R-:W-:-:S05]  /*12740*/  BRA.DIV ~URZ, `(.L_x_435) ;  /* 0x00007aa27f007947 */ /* 0x000fca000b800000 */
[----:B------:R4:W3:Y:S02]  /*12750*/  SHFL.IDX PT, R0, R5, RZ, 0x181f ;  /* 0x00181fff05007589 */ /* 0x0008e400000e0000 */
.L_x_505:
[----:B------:R-:W5:Y:S01]  /*12760*/  SHFL.IDX PT, R4, R6, RZ, 0x181f ;  /* 0x00181fff06047589 */ /* 0x000f6200000e0000 */
[C---:B------:R-:W-:Y:S01]  /*12770*/  SHF.L.U32 R206, R214.reuse, 0x1, RZ ;  /* 0x00000001d6ce7819 */ /* 0x040fe200000006ff */
[----:B------:R-:W-:Y:S01]  /*12780*/  BSSY B0, `(.L_x_436) ;  /* 0x000012a000007945 */ /* 0x000fe20003800000 */
[----:B------:R-:W-:Y:S02]  /*12790*/  SHF.L.U64.HI R197, R214, 0x1, R252 ;  /* 0x00000001d6c57819 */ /* 0x000fe400000102fc */
[C---:B------:R-:W-:Y:S02]  /*127a0*/  SHF.L.U32 R196, R245.reuse, 0x1, RZ ;  /* 0x00000001f5c47819 */ /* 0x040fe400000006ff */
[----:B------:R-:W-:Y:S01]  /*127b0*/  SHF.L.U64.HI R199, R245, 0x1, R248 ;  /* 0x00000001f5c77819 */ /* 0x000fe200000102f8 */
[----:B------:R5:W4:Y:S01]  /*127c0*/  SHFL.IDX PT, R2, R6, 0x1, 0x181f ;  /* 0x00381f0006027f89 */ /* 0x000b2200000e0000 */
[C---:B------:R-:W-:Y:S02]  /*127d0*/  SHF.L.U32 R198, R244.reuse, 0x1, RZ ;  /* 0x00000001f4c67819 */ /* 0x040fe400000006ff */
[----:B------:R-:W-:Y:S05]  /*127e0*/  SHF.L.U64.HI R200, R244, 0x1, R247 ;  /* 0x00000001f4c87819 */ /* 0x000fea00000102f7 */
[----:B------:R3:W2:Y:S01]  /*127f0*/  SHFL.IDX PT, R3, R5, 0x1, 0x181f ;  /* 0x00381f0005037f89 */ /* 0x0006a200000e0000 */
[----:B-----5:R-:W-:Y:S04]  /*12800*/  IADD3 R6, P0, R4, R206, RZ ;  /* 0x000000ce04067210 */ /* 0x020fe80007f1e0ff */
[----:B---3--:R-:W-:Y:S02]  /*12810*/  IADD3.X R7, R0, R197, RZ, P0, !PT ;  /* 0x000000c500077210 */ /* 0x008fe400007fe4ff */
[----:B------:R-:W-:Y:S03]  /*12820*/  IADD3 R12, P0, R4, R196, RZ ;  /* 0x000000c4040c7210 */ /* 0x000fe60007f1e0ff */
[----:B------:R3:W-:Y:S01]  /*12830*/  LDGSTS.E.BYPASS.LTC128B.128 [R204], [R6.64], !P2 ;  /* 0x0000000006cc7fae */ /* 0x0007e2000d101d46 */
[----:B------:R-:W-:Y:S02]  /*12840*/  IADD3.X R13, R0, R199, RZ, P0, !PT ;  /* 0x000000c7000d7210 */ /* 0x000fe400007fe4ff */
[----:B------:R-:W-:Y:S04]  /*12850*/  IADD3 R4, P0, R4, R198, RZ ;  /* 0x000000c604047210 */ /* 0x000fe80007f1e0ff */
[----:B----4-:R-:W-:Y:S01]  /*12860*/  IADD3.X R5, R0, R200, RZ, P0, !PT ;  /* 0x000000c800057210 */ /* 0x010fe200007fe4ff */
[----:B------:R4:W-:Y:S01]  /*12870*/  LDGSTS.E.BYPASS.LTC128B.128 [R204+0x2000], [R12.64], !P3 ;  /* 0x020000000ccc7fae */ /* 0x0009e2000d901d46 */
[C---:B------:R-:W-:Y:S04]  /*12880*/  IADD3 R20, P0, R2.reuse, R206, RZ ;  /* 0x000000ce02147210 */ /* 0x040fe80007f1e0ff */
[C---:B--2---:R-:W-:Y:S02]  /*12890*/  IADD3.X R21, R3.reuse, R197, RZ, P0, !PT ;  /* 0x000000c503157210 */ /* 0x044fe400007fe4ff */
[C---:B------:R-:W-:Y:S01]  /*128a0*/  IADD3 R14, P0, R2.reuse, R196, RZ ;  /* 0x000000c4020e7210 */ /* 0x040fe20007f1e0ff */
[----:B------:R3:W-:Y:S03]  /*128b0*/  LDGSTS.E.BYPASS.LTC128B.128 [R204+0x4000], [R4.64], !P5 ;  /* 0x0400000004cc7fae */ /* 0x0007e6000e901d46 */
[C---:B------:R-:W-:Y:S02]  /*128c0*/  IADD3.X R15, R3.reuse, R199, RZ, P0, !PT ;  /* 0x000000c7030f7210 */ /* 0x040fe400007fe4ff */
[----:B------:R-:W-:Y:S03]  /*128d0*/  IADD3 R2, P0, R2, R198, RZ ;  /* 0x000000c602027210 */ /* 0x000fe60007f1e0ff */
[----:B------:R2:W-:Y:S01]  /*128e0*/  LDGSTS.E.BYPASS.LTC128B.128 [R204+0x1000], [R20.64], !P2 ;  /* 0x0100000014cc7fae */ /* 0x0005e2000d101d46 */
[----:B------:R-:W-:Y:S02]  /*128f0*/  IADD3.X R3, R3, R200, RZ, P0, !PT ;  /* 0x000000c803037210 */ /* 0x000fe400007fe4ff */
[----:B------:R-:W-:Y:S05]  /*12900*/  ISETP.GT.AND P0, PT, R201, R225, PT ;  /* 0x000000e1c900720c */ /* 0x000fea0003f04270 */
[----:B------:R4:W-:Y:S08]  /*12910*/  LDGSTS.E.BYPASS.LTC128B.128 [R204+0x3000], [R14.64], !P3 ;  /* 0x030000000ecc7fae */ /* 0x0009f0000d901d46 */
[----:B------:R1:W-:Y:S01]  /*12920*/  LDGSTS.E.BYPASS.LTC128B.128 [R204+0x5000], [R2.64], !P5 ;  /* 0x0500000002cc7fae */ /* 0x0003e2000e901d46 */
[C---:B---3--:R-:W-:Y:S07]  /*12930*/  HMMA.16816.F32.BF16 R4, R32.reuse, R8, RZ ;  /* 0x000000082004723c */ /* 0x048fee00000418ff */
[----:B------:R-:W-:Y:S01]  /*12940*/  LDSM.16.M88.4 R160, [R195+0xc100] ;  /* 0x00c10000c3a0783b */ /* 0x000fe20000000200 */
[C---:B------:R-:W-:Y:S07]  /*12950*/  HMMA.16816.F32.BF16 R8, R32.reuse, R10, RZ ;  /* 0x0000000a2008723c */ /* 0x040fee00000418ff */
[----:B------:R-:W0:Y:S01]  /*12960*/  LDGDEPBAR ;  /* 0x00000000000079af */ /* 0x000e220000000000 */
[C---:B----4-:R-:W-:Y:S07]  /*12970*/  HMMA.16816.F32.BF16 R12, R32.reuse, R16, RZ ;  /* 0x00000010200c723c */ /* 0x050fee00000418ff */
[----:B------:R-:W3:Y:S01]  /*12980*/  LDSM.16.M88.4 R164, [R190+0x6100] ;  /* 0x00610000bea4783b */ /* 0x000ee20000000200 */
[C---:B------:R-:W-:Y:S07]  /*12990*/  HMMA.16816.F32.BF16 R16, R32.reuse, R18, RZ ;  /* 0x000000122010723c */ /* 0x040fee00000418ff */
[----:B------:R-:W-:Y:S01]  /*129a0*/  LDSM.16.M88.4 R168, [R190+0x7100] ;  /* 0x00710000bea8783b */ /* 0x000fe20000000200 */
[C---:B-12---:R-:W-:Y:S07]  /*129b0*/  HMMA.16816.F32.BF16 R20, R32.reuse, R24, RZ ;  /* 0x000000182014723c */ /* 0x046fee00000418ff */
[----:B------:R-:W-:Y:S01]  /*129c0*/  LDSM.16.M88.4 R172, [R190+0x7900] ;  /* 0x00790000beac783b */ /* 0x000fe20000000200 */
[C---:B------:R-:W-:Y:S07]  /*129d0*/  HMMA.16816.F32.BF16 R24, R32.reuse, R26, RZ ;  /* 0x0000001a2018723c */ /* 0x040fee00000418ff */
[----:B------:R-:W-:Y:S01]  /*129e0*/  LDSM.16.M88.4 R176, [R194+0xc100] ;  /* 0x00c10000c2b0783b */ /* 0x000fe20000000200 */
[C---:B------:R-:W-:Y:S07]  /*129f0*/  HMMA.16816.F32.BF16 R28, R32.reuse, R136, RZ ;  /* 0x00000088201c723c */ /* 0x040fee00000418ff */
[----:B------:R-:W-:Y:S01]  /*12a00*/  LDSM.16.M88.4 R180, [R189] ;  /* 0x00000000bdb4783b */ /* 0x000fe20000000200 */
[----:B------:R-:W-:Y:S07]  /*12a10*/  HMMA.16816.F32.BF16 R32, R32, R138, RZ ;  /* 0x0000008a2020723c */ /* 0x000fee00000418ff */
[----:B------:R-:W1:Y:S01]  /*12a20*/  LDSM.16.M88.4 R136, [R190+0x6900] ;  /* 0x00690000be88783b */ /* 0x000e620000000200 */
        /* <DEDUP_REMOVED lines=11> */
[----:B------:R-:W2:Y:S07]  /*12ae0*/  LDSM.16.M88.4 R140, [R189+0x800] ;  /* 0x00080000bd8c783b */ /* 0x000eae0000000200 */
        /* <DEDUP_REMOVED lines=94> */
[C---:B--2---:R-:W-:Y:S08]  /*130d0*/  HMMA.16816.F32.BF16 R12, R176.reuse, R140, R12 ;  /* 0x0000008cb00c723c */ /* 0x044ff0000004180c */
[C---:B------:R-:W-:Y:S08]  /*130e0*/  HMMA.16816.F32.BF16 R16, R176.reuse, R142, R16 ;  /* 0x0000008eb010723c */ /* 0x040ff00000041810 */
[C---:B------:R-:W-:Y:S08]  /*130f0*/  HMMA.16816.F32.BF16 R20, R176.reuse, R144, R20 ;  /* 0x00000090b014723c */ /* 0x040ff00000041814 */
[C---:B------:R-:W-:Y:S08]  /*13100*/  HMMA.16816.F32.BF16 R24, R176.reuse, R146, R24 ;  /* 0x00000092b018723c */ /* 0x040ff00000041818 */
[C---:B------:R-:W-:Y:S08]  /*13110*/  HMMA.16816.F32.BF16 R28, R176.reuse, R148, R28 ;  /* 0x00000094b01c723c */ /* 0x040ff0000004181c */
[----:B------:R-:W-:Y:S08]  /*13120*/  HMMA.16816.F32.BF16 R32, R176, R150, R32 ;  /* 0x00000096b020723c */ /* 0x000ff00000041820 */
[C---:B---3--:R-:W-:Y:S08]  /*13130*/  HMMA.16816.F32.BF16 R4, R160.reuse, R164, R4 ;  /* 0x000000a4a004723c */ /* 0x048ff00000041804 */
        /* <DEDUP_REMOVED lines=57> */
[----:B------:R2:W2:Y:S08]  /*134d0*/  MUFU.TANH R100, R21 ;  /* 0x0000001500647308 */ /* 0x0004b00000002400 */
[----:B-1----:R-:W-:Y:S02]  /*134e0*/  FMUL.FTZ R18, R28, c[0x0][0x320] ;  /* 0x0000c8001c127a20 */ /* 0x002fe40000410000 */
[----:B------:R1:W1:Y:S01]  /*134f0*/  MUFU.TANH R136, R22 ;  /* 0x0000001600887308 */ /* 0x0002620000002400 */
[----:B------:R-:W-:Y:S02]  /*13500*/  FMUL.FTZ R16, R29, c[0x0][0x320] ;  /* 0x0000c8001d107a20 */ /* 0x000fe40000410000 */
[----:B------:R-:W-:Y:S02]  /*13510*/  FMUL.FTZ R19, R31, c[0x0][0x320] ;  /* 0x0000c8001f137a20 */ /* 0x000fe40000410000 */
[----:B-----5:R-:W-:Y:S02]  /*13520*/  FMUL.FTZ R20, R30, c[0x0][0x320] ;  /* 0x0000c8001e147a20 */ /* 0x020fe40000410000 */
[----:B------:R-:W-:Y:S02]  /*13530*/  FMUL.FTZ R15, R32, c[0x0][0x320] ;  /* 0x0000c800200f7a20 */ /* 0x000fe40000410000 */
[----:B------:R-:W-:Y:S01]  /*13540*/  FMUL.FTZ R14, R33, c[0x0][0x320] ;  /* 0x0000c800210e7a20 */ /* 0x000fe20000410000 */
[----:B------:R3:W3:Y:S01]  /*13550*/  MUFU.TANH R140, R12 ;  /* 0x0000000c008c7308 */ /* 0x0006e20000002400 */
[----:B------:R-:W-:Y:S02]  /*13560*/  FMUL.FTZ R17, R34, c[0x0][0x320] ;  /* 0x0000c80022117a20 */ /* 0x000fe40000410000 */
[----:B------:R-:W-:Y:S02]  /*13570*/  FMUL.FTZ R35, R35, c[0x0][0x320] ;  /* 0x0000c80023237a20 */ /* 0x000fe40000410000 */
[----:B--2---:R-:W-:Y:S05]  /*13580*/  FMUL.FTZ R21, R25, c[0x0][0x320] ;  /* 0x0000c80019157a20 */ /* 0x004fea0000410000 */
[----:B------:R2:W2:Y:S01]  /*13590*/  MUFU.TANH R141, R13 ;  /* 0x0000000d008d7308 */ /* 0x0004a20000002400 */
[----:B-1----:R-:W-:Y:S09]  /*135a0*/  FMUL.FTZ R22, R24, c[0x0][0x320] ;  /* 0x0000c80018167a20 */ /* 0x002ff20000410000 */
        /* <DEDUP_REMOVED lines=44> */
.L_x_506:
[----:B------:R-:W-:-:S05]  /*13870*/  BRA.DIV ~URZ, `(.L_x_439) ;  /* 0x00006a727f007947 */ /* 0x000fca000b800000 */
[----:B------:R-:W4:Y:S02]  /*13880*/  SHFL.IDX PT, R0, R10, RZ, 0x181f ;  /* 0x00181fff0a007589 */ /* 0x000f2400000e0000 */
        /* <DEDUP_REMOVED lines=8> */
[----:B------:R3:W4:Y:S03]  /*13910*/  SHFL.IDX PT, R0, R10, 0x1, 0x181f ;  /* 0x00381f000a007f89 */ /* 0x00072600000e0000 */
[----:B------:R-:W-:Y:S01]  /*13920*/  IMAD.X R7, R4, 0x1, R200, P0 ;  /* 0x0000000104077824 */ /* 0x000fe200000e06c8 */
[----:B------:R3:W-:Y:S04]  /*13930*/  LDGSTS.E.BYPASS.LTC128B.128 [R203+0x8100], [R8.64], !P3 ;  /* 0x0810000008cb7fae */ /* 0x0007e8000d901d46 */
[----:B------:R3:W2:Y:S04]  /*13940*/  SHFL.IDX PT, R4, R5, 0x1, 0x181f ;  /* 0x00381f0005047f89 */ /* 0x0006a800000e0000 */
[----:B------:R3:W-:Y:S02]  /*13950*/  LDGSTS.E.BYPASS.LTC128B.128 [R203+0xa100], [R6.64], !P5 ;  /* 0x0a10000006cb7fae */ /* 0x0007e4000e901d46 */
.L_x_507:
[----:B---34-:R-:W-:Y:S05]  /*13960*/  IADD3 R8, P0, R0, R206, RZ ;  /* 0x000000ce00087210 */ /* 0x018fea0007f1e0ff */
[----:B--2---:R-:W-:Y:S01]  /*13970*/  IMAD.X R9, R4, 0x1, R197, P0 ;  /* 0x0000000104097824 */ /* 0x004fe200000e06c5 */
[----:B------:R-:W-:Y:S04]  /*13980*/  IADD3 R6, P0, R0, R196, RZ ;  /* 0x000000c400067210 */ /* 0x000fe80007f1e0ff */
[----:B------:R-:W-:Y:S01]  /*13990*/  @!PT LDS RZ, [RZ] ;  /* 0x00000000fffff984 */ /* 0x000fe20000000800 */
[----:B------:R-:W-:Y:S01]  /*139a0*/  @!PT LDS RZ, [RZ] ;  /* 0x00000000fffff984 */ /* 0x000fe20000000800 */
[----:B------:R-:W-:Y:S01]  /*139b0*/  @!PT LDS RZ, [RZ] ;  /* 0x00000000fffff984 */ /* 0x000fe20000000800 */
[----:B------:R2:W-:Y:S01]  /*139c0*/  LDGSTS.E.BYPASS.LTC128B.128 [R203+0x7100], [R8.64], !P2 ;  /* 0x0710000008cb7fae */ /* 0x0005e2000d101d46 */
[----:B------:R-:W-:Y:S01]  /*139d0*/  IMAD.X R7, R4, 0x1, R199, P0 ;  /* 0x0000000104077824 */ /* 0x000fe200000e06c7 */
[----:B------:R-:W-:Y:S04]  /*139e0*/  IADD3 R2, P0, R0, R198, RZ ;  /* 0x000000c600027210 */ /* 0x000fe80007f1e0ff */
[----:B------:R2:W-:Y:S01]  /*139f0*/  LDGSTS.E.BYPASS.LTC128B.128 [R203+0x9100], [R6.64], !P3 ;  /* 0x0910000006cb7fae */ /* 0x0005e2000d901d46 */
[----:B------:R-:W-:Y:S05]  /*13a00*/  IMAD.X R3, R4, 0x1, R200, P0 ;  /* 0x0000000104037824 */ /* 0x000fea00000e06c8 */
[----:B------:R2:W-:Y:S03]  /*13a10*/  LDGSTS.E.BYPASS.LTC128B.128 [R203+0xb100], [R2.64], !P5 ;  /* 0x0b10000002cb7fae */ /* 0x0005e6000e901d46 */
.L_x_437:
[----:B--234-:R-:W-:Y:S05]  /*13a20*/  BSYNC B0 ;  /* 0x0000000000007941 */ /* 0x01cfea0003800000 */
.L_x_436:
[----:B------:R-:W-:Y:S01]  /*13a30*/  ISETP.NE.AND P0, PT, R230, c[0x0][0x2c4], PT ;  /* 0x0000b100e6007a0c */ /* 0x000fe20003f05270 */
[----:B------:R-:W2:Y:S01]  /*13a40*/  LDL R4, [R1+0x4] ;  /* 0x0000040001047983 */ /* 0x000ea20000100800 */
[----:B------:R-:W-:Y:S01]  /*13a50*/  LOP3.LUT R3, RZ, c[0x0][0x324], RZ, 0x33, !PT ;  /* 0x0000c900ff037a12 */ /* 0x000fe200078e33ff */
[----:B------:R-:W-:Y:S03]  /*13a60*/  IMAD.SHL.U32 R5, R201, 0x40, RZ ;  /* 0x00000040c9057824 */ /* 0x000fe600078e00ff */
[----:B------:R-:W0:Y:S02]  /*13a70*/  LDGDEPBAR ;  /* 0x00000000000079af */ /* 0x000e240000000000 */
        /* <DEDUP_REMOVED lines=10> */
.L_x_508:
        /* <DEDUP_REMOVED lines=16> */
.L_x_443:
[----:B------:R-:W-:Y:S04]  /*13c20*/  MOV R8, 0x1 ;  /* 0x0000000100087802 */ /* 0x000fe80000000f00 */
[----:B------:R-:W-:Y:S11]  /*13c30*/  ISETP.NE.AND P0, PT, R8, c[0x0][0x32c], PT ;  /* 0x0000cb0008007a0c */ /* 0x000ff60003f05270 */
[----:B------:R-:W-:Y:S02]  /*13c40*/  @!UPT UIADD3 URZ, URZ, URZ, URZ ;  /* 0x0000003f3f3ff290 */ /* 0x000fe4000fffe03f */
[----:B------:R-:W-:Y:S05]  /*13c50*/  @P0 IMAD.HI.U32 R8, R3, c[0x0][0x330], RZ ;  /* 0x0000cc0003080a27 */ /* 0x000fea00078e00ff */
[----:B------:R-:W-:Y:S02]  /*13c60*/  @P0 SHF.R.U32.HI R3, RZ, c[0x0][0x334], R8 ;  /* 0x0000cd00ff030a19 */ /* 0x000fe40000011608 */
.L_x_444:
[----:B------:R-:W-:Y:S05]  /*13c70*/  BSYNC B0 ;  /* 0x0000000000007941 */ /* 0x000fea0003800000 */
.L_x_442:
[----:B------:R-:W-:Y:S04]  /*13c80*/  IMAD R3, R3, c[0x0][0x32c], -R5 ;  /* 0x0000cb0003037a24 */ /* 0x000fe800078e0a05 */
[----:B------:R-:W-:Y:S05]  /*13c90*/  IMAD.IADD R3, R3, 0x1, -R222 ;  /* 0x0000000103037824 */ /* 0x000fea00078e0ade */
[----:B------:R-:W-:Y:S02]  /*13ca0*/  IADD3 R8, R3, c[0x0][0x32c], RZ ;  /* 0x0000cb0003087a10 */ /* 0x000fe40007ffe0ff */
[----:B------:R-:W-:Y:S02]  /*13cb0*/  IMNMX R0, R0, R3, !PT ;  /* 0x0000000300007217 */ /* 0x000fe40007800200 */
[----:B------:R-:W-:Y:S02]  /*13cc0*/  IMNMX R2, R2, R8, PT ;  /* 0x0000000802027217 */ /* 0x000fe40003800200 */
.L_x_441:
        /* <DEDUP_REMOVED lines=51> */
.L_x_509:
        /* <DEDUP_REMOVED lines=16> */
.L_x_448:
[----:B-12---:R-:W-:Y:S04]  /*14100*/  MOV R4, 0x1 ;  /* 0x0000000100047802 */ /* 0x006fe80000000f00 */
[----:B------:R-:W-:Y:S11]  /*14110*/  ISETP.NE.AND P0, PT, R4, c[0x0][0x32c], PT ;  /* 0x0000cb0004007a0c */ /* 0x000ff60003f05270 */
[----:B------:R-:W-:Y:S02]  /*14120*/  @!UPT UIADD3 URZ, URZ, URZ, URZ ;  /* 0x0000003f3f3ff290 */ /* 0x000fe4000fffe03f */
[----:B------:R-:W-:Y:S05]  /*14130*/  @P0 IMAD.HI.U32 R4, R3, c[0x0][0x330], RZ ;  /* 0x0000cc0003040a27 */ /* 0x000fea00078e00ff */
[----:B------:R-:W-:Y:S02]  /*14140*/  @P0 SHF.R.U32.HI R3, RZ, c[0x0][0x334], R4 ;  /* 0x0000cd00ff030a19 */ /* 0x000fe40000011604 */
.L_x_449:
[----:B------:R-:W-:Y:S05]  /*14150*/  BSYNC B0 ;  /* 0x0000000000007941 */ /* 0x000fea0003800000 */
.L_x_447:
[----:B------:R-:W-:Y:S04]  /*14160*/  IMAD R5, R3, c[0x0][0x32c], -R5 ;  /* 0x0000cb0003057a24 */ /* 0x000fe800078e0a05 */
[----:B------:R-:W-:Y:S05]  /*14170*/  IMAD.IADD R5, R5, 0x1, -R222 ;  /* 0x0000000105057824 */ /* 0x000fea00078e0ade */
[----:B------:R-:W-:Y:S02]  /*14180*/  IADD3 R3, R5, c[0x0][0x32c], RZ ;  /* 0x0000cb0005037a10 */ /* 0x000fe40007ffe0ff */
[----:B------:R-:W-:Y:S02]  /*14190*/  IMNMX R0, R0, R5, !PT ;  /* 0x0000000500007217 */ /* 0x000fe40007800200 */
[----:B------:R-:W-:Y:S02]  /*141a0*/  IMNMX R2, R2, R3, PT ;  /* 0x0000000302027217 */ /* 0x000fe40003800200 */
.L_x_446:
        /* <DEDUP_REMOVED lines=82> */
.L_x_510:
[----:B--2---:R-:W-:Y:S01]  /*146d0*/  FMNMX.FTZ R102, R4, R0, !PT ;  /* 0x0000000004667209 */ /* 0x004fe20007810000 */
[----:B------:R-:W-:-:S05]  /*146e0*/  BRA.DIV ~URZ, `(.L_x_451) ;  /* 0x00005f527f007947 */ /* 0x000fca000b800000 */
[----:B-1----:R-:W-:Y:S04]  /*146f0*/  SHFL.BFLY PT, R4, R5, 0x2, 0x1f ;  /* 0x0c401f0005047f89 */ /* 0x002fe800000e0000 */
[----:B------:R-:W1:Y:S02]  /*14700*/  SHFL.BFLY PT, R2, R102, 0x1, 0x1f ;  /* 0x0c201f0066027f89 */ /* 0x000e6400000e0000 */
[----:B-1----:R-:W-:Y:S02]  /*14710*/  FMNMX.FTZ R102, R102, R2, !PT ;  /* 0x0000000266667209 */ /* 0x002fe40007810000 */
[----:B------:R-:W-:Y:S05]  /*14720*/  FMNMX.FTZ R4, R5, R4, !PT ;  /* 0x0000000405047209 */ /* 0x000fea0007810000 */
[----:B------:R1:W2:Y:S02]  /*14730*/  SHFL.BFLY PT, R0, R4, 0x1, 0x1f ;  /* 0x0c201f0004007f89 */ /* 0x0002a400000e0000 */
.L_x_511:
[C---:B------:R-:W-:Y:S01]  /*14740*/  FSETP.NEU.FTZ.AND P0, PT, R102.reuse, -INF , PT ;  /* 0xff8000006600780b */ /* 0x040fe20003f1d000 */
[----:B------:R-:W-:Y:S01]  /*14750*/  FMUL.FTZ R100, R102, c[0x0][0x2d0] ;  /* 0x0000b40066647a20 */ /* 0x000fe20000410000 */
        /* <DEDUP_REMOVED lines=14> */
[----:B------:R-:W-:Y:S02]  /*14840*/  FFMA.FTZ R101, R140, c[0x0][0x2d0], -R100 ;  /* 0x0000b4008c657a23 */ /* 0x000fe40000010864 */
[--C-:B------:R-:W-:Y:S02]  /*14850*/  FFMA.FTZ R6, R6, c[0x0][0x2d0], -R144.reuse ;  /* 0x0000b40006067a23 */ /* 0x100fe40000010890 */
[--C-:B------:R-:W-:Y:S02]  /*14860*/  FFMA.FTZ R8, R8, c[0x0][0x2d0], -R144.reuse ;  /* 0x0000b40008087a23 */ /* 0x100fe40000010890 */
[--C-:B------:R-:W-:Y:S02]  /*14870*/  FFMA.FTZ R7, R7, c[0x0][0x2d0], -R144.reuse ;  /* 0x0000b40007077a23 */ /* 0x100fe40000010890 */
[----:B------:R-:W-:Y:S01]  /*14880*/  FFMA.FTZ R9, R9, c[0x0][0x2d0], -R144 ;  /* 0x0000b40009097a23 */ /* 0x000fe20000010890 */
[----:B------:R1:W-:Y:S01]  /*14890*/  MUFU.EX2 R2, R0 ;  /* 0x0000000000027308 */ /* 0x0003e20000000800 */
[--C-:B------:R-:W-:Y:S02]  /*148a0*/  FFMA.FTZ R10, R10, c[0x0][0x2d0], -R100.reuse ;  /* 0x0000b4000a0a7a23 */ /* 0x100fe40000010864 */
[--C-:B------:R-:W-:Y:S07]  /*148b0*/  FFMA.FTZ R11, R11, c[0x0][0x2d0], -R100.reuse ;  /* 0x0000b4000b0b7a23 */ /* 0x100fee0000010864 */
[----:B------:R2:W-:Y:S10]  /*148c0*/  MUFU.EX2 R200, R13 ;  /* 0x0000000d00c87308 */ /* 0x0005f40000000800 */
[----:B------:R3:W-:Y:S01]  /*148d0*/  MUFU.EX2 R182, R101 ;  /* 0x0000006500b67308 */ /* 0x0007e20000000800 */
[----:B-1----:R-:W-:Y:S02]  /*148e0*/  FSEL R0, R3, RZ, P0 ;  /* 0x000000ff03007208 */ /* 0x002fe40000000000 */
[----:B------:R-:W-:Y:S03]  /*148f0*/  ISETP.GT.AND P0, PT, R201, R225, PT ;  /* 0x000000e1c900720c */ /* 0x000fe60003f04270 */
[----:B------:R-:W-:Y:S04]  /*14900*/  FADD.FTZ R0, -R0, R103 ;  /* 0x0000006700007221 */ /* 0x000fe80000010100 */
[----:B------:R-:W1:Y:S01]  /*14910*/  MUFU.EX2 R199, R10 ;  /* 0x0000000a00c77308 */ /* 0x000e620000000800 */
[----:B------:R-:W-:Y:S01]  /*14920*/  FMUL.FTZ R0, R0, c[0x0][0x2d0] ;  /* 0x0000b40000007a20 */ /* 0x000fe20000410000 */
[----:B--2---:R-:W2:Y:S08]  /*14930*/  LDSM.16.MT88.4 R12, [R185+0x100] ;  /* 0x00010000b90c783b */ /* 0x004eb00000004200 */
[----:B------:R-:W4:Y:S01]  /*14940*/  MUFU.EX2 R206, R11 ;  /* 0x0000000b00ce7308 */ /* 0x000f220000000800 */
[--C-:B---3--:R-:W-:Y:S09]  /*14950*/  FFMA.FTZ R101, R141, c[0x0][0x2d0], -R100.reuse ;  /* 0x0000b4008d657a23 */ /* 0x108ff20000010864 */
[----:B------:R-:W-:Y:S10]  /*14960*/  MUFU.EX2 R198, R6 ;  /* 0x0000000600c67308 */ /* 0x000ff40000000800 */
[----:B------:R-:W3:Y:S10]  /*14970*/  MUFU.EX2 R197, R8 ;  /* 0x0000000800c57308 */ /* 0x000ef40000000800 */
[----:B------:R-:W-:Y:S10]  /*14980*/  MUFU.EX2 R196, R7 ;  /* 0x0000000700c47308 */ /* 0x000ff40000000800 */
[----:B------:R-:W-:Y:S10]  /*14990*/  MUFU.EX2 R183, R9 ;  /* 0x0000000900b77308 */ /* 0x000ff40000000800 */
[----:B------:R-:W5:Y:S10]  /*149a0*/  MUFU.EX2 R0, R0 ;  /* 0x0000000000007308 */ /* 0x000f740000000800 */
[----:B------:R1:W1:Y:S02]  /*149b0*/  MUFU.EX2 R181, R101 ;  /* 0x0000006500b57308 */ /* 0x0002640000000800 */
[--C-:B-1----:R-:W-:Y:S01]  /*149c0*/  FFMA.FTZ R101, R143, c[0x0][0x2d0], -R100.reuse ;  /* 0x0000b4008f657a23 */ /* 0x102fe20000010864 */
[----:B------:R-:W-:Y:S01]  /*149d0*/  F2FP.BF16.PACK_AB R136, R207, R199 ;  /* 0x000000c7cf88723e */ /* 0x000fe200000010ff */
[----:B------:R-:W-:Y:S01]  /*149e0*/  FMUL.FTZ R4, R2, R104 ;  /* 0x0000006802047220 */ /* 0x000fe20000410000 */
[----:B----4-:R-:W-:Y:S01]  /*149f0*/  F2FP.BF16.PACK_AB R138, R200, R206 ;  /* 0x000000cec88a723e */ /* 0x010fe200000010ff */
[----:B------:R-:W-:Y:S01]  /*14a00*/  FMUL.FTZ R5, R2, R105 ;  /* 0x0000006902057220 */ /* 0x000fe20000410000 */
[----:B---3--:R-:W-:Y:S01]  /*14a10*/  F2FP.BF16.PACK_AB R137, R197, R198 ;  /* 0x000000c6c589723e */ /* 0x008fe200000010ff */
[C---:B-----5:R-:W-:Y:S01]  /*14a20*/  FMUL.FTZ R6, R0.reuse, R106 ;  /* 0x0000006a00067220 */ /* 0x060fe20000410000 */
        /* <DEDUP_REMOVED lines=22> */
[----:B-1----:R-:W-:Y:S02]  /*14b90*/  FFMA.FTZ R101, R146, c[0x0][0x2d0], -R100 ;  /* 0x0000b40092657a23 */ /* 0x002fe40000010864 */
        /* <DEDUP_REMOVED lines=47> */
[C---:B------:R-:W-:Y:S02]  /*14e90*/  FMUL.FTZ R48, R2.reuse, R48 ;  /* 0x0000003002307220 */ /* 0x040fe40000410000 */
        /* <DEDUP_REMOVED lines=17> */
[----:B-1----:R-:W-:Y:S02]  /*14fb0*/  FFMA.FTZ R101, R148, c[0x0][0x2d0], -R144 ;  /* 0x0000b40094657a23 */ /* 0x002fe40000010890 */
[C---:B------:R-:W-:Y:S02]  /*14fc0*/  FMUL.FTZ R60, R2.reuse, R60 ;  /* 0x0000003c023c7220 */ /* 0x040fe40000410000 */
[----:B------:R1:W3:Y:S01]  /*14fd0*/  MUFU.EX2 R175, R101 ;  /* 0x0000006500af7308 */ /* 0x0002e20000000800 */
[C---:B------:R-:W-:Y:S01]  /*14fe0*/  HMMA.16816.F32.BF16 R56, R136.reuse, R106, R56 ;  /* 0x0000006a8838723c */ /* 0x040fe20000041838 */
[----:B------:R-:W2:Y:S02]  /*14ff0*/  LDSM.16.MT88.4 R104, [R186+0x4100] ;  /* 0x00410000ba68783b */ /* 0x000ea40000004200 */
[----:B------:R-:W-:Y:S02]  /*15000*/  FMUL.FTZ R61, R2, R61 ;  /* 0x0000003d023d7220 */ /* 0x000fe40000410000 */
[C---:B------:R-:W-:Y:S02]  /*15010*/  FMUL.FTZ R62, R0.reuse, R62 ;  /* 0x0000003e003e7220 */ /* 0x040fe40000410000 */
[----:B------:R-:W-:Y:S02]  /*15020*/  FMUL.FTZ R63, R0, R63 ;  /* 0x0000003f003f7220 */ /* 0x000fe40000410000 */
[C---:B------:R-:W-:Y:S03]  /*15030*/  FMUL.FTZ R64, R2.reuse, R64 ;  /* 0x0000004002407220 */ /* 0x040fe60000410000 */
[----:B------:R-:W-:Y:S02]  /*15040*/  FMUL.FTZ R65, R2, R65 ;  /* 0x0000004102417220 */ /* 0x000fe40000410000 */
[C---:B-----5:R-:W-:Y:S03]  /*15050*/  HMMA.16816.F32.BF16 R60, R136.reuse, R108, R60 ;  /* 0x0000006c883c723c */ /* 0x060fe6000004183c */
[C---:B------:R-:W-:Y:S02]  /*15060*/  FMUL.FTZ R66, R0.reuse, R66 ;  /* 0x0000004200427220 */ /* 0x040fe40000410000 */
[----:B------:R-:W-:Y:S02]  /*15070*/  FMUL.FTZ R67, R0, R67 ;  /* 0x0000004300437220 */ /* 0x000fe40000410000 */
[C---:B------:R-:W-:Y:S02]  /*15080*/  FMUL.FTZ R68, R2.reuse, R68 ;  /* 0x0000004402447220 */ /* 0x040fe40000410000 */
[--C-:B-1----:R-:W-:Y:S03]  /*15090*/  FFMA.FTZ R101, R153, c[0x0][0x2d0], -R100.reuse ;  /* 0x0000b40099657a23 */ /* 0x102fe60000010864 */
[C---:B------:R-:W-:Y:S01]  /*150a0*/  HMMA.16816.F32.BF16 R64, R136.reuse, R110, R64 ;  /* 0x0000006e8840723c */ /* 0x040fe20000041840 */
[----:B------:R-:W1:Y:S01]  /*150b0*/  LDSM.16.MT88.4 R108, [R188+0x4100] ;  /* 0x00410000bc6c783b */ /* 0x000e620000004200 */
[----:B------:R5:W-:Y:S01]  /*150c0*/  MUFU.EX2 R174, R101 ;  /* 0x0000006500ae7308 */ /* 0x000be20000000800 */
[----:B------:R-:W-:Y:S02]  /*150d0*/  FMUL.FTZ R69, R2, R69 ;  /* 0x0000004502457220 */ /* 0x000fe40000410000 */
[C---:B------:R-:W-:Y:S02]  /*150e0*/  FMUL.FTZ R70, R0.reuse, R70 ;  /* 0x0000004600467220 */ /* 0x040fe40000410000 */
[----:B------:R-:W-:Y:S02]  /*150f0*/  FMUL.FTZ R71, R0, R71 ;  /* 0x0000004700477220 */ /* 0x000fe40000410000 */
[C---:B------:R-:W-:Y:S03]  /*15100*/  FMUL.FTZ R72, R2.reuse, R72 ;  /* 0x0000004802487220 */ /* 0x040fe60000410000 */
[----:B------:R-:W-:Y:S02]  /*15110*/  FMUL.FTZ R73, R2, R73 ;  /* 0x0000004902497220 */ /* 0x000fe40000410000 */
        /* <DEDUP_REMOVED lines=23> */
[C---:B------:R-:W-:Y:S01]  /*15290*/  FMUL.FTZ R88, R2.reuse, R88 ;  /* 0x0000005802587220 */ /* 0x040fe20000410000 */
        /* <DEDUP_REMOVED lines=19> */
[----:B-1----:R-:W-:Y:S04]  /*153d0*/  FFMA.FTZ R101, R156, c[0x0][0x2d0], -R100 ;  /* 0x0000b4009c657a23 */ /* 0x002fe80000010864 */
[----:B------:R1:W3:Y:S01]  /*153e0*/  MUFU.EX2 R171, R101 ;  /* 0x0000006500ab7308 */ /* 0x0002e20000000800 */
[----:B------:R-:W-:Y:S01]  /*153f0*/  HMMA.16816.F32.BF16 R96, R136, R114, R96 ;  /* 0x000000728860723c */ /* 0x000fe20000041860 */
[----:B------:R-:W4:Y:S07]  /*15400*/  LDSM.16.MT88.4 R112, [R187+0x2900] ;  /* 0x00290000bb70783b */ /* 0x000f2e0000004200 */
[C---:B------:R-:W-:Y:S01]  /*15410*/  HMMA.16816.F32.BF16 R4, R104.reuse, R116, R4 ;  /* 0x000000746804723c */ /* 0x040fe20000041804 */
[----:B------:R-:W-:Y:S07]  /*15420*/  LDSM.16.MT88.4 R136, [R188+0x3100] ;  /* 0x00310000bc88783b */ /* 0x000fee0000004200 */
[C---:B------:R-:W-:Y:S01]  /*15430*/  HMMA.16816.F32.BF16 R8, R104.reuse, R118, R8 ;  /* 0x000000766808723c */ /* 0x040fe20000041808 */
[----:B------:R-:W-:Y:S03]  /*15440*/  LDSM.16.MT88.4 R116, [R186+0x4900] ;  /* 0x00490000ba74783b */ /* 0x000fe60000004200 */
[--C-:B-1----:R-:W-:Y:S04]  /*15450*/  FFMA.FTZ R101, R149, c[0x0][0x2d0], -R144.reuse ;  /* 0x0000b40095657a23 */ /* 0x102fe80000010890 */
[C---:B------:R-:W-:Y:S01]  /*15460*/  HMMA.16816.F32.BF16 R12, R104.reuse, R120, R12 ;  /* 0x00000078680c723c */ /* 0x040fe2000004180c */
[----:B------:R1:W-:Y:S07]  /*15470*/  MUFU.EX2 R170, R101 ;  /* 0x0000006500aa7308 */ /* 0x0003ee0000000800 */
        /* <DEDUP_REMOVED lines=15> */
[----:B------:R-:W-:Y:S01]  /*15570*/  LDSM.16.MT88.4 R148, [R188+0x3900] ;  /* 0x00390000bc94783b */ /* 0x000fe20000004200 */
[----:B------:R1:W-:Y:S06]  /*15580*/  MUFU.EX2 R168, R101 ;  /* 0x0000006500a87308 */ /* 0x0003ec0000000800 */
[C---:B------:R-:W-:Y:S01]  /*15590*/  HMMA.16816.F32.BF16 R48, R104.reuse, R134, R48 ;  /* 0x000000866830723c */ /* 0x040fe20000041830 */
[----:B------:R-:W-:Y:S07]  /*155a0*/  LDSM.16.MT88.4 R132, [R186+0x3100] ;  /* 0x00310000ba84783b */ /* 0x000fee0000004200 */
[C---:B------:R-:W-:Y:S08]  /*155b0*/  HMMA.16816.F32.BF16 R52, R104.reuse, R140, R52 ;  /* 0x0000008c6834723c */ /* 0x040ff00000041834 */
[C---:B------:R-:W-:Y:S01]  /*155c0*/  HMMA.16816.F32.BF16 R56, R104.reuse, R142, R56 ;  /* 0x0000008e6838723c */ /* 0x040fe20000041838 */
[----:B------:R-:W-:Y:S03]  /*155d0*/  LDSM.16.MT88.4 R140, [R185+0x3900] ;  /* 0x00390000b98c783b */ /* 0x000fe60000004200 */
[----:B-1----:R-:W-:Y:S04]  /*155e0*/  FFMA.FTZ R101, R152, c[0x0][0x2d0], -R144 ;  /* 0x0000b40098657a23 */ /* 0x002fe80000010890 */
        /* <DEDUP_REMOVED lines=28> */
[----:B------:R-:W-:Y:S07]  /*157b0*/  MUFU.EX2 R163, R101 ;  /* 0x0000006500a37308 */ /* 0x000fee0000000800 */
[C---:B------:R-:W-:Y:S01]  /*157c0*/  HMMA.16816.F32.BF16 R8, R104.reuse, R110, R8 ;  /* 0x0000006e6808723c */ /* 0x040fe20000041808 */
[----:B------:R-:W1:Y:S02]  /*157d0*/  LDSM.16.MT88.4 R108, [R187+0x3100] ;  /* 0x00310000bb6c783b */ /* 0x000e640000004200 */
[----:B------:R2:W-:Y:S05]  /*157e0*/  MUFU.EX2 R162, R100 ;  /* 0x0000006400a27308 */ /* 0x0005ea0000000800 */
[C---:B------:R-:W-:Y:S08]  /*157f0*/  HMMA.16816.F32.BF16 R12, R104.reuse, R124, R12 ;  /* 0x0000007c680c723c */ /* 0x040ff0000004180c */
[C---:B------:R-:W-:Y:S01]  /*15800*/  HMMA.16816.F32.BF16 R16, R104.reuse, R126, R16 ;  /* 0x0000007e6810723c */ /* 0x040fe20000041810 */
[----:B------:R-:W-:Y:S07]  /*15810*/  LDSM.16.MT88.4 R124, [R188+0x1900] ;  /* 0x00190000bc7c783b */ /* 0x000fee0000004200 */
[C---:B------:R-:W-:Y:S04]  /*15820*/  HMMA.16816.F32.BF16 R20, R104.reuse, R116, R20 ;  /* 0x000000746814723c */ /* 0x040fe80000041814 */
[--C-:B--2---:R-:W-:Y:S04]  /*15830*/  FFMA.FTZ R100, R158, c[0x0][0x2d0], -R144.reuse ;  /* 0x0000b4009e647a23 */ /* 0x104fe80000010890 */
[C---:B------:R-:W-:Y:S01]  /*15840*/  HMMA.16816.F32.BF16 R24, R104.reuse, R118, R24 ;  /* 0x000000766818723c */ /* 0x040fe20000041818 */
[----:B------:R-:W2:Y:S01]  /*15850*/  LDSM.16.MT88.4 R116, [R186+0x5100] ;  /* 0x00510000ba74783b */ /* 0x000ea20000004200 */
[----:B------:R4:W-:Y:S06]  /*15860*/  MUFU.EX2 R161, R100 ;  /* 0x0000006400a17308 */ /* 0x0009ec0000000800 */
[C---:B------:R-:W-:Y:S08]  /*15870*/  HMMA.16816.F32.BF16 R28, R104.reuse, R128, R28 ;  /* 0x00000080681c723c */ /* 0x040ff0000004181c */
[C---:B------:R-:W-:Y:S08]  /*15880*/  HMMA.16816.F32.BF16 R32, R104.reuse, R130, R32 ;  /* 0x000000826820723c */ /* 0x040ff00000041820 */
[C---:B------:R-:W-:Y:S04]  /*15890*/  HMMA.16816.F32.BF16 R36, R104.reuse, R120, R36 ;  /* 0x000000786824723c */ /* 0x040fe80000041824 */
[--C-:B----4-:R-:W-:Y:S04]  /*158a0*/  FFMA.FTZ R100, R159, c[0x0][0x2d0], -R144.reuse ;  /* 0x0000b4009f647a23 */ /* 0x110fe80000010890 */
[C---:B------:R-:W-:Y:S01]  /*158b0*/  HMMA.16816.F32.BF16 R40, R104.reuse, R122, R40 ;  /* 0x0000007a6828723c */ /* 0x040fe20000041828 */
[----:B------:R-:W4:Y:S01]  /*158c0*/  LDSM.16.MT88.4 R120, [R188+0x5100] ;  /* 0x00510000bc78783b */ /* 0x000f220000004200 */
[----:B------:R5:W1:Y:S06]  /*158d0*/  MUFU.EX2 R103, R100 ;  /* 0x0000006400677308 */ /* 0x000a6c0000000800 */
[C---:B------:R-:W-:Y:S08]  /*158e0*/  HMMA.16816.F32.BF16 R44, R104.reuse, R132, R44 ;  /* 0x00000084682c723c */ /* 0x040ff0000004182c */
[C---:B------:R-:W-:Y:S01]  /*158f0*/  HMMA.16816.F32.BF16 R48, R104.reuse, R134, R48 ;  /* 0x000000866830723c */ /* 0x040fe20000041830 */
[----:B------:R-:W-:Y:S07]  /*15900*/  LDSM.16.MT88.4 R132, [R187+0x1900] ;  /* 0x00190000bb84783b */ /* 0x000fee0000004200 */
[C---:B------:R-:W-:Y:S04]  /*15910*/  HMMA.16816.F32.BF16 R52, R104.reuse, R136, R52 ;  /* 0x000000886834723c */ /* 0x040fe80000041834 */
[--C-:B-----5:R-:W-:Y:S03]  /*15920*/  FFMA.FTZ R100, R160, c[0x0][0x2d0], -R144.reuse ;  /* 0x0000b400a0647a23 */ /* 0x120fe60000010890 */
[----:B---3--:R-:W-:Y:S01]  /*15930*/  F2FP.BF16.PACK_AB R136, R165, R166 ;  /* 0x000000a6a588723e */ /* 0x008fe200000010ff */
[C---:B------:R-:W-:Y:S01]  /*15940*/  HMMA.16816.F32.BF16 R56, R104.reuse, R138, R56 ;  /* 0x0000008a6838723c */ /* 0x040fe20000041838 */
[----:B------:R3:W-:Y:S03]  /*15950*/  MUFU.EX2 R101, R100 ;  /* 0x0000006400657308 */ /* 0x0007e60000000800 */
[----:B-1----:R-:W-:Y:S03]  /*15960*/  F2FP.BF16.PACK_AB R137, R103, R161 ;  /* 0x000000a16789723e */ /* 0x002fe600000010ff */
[----:B------:R-:W-:Y:S01]  /*15970*/  F2FP.BF16.PACK_AB R138, R162, R163 ;  /* 0x000000a3a28a723e */ /* 0x000fe200000010ff */
[C---:B------:R-:W-:Y:S08]  /*15980*/  HMMA.16816.F32.BF16 R60, R104.reuse, R108, R60 ;  /* 0x0000006c683c723c */ /* 0x040ff0000004183c */
[C---:B------:R-:W-:Y:S01]  /*15990*/  HMMA.16816.F32.BF16 R64, R104.reuse, R110, R64 ;  /* 0x0000006e6840723c */ /* 0x040fe20000041840 */
[----:B------:R-:W1:Y:S07]  /*159a0*/  LDSM.16.MT88.4 R108, [R187+0x5100] ;  /* 0x00510000bb6c783b */ /* 0x000e6e0000004200 */
[C---:B------:R-:W-:Y:S04]  /*159b0*/  HMMA.16816.F32.BF16 R68, R104.reuse, R112, R68 ;  /* 0x000000706844723c */ /* 0x040fe80000041844 */
[----:B---3--:R-:W-:Y:S02]  /*159c0*/  FFMA.FTZ R100, R157, c[0x0][0x2d0], -R144 ;  /* 0x0000b4009d647a23 */ /* 0x008fe40000010890 */
[----:B------:R-:W-:Y:S02]  /*159d0*/  LDSM.16.MT88.4 R144, [R186+0x3900] ;  /* 0x00390000ba90783b */ /* 0x000fe40000004200 */
[C---:B------:R-:W-:Y:S02]  /*159e0*/  HMMA.16816.F32.BF16 R72, R104.reuse, R114, R72 ;  /* 0x000000726848723c */ /* 0x040fe40000041848 */
[----:B------:R-:W3:Y:S04]  /*159f0*/  MUFU.EX2 R100, R100 ;  /* 0x0000006400647308 */ /* 0x000ee80000000800 */
[----:B------:R-:W5:Y:S02]  /*15a00*/  LDSM.16.MT88.4 R112, [R185+0x1900] ;  /* 0x00190000b970783b */ /* 0x000f640000004200 */
[C---:B--2---:R-:W-:Y:S06]  /*15a10*/  HMMA.16816.F32.BF16 R76, R104.reuse, R116, R76 ;  /* 0x00000074684c723c */ /* 0x044fec000004184c */
[----:B------:R-:W-:Y:S02]  /*15a20*/  LDSM.16.MT88.4 R156, [R185+0x5900] ;  /* 0x00590000b99c783b */ /* 0x000fe40000004200 */
[C---:B------:R-:W-:Y:S06]  /*15a30*/  HMMA.16816.F32.BF16 R80, R104.reuse, R118, R80 ;  /* 0x000000766850723c */ /* 0x040fec0000041850 */
[----:B------:R-:W2:Y:S02]  /*15a40*/  LDSM.16.MT88.4 R116, [R186+0x1900] ;  /* 0x00190000ba74783b */ /* 0x000ea40000004200 */
[C---:B----4-:R-:W-:Y:S04]  /*15a50*/  HMMA.16816.F32.BF16 R84, R104.reuse, R120, R84 ;  /* 0x000000786854723c */ /* 0x050fe80000041854 */
[----:B---3--:R-:W-:Y:S04]  /*15a60*/  F2FP.BF16.PACK_AB R139, R100, R101 ;  /* 0x00000065648b723e */ /* 0x008fe800000010ff */
[C---:B------:R-:W-:Y:S08]  /*15a70*/  HMMA.16816.F32.BF16 R88, R104.reuse, R122, R88 ;  /* 0x0000007a6858723c */ /* 0x040ff00000041858 */
[C---:B-1----:R-:W-:Y:S08]  /*15a80*/  HMMA.16816.F32.BF16 R92, R104.reuse, R108, R92 ;  /* 0x0000006c685c723c */ /* 0x042ff0000004185c */
[----:B------:R-:W-:Y:S08]  /*15a90*/  HMMA.16816.F32.BF16 R96, R104, R110, R96 ;  /* 0x0000006e6860723c */ /* 0x000ff00000041860 */
[C---:B-----5:R-:W-:Y:S01]  /*15aa0*/  HMMA.16816.F32.BF16 R104, R136.reuse, R112, R4 ;  /* 0x000000708868723c */ /* 0x060fe20000041804 */
[----:B------:R-:W1:Y:S07]  /*15ab0*/  LDSM.16.MT88.4 R4, [R186+0x5900] ;  /* 0x00590000ba04783b */ /* 0x000e6e0000004200 */
[C---:B------:R-:W-:Y:S01]  /*15ac0*/  HMMA.16816.F32.BF16 R108, R136.reuse, R114, R8 ;  /* 0x00000072886c723c */ /* 0x040fe20000041808 */
[----:B------:R-:W3:Y:S07]  /*15ad0*/  LDSM.16.MT88.4 R8, [R188+0x5900] ;  /* 0x00590000bc08783b */ /* 0x000eee0000004200 */
[C---:B--2---:R-:W-:Y:S01]  /*15ae0*/  HMMA.16816.F32.BF16 R112, R136.reuse, R116, R12 ;  /* 0x000000748870723c */ /* 0x044fe2000004180c */
[----:B------:R-:W2:Y:S07]  /*15af0*/  LDSM.16.MT88.4 R12, [R187+0x5900] ;  /* 0x00590000bb0c783b */ /* 0x000eae0000004200 */
        /* <DEDUP_REMOVED lines=43> */
[C---:B---3--:R-:W-:Y:S04]  /*15db0*/  HMMA.16816.F32.BF16 R84, R136.reuse, R8, R84 ;  /* 0x000000088854723c */ /* 0x048fe80000041854 */
[----:B------:R-:W-:Y:S02]  /*15dc0*/  FADD.FTZ R2, R165, R2 ;  /* 0x00000002a5027221 */ /* 0x000fe40000010000 */
[----:B------:R-:W-:Y:S01]  /*15dd0*/  FADD.FTZ R0, R103, R0 ;  /* 0x0000000067007221 */ /* 0x000fe20000010000 */
[-C--:B------:R-:W-:Y:S01]  /*15de0*/  MOV R103, R3.reuse ;  /* 0x0000000300677202 */ /* 0x080fe20000000f00 */
[C---:B------:R-:W-:Y:S04]  /*15df0*/  HMMA.16816.F32.BF16 R88, R136.reuse, R10, R88 ;  /* 0x0000000a8858723c */ /* 0x040fe80000041858 */
[----:B------:R-:W-:Y:S02]  /*15e00*/  FADD.FTZ R4, R163, R2 ;  /* 0x00000002a3047221 */ /* 0x000fe40000010000 */
[----:B------:R-:W-:Y:S01]  /*15e10*/  FADD.FTZ R2, R101, R0 ;  /* 0x0000000065027221 */ /* 0x000fe20000010000 */
[----:B------:R-:W-:Y:S01]  /*15e20*/  IADD3 R0, R201, -0x1, RZ ;  /* 0xffffffffc9007810 */ /* 0x000fe20007ffe0ff */
[C---:B--2---:R-:W-:Y:S04]  /*15e30*/  HMMA.16816.F32.BF16 R92, R136.reuse, R12, R92 ;  /* 0x0000000c885c723c */ /* 0x044fe8000004185c */
[----:B------:R-:W-:Y:S01]  /*15e40*/  FADD.FTZ R220, R162, R4 ;  /* 0x00000004a2dc7221 */ /* 0x000fe20000010000 */
[----:B------:R-:W-:Y:S01]  /*15e50*/  MOV R201, R0 ;  /* 0x0000000000c97202 */ /* 0x000fe20000000f00 */
[----:B------:R-:W-:Y:S01]  /*15e60*/  FADD.FTZ R221, R100, R2 ;  /* 0x0000000264dd7221 */ /* 0x000fe20000010000 */
[----:B------:R-:W-:Y:S01]  /*15e70*/  MOV R100, R3 ;  /* 0x0000000300647202 */ /* 0x000fe20000000f00 */
[----:B------:R-:W-:Y:S04]  /*15e80*/  HMMA.16816.F32.BF16 R96, R136, R14, R96 ;  /* 0x0000000e8860723c */ /* 0x000fe80000041860 */
[----:B------:R-:W-:Y:S04]  /*15e90*/  MOV R101, R102 ;  /* 0x0000006600657202 */ /* 0x000fe80000000f00 */
[----:B------:R-:W-:-:S11]  /*15ea0*/  @P0 BRA `(.L_x_452) ;  /* 0xffffc6d000000947 */ /* 0x000fd6000383ffff */
.L_x_434:
[----:B------:R-:W-:Y:S05]  /*15eb0*/  BRA.DIV ~URZ, `(.L_x_453) ;  /* 0x000048627f007947 */ /* 0x000fea000b800000 */
[----:B------:R1:W2:Y:S02]  /*15ec0*/  SHFL.BFLY PT, R5, R220, 0x2, 0x1f ;  /* 0x0c401f00dc057f89 */ /* 0x0002a400000e0000 */
.L_x_512:
[----:B--2---:R-:W-:Y:S01]  /*15ed0*/  FADD.FTZ R5, R5, R220 ;  /* 0x000000dc05057221 */ /* 0x004fe20000010000 */
[----:B------:R-:W-:Y:S05]  /*15ee0*/  BRA.DIV ~URZ, `(.L_x_454) ;  /* 0x000048927f007947 */ /* 0x000fea000b800000 */
[----:B------:R-:W2:Y:S04]  /*15ef0*/  SHFL.BFLY PT, R4, R221, 0x2, 0x1f ;  /* 0x0c401f00dd047f89 */ /* 0x000ea800000e0000 */
[----:B------:R-:W3:Y:S01]  /*15f00*/  SHFL.BFLY PT, R0, R5, 0x1, 0x1f ;  /* 0x0c201f0005007f89 */ /* 0x000ee200000e0000 */
[----:B--2---:R-:W-:-:S02]  /*15f10*/  FADD.FTZ R4, R4, R221 ;  /* 0x000000dd04047221 */ /* 0x004fc40000010000 */
[----:B---3--:R-:W-:-:S03]  /*15f20*/  FADD.FTZ R5, R5, R0 ;  /* 0x0000000005057221 */ /* 0x008fc60000010000 */
[----:B------:R2:W3:Y:S04]  /*15f30*/  SHFL.BFLY PT, R3, R4, 0x1, 0x1f ;  /* 0x0c201f0004037f89 */ /* 0x0004e800000e0000 */
.L_x_513:
[----:B------:R-:W-:Y:S01]  /*15f40*/  FSETP.NE.FTZ.AND P1, PT, R5, RZ, PT ;  /* 0x000000ff0500720b */ /* 0x000fe20003f35000 */
[----:B---3--:R-:W-:Y:S01]  /*15f50*/  FADD.FTZ R3, R3, R4 ;  /* 0x0000000403037221 */ /* 0x008fe20000010000 */
[----:B------:R-:W-:Y:S02]  /*15f60*/  MOV R2, RZ ;  /* 0x000000ff00027202 */ /* 0x000fe40000000f00 */
[----:B------:R-:W-:Y:S02]  /*15f70*/  MOV R0, RZ ;  /* 0x000000ff00007202 */ /* 0x000fe40000000f00 */
[----:B------:R-:W-:Y:S02]  /*15f80*/  FSETP.NE.FTZ.AND P0, PT, R3, RZ, PT ;  /* 0x000000ff0300720b */ /* 0x000fe40003f15000 */
[----:B------:R-:W-:-:S05]  /*15f90*/  MOV R101, 0xff800000 ;  /* 0xff80000000657802 */ /* 0x000fca0000000f00 */
[----:B--2---:R-:W2:Y:S01]  /*15fa0*/  @P1 MUFU.LG2 R4, R5 ;  /* 0x0000000500041308 */ /* 0x004ea20000000c00 */
[----:B------:R-:W-:-:S07]  /*15fb0*/  @P1 MOV R9, 0x3f317218 ;  /* 0x3f31721800091802 */ /* 0x000fce0000000f00 */
[----:B------:R-:W3:Y:S01]  /*15fc0*/  @P1 MUFU.RCP R2, R5 ;  /* 0x0000000500021308 */ /* 0x000ee20000001000 */
[----:B--2---:R-:W-:-:S07]  /*15fd0*/  @P1 FMUL.FTZ R10, R4, 0.69314718246459960938 ;  /* 0x3f317218040a1820 */ /* 0x004fce0000410000 */
[----:B------:R-:W2:Y:S01]  /*15fe0*/  @P0 MUFU.RCP R0, R3 ;  /* 0x0000000300000308 */ /* 0x000ea20000001000 */
[----:B------:R-:W-:-:S04]  /*15ff0*/  @P1 FMUL.FTZ R4, R9, c[0x0][0x2d0] ;  /* 0x0000b40009041a20 */ /* 0x000fc80000410000 */
[----:B------:R-:W-:Y:S01]  /*16000*/  @P1 FFMA.FTZ R101, R4, R102, R10 ;  /* 0x0000006604651223 */ /* 0x000fe2000001000a */
[----:B------:R-:W-:Y:S01]  /*16010*/  PLOP3.LUT P1, PT, PT, PT, PT, 0x8, 0x0 ;  /* 0x000000000000781c */ /* 0x000fe20003f2e170 */
[C---:B---3--:R-:W-:Y:S02]  /*16020*/  FMUL.FTZ R104, R2.reuse, R104 ;  /* 0x0000006802687220 */ /* 0x048fe40000410000 */
        /* <DEDUP_REMOVED lines=18> */
[C---:B------:R-:W-:Y:S01]  /*16150*/  FMUL.FTZ R30, R2.reuse, R41 ;  /* 0x00000029021e7220 */ /* 0x040fe20000410000 */
[----:B------:R-:W-:Y:S01]  /*16160*/  MOV R41, 0xff800000 ;  /* 0xff80000000297802 */ /* 0x000fe20000000f00 */
        /* <DEDUP_REMOVED lines=27> */
[----:B------:R-:W-:Y:S02]  /*16320*/  FMUL.FTZ R14, R2, R97 ;  /* 0x00000061020e7220 */ /* 0x000fe40000410000 */
[----:B------:R3:W4:Y:S01]  /*16330*/  @P0 MUFU.LG2 R2, R3 ;  /* 0x0000000300020308 */ /* 0x0007220000000c00 */
[C---:B--2---:R-:W-:Y:S02]  /*16340*/  FMUL.FTZ R106, R0.reuse, R106 ;  /* 0x0000006a006a7220 */ /* 0x044fe40000410000 */
[C---:B------:R-:W-:Y:S02]  /*16350*/  FMUL.FTZ R107, R0.reuse, R107 ;  /* 0x0000006b006b7220 */ /* 0x040fe40000410000 */
[C---:B------:R-:W-:Y:S02]  /*16360*/  FMUL.FTZ R110, R0.reuse, R110 ;  /* 0x0000006e006e7220 */ /* 0x040fe40000410000 */
[C---:B------:R-:W-:Y:S02]  /*16370*/  FMUL.FTZ R111, R0.reuse, R111 ;  /* 0x0000006f006f7220 */ /* 0x040fe40000410000 */
[----:B------:R-:W-:-:S02]  /*16380*/  FMUL.FTZ R114, R0, R114 ;  /* 0x0000007200727220 */ /* 0x000fc40000410000 */
[C---:B------:R-:W-:Y:S02]  /*16390*/  FMUL.FTZ R115, R0.reuse, R115 ;  /* 0x0000007300737220 */ /* 0x040fe40000410000 */
[C---:B------:R-:W-:Y:S02]  /*163a0*/  FMUL.FTZ R118, R0.reuse, R118 ;  /* 0x0000007600767220 */ /* 0x040fe40000410000 */
[----:B------:R-:W-:Y:S01]  /*163b0*/  FMUL.FTZ R119, R0, R119 ;  /* 0x0000007700777220 */ /* 0x000fe20000410000 */
[----:B---3--:R-:W-:Y:S01]  /*163c0*/  @P0 MOV R3, 0x3f317218 ;  /* 0x3f31721800030802 */ /* 0x008fe20000000f00 */
[----:B----4-:R-:W-:Y:S02]  /*163d0*/  @P0 FMUL.FTZ R2, R2, 0.69314718246459960938 ;  /* 0x3f31721802020820 */ /* 0x010fe40000410000 */
[----:B------:R-:W-:Y:S02]  /*163e0*/  FMUL.FTZ R122, R0, R122 ;  /* 0x0000007a007a7220 */ /* 0x000fe40000410000 */
[----:B------:R-:W-:-:S02]  /*163f0*/  @P0 FMUL.FTZ R3, R3, c[0x0][0x2d0] ;  /* 0x0000b40003030a20 */ /* 0x000fc40000410000 */
        /* <DEDUP_REMOVED lines=38> */
[----:B------:R-:W-:Y:S02]  /*16660*/  FMUL.FTZ R99, R0, R99 ;  /* 0x0000006300637220 */ /* 0x000fe40000410000 */
[----:B------:R-:W-:Y:S02]  /*16670*/  @P0 FFMA.FTZ R41, R3, R100, R2 ;  /* 0x0000006403290223 */ /* 0x000fe40000010002 */
.L_x_361:
[----:B------:R-:W-:Y:S05]  /*16680*/  @P1 BRA `(.L_x_455) ;  /* 0x000016a000001947 */ /* 0x000fea0003800000 */
[----:B------:R-:W2:Y:S01]  /*16690*/  S2R R45, SR_TID.X ;  /* 0x00000000002d7919 */ /* 0x000ea20000002100 */
[----:B------:R-:W-:Y:S01]  /*166a0*/  F2FP.BF16.PACK_AB R38, R39, R38 ;  /* 0x000000262726723e */ /* 0x000fe200000010ff */
[----:B------:R-:W-:Y:S01]  /*166b0*/  WARPSYNC 0xffffffff ;  /* 0xffffffff00007948 */ /* 0x000fe20003800000 */
[----:B------:R-:W-:Y:S01]  /*166c0*/  F2FP.BF16.PACK_AB R31, R31, R36 ;  /* 0x000000241f1f723e */ /* 0x000fe200000010ff */
[----:B------:R-:W-:Y:S01]  /*166d0*/  BAR.SYNC.DEFER_BLOCKING 0x1, 0x100 ;  /* 0x0044000000007b1d */ /* 0x000fe20000010000 */
        /* <DEDUP_REMOVED lines=9> */
[----:B------:R-:W-:Y:S02]  /*16770*/  F2FP.BF16.PACK_AB R122, R123, R122 ;  /* 0x0000007a7b7a723e */ /* 0x000fe400000010ff */
[----:B--2---:R-:W-:Y:S02]  /*16780*/  SHF.R.S32.HI R39, RZ, 0x1f, R45 ;  /* 0x0000001fff277819 */ /* 0x004fe4000001142d */
[----:B------:R-:W-:Y:S02]  /*16790*/  F2FP.BF16.PACK_AB R34, R34, R124 ;  /* 0x0000007c2222723e */ /* 0x000fe400000010ff */
[----:B------:R-:W-:-:S02]  /*167a0*/  LEA.HI R2, R39, R45, RZ, 0x2 ;  /* 0x0000002d27027211 */ /* 0x000fc400078f10ff */
[----:B------:R-:W-:Y:S02]  /*167b0*/  LEA.HI R37, R39, R45, RZ, 0x5 ;  /* 0x0000002d27257211 */ /* 0x000fe400078f28ff */
[--C-:B------:R-:W-:Y:S02]  /*167c0*/  SHF.R.S32.HI R4, RZ, 0x2, R2.reuse ;  /* 0x00000002ff047819 */ /* 0x100fe40000011402 */
[----:B------:R-:W-:Y:S02]  /*167d0*/  SHF.R.S32.HI R0, RZ, 0x1f, R2 ;  /* 0x0000001fff007819 */ /* 0x000fe40000011402 */
[----:B------:R-:W-:Y:S02]  /*167e0*/  SHF.R.S32.HI R36, RZ, 0x5, R37 ;  /* 0x00000005ff247819 */ /* 0x000fe40000011425 */
[----:B------:R-:W-:Y:S02]  /*167f0*/  LEA.HI R0, R0, R4, RZ, 0x3 ;  /* 0x0000000400007211 */ /* 0x000fe400078f18ff */
[----:B------:R-:W-:-:S02]  /*16800*/  F2FP.BF16.PACK_AB R126, R127, R126 ;  /* 0x0000007e7f7e723e */ /* 0x000fc400000010ff */
[----:B------:R-:W-:Y:S02]  /*16810*/  LOP3.LUT R0, R0, 0xfffffff8, RZ, 0xc0, !PT ;  /* 0xfffffff800007812 */ /* 0x000fe400078ec0ff */
[----:B------:R-:W-:Y:S02]  /*16820*/  F2FP.BF16.PACK_AB R33, R33, R128 ;  /* 0x000000802121723e */ /* 0x000fe400000010ff */
[----:B------:R-:W-:Y:S01]  /*16830*/  F2FP.BF16.PACK_AB R130, R131, R130 ;  /* 0x000000828382723e */ /* 0x000fe200000010ff */
[----:B------:R-:W-:Y:S01]  /*16840*/  IMAD.IADD R4, R4, 0x1, -R0 ;  /* 0x0000000104047824 */ /* 0x000fe200078e0a00 */
[----:B------:R-:W-:Y:S02]  /*16850*/  LOP3.LUT R0, R2, 0xfffffffc, RZ, 0xc0, !PT ;  /* 0xfffffffc02007812 */ /* 0x000fe400078ec0ff */
[----:B------:R-:W-:Y:S01]  /*16860*/  F2FP.BF16.PACK_AB R32, R32, R132 ;  /* 0x000000842020723e */ /* 0x000fe200000010ff */
[C---:B------:R-:W-:Y:S01]  /*16870*/  IMAD.SHL.U32 R2, R4.reuse, 0x40, RZ ;  /* 0x0000004004027824 */ /* 0x040fe200078e00ff */
[----:B------:R-:W-:Y:S01]  /*16880*/  LOP3.LUT R3, R4, 0x1, RZ, 0xc0, !PT ;  /* 0x0000000104037812 */ /* 0x000fe200078ec0ff */
[----:B------:R-:W-:Y:S01]  /*16890*/  IMAD.IADD R22, R45, 0x1, -R0 ;  /* 0x000000012d167824 */ /* 0x000fe200078e0a00 */
[----:B------:R-:W-:-:S02]  /*168a0*/  F2FP.BF16.PACK_AB R134, R135, R134 ;  /* 0x000000868786723e */ /* 0x000fc400000010ff */
[----:B------:R-:W-:Y:S01]  /*168b0*/  LOP3.LUT R0, R2, 0x1c0, RZ, 0xc0, !PT ;  /* 0x000001c002007812 */ /* 0x000fe200078ec0ff */
[----:B------:R-:W-:Y:S01]  /*168c0*/  IMAD R2, R36, 0x200, R22 ;  /* 0x0000020024027824 */ /* 0x000fe200078e0216 */
[----:B------:R-:W-:Y:S02]  /*168d0*/  ISETP.NE.U32.AND P0, PT, R3, 0x1, PT ;  /* 0x000000010300780c */ /* 0x000fe40003f05070 */
[----:B------:R-:W-:Y:S02]  /*168e0*/  LEA.HI R0, R0, R0, RZ, 0x1d ;  /* 0x0000000000007211 */ /* 0x000fe400078fe8ff */
[----:B------:R-:W-:Y:S01]  /*168f0*/  R2P PR, R4, 0x6 ;  /* 0x0000000604007804 */ /* 0x000fe20000000000 */
[----:B------:R-:W-:Y:S01]  /*16900*/  IMAD.MOV.U32 R4, RZ, RZ, 0x20 ;  /* 0x00000020ff047424 */ /* 0x000fe200078e00ff */
[----:B------:R-:W-:Y:S01]  /*16910*/  F2FP.BF16.PACK_AB R30, R30, R40 ;  /* 0x000000281e1e723e */ /* 0x000fe200000010ff */
[----:B------:R-:W-:Y:S01]  /*16920*/  IMAD.U32 R0, R2, 0x2, R0 ;  /* 0x0000000202007824 */ /* 0x000fe200078e0000 */
[----:B------:R-:W-:-:S02]  /*16930*/  F2FP.BF16.PACK_AB R42, R43, R42 ;  /* 0x0000002a2b2a723e */ /* 0x000fc400000010ff */
[----:B------:R-:W-:Y:S01]  /*16940*/  SEL R4, R4, 0xffffffe0, !P1 ;  /* 0xffffffe004047807 */ /* 0x000fe20004800000 */
[----:B------:R-:W-:Y:S01]  /*16950*/  IMAD.SHL.U32 R0, R0, 0x2, RZ ;  /* 0x0000000200007824 */ /* 0x000fe200078e00ff */
[----:B------:R-:W-:Y:S02]  /*16960*/  F2FP.BF16.PACK_AB R29, R29, R44 ;  /* 0x0000002c1d1d723e */ /* 0x000fe400000010ff */
[----:B------:R-:W-:Y:S02]  /*16970*/  F2FP.BF16.PACK_AB R46, R47, R46 ;  /* 0x0000002e2f2e723e */ /* 0x000fe400000010ff */
[C---:B------:R-:W-:Y:S01]  /*16980*/  IADD3 R3, R0.reuse, 0x80, RZ ;  /* 0x0000008000037810 */ /* 0x040fe20007ffe0ff */
[----:B------:R2:W-:Y:S01]  /*16990*/  STS [R0+0x80], R35 ;  /* 0x0000802300007388 */ /* 0x0005e20000000800 */
[C---:B------:R-:W-:Y:S02]  /*169a0*/  IADD3 R2, R0.reuse, 0x70, RZ ;  /* 0x0000007000027810 */ /* 0x040fe40007ffe0ff */
[----:B------:R-:W-:Y:S01]  /*169b0*/  @P0 IADD3 R2, R3, 0x10, RZ ;  /* 0x0000001003020810 */ /* 0x000fe20007ffe0ff */
[----:B------:R-:W-:Y:S01]  /*169c0*/  STS [R0+0x480], R106 ;  /* 0x0004806a00007388 */ /* 0x000fe20000000800 */
[----:B------:R-:W-:Y:S01]  /*169d0*/  IMAD.IADD R3, R0, 0x1, R4 ;  /* 0x0000000100037824 */ /* 0x000fe200078e0204 */
[----:B------:R-:W-:-:S02]  /*169e0*/  F2FP.BF16.PACK_AB R28, R28, R48 ;  /* 0x000000301c1c723e */ /* 0x000fc400000010ff */
[----:B------:R3:W-:Y:S01]  /*169f0*/  STS [R2], R7 ;  /* 0x0000000702007388 */ /* 0x0007e20000000800 */
[----:B------:R-:W-:Y:S01]  /*16a00*/  IMAD.IADD R4, R4, 0x1, R2 ;  /* 0x0000000104047824 */ /* 0x000fe200078e0202 */
[----:B------:R-:W-:Y:S02]  /*16a10*/  F2FP.BF16.PACK_AB R50, R51, R50 ;  /* 0x000000323332723e */ /* 0x000fe400000010ff */
[----:B------:R-:W-:Y:S01]  /*16a20*/  STS [R2+0x400], R110 ;  /* 0x0004006e02007388 */ /* 0x000fe20000000800 */
[----:B------:R-:W-:Y:S02]  /*16a30*/  F2FP.BF16.PACK_AB R27, R27, R52 ;  /* 0x000000341b1b723e */ /* 0x000fe400000010ff */
[----:B------:R-:W-:Y:S01]  /*16a40*/  F2FP.BF16.PACK_AB R54, R55, R54 ;  /* 0x000000363736723e */ /* 0x000fe200000010ff */
[----:B------:R4:W-:Y:S01]  /*16a50*/  STS [R3+0x80], R6 ;  /* 0x0000800603007388 */ /* 0x0009e20000000800 */
[----:B------:R-:W-:Y:S02]  /*16a60*/  F2FP.BF16.PACK_AB R26, R26, R56 ;  /* 0x000000381a1a723e */ /* 0x000fe400000010ff */
[----:B------:R-:W-:Y:S01]  /*16a70*/  F2FP.BF16.PACK_AB R58, R59, R58 ;  /* 0x0000003a3b3a723e */ /* 0x000fe200000010ff */
[----:B------:R-:W-:Y:S01]  /*16a80*/  STS [R3+0x480], R114 ;  /* 0x0004807203007388 */ /* 0x000fe20000000800 */
[----:B------:R-:W-:-:S02]  /*16a90*/  F2FP.BF16.PACK_AB R25, R25, R60 ;  /* 0x0000003c1919723e */ /* 0x000fc400000010ff */
[----:B------:R-:W-:Y:S01]  /*16aa0*/  F2FP.BF16.PACK_AB R62, R63, R62 ;  /* 0x0000003e3f3e723e */ /* 0x000fe200000010ff */
[----:B------:R1:W-:Y:S01]  /*16ab0*/  STS [R4], R8 ;  /* 0x0000000804007388 */ /* 0x0003e20000000800 */
[----:B--2---:R-:W-:Y:S01]  /*16ac0*/  IMAD.MOV.U32 R35, RZ, RZ, 0x40 ;  /* 0x00000040ff237424 */ /* 0x004fe200078e00ff */
[----:B------:R-:W-:Y:S02]  /*16ad0*/  F2FP.BF16.PACK_AB R24, R24, R64 ;  /* 0x000000401818723e */ /* 0x000fe400000010ff */
[----:B------:R-:W-:Y:S01]  /*16ae0*/  STS [R4+0x400], R118 ;  /* 0x0004007604007388 */ /* 0x000fe20000000800 */
[----:B------:R-:W-:Y:S02]  /*16af0*/  F2FP.BF16.PACK_AB R66, R67, R66 ;  /* 0x000000424342723e */ /* 0x000fe400000010ff */
[----:B------:R-:W-:Y:S02]  /*16b00*/  F2FP.BF16.PACK_AB R23, R23, R68 ;  /* 0x000000441717723e */ /* 0x000fe400000010ff */
[----:B---3--:R-:W-:-:S02]  /*16b10*/  SEL R7, R35, 0xffffffc0, !P2 ;  /* 0xffffffc023077807 */ /* 0x008fc40005000000 */
[----:B------:R-:W-:Y:S02]  /*16b20*/  F2FP.BF16.PACK_AB R70, R71, R70 ;  /* 0x000000464746723e */ /* 0x000fe400000010ff */
[----:B------:R-:W-:Y:S02]  /*16b30*/  F2FP.BF16.PACK_AB R21, R21, R72 ;  /* 0x000000481515723e */ /* 0x000fe400000010ff */
[----:B------:R-:W-:Y:S01]  /*16b40*/  F2FP.BF16.PACK_AB R74, R75, R74 ;  /* 0x0000004a4b4a723e */ /* 0x000fe200000010ff */
[----:B----4-:R-:W-:Y:S01]  /*16b50*/  IMAD.IADD R6, R0, 0x1, R7 ;  /* 0x0000000100067824 */ /* 0x010fe200078e0207 */
[----:B------:R-:W-:Y:S02]  /*16b60*/  F2FP.BF16.PACK_AB R20, R20, R76 ;  /* 0x0000004c1414723e */ /* 0x000fe400000010ff */
[----:B------:R-:W-:Y:S02]  /*16b70*/  F2FP.BF16.PACK_AB R19, R19, R78 ;  /* 0x0000004e1313723e */ /* 0x000fe400000010ff */
[----:B------:R2:W-:Y:S01]  /*16b80*/  STS [R6+0x80], R5 ;  /* 0x0000800506007388 */ /* 0x0005e20000000800 */
[----:B------:R-:W-:Y:S01]  /*16b90*/  F2FP.BF16.PACK_AB R18, R18, R80 ;  /* 0x000000501212723e */ /* 0x000fe200000010ff */
[----:B-1----:R-:W-:-:S02]  /*16ba0*/  IMAD.IADD R8, R7, 0x1, R2 ;  /* 0x0000000107087824 */ /* 0x002fc400078e0202 */
[----:B------:R-:W-:Y:S01]  /*16bb0*/  STS [R6+0x480], R122 ;  /* 0x0004807a06007388 */ /* 0x000fe20000000800 */
[----:B------:R-:W-:Y:S02]  /*16bc0*/  F2FP.BF16.PACK_AB R17, R17, R82 ;  /* 0x000000521111723e */ /* 0x000fe400000010ff */
[----:B------:R-:W-:Y:S01]  /*16bd0*/  F2FP.BF16.PACK_AB R16, R16, R84 ;  /* 0x000000541010723e */ /* 0x000fe200000010ff */
[----:B------:R-:W-:Y:S01]  /*16be0*/  STS [R8], R34 ;  /* 0x0000002208007388 */ /* 0x000fe20000000800 */
[----:B------:R-:W-:Y:S02]  /*16bf0*/  F2FP.BF16.PACK_AB R12, R12, R86 ;  /* 0x000000560c0c723e */ /* 0x000fe400000010ff */
[----:B------:R-:W-:Y:S01]  /*16c00*/  F2FP.BF16.PACK_AB R11, R11, R88 ;  /* 0x000000580b0b723e */ /* 0x000fe200000010ff */
[----:B------:R-:W-:Y:S01]  /*16c10*/  STS [R8+0x400], R126 ;  /* 0x0004007e08007388 */ /* 0x000fe20000000800 */
[----:B------:R-:W-:Y:S02]  /*16c20*/  F2FP.BF16.PACK_AB R10, R10, R90 ;  /* 0x0000005a0a0a723e */ /* 0x000fe400000010ff */
[----:B------:R-:W-:-:S02]  /*16c30*/  F2FP.BF16.PACK_AB R9, R9, R92 ;  /* 0x0000005c0909723e */ /* 0x000fc400000010ff */
[----:B------:R-:W-:Y:S02]  /*16c40*/  F2FP.BF16.PACK_AB R15, R15, R94 ;  /* 0x0000005e0f0f723e */ /* 0x000fe400000010ff */
[----:B------:R-:W-:Y:S02]  /*16c50*/  F2FP.BF16.PACK_AB R14, R14, R96 ;  /* 0x000000600e0e723e */ /* 0x000fe400000010ff */
[----:B------:R-:W-:Y:S02]  /*16c60*/  F2FP.BF16.PACK_AB R13, R99, R98 ;  /* 0x00000062630d723e */ /* 0x000fe400000010ff */
[----:B------:R-:W-:Y:S01]  /*16c70*/  ISETP.NE.U32.AND P0, PT, RZ, c[0x0][0x500], PT ;  /* 0x00014000ff007a0c */ /* 0x000fe20003f05070 */
[----:B--2---:R-:W-:Y:S01]  /*16c80*/  IMAD.IADD R5, R7, 0x1, R3 ;  /* 0x0000000107057824 */ /* 0x004fe200078e0203 */
[----:B------:R-:W-:Y:S01]  /*16c90*/  ISETP.NE.U32.AND P1, PT, RZ, c[0x0][0x508], PT ;  /* 0x00014200ff007a0c */ /* 0x000fe20003f25070 */
[----:B------:R-:W-:Y:S01]  /*16ca0*/  IMAD.IADD R7, R4, 0x1, R7 ;  /* 0x0000000104077824 */ /* 0x000fe200078e0207 */
[----:B------:R-:W-:-:S02]  /*16cb0*/  ISETP.NE.AND.EX P0, PT, RZ, c[0x0][0x504], PT, P0 ;  /* 0x00014100ff007a0c */ /* 0x000fc40003f05300 */
[----:B------:R-:W-:Y:S01]  /*16cc0*/  STS [R5+0x80], R33 ;  /* 0x0000802105007388 */ /* 0x000fe20000000800 */
[----:B------:R-:W-:-:S03]  /*16cd0*/  ISETP.NE.AND.EX P1, PT, RZ, c[0x0][0x50c], PT, P1 ;  /* 0x00014300ff007a0c */ /* 0x000fc60003f25310 */
        /* <DEDUP_REMOVED lines=29> */
[----:B-1----:R-:W-:-:S03]  /*16eb0*/  IMAD.MOV.U32 R2, RZ, RZ, 0x4 ;  /* 0x00000004ff027424 */ /* 0x002fc600078e00ff */
[----:B------:R-:W-:Y:S04]  /*16ec0*/  STS [R8+0x8000], R11 ;  /* 0x0080000b08007388 */ /* 0x000fe80000000800 */
[----:B------:R-:W-:Y:S04]  /*16ed0*/  STS [R8+0x8400], R10 ;  /* 0x0084000a08007388 */ /* 0x000fe80000000800 */
[----:B------:R1:W-:Y:S04]  /*16ee0*/  STS [R5+0x8080], R9 ;  /* 0x0080800905007388 */ /* 0x0003e80000000800 */
[----:B------:R2:W-:Y:S04]  /*16ef0*/  STS [R5+0x8480], R15 ;  /* 0x0084800f05007388 */ /* 0x0005e80000000800 */
[----:B------:R2:W-:Y:S04]  /*16f00*/  STS [R7+0x8000], R14 ;  /* 0x0080000e07007388 */ /* 0x0005e80000000800 */
[----:B------:R2:W-:Y:S01]  /*16f10*/  STS [R7+0x8400], R13 ;  /* 0x0084000d07007388 */ /* 0x0005e20000000800 */
[----:B-1----:R-:W-:-:S03]  /*16f20*/  IMAD.WIDE R8, R246, R2, c[0x0][0x500] ;  /* 0x00014000f6087625 */ /* 0x002fc600078e0202 */
[----:B------:R-:W-:Y:S06]  /*16f30*/  BAR.SYNC.DEFER_BLOCKING 0x1, 0x100 ;  /* 0x0044000000007b1d */ /* 0x000fec0000010000 */
[----:B------:R-:W3:Y:S01]  /*16f40*/  @P0 LDG.E R0, [R8.64] ;  /* 0x0000000608000981 */ /* 0x000ee2000c1e1900 */
[----:B------:R-:W-:Y:S02]  /*16f50*/  IMAD.MOV.U32 R24, RZ, RZ, c[0x0][0x388] ;  /* 0x0000e200ff187624 */ /* 0x000fe400078e00ff */
[----:B------:R-:W-:-:S05]  /*16f60*/  @P1 IMAD.WIDE R2, R246, R2, c[0x0][0x508] ;  /* 0x00014200f6021625 */ /* 0x000fca00078e0202 */
[----:B------:R1:W5:Y:S02]  /*16f70*/  @P1 LDG.E R24, [R2.64] ;  /* 0x0000000602181981 */ /* 0x000364000c1e1900 */
[----:B-1----:R-:W-:Y:S02]  /*16f80*/  CS2R R2, SRZ ;  /* 0x0000000000027805 */ /* 0x002fe4000001ff00 */
[--C-:B---3--:R-:W-:Y:S01]  /*16f90*/  @P0 SHF.R.S32.HI R3, RZ, 0x1f, R0.reuse ;  /* 0x0000001fff030819 */ /* 0x108fe20000011400 */
[----:B------:R-:W-:Y:S01]  /*16fa0*/  @P0 IMAD.MOV.U32 R2, RZ, RZ, R0 ;  /* 0x000000ffff020224 */ /* 0x000fe200078e0000 */
[----:B------:R-:W-:Y:S05]  /*16fb0*/  @P1 BRA `(.L_x_456) ;  /* 0x0000004000001947 */ /* 0x000fea0003800000 */
[----:B--2---:R-:W-:Y:S05]  /*16fc0*/  @!P0 BRA `(.L_x_456) ;  /* 0x0000003000008947 */ /* 0x004fea0003800000 */
[----:B------:R-:W2:Y:S04]  /*16fd0*/  LDG.E R4, [R8.64] ;  /* 0x0000000608047981 */ /* 0x000ea8000c1e1900 */
[----:B------:R-:W2:Y:S02]  /*16fe0*/  LDG.E R0, [R8.64+0x4] ;  /* 0x0000040608007981 */ /* 0x000ea4000c1e1900 */
[----:B--2--5:R-:W-:-:S02]  /*16ff0*/  IADD3 R24, -R4, R0, RZ ;  /* 0x0000000004187210 */ /* 0x024fc40007ffe1ff */
.L_x_456:
[----:B--2---:R-:W1:Y:S01]  /*17000*/  S2R R9, SR_CTAID.Y ;  /* 0x0000000000097919 */ /* 0x004e620000002600 */
[----:B------:R-:W-:Y:S01]  /*17010*/  LOP3.LUT R0, R37, 0xffffffe0, RZ, 0xc0, !PT ;  /* 0xffffffe025007812 */ /* 0x000fe200078ec0ff */
[----:B------:R-:W-:Y:S01]  /*17020*/  IMAD.MOV.U32 R8, RZ, RZ, c[0x0][0x4e8] ;  /* 0x00013a00ff087624 */ /* 0x000fe200078e00ff */
[----:B------:R-:W-:Y:S01]  /*17030*/  SHF.R.S32.HI R4, RZ, 0x1f, R36 ;  /* 0x0000001fff047819 */ /* 0x000fe20000011424 */
[----:B------:R-:W2:Y:S01]  /*17040*/  S2R R20, SR_CTAID.X ;  /* 0x0000000000147919 */ /* 0x000ea20000002500 */
[----:B------:R-:W-:Y:S01]  /*17050*/  LEA.HI R16, R39, R45, RZ, 0x3 ;  /* 0x0000002d27107211 */ /* 0x000fe200078f18ff */
[----:B------:R-:W-:Y:S01]  /*17060*/  IMAD.IADD R0, R45, 0x1, -R0 ;  /* 0x000000012d007824 */ /* 0x000fe200078e0a00 */
[----:B------:R-:W-:Y:S01]  /*17070*/  LEA.HI R4, R4, R36, RZ, 0x3 ;  /* 0x0000002404047211 */ /* 0x000fe200078f18ff */
[----:B------:R-:W3:Y:S01]  /*17080*/  S2R R10, SR_CTAID.Y ;  /* 0x00000000000a7919 */ /* 0x000ee20000002600 */
[----:B------:R-:W-:Y:S01]  /*17090*/  ISETP.NE.AND P1, PT, R8, 0x1, PT ;  /* 0x000000010800780c */ /* 0x000fe20003f25270 */
[----:B-----5:R-:W-:Y:S01]  /*170a0*/  IMAD R24, R24, c[0x0][0x4e8], RZ ;  /* 0x00013a0018187a24 */ /* 0x020fe200078e02ff */
[----:B------:R-:W-:Y:S01]  /*170b0*/  SHF.R.S32.HI R7, RZ, 0x1f, R0 ;  /* 0x0000001fff077819 */ /* 0x000fe20000011400 */
[----:B------:R-:W-:Y:S01]  /*170c0*/  BSSY B0, `(.L_x_457) ;  /* 0x000007e000007945 */ /* 0x000fe20003800000 */
[----:B------:R-:W-:-:S02]  /*170d0*/  LOP3.LUT R5, R4, 0xffffff8, RZ, 0xc0, !PT ;  /* 0x0ffffff804057812 */ /* 0x000fc400078ec0ff */
[----:B------:R-:W-:Y:S02]  /*170e0*/  LEA.HI R4, R22, R22, RZ, 0x1 ;  /* 0x0000001616047211 */ /* 0x000fe400078f08ff */
[----:B------:R-:W-:Y:S01]  /*170f0*/  LEA.HI R7, R7, R0, RZ, 0x2 ;  /* 0x0000000007077211 */ /* 0x000fe200078f10ff */
[----:B------:R-:W-:Y:S01]  /*17100*/  IMAD.IADD R6, R36, 0x1, -R5 ;  /* 0x0000000124067824 */ /* 0x000fe200078e0a05 */
[----:B------:R-:W-:Y:S02]  /*17110*/  LOP3.LUT R4, R4, 0x1ffffffe, RZ, 0xc0, !PT ;  /* 0x1ffffffe04047812 */ /* 0x000fe400078ec0ff */
[----:B------:R-:W-:Y:S02]  /*17120*/  SHF.R.S32.HI R5, RZ, 0x2, R7 ;  /* 0x00000002ff057819 */ /* 0x000fe40000011407 */
[----:B------:R-:W-:Y:S02]  /*17130*/  IADD3 R7, R22, -R4, RZ ;  /* 0x8000000416077210 */ /* 0x000fe40007ffe0ff */
[----:B-1----:R-:W-:Y:S01]  /*17140*/  SHF.R.S32.HI R9, RZ, 0x1f, R9 ;  /* 0x0000001fff097819 */ /* 0x002fe20000011409 */
[----:B------:R-:W-:Y:S01]  /*17150*/  IMAD R17, R6, 0x10, R5 ;  /* 0x0000001006117824 */ /* 0x000fe200078e0205 */
[----:B------:R-:W-:Y:S01]  /*17160*/  LOP3.LUT P2, RZ, R0, 0x3, RZ, 0xc0, !PT ;  /* 0x0000000300ff7812 */ /* 0x000fe2000784c0ff */
[----:B------:R-:W-:Y:S01]  /*17170*/  IMAD R0, R3, c[0x0][0x3a0], RZ ;  /* 0x0000e80003007a24 */ /* 0x000fe200078e02ff */
[----:B------:R-:W-:Y:S01]  /*17180*/  LOP3.LUT R12, R16, 0xfffffff8, RZ, 0xc0, !PT ;  /* 0xfffffff8100c7812 */ /* 0x000fe200078ec0ff */
[----:B------:R-:W-:Y:S01]  /*17190*/  IMAD R6, R7, 0x8, R17 ;  /* 0x0000000807067824 */ /* 0x000fe200078e0211 */
[----:B------:R-:W-:Y:S01]  /*171a0*/  SEL R15, R246, RZ, !P0 ;  /* 0x000000fff60f7207 */ /* 0x000fe20004000000 */
[----:B------:R-:W-:Y:S01]  /*171b0*/  IMAD R8, R9, c[0x0][0x490], RZ ;  /* 0x0001240009087a24 */ /* 0x000fe200078e02ff */
[----:B------:R-:W-:Y:S01]  /*171c0*/  SHF.R.S32.HI R16, RZ, 0x3, R16 ;  /* 0x00000003ff107819 */ /* 0x000fe20000011410 */
[----:B------:R-:W-:Y:S01]  /*171d0*/  IMAD R7, R2, c[0x0][0x3a4], R0 ;  /* 0x0000e90002077a24 */ /* 0x000fe200078e0200 */
[----:B--2---:R-:W-:Y:S01]  /*171e0*/  LEA R0, R20, R6, 0x7 ;  /* 0x0000000614007211 */ /* 0x004fe200078e38ff */
[----:B---3--:R-:W-:Y:S01]  /*171f0*/  IMAD.WIDE.U32 R4, R10, c[0x0][0x490], R2 ;  /* 0x000124000a047a25 */ /* 0x008fe200078e0002 */
[----:B------:R-:W-:-:S03]  /*17200*/  LEA.HI R19, R39, R45, RZ, 0x6 ;  /* 0x0000002d27137211 */ /* 0x000fc600078f30ff */
[----:B------:R-:W-:Y:S02]  /*17210*/  IMAD R8, R10, c[0x0][0x494], R8 ;  /* 0x000125000a087a24 */ /* 0x000fe400078e0208 */
[----:B------:R-:W-:-:S04]  /*17220*/  IMAD.WIDE.U32 R2, R2, c[0x0][0x3a0], RZ ;  /* 0x0000e80002027a25 */ /* 0x000fc800078e00ff */
[----:B------:R-:W-:Y:S01]  /*17230*/  IMAD.IADD R5, R5, 0x1, R8 ;  /* 0x0000000105057824 */ /* 0x000fe200078e0208 */
[----:B------:R-:W-:Y:S01]  /*17240*/  IADD3 R3, R3, R7, RZ ;  /* 0x0000000703037210 */ /* 0x000fe20007ffe0ff */
[----:B------:R-:W-:Y:S01]  /*17250*/  @P1 IMAD.HI.U32 R8, R0, c[0x0][0x4ec], RZ ;  /* 0x00013b0000081a27 */ /* 0x000fe200078e00ff */
[----:B------:R-:W-:-:S03]  /*17260*/  SHF.R.S32.HI R7, RZ, 0x1f, R246 ;  /* 0x0000001fff077819 */ /* 0x000fc600000114f6 */
[----:B------:R-:W-:Y:S01]  /*17270*/  IMAD.MOV.U32 R6, RZ, RZ, R0 ;  /* 0x000000ffff067224 */ /* 0x000fe200078e0000 */
[----:B------:R-:W-:Y:S01]  /*17280*/  @P1 SHF.R.U32.HI R6, RZ, c[0x0][0x4f0], R8 ;  /* 0x00013c00ff061a19 */ /* 0x000fe20000011608 */
[----:B------:R-:W-:Y:S01]  /*17290*/  IMAD.IADD R12, R45, 0x1, -R12 ;  /* 0x000000012d0c7824 */ /* 0x000fe200078e0a0c */
[----:B------:R-:W-:Y:S01]  /*172a0*/  SEL R13, R7, RZ, !P0 ;  /* 0x000000ff070d7207 */ /* 0x000fe20004000000 */
[----:B------:R-:W-:Y:S02]  /*172b0*/  IMAD R9, R9, c[0x0][0x3e8], RZ ;  /* 0x0000fa0009097a24 */ /* 0x000fe400078e02ff */
[----:B------:R-:W-:Y:S01]  /*172c0*/  IMAD.MOV R7, RZ, RZ, -R6 ;  /* 0x000000ffff077224 */ /* 0x000fe200078e0a06 */
[----:B------:R-:W-:Y:S01]  /*172d0*/  LEA R14, R12, R16, 0x5 ;  /* 0x000000100c0e7211 */ /* 0x000fe200078e28ff */
[----:B------:R-:W-:-:S04]  /*172e0*/  IMAD.WIDE.U32 R4, R15, c[0x0][0x498], R4 ;  /* 0x000126000f047a25 */ /* 0x000fc800078e0004 */
[----:B------:R-:W-:Y:S01]  /*172f0*/  IMAD R8, R7, c[0x0][0x4e8], R0 ;  /* 0x00013a0007087a24 */ /* 0x000fe200078e0200 */
[----:B------:R-:W-:Y:S01]  /*17300*/  IADD3 R4, P0, R6, R4, RZ ;  /* 0x0000000406047210 */ /* 0x000fe20007f1e0ff */
[----:B------:R-:W-:Y:S02]  /*17310*/  IMAD R0, R13, c[0x0][0x498], RZ ;  /* 0x000126000d007a24 */ /* 0x000fe400078e02ff */
[C---:B------:R-:W-:Y:S02]  /*17320*/  IMAD R9, R10.reuse, c[0x0][0x3ec], R9 ;  /* 0x0000fb000a097a24 */ /* 0x040fe400078e0209 */
[----:B------:R-:W-:Y:S01]  /*17330*/  IMAD.WIDE.U32 R2, R10, c[0x0][0x3e8], R2 ;  /* 0x0000fa000a027a25 */ /* 0x000fe200078e0002 */
[----:B------:R-:W-:-:S03]  /*17340*/  SHF.R.S32.HI R10, RZ, 0x1f, R8 ;  /* 0x0000001fff0a7819 */ /* 0x000fc60000011408 */
[----:B------:R-:W-:Y:S01]  /*17350*/  IMAD R11, R15, c[0x0][0x49c], R0 ;  /* 0x000127000f0b7a24 */ /* 0x000fe200078e0200 */
[----:B------:R-:W-:Y:S01]  /*17360*/  SHF.R.S32.HI R0, RZ, 0x1f, R6 ;  /* 0x0000001fff007819 */ /* 0x000fe20000011406 */
[----:B------:R-:W-:Y:S01]  /*17370*/  IMAD R14, R20, 0x80, R14 ;  /* 0x00000080140e7824 */ /* 0x000fe200078e020e */
[----:B------:R-:W-:Y:S01]  /*17380*/  IADD3 R3, R3, R9, RZ ;  /* 0x0000000903037210 */ /* 0x000fe20007ffe0ff */
[----:B------:R-:W-:Y:S01]  /*17390*/  IMAD R10, R10, c[0x0][0x488], RZ ;  /* 0x000122000a0a7a24 */ /* 0x000fe200078e02ff */
[----:B------:R-:W-:Y:S01]  /*173a0*/  IADD3.X R5, R0, R5, R11, P0, !PT ;  /* 0x0000000500057210 */ /* 0x000fe200007fe40b */
[----:B------:R-:W-:Y:S02]  /*173b0*/  IMAD.SHL.U32 R18, R16, 0x40, RZ ;  /* 0x0000004010127824 */ /* 0x000fe400078e00ff */
[----:B------:R-:W-:-:S03]  /*173c0*/  @P1 IMAD.HI.U32 R9, R14, c[0x0][0x4ec], RZ ;  /* 0x00013b000e091a27 */ /* 0x000fc600078e00ff */
[----:B------:R-:W-:Y:S01]  /*173d0*/  LOP3.LUT R0, R18, 0x1c0, RZ, 0xc0, !PT ;  /* 0x000001c012007812 */ /* 0x000fe200078ec0ff */
[----:B------:R-:W-:-:S03]  /*173e0*/  IMAD.WIDE.U32 R4, R8, c[0x0][0x488], R4 ;  /* 0x0001220008047a25 */ /* 0x000fc600078e0004 */
[----:B------:R-:W-:Y:S01]  /*173f0*/  SHF.R.U32.HI R11, RZ, 0x3, R0 ;  /* 0x00000003ff0b7819 */ /* 0x000fe20000011600 */
[----:B------:R-:W-:Y:S02]  /*17400*/  IMAD R10, R8, c[0x0][0x48c], R10 ;  /* 0x00012300080a7a24 */ /* 0x000fe400078e020a */
[----:B------:R-:W-:Y:S01]  /*17410*/  IMAD.MOV.U32 R7, RZ, RZ, R14 ;  /* 0x000000ffff077224 */ /* 0x000fe200078e000e */
[----:B------:R-:W-:Y:S01]  /*17420*/  @P1 SHF.R.U32.HI R7, RZ, c[0x0][0x4f0], R9 ;  /* 0x00013c00ff071a19 */ /* 0x000fe20000011609 */
[----:B------:R-:W-:Y:S01]  /*17430*/  IMAD.SHL.U32 R6, R12, 0x8, RZ ;  /* 0x000000080c067824 */ /* 0x000fe200078e00ff */
[----:B------:R-:W-:Y:S01]  /*17440*/  LEA R9, P0, R4, c[0x0][0x450], 0x2 ;  /* 0x0001140004097a11 */ /* 0x000fe200078010ff */
[----:B------:R-:W-:Y:S01]  /*17450*/  IMAD R8, R13, c[0x0][0x3f0], RZ ;  /* 0x0000fc000d087a24 */ /* 0x000fe200078e02ff */
[----:B------:R-:W-:Y:S01]  /*17460*/  IADD3 R10, R5, R10, RZ ;  /* 0x0000000a050a7210 */ /* 0x000fe20007ffe0ff */
[----:B------:R-:W-:Y:S01]  /*17470*/  IMAD.WIDE.U32 R2, R15, c[0x0][0x3f0], R2 ;  /* 0x0000fc000f027a25 */ /* 0x000fe200078e0002 */
[----:B------:R-:W-:-:S02]  /*17480*/  LOP3.LUT R0, R0, 0x38, R6, 0xf8, !PT ;  /* 0x0000003800007812 */ /* 0x000fc400078ef806 */
[----:B------:R-:W-:Y:S01]  /*17490*/  LEA.HI.X R4, R4, c[0x0][0x454], R10, 0x2, P0 ;  /* 0x0001150004047a11 */ /* 0x000fe200000f140a */
[----:B------:R-:W-:Y:S01]  /*174a0*/  IMAD R8, R15, c[0x0][0x3f4], R8 ;  /* 0x0000fd000f087a24 */ /* 0x000fe200078e0208 */
[----:B------:R-:W-:Y:S01]  /*174b0*/  LOP3.LUT R15, R0, R11, RZ, 0x3c, !PT ;  /* 0x0000000b000f7212 */ /* 0x000fe200078e3cff */
[--C-:B------:R-:W-:Y:S01]  /*174c0*/  IMAD.MOV R0, RZ, RZ, -R7.reuse ;  /* 0x000000ffff007224 */ /* 0x100fe200078e0a07 */
[----:B------:R-:W-:Y:S01]  /*174d0*/  SHFL.IDX PT, R10, R9, RZ, 0x1c1f ;  /* 0x001c1fff090a7589 */ /* 0x000fe200000e0000 */
[----:B------:R-:W-:Y:S01]  /*174e0*/  IMAD.IADD R3, R3, 0x1, R8 ;  /* 0x0000000103037824 */ /* 0x000fe200078e0208 */
[----:B------:R-:W-:Y:S02]  /*174f0*/  SHF.R.S32.HI R5, RZ, 0x1f, R7 ;  /* 0x0000001fff057819 */ /* 0x000fe40000011407 */
[----:B------:R-:W1:Y:S01]  /*17500*/  SHFL.IDX PT, R11, R4, RZ, 0x1c1f ;  /* 0x001c1fff040b7589 */ /* 0x000e6200000e0000 */
[----:B------:R-:W-:-:S03]  /*17510*/  IMAD.WIDE.U32 R2, R7, c[0x0][0x3e0], R2 ;  /* 0x0000f80007027a25 */ /* 0x000fc600078e0002 */
[----:B------:R-:W-:Y:S01]  /*17520*/  SHFL.IDX PT, R8, R9, 0x1, 0x1c1f ;  /* 0x003c1f0009087f89 */ /* 0x000fe200000e0000 */
[----:B------:R-:W-:-:S03]  /*17530*/  IMAD R5, R5, c[0x0][0x3e0], RZ ;  /* 0x0000f80005057a24 */ /* 0x000fc600078e02ff */
[----:B------:R2:W3:Y:S01]  /*17540*/  SHFL.IDX PT, R9, R4, 0x1, 0x1c1f ;  /* 0x003c1f0004097f89 */ /* 0x0004e200000e0000 */
[----:B------:R-:W-:Y:S02]  /*17550*/  IMAD R12, R7, c[0x0][0x3e4], R5 ;  /* 0x0000f900070c7a24 */ /* 0x000fe400078e0205 */
[----:B------:R-:W-:Y:S02]  /*17560*/  IMAD.SHL.U32 R5, R19, 0x8, RZ ;  /* 0x0000000813057824 */ /* 0x000fe400078e00ff */
[----:B------:R-:W-:-:S03]  /*17570*/  IMAD.IADD R3, R3, 0x1, R12 ;  /* 0x0000000103037824 */ /* 0x000fc600078e020c */
[----:B------:R-:W-:Y:S01]  /*17580*/  LOP3.LUT R7, R15, 0x7ffffe00, R5, 0xf8, !PT ;  /* 0x7ffffe000f077812 */ /* 0x000fe200078ef805 */
[----:B--2---:R-:W-:Y:S01]  /*17590*/  IMAD R4, R0, c[0x0][0x4e8], R14 ;  /* 0x00013a0000047a24 */ /* 0x004fe200078e020e */
[----:B------:R-:W-:-:S03]  /*175a0*/  LEA R0, R20, R17, 0x7 ;  /* 0x0000001114007211 */ /* 0x000fc600078e38ff */
[----:B------:R-:W-:Y:S01]  /*175b0*/  IMAD.WIDE.U32 R2, R4, c[0x0][0x3d8], R2 ;  /* 0x0000f60004027a25 */ /* 0x000fe200078e0002 */
[C---:B------:R-:W-:Y:S02]  /*175c0*/  IADD3 R13, R0.reuse, 0x8, RZ ;  /* 0x00000008000d7810 */ /* 0x040fe40007ffe0ff */
[-C--:B------:R-:W-:Y:S02]  /*175d0*/  ISETP.GE.OR P1, PT, R0, R24.reuse, P2 ;  /* 0x000000180000720c */ /* 0x080fe40001726670 */
[----:B------:R-:W-:Y:S02]  /*175e0*/  SHF.R.S32.HI R0, RZ, 0x1f, R4 ;  /* 0x0000001fff007819 */ /* 0x000fe40000011404 */
[----:B------:R-:W-:-:S03]  /*175f0*/  ISETP.GE.OR P0, PT, R13, R24, P2 ;  /* 0x000000180d00720c */ /* 0x000fc60001706670 */
[----:B------:R-:W-:-:S04]  /*17600*/  IMAD R0, R0, c[0x0][0x3d8], RZ ;  /* 0x0000f60000007a24 */ /* 0x000fc800078e02ff */
[----:B------:R-:W-:Y:S01]  /*17610*/  IMAD R5, R4, c[0x0][0x3dc], R0 ;  /* 0x0000f70004057a24 */ /* 0x000fe200078e0200 */
[----:B------:R-:W-:Y:S01]  /*17620*/  SHF.L.U32 R0, R7, 0x1, RZ ;  /* 0x0000000107007819 */ /* 0x000fe200000006ff */
[----:B-1----:R1:W-:Y:S02]  /*17630*/  @!P1 ST.E [R10.64], R101 ;  /* 0x000000650a009985 */ /* 0x0023e4000c101906 */
[----:B------:R-:W-:Y:S02]  /*17640*/  IMAD.IADD R3, R3, 0x1, R5 ;  /* 0x0000000103037824 */ /* 0x000fe400078e0205 */
[----:B---3--:R2:W-:Y:S01]  /*17650*/  @!P0 ST.E [R8.64], R41 ;  /* 0x0000002908008985 */ /* 0x0085e2000c101906 */
[----:B------:R-:W-:-:S03]  /*17660*/  LEA R25, P0, R2, c[0x0][0x380], 0x1 ;  /* 0x0000e00002197a11 */ /* 0x000fc600078008ff */
[----:B------:R2:W3:Y:S04]  /*17670*/  LDS.128 R36, [R0+0x1080] ;  /* 0x0010800000247984 */ /* 0x0004e80000000c00 */
[----:B------:R2:W4:Y:S04]  /*17680*/  LDS.128 R48, [R0+0x2080] ;  /* 0x0020800000307984 */ /* 0x0005280000000c00 */
[----:B------:R2:W2:Y:S04]  /*17690*/  LDS.128 R56, [R0+0x3080] ;  /* 0x0030800000387984 */ /* 0x0004a80000000c00 */
[----:B------:R2:W2:Y:S04]  /*176a0*/  LDS.128 R32, [R0+0x5080] ;  /* 0x0050800000207984 */ /* 0x0004a80000000c00 */
[----:B------:R2:W2:Y:S01]  /*176b0*/  LDS.128 R44, [R0+0x6080] ;  /* 0x00608000002c7984 */ /* 0x0004a20000000c00 */
[----:B-1----:R-:W-:-:S03]  /*176c0*/  LEA R10, R20, R16, 0x7 ;  /* 0x00000010140a7211 */ /* 0x002fc600078e38ff */
[----:B------:R1:W1:Y:S01]  /*176d0*/  LDS.128 R52, [R0+0x7080] ;  /* 0x0070800000347984 */ /* 0x0002620000000c00 */
[----:B------:R-:W-:Y:S02]  /*176e0*/  LEA.HI.X R11, R2, c[0x0][0x384], R3, 0x1, P0 ;  /* 0x0000e100020b7a11 */ /* 0x000fe400000f0c03 */
[----:B------:R-:W-:Y:S01]  /*176f0*/  ISETP.GE.AND P0, PT, R10, R24, PT ;  /* 0x000000180a00720c */ /* 0x000fe20003f06270 */
[----:B------:R1:W1:Y:S04]  /*17700*/  LDS.128 R28, [R0+0x9080] ;  /* 0x00908000001c7984 */ /* 0x0002680000000c00 */
[----:B------:R1:W1:Y:S04]  /*17710*/  LDS.128 R40, [R0+0xa080] ;  /* 0x00a0800000287984 */ /* 0x0002680000000c00 */
[----:B------:R1:W1:Y:S04]  /*17720*/  LDS.128 R60, [R0+0xb080] ;  /* 0x00b08000003c7984 */ /* 0x0002680000000c00 */
[----:B------:R1:W1:Y:S04]  /*17730*/  SHFL.IDX PT, R2, R25, RZ, 0x181f ;  /* 0x00181fff19027589 */ /* 0x00026800000e0000 */
[----:B------:R1:W1:Y:S01]  /*17740*/  SHFL.IDX PT, R3, R11, RZ, 0x181f ;  /* 0x00181fff0b037589 */ /* 0x00026200000e0000 */
[----:B------:R-:W-:Y:S05]  /*17750*/  @P0 BRA `(.L_x_458) ;  /* 0x0000014000000947 */ /* 0x000fea0003800000 */
[----:B---3--:R-:W3:Y:S01]  /*17760*/  LDS.128 R20, [R0+0x80] ;  /* 0x0000800000147984 */ /* 0x008ee20000000c00 */
[----:B------:R-:W-:-:S02]  /*17770*/  IADD3 R5, R6, 0x40, RZ ;  /* 0x0000004006057810 */ /* 0x000fc40007ffe0ff */
[C---:B------:R-:W-:Y:S01]  /*17780*/  IADD3 R7, R6.reuse, 0x80, RZ ;  /* 0x0000008006077810 */ /* 0x040fe20007ffe0ff */
[----:B------:R-:W5:Y:S01]  /*17790*/  LDS.128 R16, [R0+0x4080] ;  /* 0x0040800000107984 */ /* 0x000f620000000c00 */
[----:B------:R-:W-:Y:S02]  /*177a0*/  ISETP.GE.AND P1, PT, R5, c[0x0][0x3c8], PT ;  /* 0x0000f20005007a0c */ /* 0x000fe40003f26270 */
[----:B------:R-:W-:Y:S01]  /*177b0*/  ISETP.GE.AND P0, PT, R7, c[0x0][0x3c8], PT ;  /* 0x0000f20007007a0c */ /* 0x000fe20003f06270 */
[----:B------:R4:W2:Y:S01]  /*177c0*/  LDS.128 R12, [R0+0x8080] ;  /* 0x00808000000c7984 */ /* 0x0008a20000000c00 */
[----:B------:R-:W-:-:S09]  /*177d0*/  ISETP.GE.AND P2, PT, R6, c[0x0][0x3c8], PT ;  /* 0x0000f20006007a0c */ /* 0x000fd20003f46270 */
[----:B------:R-:W-:-:S04]  /*177e0*/  @!P1 SHF.R.S32.HI R4, RZ, 0x1f, R5 ;  /* 0x0000001fff049819 */ /* 0x000fc80000011405 */
[----:B------:R-:W-:Y:S01]  /*177f0*/  @!P1 LEA.HI R4, R4, R5, RZ, 0x3 ;  /* 0x0000000504049211 */ /* 0x000fe200078f18ff */
[----:B-12---:R-:W-:-:S03]  /*17800*/  @!P2 IMAD.WIDE R8, R6, 0x2, R2 ;  /* 0x000000020608a825 */ /* 0x006fc600078e0202 */
[----:B------:R-:W-:Y:S02]  /*17810*/  @!P1 LOP3.LUT R4, R4, 0xfffffff8, RZ, 0xc0, !PT ;  /* 0xfffffff804049812 */ /* 0x000fe400078ec0ff */
[----:B----4-:R-:W-:-:S03]  /*17820*/  @!P0 SHF.R.S32.HI R0, RZ, 0x1f, R7 ;  /* 0x0000001fff008819 */ /* 0x010fc60000011407 */
[----:B------:R-:W-:Y:S01]  /*17830*/  @!P1 IMAD.WIDE R4, R4, 0x2, R2 ;  /* 0x0000000204049825 */ /* 0x000fe200078e0202 */
[----:B------:R-:W-:-:S04]  /*17840*/  @!P0 LEA.HI R0, R0, R7, RZ, 0x3 ;  /* 0x0000000700008211 */ /* 0x000fc800078f18ff */
[----:B------:R-:W-:Y:S01]  /*17850*/  @!P0 LOP3.LUT R0, R0, 0xfffffff8, RZ, 0xc0, !PT ;  /* 0xfffffff800008812 */ /* 0x000fe200078ec0ff */
[----:B---3--:R1:W-:Y:S04]  /*17860*/  @!P2 ST.E.128 [R8.64], R20 ;  /* 0x000000140800a985 */ /* 0x0083e8000c101d06 */
[----:B------:R-:W-:Y:S01]  /*17870*/  @!P0 IMAD.WIDE R2, R0, 0x2, R2 ;  /* 0x0000000200028825 */ /* 0x000fe200078e0202 */
[----:B-----5:R1:W-:Y:S04]  /*17880*/  @!P1 ST.E.128 [R4.64], R16 ;  /* 0x0000001004009985 */ /* 0x0203e8000c101d06 */
[----:B------:R1:W-:Y:S02]  /*17890*/  @!P0 ST.E.128 [R2.64], R12 ;  /* 0x0000000c02008985 */ /* 0x0003e4000c101d06 */
.L_x_458:
[----:B---3--:R-:W-:Y:S05]  /*178a0*/  BSYNC B0 ;  /* 0x0000000000007941 */ /* 0x008fea0003800000 */
.L_x_457:
[----:B-12---:R-:W-:Y:S01]  /*178b0*/  IADD3 R0, R10, 0x20, RZ ;  /* 0x000000200a007810 */ /* 0x006fe20007ffe0ff */
[----:B------:R1:W2:Y:S01]  /*178c0*/  SHFL.IDX PT, R3, R11, 0x1, 0x181f ;  /* 0x00381f000b037f89 */ /* 0x0002a200000e0000 */
[----:B------:R-:W-:Y:S02]  /*178d0*/  BSSY B0, `(.L_x_459) ;  /* 0x0000015000007945 */ /* 0x000fe40003800000 */
[----:B------:R-:W-:Y:S01]  /*178e0*/  ISETP.GE.AND P0, PT, R0, R24, PT ;  /* 0x000000180000720c */ /* 0x000fe20003f06270 */
[----:B------:R1:W3:-:S12]  /*178f0*/  SHFL.IDX PT, R2, R25, 0x1, 0x181f ;  /* 0x00381f0019027f89 */ /* 0x0002d800000e0000 */
        /* <DEDUP_REMOVED lines=18> */
.L_x_460:
[----:B------:R-:W-:Y:S05]  /*17a20*/  BSYNC B0 ;  /* 0x0000000000007941 */ /* 0x000fea0003800000 */
.L_x_459:
[----:B------:R-:W-:Y:S01]  /*17a30*/  IADD3 R0, R10, 0x40, RZ ;  /* 0x000000400a007810 */ /* 0x000fe20007ffe0ff */
[----:B--2---:R2:W1:Y:S01]  /*17a40*/  SHFL.IDX PT, R3, R11, 0x2, 0x181f ;  /* 0x00581f000b037f89 */ /* 0x00446200000e0000 */
[----:B------:R-:W-:Y:S02]  /*17a50*/  BSSY B0, `(.L_x_461) ;  /* 0x0000015000007945 */ /* 0x000fe40003800000 */
[----:B------:R-:W-:Y:S01]  /*17a60*/  ISETP.GE.AND P0, PT, R0, R24, PT ;  /* 0x000000180000720c */ /* 0x000fe20003f06270 */
[----:B---3--:R2:W3:-:S12]  /*17a70*/  SHFL.IDX PT, R2, R25, 0x2, 0x181f ;  /* 0x00581f0019027f89 */ /* 0x0084d800000e0000 */
        /* <DEDUP_REMOVED lines=9> */
[--C-:B-1-3--:R-:W-:Y:S01]  /*17b10*/  @!P2 IMAD.WIDE R8, R6, 0x2, R2.reuse ;  /* 0x000000020608a825 */ /* 0x10afe200078e0202 */
[----:B------:R-:W-:Y:S02]  /*17b20*/  @!P0 LEA.HI R0, R0, R7, RZ, 0x3 ;  /* 0x0000000700008211 */ /* 0x000fe400078f18ff */
[----:B------:R-:W-:Y:S02]  /*17b30*/  @!P1 LOP3.LUT R4, R4, 0xfffffff8, RZ, 0xc0, !PT ;  /* 0xfffffff804049812 */ /* 0x000fe400078ec0ff */
[----:B------:R-:W-:Y:S01]  /*17b40*/  @!P0 LOP3.LUT R0, R0, 0xfffffff8, RZ, 0xc0, !PT ;  /* 0xfffffff800008812 */ /* 0x000fe200078ec0ff */
[----:B----4-:R1:W-:Y:S02]  /*17b50*/  @!P2 ST.E.128 [R8.64], R48 ;  /* 0x000000300800a985 */ /* 0x0103e4000c101d06 */
[----:B------:R-:W-:-:S04]  /*17b60*/  @!P1 IMAD.WIDE R4, R4, 0x2, R2 ;  /* 0x0000000204049825 */ /* 0x000fc800078e0202 */
[----:B------:R-:W-:Y:S01]  /*17b70*/  @!P0 IMAD.WIDE R2, R0, 0x2, R2 ;  /* 0x0000000200028825 */ /* 0x000fe200078e0202 */
[----:B------:R1:W-:Y:S04]  /*17b80*/  @!P1 ST.E.128 [R4.64], R44 ;  /* 0x0000002c04009985 */ /* 0x0003e8000c101d06 */
[----:B------:R1:W-:Y:S02]  /*17b90*/  @!P0 ST.E.128 [R2.64], R40 ;  /* 0x0000002802008985 */ /* 0x0003e4000c101d06 */
.L_x_462:
[----:B------:R-:W-:Y:S05]  /*17ba0*/  BSYNC B0 ;  /* 0x0000000000007941 */ /* 0x000fea0003800000 */
.L_x_461:
[----:B------:R-:W-:Y:S01]  /*17bb0*/  IADD3 R0, R10, 0x60, RZ ;  /* 0x000000600a007810 */ /* 0x000fe20007ffe0ff */
[----:B-1----:R1:W2:Y:S03]  /*17bc0*/  SHFL.IDX PT, R3, R11, 0x3, 0x181f ;  /* 0x00781f000b037f89 */ /* 0x0022a600000e0000 */
[----:B------:R-:W-:Y:S01]  /*17bd0*/  ISETP.GE.AND P0, PT, R0, R24, PT ;  /* 0x000000180000720c */ /* 0x000fe20003f06270 */
[----:B---3--:R1:W3:-:S12]  /*17be0*/  SHFL.IDX PT, R2, R25, 0x3, 0x181f ;  /* 0x00781f0019027f89 */ /* 0x0082d800000e0000 */
[----:B------:R-:W-:Y:S05]  /*17bf0*/  @P0 EXIT ;  /* 0x000000000000094d */ /* 0x000fea0003800000 */
[C---:B------:R-:W-:Y:S02]  /*17c00*/  IADD3 R4, R6.reuse, 0x40, RZ ;  /* 0x0000004006047810 */ /* 0x040fe40007ffe0ff */
[----:B------:R-:W-:Y:S02]  /*17c10*/  ISETP.GE.AND P1, PT, R6, c[0x0][0x3c8], PT ;  /* 0x0000f20006007a0c */ /* 0x000fe40003f26270 */
[----:B------:R-:W-:-:S11]  /*17c20*/  ISETP.GE.AND P0, PT, R4, c[0x0][0x3c8], PT ;  /* 0x0000f20004007a0c */ /* 0x000fd60003f06270 */
[----:B--23--:R-:W-:Y:S02]  /*17c30*/  @!P1 IMAD.WIDE R8, R6, 0x2, R2 ;  /* 0x0000000206089825 */ /* 0x00cfe400078e0202 */
[----:B------:R-:W-:-:S03]  /*17c40*/  @!P0 SHF.R.S32.HI R0, RZ, 0x1f, R4 ;  /* 0x0000001fff008819 */ /* 0x000fc60000011404 */
[----:B------:R2:W-:Y:S01]  /*17c50*/  @!P1 ST.E.128 [R8.64], R56 ;  /* 0x0000003808009985 */ /* 0x0005e2000c101d06 */
[----:B------:R-:W-:-:S04]  /*17c60*/  @!P0 LEA.HI R0, R0, R4, RZ, 0x3 ;  /* 0x0000000400008211 */ /* 0x000fc800078f18ff */
[----:B------:R-:W-:-:S05]  /*17c70*/  @!P0 LOP3.LUT R0, R0, 0xfffffff8, RZ, 0xc0, !PT ;  /* 0xfffffff800008812 */ /* 0x000fca00078ec0ff */
[----:B------:R-:W-:Y:S01]  /*17c80*/  @!P0 IMAD.WIDE R4, R0, 0x2, R2 ;  /* 0x0000000200048825 */ /* 0x000fe200078e0202 */
[----:B------:R-:W-:-:S04]  /*17c90*/  IADD3 R0, R6, 0x80, RZ ;  /* 0x0000008006007810 */ /* 0x000fc80007ffe0ff */
[----:B------:R2:W-:Y:S01]  /*17ca0*/  @!P0 ST.E.128 [R4.64], R52 ;  /* 0x0000003404008985 */ /* 0x0005e2000c101d06 */
[----:B------:R-:W-:-:S13]  /*17cb0*/  ISETP.GE.AND P0, PT, R0, c[0x0][0x3c8], PT ;  /* 0x0000f20000007a0c */ /* 0x000fda0003f06270 */
[----:B------:R-:W-:Y:S05]  /*17cc0*/  @P0 EXIT ;  /* 0x000000000000094d */ /* 0x000fea0003800000 */
[----:B--2---:R-:W-:-:S04]  /*17cd0*/  SHF.R.S32.HI R4, RZ, 0x1f, R0 ;  /* 0x0000001fff047819 */ /* 0x004fc80000011400 */
[----:B------:R-:W-:-:S04]  /*17ce0*/  LEA.HI R0, R4, R0, RZ, 0x3 ;  /* 0x0000000004007211 */ /* 0x000fc800078f18ff */
[----:B------:R-:W-:-:S05]  /*17cf0*/  LOP3.LUT R0, R0, 0xfffffff8, RZ, 0xc0, !PT ;  /* 0xfffffff800007812 */ /* 0x000fca00078ec0ff */
[----:B------:R-:W-:-:S05]  /*17d00*/  IMAD.WIDE R2, R0, 0x2, R2 ;  /* 0x0000000200027825 */ /* 0x000fca00078e0202 */
[----:B------:R-:W-:Y:S01]  /*17d10*/  ST.E.128 [R2.64], R60 ;  /* 0x0000003c02007985 */ /* 0x000fe2000c101d06 */
[----:B------:R-:W-:Y:S05]  /*17d20*/  EXIT ;  /* 0x000000000000794d */ /* 0x000fea0003800000 */
.L_x_455:
        /* <DEDUP_REMOVED lines=14> */
[----:B---3--:R-:W-:Y:S05]  /*17e10*/  @!P0 BRA `(.L_x_463) ;  /* 0x0000003000008947 */ /* 0x008fea0003800000 */
[----:B------:R2:W3:Y:S04]  /*17e20*/  LDG.E R0, [R6.64] ;  /* 0x0000000606007981 */ /* 0x0004e8000c1e1900 */
[----:B--2---:R-:W3:Y:S02]  /*17e30*/  LDG.E R6, [R6.64+0x4] ;  /* 0x0000040606067981 */ /* 0x004ee4000c1e1900 */
[----:B---3-5:R-:W-:-:S02]  /*17e40*/  IADD3 R13, -R0, R6, RZ ;  /* 0x00000006000d7210 */ /* 0x028fc40007ffe1ff */
.L_x_463:
[----:B---3--:R-:W2:Y:S01]  /*17e50*/  S2R R11, SR_TID.X ;  /* 0x00000000000b7919 */ /* 0x008ea20000002100 */
[----:B------:R-:W-:Y:S01]  /*17e60*/  SHF.R.S32.HI R0, RZ, 0x1f, R246 ;  /* 0x0000001fff007819 */ /* 0x000fe200000114f6 */
[----:B------:R-:W-:Y:S01]  /*17e70*/  BSSY B0, `(.L_x_464) ;  /* 0x0000029000007945 */ /* 0x000fe20003800000 */
[----:B------:R-:W-:Y:S01]  /*17e80*/  SEL R9, R246, RZ, !P0 ;  /* 0x000000fff6097207 */ /* 0x000fe20004000000 */
[----:B------:R-:W3:Y:S01]  /*17e90*/  S2R R2, SR_CTAID.Y ;  /* 0x0000000000027919 */ /* 0x000ee20000002600 */
[----:B------:R-:W-:-:S03]  /*17ea0*/  SEL R10, R0, RZ, !P0 ;  /* 0x000000ff000a7207 */ /* 0x000fc60004000000 */
[----:B------:R-:W4:Y:S01]  /*17eb0*/  S2R R12, SR_CTAID.Y ;  /* 0x00000000000c7919 */ /* 0x000f220000002600 */
[----:B--2---:R-:W-:Y:S02]  /*17ec0*/  ISETP.GE.AND P1, PT, R11, 0x80, PT ;  /* 0x000000800b00780c */ /* 0x004fe40003f26270 */
[----:B---3--:R-:W-:-:S11]  /*17ed0*/  SHF.R.S32.HI R14, RZ, 0x1f, R2 ;  /* 0x0000001fff0e7819 */ /* 0x008fd60000011402 */
[----:B------:R-:W-:Y:S05]  /*17ee0*/  @P1 BRA `(.L_x_465) ;  /* 0x0000021000001947 */ /* 0x000fea0003800000 */
[----:B----4-:R-:W2:Y:S01]  /*17ef0*/  S2R R8, SR_CTAID.X ;  /* 0x0000000000087919 */ /* 0x010ea20000002500 */
[----:B-----5:R-:W-:Y:S01]  /*17f00*/  IMAD R0, R13, c[0x0][0x4e8], RZ ;  /* 0x00013a000d007a24 */ /* 0x020fe200078e02ff */
[----:B--2---:R-:W-:-:S04]  /*17f10*/  LEA R8, R8, R11, 0x7 ;  /* 0x0000000b08087211 */ /* 0x004fc800078e38ff */
[----:B------:R-:W-:-:S13]  /*17f20*/  ISETP.GE.AND P0, PT, R8, R0, PT ;  /* 0x000000000800720c */ /* 0x000fda0003f06270 */
[----:B------:R-:W-:Y:S05]  /*17f30*/  @P0 BRA `(.L_x_465) ;  /* 0x000001c000000947 */ /* 0x000fea0003800000 */
[----:B------:R-:W-:Y:S01]  /*17f40*/  MOV R0, c[0x0][0x4e8] ;  /* 0x00013a0000007a02 */ /* 0x000fe20000000f00 */
[----:B------:R-:W-:Y:S01]  /*17f50*/  IMAD R6, R14, c[0x0][0x490], RZ ;  /* 0x000124000e067a24 */ /* 0x000fe200078e02ff */
[----:B------:R-:W-:Y:S01]  /*17f60*/  MOV R2, R4 ;  /* 0x0000000400027202 */ /* 0x000fe20000000f00 */
[----:B------:R-:W-:Y:S01]  /*17f70*/  IMAD.MOV.U32 R3, RZ, RZ, R5 ;  /* 0x000000ffff037224 */ /* 0x000fe200078e0005 */
[----:B------:R-:W-:Y:S01]  /*17f80*/  ISETP.NE.AND P0, PT, R0, 0x1, PT ;  /* 0x000000010000780c */ /* 0x000fe20003f05270 */
[C---:B------:R-:W-:Y:S01]  /*17f90*/  IMAD R6, R12.reuse, c[0x0][0x494], R6 ;  /* 0x000125000c067a24 */ /* 0x040fe200078e0206 */
[----:B------:R-:W-:Y:S01]  /*17fa0*/  MOV R0, R8 ;  /* 0x0000000800007202 */ /* 0x000fe20000000f00 */
[----:B------:R-:W-:-:S05]  /*17fb0*/  IMAD.WIDE.U32 R2, R12, c[0x0][0x490], R2 ;  /* 0x000124000c027a25 */ /* 0x000fca00078e0002 */
[----:B------:R-:W-:-:S05]  /*17fc0*/  IADD3 R3, R6, R3, RZ ;  /* 0x0000000306037210 */ /* 0x000fca0007ffe0ff */
[----:B------:R-:W-:-:S04]  /*17fd0*/  @P0 IMAD.HI.U32 R7, R8, c[0x0][0x4ec], RZ ;  /* 0x00013b0008070a27 */ /* 0x000fc800078e00ff */
[----:B------:R-:W-:Y:S01]  /*17fe0*/  IMAD.WIDE.U32 R2, R9, c[0x0][0x498], R2 ;  /* 0x0001260009027a25 */ /* 0x000fe200078e0002 */
[----:B------:R-:W-:-:S03]  /*17ff0*/  @P0 SHF.R.U32.HI R0, RZ, c[0x0][0x4f0], R7 ;  /* 0x00013c00ff000a19 */ /* 0x000fc60000011607 */
[----:B------:R-:W-:Y:S01]  /*18000*/  IMAD R7, R10, c[0x0][0x498], RZ ;  /* 0x000126000a077a24 */ /* 0x000fe200078e02ff */
[----:B------:R-:W-:Y:S01]  /*18010*/  IADD3 R2, P0, R0, R2, RZ ;  /* 0x0000000200027210 */ /* 0x000fe20007f1e0ff */
[----:B------:R-:W-:Y:S02]  /*18020*/  IMAD.MOV R6, RZ, RZ, -R0 ;  /* 0x000000ffff067224 */ /* 0x000fe400078e0a00 */
[----:B------:R-:W-:Y:S02]  /*18030*/  IMAD R7, R9, c[0x0][0x49c], R7 ;  /* 0x0001270009077a24 */ /* 0x000fe400078e0207 */
[----:B------:R-:W-:Y:S01]  /*18040*/  IMAD R6, R6, c[0x0][0x4e8], R8 ;  /* 0x00013a0006067a24 */ /* 0x000fe200078e0208 */
[----:B------:R-:W-:-:S04]  /*18050*/  SHF.R.S32.HI R8, RZ, 0x1f, R0 ;  /* 0x0000001fff087819 */ /* 0x000fc80000011400 */
        /* <DEDUP_REMOVED lines=10> */
.L_x_465:
[----:B----4-:R-:W-:Y:S05]  /*18100*/  BSYNC B0 ;  /* 0x0000000000007941 */ /* 0x010fea0003800000 */
.L_x_464:
[----:B--2---:R-:W2:Y:S01]  /*18110*/  S2R R7, SR_CTAID.X ;  /* 0x0000000000077919 */ /* 0x004ea20000002500 */
[----:B------:R-:W-:Y:S01]  /*18120*/  IMAD R0, R5, c[0x0][0x3a0], RZ ;  /* 0x0000e80005007a24 */ /* 0x000fe200078e02ff */
[----:B------:R-:W-:Y:S01]  /*18130*/  SHF.R.S32.HI R5, RZ, 0x1f, R11 ;  /* 0x0000001fff057819 */ /* 0x000fe2000001140b */
[C---:B------:R-:W-:Y:S01]  /*18140*/  IMAD.WIDE.U32 R2, R4.reuse, c[0x0][0x3a0], RZ ;  /* 0x0000e80004027a25 */ /* 0x040fe200078e00ff */
[----:B------:R-:W-:Y:S02]  /*18150*/  MOV R6, c[0x0][0x4e8] ;  /* 0x00013a0000067a02 */ /* 0x000fe40000000f00 */
[----:B------:R-:W-:Y:S01]  /*18160*/  LEA.HI R5, R5, R11, RZ, 0x3 ;  /* 0x0000000b05057211 */ /* 0x000fe200078f18ff */
[----:B------:R-:W-:Y:S01]  /*18170*/  IMAD R0, R4, c[0x0][0x3a4], R0 ;  /* 0x0000e90004007a24 */ /* 0x000fe200078e0200 */
[----:B------:R-:W-:Y:S02]  /*18180*/  ISETP.NE.AND P0, PT, R6, 0x1, PT ;  /* 0x000000010600780c */ /* 0x000fe40003f05270 */
[----:B------:R-:W-:-:S02]  /*18190*/  LOP3.LUT R4, R5, 0xfffffff8, RZ, 0xc0, !PT ;  /* 0xfffffff805047812 */ /* 0x000fc400078ec0ff */
[----:B------:R-:W-:Y:S01]  /*181a0*/  IADD3 R3, R3, R0, RZ ;  /* 0x0000000003037210 */ /* 0x000fe20007ffe0ff */
[----:B------:R-:W-:Y:S02]  /*181b0*/  IMAD R0, R14, c[0x0][0x3e8], RZ ;  /* 0x0000fa000e007a24 */ /* 0x000fe400078e02ff */
[----:B------:R-:W-:Y:S01]  /*181c0*/  IMAD.IADD R8, R11, 0x1, -R4 ;  /* 0x000000010b087824 */ /* 0x000fe200078e0a04 */
[----:B------:R-:W-:Y:S01]  /*181d0*/  SHF.R.S32.HI R11, RZ, 0x3, R5 ;  /* 0x00000003ff0b7819 */ /* 0x000fe20000011405 */
[C---:B------:R-:W-:Y:S02]  /*181e0*/  IMAD R0, R12.reuse, c[0x0][0x3ec], R0 ;  /* 0x0000fb000c007a24 */ /* 0x040fe400078e0200 */
[----:B------:R-:W-:Y:S01]  /*181f0*/  IMAD.WIDE.U32 R2, R12, c[0x0][0x3e8], R2 ;  /* 0x0000fa000c027a25 */ /* 0x000fe200078e0002 */
[----:B------:R-:W-:-:S03]  /*18200*/  LEA R4, R8, R11, 0x5 ;  /* 0x0000000b08047211 */ /* 0x000fc600078e28ff */
[----:B------:R-:W-:Y:S01]  /*18210*/  IMAD R5, R10, c[0x0][0x3f0], RZ ;  /* 0x0000fc000a057a24 */ /* 0x000fe200078e02ff */
[----:B------:R-:W-:Y:S01]  /*18220*/  IADD3 R3, R0, R3, RZ ;  /* 0x0000000300037210 */ /* 0x000fe20007ffe0ff */
[C---:B--2---:R-:W-:Y:S01]  /*18230*/  IMAD R4, R7.reuse, 0x80, R4 ;  /* 0x0000008007047824 */ /* 0x044fe200078e0204 */
[----:B------:R-:W-:Y:S01]  /*18240*/  LEA R11, R7, R11, 0x7 ;  /* 0x0000000b070b7211 */ /* 0x000fe200078e38ff */
[----:B------:R-:W-:Y:S02]  /*18250*/  IMAD R5, R9, c[0x0][0x3f4], R5 ;  /* 0x0000fd0009057a24 */ /* 0x000fe400078e0205 */
[----:B------:R-:W-:Y:S01]  /*18260*/  @P0 IMAD.HI.U32 R6, R4, c[0x0][0x4ec], RZ ;  /* 0x00013b0004060a27 */ /* 0x000fe200078e00ff */
[----:B------:R-:W-:-:S03]  /*18270*/  MOV R0, R4 ;  /* 0x0000000400007202 */ /* 0x000fc60000000f00 */
[----:B------:R-:W-:Y:S01]  /*18280*/  IMAD.WIDE.U32 R2, R9, c[0x0][0x3f0], R2 ;  /* 0x0000fc0009027a25 */ /* 0x000fe200078e0002 */
[----:B------:R-:W-:-:S03]  /*18290*/  @P0 SHF.R.U32.HI R0, RZ, c[0x0][0x4f0], R6 ;  /* 0x00013c00ff000a19 */ /* 0x000fc60000011606 */
[----:B------:R-:W-:Y:S01]  /*182a0*/  IMAD.IADD R3, R3, 0x1, R5 ;  /* 0x0000000103037824 */ /* 0x000fe200078e0205 */
[----:B------:R-:W-:Y:S01]  /*182b0*/  SHF.R.S32.HI R6, RZ, 0x1f, R0 ;  /* 0x0000001fff067819 */ /* 0x000fe20000011400 */
[----:B------:R-:W-:Y:S01]  /*182c0*/  IMAD.SHL.U32 R8, R8, 0x8, RZ ;  /* 0x0000000808087824 */ /* 0x000fe200078e00ff */
[C---:B------:R-:W-:Y:S01]  /*182d0*/  IADD3 R5, -R0.reuse, RZ, RZ ;  /* 0x000000ff00057210 */ /* 0x040fe20007ffe1ff */
[----:B------:R-:W-:-:S03]  /*182e0*/  IMAD.WIDE.U32 R2, R0, c[0x0][0x3e0], R2 ;  /* 0x0000f80000027a25 */ /* 0x000fc600078e0002 */
[----:B------:R-:W-:Y:S01]  /*182f0*/  IADD3 R10, R8, 0x40, RZ ;  /* 0x00000040080a7810 */ /* 0x000fe20007ffe0ff */
[----:B------:R-:W-:Y:S01]  /*18300*/  IMAD R6, R6, c[0x0][0x3e0], RZ ;  /* 0x0000f80006067a24 */ /* 0x000fe200078e02ff */
[----:B------:R-:W-:Y:S01]  /*18310*/  IADD3 R9, R8, 0x80, RZ ;  /* 0x0000008008097810 */ /* 0x000fe20007ffe0ff */
[----:B------:R-:W-:Y:S02]  /*18320*/  IMAD R4, R5, c[0x0][0x4e8], R4 ;  /* 0x00013a0005047a24 */ /* 0x000fe400078e0204 */
[----:B------:R-:W-:-:S03]  /*18330*/  IMAD R0, R0, c[0x0][0x3e4], R6 ;  /* 0x0000f90000007a24 */ /* 0x000fc600078e0206 */
[----:B------:R-:W-:Y:S02]  /*18340*/  SHF.R.S32.HI R5, RZ, 0x1f, R4 ;  /* 0x0000001fff057819 */ /* 0x000fe40000011404 */
[----:B------:R-:W-:-:S03]  /*18350*/  IADD3 R3, R3, R0, RZ ;  /* 0x0000000003037210 */ /* 0x000fc60007ffe0ff */
[----:B------:R-:W-:Y:S02]  /*18360*/  IMAD R0, R5, c[0x0][0x3d8], RZ ;  /* 0x0000f60005007a24 */ /* 0x000fe400078e02ff */
[----:B------:R-:W-:-:S04]  /*18370*/  IMAD.WIDE.U32 R2, R4, c[0x0][0x3d8], R2 ;  /* 0x0000f60004027a25 */ /* 0x000fc800078e0002 */
[----:B------:R-:W-:Y:S01]  /*18380*/  IMAD R0, R4, c[0x0][0x3dc], R0 ;  /* 0x0000f70004007a24 */ /* 0x000fe200078e0200 */
[----:B------:R-:W-:-:S04]  /*18390*/  LEA R14, P0, R2, c[0x0][0x380], 0x1 ;  /* 0x0000e000020e7a11 */ /* 0x000fc800078008ff */
[----:B------:R-:W-:-:S04]  /*183a0*/  IADD3 R0, R3, R0, RZ ;  /* 0x0000000003007210 */ /* 0x000fc80007ffe0ff */
[----:B------:R-:W-:Y:S01]  /*183b0*/  LEA.HI.X R12, R2, c[0x0][0x384], R0, 0x1, P0 ;  /* 0x0000e100020c7a11 */ /* 0x000fe200000f0c00 */
[----:B------:R-:W-:Y:S05]  /*183c0*/  BRA.DIV ~URZ, `(.L_x_466) ;  /* 0x000024a27f007947 */ /* 0x000fea000b800000 */
[----:B------:R2:W3:Y:S02]  /*183d0*/  SHFL.IDX PT, R0, R12, RZ, 0x181f ;  /* 0x00181fff0c007589 */ /* 0x0004e400000e0000 */
.L_x_514:
[----:B------:R-:W-:Y:S05]  /*183e0*/  BRA.DIV ~URZ, `(.L_x_467) ;  /* 0x000025027f007947 */ /* 0x000fea000b800000 */
[----:B------:R4:W1:Y:S02]  /*183f0*/  SHFL.IDX PT, R2, R14, RZ, 0x181f ;  /* 0x00181fff0e027589 */ /* 0x00086400000e0000 */
.L_x_515:
[----:B-----5:R-:W-:Y:S01]  /*18400*/  IMAD R13, R13, c[0x0][0x4e8], RZ ;  /* 0x00013a000d0d7a24 */ /* 0x020fe200078e02ff */
[----:B------:R-:W-:Y:S01]  /*18410*/  BSSY B0, `(.L_x_468) ;  /* 0x0000013000007945 */ /* 0x000fe20003800000 */
[----:B---3--:R-:W-:-:S03]  /*18420*/  MOV R3, R0 ;  /* 0x0000000000037202 */ /* 0x008fc60000000f00 */
[----:B------:R-:W-:-:S13]  /*18430*/  ISETP.GE.AND P0, PT, R11, R13, PT ;  /* 0x0000000d0b00720c */ /* 0x000fda0003f06270 */
[----:B------:R-:W-:Y:S05]  /*18440*/  @P0 BRA `(.L_x_469) ;  /* 0x000000f000000947 */ /* 0x000fea0003800000 */
[----:B------:R-:W-:Y:S02]  /*18450*/  ISETP.GE.AND P1, PT, R10, c[0x0][0x3c8], PT ;  /* 0x0000f2000a007a0c */ /* 0x000fe40003f26270 */
[----:B------:R-:W-:Y:S02]  /*18460*/  ISETP.GE.AND P0, PT, R9, c[0x0][0x3c8], PT ;  /* 0x0000f20009007a0c */ /* 0x000fe40003f06270 */
[----:B------:R-:W-:-:S09]  /*18470*/  ISETP.GE.AND P2, PT, R8, c[0x0][0x3c8], PT ;  /* 0x0000f20008007a0c */ /* 0x000fd20003f46270 */
[----:B------:R-:W-:Y:S02]  /*18480*/  @!P1 SHF.R.S32.HI R4, RZ, 0x1f, R10 ;  /* 0x0000001fff049819 */ /* 0x000fe4000001140a */
[----:B------:R-:W-:Y:S02]  /*18490*/  @!P0 SHF.R.S32.HI R0, RZ, 0x1f, R9 ;  /* 0x0000001fff008819 */ /* 0x000fe40000011409 */
[----:B------:R-:W-:Y:S01]  /*184a0*/  @!P1 LEA.HI R4, R4, R10, RZ, 0x3 ;  /* 0x0000000a04049211 */ /* 0x000fe200078f18ff */
[--C-:B-1----:R-:W-:Y:S01]  /*184b0*/  @!P2 IMAD.WIDE R6, R8, 0x2, R2.reuse ;  /* 0x000000020806a825 */ /* 0x102fe200078e0202 */
        /* <DEDUP_REMOVED lines=8> */
.L_x_469:
[----:B------:R-:W-:Y:S05]  /*18540*/  BSYNC B0 ;  /* 0x0000000000007941 */ /* 0x000fea0003800000 */
.L_x_468:
[----:B------:R-:W-:Y:S05]  /*18550*/  BRA.DIV ~URZ, `(.L_x_470) ;  /* 0x000024127f007947 */ /* 0x000fea000b800000 */
[----:B------:R3:W2:Y:S04]  /*18560*/  SHFL.IDX PT, R0, R12, 0x1, 0x181f ;  /* 0x00381f000c007f89 */ /* 0x0006a800000e0000 */
[----:B-1----:R3:W1:Y:S02]  /*18570*/  SHFL.IDX PT, R2, R14, 0x1, 0x181f ;  /* 0x00381f000e027f89 */ /* 0x00266400000e0000 */
.L_x_516:
[----:B------:R-:W-:Y:S01]  /*18580*/  IADD3 R3, R11, 0x20, RZ ;  /* 0x000000200b037810 */ /* 0x000fe20007ffe0ff */
[----:B------:R-:W-:Y:S03]  /*18590*/  BSSY B0, `(.L_x_471) ;  /* 0x0000013000007945 */ /* 0x000fe60003800000 */
[----:B------:R-:W-:Y:S01]  /*185a0*/  ISETP.GE.AND P0, PT, R3, R13, PT ;  /* 0x0000000d0300720c */ /* 0x000fe20003f06270 */
[----:B--2---:R-:W-:-:S12]  /*185b0*/  IMAD.MOV.U32 R3, RZ, RZ, R0 ;  /* 0x000000ffff037224 */ /* 0x004fd800078e0000 */
        /* <DEDUP_REMOVED lines=16> */
.L_x_472:
[----:B------:R-:W-:Y:S05]  /*186c0*/  BSYNC B0 ;  /* 0x0000000000007941 */ /* 0x000fea0003800000 */
.L_x_471:
[----:B------:R-:W-:Y:S05]  /*186d0*/  BRA.DIV ~URZ, `(.L_x_473) ;  /* 0x000023827f007947 */ /* 0x000fea000b800000 */
[----:B------:R2:W3:Y:S02]  /*186e0*/  SHFL.IDX PT, R0, R12, 0x2, 0x181f ;  /* 0x00581f000c007f89 */ /* 0x0004e400000e0000 */
.L_x_517:
[----:B------:R-:W-:Y:S05]  /*186f0*/  BRA.DIV ~URZ, `(.L_x_474) ;  /* 0x000023e27f007947 */ /* 0x000fea000b800000 */
[----:B-1----:R1:W2:Y:S02]  /*18700*/  SHFL.IDX PT, R2, R14, 0x2, 0x181f ;  /* 0x00581f000e027f89 */ /* 0x0022a400000e0000 */
.L_x_518:
[----:B------:R-:W-:Y:S01]  /*18710*/  IADD3 R3, R11, 0x40, RZ ;  /* 0x000000400b037810 */ /* 0x000fe20007ffe0ff */
[----:B------:R-:W-:Y:S03]  /*18720*/  BSSY B0, `(.L_x_475) ;  /* 0x0000013000007945 */ /* 0x000fe60003800000 */
[----:B------:R-:W-:Y:S01]  /*18730*/  ISETP.GE.AND P0, PT, R3, R13, PT ;  /* 0x0000000d0300720c */ /* 0x000fe20003f06270 */
[----:B---3--:R-:W-:-:S12]  /*18740*/  IMAD.MOV.U32 R3, RZ, RZ, R0 ;  /* 0x000000ffff037224 */ /* 0x008fd800078e0000 */
[----:B------:R-:W-:Y:S05]  /*18750*/  @P0 BRA `(.L_x_476) ;  /* 0x000000f000000947 */ /* 0x000fea0003800000 */
[----:B------:R-:W-:Y:S02]  /*18760*/  ISETP.GE.AND P1, PT, R10, c[0x0][0x3c8], PT ;  /* 0x0000f2000a007a0c */ /* 0x000fe40003f26270 */
[----:B------:R-:W-:Y:S02]  /*18770*/  ISETP.GE.AND P0, PT, R9, c[0x0][0x3c8], PT ;  /* 0x0000f20009007a0c */ /* 0x000fe40003f06270 */
[----:B------:R-:W-:-:S09]  /*18780*/  ISETP.GE.AND P2, PT, R8, c[0x0][0x3c8], PT ;  /* 0x0000f20008007a0c */ /* 0x000fd20003f46270 */
[----:B------:R-:W-:Y:S02]  /*18790*/  @!P1 SHF.R.S32.HI R4, RZ, 0x1f, R10 ;  /* 0x0000001fff049819 */ /* 0x000fe4000001140a */
[----:B------:R-:W-:Y:S02]  /*187a0*/  @!P0 SHF.R.S32.HI R0, RZ, 0x1f, R9 ;  /* 0x0000001fff008819 */ /* 0x000fe40000011409 */
[----:B------:R-:W-:Y:S01]  /*187b0*/  @!P1 LEA.HI R4, R4, R10, RZ, 0x3 ;  /* 0x0000000a04049211 */ /* 0x000fe200078f18ff */
[--C-:B--2---:R-:W-:Y:S01]  /*187c0*/  @!P2 IMAD.WIDE R6, R8, 0x2, R2.reuse ;  /* 0x000000020806a825 */ /* 0x104fe200078e0202 */
        /* <DEDUP_REMOVED lines=8> */
.L_x_476:
[----:B------:R-:W-:Y:S05]  /*18850*/  BSYNC B0 ;  /* 0x0000000000007941 */ /* 0x000fea0003800000 */
.L_x_475:
[----:B------:R-:W-:Y:S05]  /*18860*/  BRA.DIV ~URZ, `(.L_x_477) ;  /* 0x000022f27f007947 */ /* 0x000fea000b800000 */
[----:B--2---:R2:W3:Y:S04]  /*18870*/  SHFL.IDX PT, R6, R12, 0x3, 0x181f ;  /* 0x00781f000c067f89 */ /* 0x0044e800000e0000 */
[----:B------:R2:W1:Y:S02]  /*18880*/  SHFL.IDX PT, R0, R14, 0x3, 0x181f ;  /* 0x00781f000e007f89 */ /* 0x00046400000e0000 */
.L_x_519:
[----:B------:R-:W-:Y:S01]  /*18890*/  IADD3 R2, R11, 0x60, RZ ;  /* 0x000000600b027810 */ /* 0x000fe20007ffe0ff */
[----:B---3--:R-:W-:-:S02]  /*188a0*/  IMAD.MOV.U32 R7, RZ, RZ, R6 ;  /* 0x000000ffff077224 */ /* 0x008fc400078e0006 */
[----:B-1----:R-:W-:Y:S01]  /*188b0*/  IMAD.MOV.U32 R6, RZ, RZ, R0 ;  /* 0x000000ffff067224 */ /* 0x002fe200078e0000 */
[----:B------:R-:W-:-:S13]  /*188c0*/  ISETP.GE.AND P0, PT, R2, R13, PT ;  /* 0x0000000d0200720c */ /* 0x000fda0003f06270 */
[----:B------:R-:W-:Y:S05]  /*188d0*/  @P0 EXIT ;  /* 0x000000000000094d */ /* 0x000fea0003800000 */
[----:B------:R-:W-:Y:S02]  /*188e0*/  ISETP.GE.AND P0, PT, R10, c[0x0][0x3c8], PT ;  /* 0x0000f2000a007a0c */ /* 0x000fe40003f06270 */
[----:B------:R-:W-:-:S11]  /*188f0*/  ISETP.GE.AND P1, PT, R8, c[0x0][0x3c8], PT ;  /* 0x0000f20008007a0c */ /* 0x000fd60003f26270 */
[----:B------:R-:W-:Y:S02]  /*18900*/  @!P0 SHF.R.S32.HI R0, RZ, 0x1f, R10 ;  /* 0x0000001fff008819 */ /* 0x000fe4000001140a */
[----:B------:R-:W-:Y:S02]  /*18910*/  @!P1 IMAD.WIDE R4, R8, 0x2, R6 ;  /* 0x0000000208049825 */ /* 0x000fe400078e0206 */
[----:B------:R-:W-:-:S03]  /*18920*/  @!P0 LEA.HI R0, R0, R10, RZ, 0x3 ;  /* 0x0000000a00008211 */ /* 0x000fc600078f18ff */
[----:B------:R1:W-:Y:S01]  /*18930*/  @!P1 ST.E.128 [R4.64], RZ ;  /* 0x000000ff04009985 */ /* 0x0003e2000c101d06 */
[----:B------:R-:W-:-:S05]  /*18940*/  @!P0 LOP3.LUT R0, R0, 0xfffffff8, RZ, 0xc0, !PT ;  /* 0xfffffff800008812 */ /* 0x000fca00078ec0ff */
[----:B------:R-:W-:-:S05]  /*18950*/  @!P0 IMAD.WIDE R2, R0, 0x2, R6 ;  /* 0x0000000200028825 */ /* 0x000fca00078e0206 */
[----:B------:R1:W-:Y:S01]  /*18960*/  @!P0 ST.E.128 [R2.64], RZ ;  /* 0x000000ff02008985 */ /* 0x0003e2000c101d06 */
[----:B------:R-:W-:-:S13]  /*18970*/  ISETP.GE.AND P0, PT, R9, c[0x0][0x3c8], PT ;  /* 0x0000f20009007a0c */ /* 0x000fda0003f06270 */
[----:B------:R-:W-:Y:S05]  /*18980*/  @P0 EXIT ;  /* 0x000000000000094d */ /* 0x000fea0003800000 */
[----:B------:R-:W-:-:S04]  /*18990*/  SHF.R.S32.HI R0, RZ, 0x1f, R9 ;  /* 0x0000001fff007819 */ /* 0x000fc80000011409 */
[----:B------:R-:W-:-:S04]  /*189a0*/  LEA.HI R0, R0, R9, RZ, 0x3 ;  /* 0x0000000900007211 */ /* 0x000fc800078f18ff */
[----:B------:R-:W-:-:S05]  /*189b0*/  LOP3.LUT R0, R0, 0xfffffff8, RZ, 0xc0, !PT ;  /* 0xfffffff800007812 */ /* 0x000fca00078ec0ff */
[----:B-1----:R-:W-:-:S05]  /*189c0*/  IMAD.WIDE R2, R0, 0x2, R6 ;  /* 0x0000000200027825 */ /* 0x002fca00078e0206 */
[----:B------:R-:W-:Y:S01]  /*189d0*/  ST.E.128 [R2.64], RZ ;  /* 0x000000ff02007985 */ /* 0x000fe2000c101d06 */
[----:B------:R-:W-:Y:S05]  /*189e0*/  EXIT ;  /* 0x000000000000794d */ /* 0x000fea0003800000 */
.L_x_362:
[----:B------:R-:W-:Y:S01]  /*189f0*/  IMAD.MOV.U32 R169, RZ, RZ, R14 ;  /* 0x000000ffffa97224 */ /* 0x000fe200078e000e */
[----:B------:R-:W-:Y:S01]  /*18a00*/  MOV R3, 0x181f ;  /* 0x0000181f00037802 */ /* 0x000fe20000000f00 */
[----:B------:R-:W-:Y:S01]  /*18a10*/  IMAD.MOV.U32 R170, RZ, RZ, RZ ;  /* 0x000000ffffaa7224 */ /* 0x000fe200078e00ff */
[----:B------:R-:W-:Y:S02]  /*18a20*/  MOV R172, 0xffffffff ;  /* 0xffffffff00ac7802 */ /* 0x000fe40000000f00 */
[----:B------:R-:W-:Y:S02]  /*18a30*/  MOV R2, 0x18a50 ;  /* 0x00018a5000027802 */ /* 0x000fe40000000f00 */
[----:B-----5:R-:W-:Y:S05]  /*18a40*/  CALL.REL.NOINC `($__internal_1_$__cuda_sm70_shflsync_idx_p) ;  /* 0x0000a3e000007944 */ /* 0x020fea0003c00000 */
[----:B------:R-:W-:Y:S01]  /*18a50*/  MOV R0, R171 ;  /* 0x000000ab00007202 */ /* 0x000fe20000000f00 */
[----:B------:R-:W-:Y:S05]  /*18a60*/  BRA `(.L_x_478) ;  /* 0xfffee42000007947 */ /* 0x000fea000383ffff */
.L_x_363:
[----:B------:R-:W-:Y:S01]  /*18a70*/  IMAD.MOV.U32 R169, RZ, RZ, R15 ;  /* 0x000000ffffa97224 */ /* 0x000fe200078e000f */
[----:B------:R-:W-:Y:S01]  /*18a80*/  MOV R3, 0x181f ;  /* 0x0000181f00037802 */ /* 0x000fe20000000f00 */
[----:B------:R-:W-:Y:S01]  /*18a90*/  IMAD.MOV.U32 R170, RZ, RZ, RZ ;  /* 0x000000ffffaa7224 */ /* 0x000fe200078e00ff */
[----:B------:R-:W-:-:S02]  /*18aa0*/  MOV R172, 0xffffffff ;  /* 0xffffffff00ac7802 */ /* 0x000fc40000000f00 */
[----:B------:R-:W-:Y:S02]  /*18ab0*/  MOV R2, 0x18ad0 ;  /* 0x00018ad000027802 */ /* 0x000fe40000000f00 */
[----:B-12--5:R-:W-:Y:S05]  /*18ac0*/  CALL.REL.NOINC `($__internal_1_$__cuda_sm70_shflsync_idx_p) ;  /* 0x0000a36000007944 */ /* 0x026fea0003c00000 */
[----:B------:R-:W-:Y:S01]  /*18ad0*/  MOV R2, R171 ;  /* 0x000000ab00027202 */ /* 0x000fe20000000f00 */
[----:B------:R-:W-:Y:S05]  /*18ae0*/  BRA `(.L_x_479) ;  /* 0xfffee3c000007947 */ /* 0x000fea000383ffff */
.L_x_366:
[----:B------:R-:W-:Y:S01]  /*18af0*/  IMAD.MOV.U32 R169, RZ, RZ, R14 ;  /* 0x000000ffffa97224 */ /* 0x000fe200078e000e */
[----:B--2---:R-:W-:Y:S01]  /*18b00*/  MOV R3, 0x181f ;  /* 0x0000181f00037802 */ /* 0x004fe20000000f00 */
[----:B------:R-:W-:Y:S01]  /*18b10*/  IMAD.MOV.U32 R170, RZ, RZ, 0x1 ;  /* 0x00000001ffaa7424 */ /* 0x000fe200078e00ff */
[----:B------:R-:W-:Y:S02]  /*18b20*/  MOV R172, 0xffffffff ;  /* 0xffffffff00ac7802 */ /* 0x000fe40000000f00 */
[----:B----4-:R-:W-:Y:S02]  /*18b30*/  MOV R2, 0x18b50 ;  /* 0x00018b5000027802 */ /* 0x010fe40000000f00 */
[----:B-1-3-5:R-:W-:Y:S05]  /*18b40*/  CALL.REL.NOINC `($__internal_1_$__cuda_sm70_shflsync_idx_p) ;  /* 0x0000a2e000007944 */ /* 0x02afea0003c00000 */
[----:B------:R-:W-:Y:S01]  /*18b50*/  IMAD.MOV.U32 R4, RZ, RZ, R171 ;  /* 0x000000ffff047224 */ /* 0x000fe200078e00ab */
[----:B------:R-:W-:Y:S01]  /*18b60*/  MOV R169, R15 ;  /* 0x0000000f00a97202 */ /* 0x000fe20000000f00 */
[----:B------:R-:W-:Y:S01]  /*18b70*/  IMAD.MOV.U32 R170, RZ, RZ, 0x1 ;  /* 0x00000001ffaa7424 */ /* 0x000fe200078e00ff */
[----:B------:R-:W-:Y:S01]  /*18b80*/  MOV R3, 0x181f ;  /* 0x0000181f00037802 */ /* 0x000fe20000000f00 */
[----:B------:R-:W-:Y:S01]  /*18b90*/  IMAD.MOV.U32 R172, RZ, RZ, -0x1 ;  /* 0xffffffffffac7424 */ /* 0x000fe200078e00ff */
[----:B------:R-:W-:-:S02]  /*18ba0*/  MOV R2, 0x18bc0 ;  /* 0x00018bc000027802 */ /* 0x000fc40000000f00 */
[----:B------:R-:W-:Y:S05]  /*18bb0*/  CALL.REL.NOINC `($__internal_1_$__cuda_sm70_shflsync_idx_p) ;  /* 0x0000a27000007944 */ /* 0x000fea0003c00000 */
[----:B------:R-:W-:Y:S01]  /*18bc0*/  MOV R2, R171 ;  /* 0x000000ab00027202 */ /* 0x000fe20000000f00 */
[----:B------:R-:W-:Y:S05]  /*18bd0*/  BRA `(.L_x_480) ;  /* 0xfffee47000007947 */ /* 0x000fea000383ffff */
.L_x_369:
[----:B------:R-:W-:Y:S01]  /*18be0*/  IMAD.MOV.U32 R169, RZ, RZ, R14 ;  /* 0x000000ffffa97224 */ /* 0x000fe200078e000e */
[----:B-1----:R-:W-:Y:S01]  /*18bf0*/  MOV R3, 0x181f ;  /* 0x0000181f00037802 */ /* 0x002fe20000000f00 */
[----:B------:R-:W-:Y:S01]  /*18c00*/  IMAD.MOV.U32 R170, RZ, RZ, 0x2 ;  /* 0x00000002ffaa7424 */ /* 0x000fe200078e00ff */
[----:B------:R-:W-:-:S02]  /*18c10*/  MOV R172, 0xffffffff ;  /* 0xffffffff00ac7802 */ /* 0x000fc40000000f00 */
[----:B----4-:R-:W-:Y:S02]  /*18c20*/  MOV R2, 0x18c40 ;  /* 0x00018c4000027802 */ /* 0x010fe40000000f00 */
[----:B--23-5:R-:W-:Y:S05]  /*18c30*/  CALL.REL.NOINC `($__internal_1_$__cuda_sm70_shflsync_idx_p) ;  /* 0x0000a1f000007944 */ /* 0x02cfea0003c00000 */
[----:B------:R-:W-:Y:S01]  /*18c40*/  MOV R4, R171 ;  /* 0x000000ab00047202 */ /* 0x000fe20000000f00 */
[----:B------:R-:W-:Y:S05]  /*18c50*/  BRA `(.L_x_481) ;  /* 0xfffee57000007947 */ /* 0x000fea000383ffff */
.L_x_370:
[----:B------:R-:W-:Y:S01]  /*18c60*/  IMAD.MOV.U32 R169, RZ, RZ, R15 ;  /* 0x000000ffffa97224 */ /* 0x000fe200078e000f */
[----:B------:R-:W-:Y:S01]  /*18c70*/  MOV R3, 0x181f ;  /* 0x0000181f00037802 */ /* 0x000fe20000000f00 */
[----:B------:R-:W-:Y:S01]  /*18c80*/  IMAD.MOV.U32 R170, RZ, RZ, 0x2 ;  /* 0x00000002ffaa7424 */ /* 0x000fe200078e00ff */
[----:B------:R-:W-:Y:S02]  /*18c90*/  MOV R172, 0xffffffff ;  /* 0xffffffff00ac7802 */ /* 0x000fe40000000f00 */
[----:B----4-:R-:W-:Y:S02]  /*18ca0*/  MOV R2, 0x18cc0 ;  /* 0x00018cc000027802 */ /* 0x010fe40000000f00 */
[----:B-123-5:R-:W-:Y:S05]  /*18cb0*/  CALL.REL.NOINC `($__internal_1_$__cuda_sm70_shflsync_idx_p) ;  /* 0x0000a17000007944 */ /* 0x02efea0003c00000 */
[----:B------:R-:W-:Y:S01]  /*18cc0*/  MOV R2, R171 ;  /* 0x000000ab00027202 */ /* 0x000fe20000000f00 */
[----:B------:R-:W-:Y:S05]  /*18cd0*/  BRA `(.L_x_482) ;  /* 0xfffee51000007947 */ /* 0x000fea000383ffff */
.L_x_373:
[----:B------:R-:W-:Y:S01]  /*18ce0*/  IMAD.MOV.U32 R169, RZ, RZ, R14 ;  /* 0x000000ffffa97224 */ /* 0x000fe200078e000e */
[----:B-1----:R-:W-:Y:S01]  /*18cf0*/  MOV R3, 0x181f ;  /* 0x0000181f00037802 */ /* 0x002fe20000000f00 */
[----:B------:R-:W-:Y:S01]  /*18d00*/  IMAD.MOV.U32 R170, RZ, RZ, 0x3 ;  /* 0x00000003ffaa7424 */ /* 0x000fe200078e00ff */
[----:B------:R-:W-:-:S02]  /*18d10*/  MOV R172, 0xffffffff ;  /* 0xffffffff00ac7802 */ /* 0x000fc40000000f00 */
[----:B------:R-:W-:Y:S02]  /*18d20*/  MOV R2, 0x18d40 ;  /* 0x00018d4000027802 */ /* 0x000fe40000000f00 */
[----:B---345:R-:W-:Y:S05]  /*18d30*/  CALL.REL.NOINC `($__internal_1_$__cuda_sm70_shflsync_idx_p) ;  /* 0x0000a0f000007944 */ /* 0x038fea0003c00000 */
[----:B------:R-:W-:Y:S01]  /*18d40*/  IMAD.MOV.U32 R14, RZ, RZ, R171 ;  /* 0x000000ffff0e7224 */ /* 0x000fe200078e00ab */
[----:B------:R-:W-:Y:S01]  /*18d50*/  MOV R169, R15 ;  /* 0x0000000f00a97202 */ /* 0x000fe20000000f00 */
[----:B------:R-:W-:Y:S01]  /*18d60*/  IMAD.MOV.U32 R170, RZ, RZ, 0x3 ;  /* 0x00000003ffaa7424 */ /* 0x000fe200078e00ff */
[----:B------:R-:W-:Y:S01]  /*18d70*/  MOV R3, 0x181f ;  /* 0x0000181f00037802 */ /* 0x000fe20000000f00 */
[----:B------:R-:W-:Y:S01]  /*18d80*/  IMAD.MOV.U32 R172, RZ, RZ, -0x1 ;  /* 0xffffffffffac7424 */ /* 0x000fe200078e00ff */
[----:B------:R-:W-:Y:S02]  /*18d90*/  MOV R2, 0x18db0 ;  /* 0x00018db000027802 */ /* 0x000fe40000000f00 */
[----:B------:R-:W-:Y:S05]  /*18da0*/  CALL.REL.NOINC `($__internal_1_$__cuda_sm70_shflsync_idx_p) ;  /* 0x0000a08000007944 */ /* 0x000fea0003c00000 */
[----:B------:R-:W-:Y:S01]  /*18db0*/  MOV R0, R171 ;  /* 0x000000ab00007202 */ /* 0x000fe20000000f00 */
[----:B------:R-:W-:Y:S05]  /*18dc0*/  BRA `(.L_x_483) ;  /* 0xfffee5b000007947 */ /* 0x000fea000383ffff */
.L_x_375:
[----:B--234-:R-:W-:Y:S01]  /*18dd0*/  IMAD.MOV.U32 R169, RZ, RZ, R7 ;  /* 0x000000ffffa97224 */ /* 0x01cfe200078e0007 */
[----:B------:R-:W-:Y:S01]  /*18de0*/  MOV R3, 0x181f ;  /* 0x0000181f00037802 */ /* 0x000fe20000000f00 */
[----:B------:R-:W-:Y:S01]  /*18df0*/  IMAD.MOV.U32 R170, RZ, RZ, RZ ;  /* 0x000000ffffaa7224 */ /* 0x000fe200078e00ff */
[----:B------:R-:W-:Y:S02]  /*18e00*/  MOV R172, 0xffffffff ;  /* 0xffffffff00ac7802 */ /* 0x000fe40000000f00 */
[----:B------:R-:W-:-:S02]  /*18e10*/  MOV R2, 0x18e30 ;  /* 0x00018e3000027802 */ /* 0x000fc40000000f00 */
[----:B-1---5:R-:W-:Y:S05]  /*18e20*/  CALL.REL.NOINC `($__internal_1_$__cuda_sm70_shflsync_idx_p) ;  /* 0x0000a00000007944 */ /* 0x022fea0003c00000 */
[----:B------:R-:W-:Y:S01]  /*18e30*/  MOV R4, R171 ;  /* 0x000000ab00047202 */ /* 0x000fe20000000f00 */
[----:B------:R-:W-:Y:S05]  /*18e40*/  BRA `(.L_x_484) ;  /* 0xfffef2c000007947 */ /* 0x000fea000383ffff */
.L_x_378:
[----:B------:R-:W-:Y:S01]  /*18e50*/  IMAD.MOV.U32 R169, RZ, RZ, R7 ;  /* 0x000000ffffa97224 */ /* 0x000fe200078e0007 */
[----:B------:R-:W-:Y:S01]  /*18e60*/  MOV R3, 0x181f ;  /* 0x0000181f00037802 */ /* 0x000fe20000000f00 */
[----:B------:R-:W-:Y:S01]  /*18e70*/  IMAD.MOV.U32 R170, RZ, RZ, RZ ;  /* 0x000000ffffaa7224 */ /* 0x000fe200078e00ff */
[----:B------:R-:W-:-:S02]  /*18e80*/  MOV R172, 0xffffffff ;  /* 0xffffffff00ac7802 */ /* 0x000fc40000000f00 */
[----:B------:R-:W-:Y:S02]  /*18e90*/  MOV R2, 0x18eb0 ;  /* 0x00018eb000027802 */ /* 0x000fe40000000f00 */
[----:B----45:R-:W-:Y:S05]  /*18ea0*/  CALL.REL.NOINC `($__internal_1_$__cuda_sm70_shflsync_idx_p) ;  /* 0x00009f8000007944 */ /* 0x030fea0003c00000 */
[----:B------:R-:W-:Y:S01]  /*18eb0*/  MOV R4, R171 ;  /* 0x000000ab00047202 */ /* 0x000fe20000000f00 */
[----:B------:R-:W-:Y:S05]  /*18ec0*/  BRA `(.L_x_485) ;  /* 0xffff009000007947 */ /* 0x000fea000383ffff */
.L_x_379:
[----:B------:R-:W-:Y:S01]  /*18ed0*/  IMAD.MOV.U32 R169, RZ, RZ, R15 ;  /* 0x000000ffffa97224 */ /* 0x000fe200078e000f */
[----:B------:R-:W-:Y:S01]  /*18ee0*/  MOV R3, 0x181f ;  /* 0x0000181f00037802 */ /* 0x000fe20000000f00 */
[----:B------:R-:W-:Y:S01]  /*18ef0*/  IMAD.MOV.U32 R170, RZ, RZ, RZ ;  /* 0x000000ffffaa7224 */ /* 0x000fe200078e00ff */
[----:B------:R-:W-:Y:S02]  /*18f00*/  MOV R172, 0xffffffff ;  /* 0xffffffff00ac7802 */ /* 0x000fe40000000f00 */
[----:B------:R-:W-:Y:S02]  /*18f10*/  MOV R2, 0x18f30 ;  /* 0x00018f3000027802 */ /* 0x000fe40000000f00 */
[----:B-12-45:R-:W-:Y:S05]  /*18f20*/  CALL.REL.NOINC `($__internal_1_$__cuda_sm70_shflsync_idx_p) ;  /* 0x00009f0000007944 */ /* 0x036fea0003c00000 */
[C---:B------:R-:W-:Y:S01]  /*18f30*/  IMAD.SHL.U32 R5, R214.reuse, 0x2, RZ ;  /* 0x00000002d6057824 */ /* 0x040fe200078e00ff */
[----:B------:R-:W-:Y:S01]  /*18f40*/  ISETP.GE.AND P3, PT, R217, c[0x0][0x1d4], PT ;  /* 0x00007500d9007a0c */ /* 0x000fe20003f66270 */
[----:B------:R-:W-:Y:S01]  /*18f50*/  IMAD.SHL.U32 R17, R245, 0x2, RZ ;  /* 0x00000002f5117824 */ /* 0x000fe200078e00ff */
[----:B------:R-:W-:Y:S01]  /*18f60*/  SHF.L.U64.HI R16, R214, 0x1, R252 ;  /* 0x00000001d6107819 */ /* 0x000fe200000102fc */
[----:B------:R-:W-:Y:S01]  /*18f70*/  IMAD.SHL.U32 R19, R244, 0x2, RZ ;  /* 0x00000002f4137824 */ /* 0x000fe200078e00ff */
[----:B------:R-:W-:Y:S01]  /*18f80*/  IADD3 R12, P2, R171, R5, RZ ;  /* 0x00000005ab0c7210 */ /* 0x000fe20007f5e0ff */
[----:B------:R-:W-:Y:S01]  /*18f90*/  IMAD.MOV.U32 R169, RZ, RZ, R7 ;  /* 0x000000ffffa97224 */ /* 0x000fe200078e0007 */
[----:B------:R-:W-:Y:S01]  /*18fa0*/  SHF.L.U64.HI R18, R245, 0x1, R248 ;  /* 0x00000001f5127819 */ /* 0x000fe200000102f8 */
[----:B------:R-:W-:Y:S01]  /*18fb0*/  IMAD.MOV.U32 R170, RZ, RZ, 0x1 ;  /* 0x00000001ffaa7424 */ /* 0x000fe200078e00ff */
[C---:B------:R-:W-:Y:S01]  /*18fc0*/  IADD3 R10, P1, R171.reuse, R17, RZ ;  /* 0x00000011ab0a7210 */ /* 0x040fe20007f3e0ff */
[----:B------:R-:W-:Y:S01]  /*18fd0*/  IMAD.X R13, R4, 0x1, R16, P2 ;  /* 0x00000001040d7824 */ /* 0x000fe200010e0610 */
[----:B------:R-:W-:Y:S01]  /*18fe0*/  SHF.L.U64.HI R20, R244, 0x1, R247 ;  /* 0x00000001f4147819 */ /* 0x000fe200000102f7 */
[----:B------:R-:W-:Y:S01]  /*18ff0*/  IMAD.MOV.U32 R172, RZ, RZ, -0x1 ;  /* 0xffffffffffac7424 */ /* 0x000fe200078e00ff */
[----:B------:R-:W-:Y:S01]  /*19000*/  IADD3 R2, P0, R171, R19, RZ ;  /* 0x00000013ab027210 */ /* 0x000fe20007f1e0ff */
[----:B------:R-:W-:Y:S01]  /*19010*/  IMAD.X R11, R4, 0x1, R18, P1 ;  /* 0x00000001040b7824 */ /* 0x000fe200008e0612 */
[----:B------:R-:W-:Y:S01]  /*19020*/  @!PT LDS RZ, [RZ] ;  /* 0x00000000fffff984 */ /* 0x000fe20000000800 */
[----:B------:R-:W-:Y:S01]  /*19030*/  @!PT LDS RZ, [RZ] ;  /* 0x00000000fffff984 */ /* 0x000fe20000000800 */
[----:B------:R-:W-:Y:S01]  /*19040*/  @!PT LDS RZ, [RZ] ;  /* 0x00000000fffff984 */ /* 0x000fe20000000800 */
[----:B------:R1:W-:Y:S01]  /*19050*/  LDGSTS.E.BYPASS.LTC128B.128 [R203+0x6100], [R12.64], !P6 ;  /* 0x061000000ccb7fae */ /* 0x0003e2000f101d46 */
[----:B------:R-:W-:-:S02]  /*19060*/  SEL R14, RZ, 0x10, P6 ;  /* 0x00000010ff0e7807 */ /* 0x000fc40003000000 */
[----:B------:R-:W-:Y:S01]  /*19070*/  IADD3.X R3, R4, R20, RZ, P0, !PT ;  /* 0x0000001404037210 */ /* 0x000fe200007fe4ff */
[----:B------:R2:W-:Y:S04]  /*19080*/  LDGSTS.E.BYPASS.LTC128B.128 [R203+0x8100], [R10.64], !P3 ;  /* 0x081000000acb7fae */ /* 0x0005e8000d901d46 */
[----:B------:R3:W-:Y:S01]  /*19090*/  LDGSTS.E.BYPASS.LTC128B.128 [R203+0xa100], [R2.64], !P5 ;  /* 0x0a10000002cb7fae */ /* 0x0007e2000e901d46 */
[----:B-1----:R-:W-:Y:S01]  /*190a0*/  SEL R13, RZ, 0x10, P3 ;  /* 0x00000010ff0d7807 */ /* 0x002fe20001800000 */
[----:B------:R-:W-:Y:S01]  /*190b0*/  IMAD.MOV.U32 R12, RZ, RZ, R249 ;  /* 0x000000ffff0c7224 */ /* 0x000fe200078e00f9 */
[----:B---3--:R-:W-:Y:S02]  /*190c0*/  MOV R3, 0x181f ;  /* 0x0000181f00037802 */ /* 0x008fe40000000f00 */
[----:B------:R-:W-:-:S02]  /*190d0*/  MOV R2, 0x190f0 ;  /* 0x000190f000027802 */ /* 0x000fc40000000f00 */
[----:B--2---:R-:W-:Y:S05]  /*190e0*/  CALL.REL.NOINC `($__internal_1_$__cuda_sm70_shflsync_idx_p) ;  /* 0x00009d4000007944 */ /* 0x004fea0003c00000 */
        /* <DEDUP_REMOVED lines=9> */
.L_x_380:
[----:B------:R-:W-:Y:S01]  /*19180*/  IMAD.MOV.U32 R169, RZ, RZ, R5 ;  /* 0x000000ffffa97224 */ /* 0x000fe200078e0005 */
[----:B------:R-:W-:Y:S01]  /*19190*/  MOV R3, 0x1c1f ;  /* 0x00001c1f00037802 */ /* 0x000fe20000000f00 */
[----:B------:R-:W-:Y:S01]  /*191a0*/  IMAD.MOV.U32 R170, RZ, RZ, RZ ;  /* 0x000000ffffaa7224 */ /* 0x000fe200078e00ff */
[----:B------:R-:W-:-:S02]  /*191b0*/  MOV R172, 0xffffffff ;  /* 0xffffffff00ac7802 */ /* 0x000fc40000000f00 */
[----:B------:R-:W-:Y:S02]  /*191c0*/  MOV R2, 0x191e0 ;  /* 0x000191e000027802 */ /* 0x000fe40000000f00 */
[----:B----4-:R-:W-:Y:S05]  /*191d0*/  CALL.REL.NOINC `($__internal_1_$__cuda_sm70_shflsync_idx_p) ;  /* 0x00009c5000007944 */ /* 0x010fea0003c00000 */
[----:B------:R-:W-:Y:S01]  /*191e0*/  MOV R3, R171 ;  /* 0x000000ab00037202 */ /* 0x000fe20000000f00 */
[----:B------:R-:W-:Y:S05]  /*191f0*/  BRA `(.L_x_487) ;  /* 0xffff02a000007947 */ /* 0x000fea000383ffff */
.L_x_385:
[----:B------:R-:W-:Y:S01]  /*19200*/  IMAD.MOV.U32 R169, RZ, RZ, R5 ;  /* 0x000000ffffa97224 */ /* 0x000fe200078e0005 */
[----:B------:R-:W-:Y:S01]  /*19210*/  MOV R3, 0x1c1f ;  /* 0x00001c1f00037802 */ /* 0x000fe20000000f00 */
[----:B------:R-:W-:Y:S01]  /*19220*/  IMAD.MOV.U32 R170, RZ, RZ, 0x1 ;  /* 0x00000001ffaa7424 */ /* 0x000fe200078e00ff */
[----:B------:R-:W-:Y:S02]  /*19230*/  MOV R172, 0xffffffff ;  /* 0xffffffff00ac7802 */ /* 0x000fe40000000f00 */
[----:B------:R-:W-:Y:S02]  /*19240*/  MOV R2, 0x19260 ;  /* 0x0001926000027802 */ /* 0x000fe40000000f00 */
[----:B------:R-:W-:Y:S05]  /*19250*/  CALL.REL.NOINC `($__internal_1_$__cuda_sm70_shflsync_idx_p) ;  /* 0x00009bd000007944 */ /* 0x000fea0003c00000 */
[----:B------:R-:W-:Y:S01]  /*19260*/  MOV R3, R171 ;  /* 0x000000ab00037202 */ /* 0x000fe20000000f00 */
[----:B------:R-:W-:Y:S05]  /*19270*/  BRA `(.L_x_488) ;  /* 0xffff08a000007947 */ /* 0x000fea000383ffff */
.L_x_390:
[----:B------:R-:W-:Y:S01]  /*19280*/  IMAD.MOV.U32 R4, RZ, RZ, R102 ;  /* 0x000000ffff047224 */ /* 0x000fe200078e0066 */
[----:B------:R-:W-:Y:S02]  /*19290*/  MOV R0, 0x2 ;  /* 0x0000000200007802 */ /* 0x000fe40000000f00 */
[----:B------:R-:W-:-:S02]  /*192a0*/  MOV R2, 0x192c0 ;  /* 0x000192c000027802 */ /* 0x000fc40000000f00 */
[----:B------:R-:W-:Y:S05]  /*192b0*/  CALL.REL.NOINC `($__internal_0_$__cuda_sm70_shflsync_bfly_p) ;  /* 0x00009b1000007944 */ /* 0x000fea0003c00000 */
[----:B------:R-:W-:Y:S05]  /*192c0*/  BRA `(.L_x_489) ;  /* 0xffff10c000007947 */ /* 0x000fea000383ffff */
.L_x_391:
[----:B------:R-:W-:Y:S01]  /*192d0*/  IMAD.MOV.U32 R4, RZ, RZ, R102 ;  /* 0x000000ffff047224 */ /* 0x000fe200078e0066 */
[----:B------:R-:W-:-:S02]  /*192e0*/  MOV R0, 0x1 ;  /* 0x0000000100007802 */ /* 0x000fc40000000f00 */
[----:B------:R-:W-:Y:S02]  /*192f0*/  MOV R2, 0x19310 ;  /* 0x0001931000027802 */ /* 0x000fe40000000f00 */
[----:B------:R-:W-:Y:S05]  /*19300*/  CALL.REL.NOINC `($__internal_0_$__cuda_sm70_shflsync_bfly_p) ;  /* 0x00009ac000007944 */ /* 0x000fea0003c00000 */
[----:B------:R-:W-:Y:S01]  /*19310*/  FMNMX.FTZ R102, R102, R0, !PT ;  /* 0x0000000066667209 */ /* 0x000fe20007810000 */
[----:B------:R-:W-:Y:S01]  /*19320*/  IMAD.MOV.U32 R4, RZ, RZ, R5 ;  /* 0x000000ffff047224 */ /* 0x000fe200078e0005 */
[----:B------:R-:W-:Y:S01]  /*19330*/  MOV R2, 0x19360 ;  /* 0x0001936000027802 */ /* 0x000fe20000000f00 */
[----:B------:R-:W-:Y:S02]  /*19340*/  IMAD.MOV.U32 R0, RZ, RZ, 0x2 ;  /* 0x00000002ff007424 */ /* 0x000fe400078e00ff */
[----:B------:R-:W-:Y:S05]  /*19350*/  CALL.REL.NOINC `($__internal_0_$__cuda_sm70_shflsync_bfly_p) ;  /* 0x00009a7000007944 */ /* 0x000fea0003c00000 */
[----:B------:R-:W-:Y:S01]  /*19360*/  FMNMX.FTZ R5, R5, R0, !PT ;  /* 0x0000000005057209 */ /* 0x000fe20007810000 */
[----:B------:R-:W-:Y:S01]  /*19370*/  IMAD.MOV.U32 R0, RZ, RZ, 0x1 ;  /* 0x00000001ff007424 */ /* 0x000fe200078e00ff */
[----:B------:R-:W-:-:S03]  /*19380*/  MOV R2, 0x193b0 ;  /* 0x000193b000027802 */ /* 0x000fc60000000f00 */
[----:B------:R-:W-:Y:S02]  /*19390*/  IMAD.MOV.U32 R4, RZ, RZ, R5 ;  /* 0x000000ffff047224 */ /* 0x000fe400078e0005 */
[----:B------:R-:W-:Y:S05]  /*193a0*/  CALL.REL.NOINC `($__internal_0_$__cuda_sm70_shflsync_bfly_p) ;  /* 0x00009a2000007944 */ /* 0x000fea0003c00000 */
[----:B------:R-:W-:Y:S01]  /*193b0*/  MOV R100, R0 ;  /* 0x0000000000647202 */ /* 0x000fe20000000f00 */
[----:B------:R-:W-:Y:S05]  /*193c0*/  BRA `(.L_x_490) ;  /* 0xffff103000007947 */ /* 0x000fea000383ffff */
.L_x_399:
[----:B------:R-:W-:Y:S01]  /*193d0*/  MOV R3, 0x181f ;  /* 0x0000181f00037802 */ /* 0x000fe20000000f00 */
[----:B------:R-:W-:Y:S01]  /*193e0*/  IMAD.MOV.U32 R169, RZ, RZ, R5 ;  /* 0x000000ffffa97224 */ /* 0x000fe200078e0005 */
[----:B------:R-:W-:Y:S01]  /*193f0*/  MOV R172, 0xffffffff ;  /* 0xffffffff00ac7802 */ /* 0x000fe20000000f00 */
[----:B------:R-:W-:Y:S01]  /*19400*/  IMAD.MOV.U32 R170, RZ, RZ, RZ ;  /* 0x000000ffffaa7224 */ /* 0x000fe200078e00ff */
[----:B------:R-:W-:Y:S02]  /*19410*/  MOV R2, 0x19430 ;  /* 0x0001943000027802 */ /* 0x000fe40000000f00 */
[----:B-1234-:R-:W-:Y:S05]  /*19420*/  CALL.REL.NOINC `($__internal_1_$__cuda_sm70_shflsync_idx_p) ;  /* 0x00009a0000007944 */ /* 0x01efea0003c00000 */
[----:B------:R-:W-:Y:S01]  /*19430*/  MOV R4, R171 ;  /* 0x000000ab00047202 */ /* 0x000fe20000000f00 */
[----:B------:R-:W-:-:S05]  /*19440*/  BRA `(.L_x_491) ;  /* 0xffff253000007947 */ /* 0x000fca000383ffff */
.L_x_400:
[----:B------:R-:W-:Y:S01]  /*19450*/  MOV R3, 0x181f ;  /* 0x0000181f00037802 */ /* 0x000fe20000000f00 */
[----:B------:R-:W-:Y:S01]  /*19460*/  IMAD.MOV.U32 R169, RZ, RZ, R15 ;  /* 0x000000ffffa97224 */ /* 0x000fe200078e000f */
[----:B------:R-:W-:Y:S01]  /*19470*/  MOV R172, 0xffffffff ;  /* 0xffffffff00ac7802 */ /* 0x000fe20000000f00 */
[----:B------:R-:W-:Y:S01]  /*19480*/  IMAD.MOV.U32 R170, RZ, RZ, RZ ;  /* 0x000000ffffaa7224 */ /* 0x000fe200078e00ff */
[----:B------:R-:W-:Y:S02]  /*19490*/  MOV R2, 0x194b0 ;  /* 0x000194b000027802 */ /* 0x000fe40000000f00 */
[----:B-1234-:R-:W-:Y:S05]  /*194a0*/  CALL.REL.NOINC `($__internal_1_$__cuda_sm70_shflsync_idx_p) ;  /* 0x0000998000007944 */ /* 0x01efea0003c00000 */
[----:B------:R-:W-:Y:S01]  /*194b0*/  IADD3 R12, P0, R171, R216, RZ ;  /* 0x000000d8ab0c7210 */ /* 0x000fe20007f1e0ff */
[----:B------:R-:W-:Y:S01]  /*194c0*/  IMAD.MOV.U32 R14, RZ, RZ, R213 ;  /* 0x000000ffff0e7224 */ /* 0x000fe200078e00d5 */
[----:B------:R-:W-:Y:S02]  /*194d0*/  ISETP.GE.AND P1, PT, R217, c[0x0][0x1d4], PT ;  /* 0x00007500d9007a0c */ /* 0x000fe40003f26270 */
[----:B------:R-:W-:Y:S01]  /*194e0*/  MOV R169, R5 ;  /* 0x0000000500a97202 */ /* 0x000fe20000000f00 */
[C---:B------:R-:W-:Y:S01]  /*194f0*/  IMAD.X R13, R4.reuse, 0x1, R200, P0 ;  /* 0x00000001040d7824 */ /* 0x040fe200000e06c8 */
[C---:B------:R-:W-:Y:S01]  /*19500*/  IADD3 R6, P0, R171.reuse, R198, RZ ;  /* 0x000000c6ab067210 */ /* 0x040fe20007f1e0ff */
[----:B------:R-:W-:Y:S01]  /*19510*/  IMAD.MOV.U32 R5, RZ, RZ, R249 ;  /* 0x000000ffff057224 */ /* 0x000fe200078e00f9 */
[----:B------:R-:W-:Y:S02]  /*19520*/  MOV R170, 0x1 ;  /* 0x0000000100aa7802 */ /* 0x000fe40000000f00 */
[----:B------:R-:W-:Y:S01]  /*19530*/  @!PT LDS RZ, [RZ] ;  /* 0x00000000fffff984 */ /* 0x000fe20000000800 */
[----:B------:R-:W-:Y:S01]  /*19540*/  @!PT LDS RZ, [RZ] ;  /* 0x00000000fffff984 */ /* 0x000fe20000000800 */
[----:B------:R-:W-:Y:S01]  /*19550*/  @!PT LDS RZ, [RZ] ;  /* 0x00000000fffff984 */ /* 0x000fe20000000800 */
[----:B------:R1:W-:Y:S01]  /*19560*/  LDGSTS.E.BYPASS.LTC128B.128 [R204], [R12.64], !P6 ;  /* 0x000000000ccc7fae */ /* 0x0003e2000f101d46 */
[C---:B------:R-:W-:Y:S01]  /*19570*/  IMAD.X R7, R4.reuse, 0x1, R199, P0 ;  /* 0x0000000104077824 */ /* 0x040fe200000e06c7 */
[----:B------:R-:W-:Y:S02]  /*19580*/  IADD3 R2, P0, R171, R196, RZ ;  /* 0x000000c4ab027210 */ /* 0x000fe40007f1e0ff */
[----:B------:R-:W-:Y:S02]  /*19590*/  MOV R172, 0xffffffff ;  /* 0xffffffff00ac7802 */ /* 0x000fe40000000f00 */
[----:B------:R1:W-:Y:S01]  /*195a0*/  LDGSTS.E.BYPASS.LTC128B.128 [R204+0x2000], [R6.64], !P1 ;  /* 0x0200000006cc7fae */ /* 0x0003e2000c901d46 */
[----:B------:R-:W-:Y:S05]  /*195b0*/  IMAD.X R3, R4, 0x1, R197, P0 ;  /* 0x0000000104037824 */ /* 0x000fea00000e06c5 */
[----:B------:R2:W-:Y:S02]  /*195c0*/  LDGSTS.E.BYPASS.LTC128B.128 [R204+0x4000], [R2.64], !P5 ;  /* 0x0400000002cc7fae */ /* 0x0005e4000e901d46 */
[----:B--2---:R-:W-:Y:S01]  /*195d0*/  MOV R2, 0x19600 ;  /* 0x0001960000027802 */ /* 0x004fe20000000f00 */
[----:B------:R-:W-:Y:S02]  /*195e0*/  IMAD.MOV.U32 R3, RZ, RZ, 0x181f ;  /* 0x0000181fff037424 */ /* 0x000fe400078e00ff */
[----:B-1----:R-:W-:Y:S05]  /*195f0*/  CALL.REL.NOINC `($__internal_1_$__cuda_sm70_shflsync_idx_p) ;  /* 0x0000983000007944 */ /* 0x002fea0003c00000 */
[----:B------:R-:W-:Y:S01]  /*19600*/  MOV R169, R15 ;  /* 0x0000000f00a97202 */ /* 0x000fe20000000f00 */
[----:B------:R-:W-:Y:S01]  /*19610*/  IMAD.MOV.U32 R4, RZ, RZ, R171 ;  /* 0x000000ffff047224 */ /* 0x000fe200078e00ab */
[----:B------:R-:W-:Y:S01]  /*19620*/  MOV R3, 0x181f ;  /* 0x0000181f00037802 */ /* 0x000fe20000000f00 */
[----:B------:R-:W-:Y:S01]  /*19630*/  IMAD.MOV.U32 R170, RZ, RZ, 0x1 ;  /* 0x00000001ffaa7424 */ /* 0x000fe200078e00ff */
[----:B------:R-:W-:Y:S01]  /*19640*/  MOV R2, 0x19670 ;  /* 0x0001967000027802 */ /* 0x000fe20000000f00 */
[----:B------:R-:W-:Y:S02]  /*19650*/  IMAD.MOV.U32 R172, RZ, RZ, -0x1 ;  /* 0xffffffffffac7424 */ /* 0x000fe400078e00ff */
[----:B------:R-:W-:Y:S05]  /*19660*/  CALL.REL.NOINC `($__internal_1_$__cuda_sm70_shflsync_idx_p) ;  /* 0x000097c000007944 */ /* 0x000fea0003c00000 */
[----:B------:R-:W-:Y:S01]  /*19670*/  MOV R0, R171 ;  /* 0x000000ab00007202 */ /* 0x000fe20000000f00 */
[----:B------:R-:W-:-:S05]  /*19680*/  BRA `(.L_x_492) ;  /* 0xffff241000007947 */ /* 0x000fca000383ffff */
.L_x_403:
[----:B------:R-:W-:Y:S01]  /*19690*/  MOV R3, 0x181f ;  /* 0x0000181f00037802 */ /* 0x000fe20000000f00 */
[----:B------:R-:W-:Y:S01]  /*196a0*/  IMAD.MOV.U32 R169, RZ, RZ, R5 ;  /* 0x000000ffffa97224 */ /* 0x000fe200078e0005 */
[----:B------:R-:W-:Y:S01]  /*196b0*/  MOV R172, 0xffffffff ;  /* 0xffffffff00ac7802 */ /* 0x000fe20000000f00 */
[----:B------:R-:W-:Y:S01]  /*196c0*/  IMAD.MOV.U32 R170, RZ, RZ, RZ ;  /* 0x000000ffffaa7224 */ /* 0x000fe200078e00ff */
[----:B------:R-:W-:Y:S02]  /*196d0*/  MOV R2, 0x196f0 ;  /* 0x000196f000027802 */ /* 0x000fe40000000f00 */
[----:B-1----:R-:W-:Y:S05]  /*196e0*/  CALL.REL.NOINC `($__internal_1_$__cuda_sm70_shflsync_idx_p) ;  /* 0x0000974000007944 */ /* 0x002fea0003c00000 */
[----:B------:R-:W-:Y:S01]  /*196f0*/  MOV R4, R171 ;  /* 0x000000ab00047202 */ /* 0x000fe20000000f00 */
[----:B------:R-:W-:-:S05]  /*19700*/  BRA `(.L_x_493) ;  /* 0xffff344000007947 */ /* 0x000fca000383ffff */
.L_x_404:
[----:B------:R-:W-:Y:S01]  /*19710*/  MOV R3, 0x181f ;  /* 0x0000181f00037802 */ /* 0x000fe20000000f00 */
[----:B------:R-:W-:Y:S01]  /*19720*/  IMAD.MOV.U32 R169, RZ, RZ, R11 ;  /* 0x000000ffffa97224 */ /* 0x000fe200078e000b */
[----:B------:R-:W-:Y:S01]  /*19730*/  MOV R172, 0xffffffff ;  /* 0xffffffff00ac7802 */ /* 0x000fe20000000f00 */
[----:B------:R-:W-:Y:S01]  /*19740*/  IMAD.MOV.U32 R170, RZ, RZ, RZ ;  /* 0x000000ffffaa7224 */ /* 0x000fe200078e00ff */
[----:B------:R-:W-:Y:S02]  /*19750*/  MOV R2, 0x19770 ;  /* 0x0001977000027802 */ /* 0x000fe40000000f00 */
[----:B-123--:R-:W-:Y:S05]  /*19760*/  CALL.REL.NOINC `($__internal_1_$__cuda_sm70_shflsync_idx_p) ;  /* 0x000096c000007944 */ /* 0x00efea0003c00000 */
        /* <DEDUP_REMOVED lines=11> */
[----:B------:R1:W-:Y:S01]  /*19820*/  LDGSTS.E.BYPASS.LTC128B.128 [R203+0x6100], [R8.64], !P6 ;  /* 0x0610000008cb7fae */ /* 0x0003e2000f101d46 */
        /* <DEDUP_REMOVED lines=18> */
.L_x_405:
        /* <DEDUP_REMOVED lines=8> */
.L_x_410:
[----:B------:R-:W-:Y:S01]  /*199d0*/  MOV R3, 0x1c1f ;  /* 0x00001c1f00037802 */ /* 0x000fe20000000f00 */
[----:B------:R-:W-:Y:S01]  /*199e0*/  IMAD.MOV.U32 R169, RZ, RZ, R4 ;  /* 0x000000ffffa97224 */ /* 0x000fe200078e0004 */
[----:B------:R-:W-:Y:S01]  /*199f0*/  MOV R172, 0xffffffff ;  /* 0xffffffff00ac7802 */ /* 0x000fe20000000f00 */
[----:B------:R-:W-:Y:S01]  /*19a00*/  IMAD.MOV.U32 R170, RZ, RZ, 0x1 ;  /* 0x00000001ffaa7424 */ /* 0x000fe200078e00ff */
[----:B------:R-:W-:Y:S02]  /*19a10*/  MOV R2, 0x19a30 ;  /* 0x00019a3000027802 */ /* 0x000fe40000000f00 */
[----:B--2---:R-:W-:Y:S05]  /*19a20*/  CALL.REL.NOINC `($__internal_1_$__cuda_sm70_shflsync_idx_p) ;  /* 0x0000940000007944 */ /* 0x004fea0003c00000 */
[----:B------:R-:W-:Y:S01]  /*19a30*/  MOV R3, R171 ;  /* 0x000000ab00037202 */ /* 0x000fe20000000f00 */
[----:B------:R-:W-:-:S05]  /*19a40*/  BRA `(.L_x_496) ;  /* 0xffff392000007947 */ /* 0x000fca000383ffff */
.L_x_415:
[----:B------:R-:W-:Y:S02]  /*19a50*/  MOV R0, 0x2 ;  /* 0x0000000200007802 */ /* 0x000fe40000000f00 */
[----:B------:R-:W-:Y:S02]  /*19a60*/  MOV R2, 0x19a80 ;  /* 0x00019a8000027802 */ /* 0x000fe40000000f00 */
[----:B------:R-:W-:Y:S05]  /*19a70*/  CALL.REL.NOINC `($__internal_0_$__cuda_sm70_shflsync_bfly_p) ;  /* 0x0000935000007944 */ /* 0x000fea0003c00000 */
[----:B------:R-:W-:-:S05]  /*19a80*/  BRA `(.L_x_497) ;  /* 0xffff3fb000007947 */ /* 0x000fca000383ffff */
.L_x_416:
[----:B------:R-:W-:Y:S01]  /*19a90*/  MOV R0, 0x1 ;  /* 0x0000000100007802 */ /* 0x000fe20000000f00 */
[----:B-1----:R-:W-:Y:S01]  /*19aa0*/  IMAD.MOV.U32 R4, RZ, RZ, R101 ;  /* 0x000000ffff047224 */ /* 0x002fe200078e0065 */
[----:B------:R-:W-:Y:S02]  /*19ab0*/  MOV R2, 0x19ad0 ;  /* 0x00019ad000027802 */ /* 0x000fe40000000f00 */
[----:B------:R-:W-:Y:S05]  /*19ac0*/  CALL.REL.NOINC `($__internal_0_$__cuda_sm70_shflsync_bfly_p) ;  /* 0x0000930000007944 */ /* 0x000fea0003c00000 */
[----:B------:R-:W-:Y:S01]  /*19ad0*/  IMAD.MOV.U32 R4, RZ, RZ, R5 ;  /* 0x000000ffff047224 */ /* 0x000fe200078e0005 */
[----:B------:R-:W-:Y:S01]  /*19ae0*/  FMNMX.FTZ R101, R101, R0, !PT ;  /* 0x0000000065657209 */ /* 0x000fe20007810000 */
[----:B------:R-:W-:Y:S01]  /*19af0*/  IMAD.MOV.U32 R0, RZ, RZ, 0x2 ;  /* 0x00000002ff007424 */ /* 0x000fe200078e00ff */
[----:B------:R-:W-:Y:S02]  /*19b00*/  MOV R2, 0x19b20 ;  /* 0x00019b2000027802 */ /* 0x000fe40000000f00 */
[----:B------:R-:W-:Y:S05]  /*19b10*/  CALL.REL.NOINC `($__internal_0_$__cuda_sm70_shflsync_bfly_p) ;  /* 0x000092b000007944 */ /* 0x000fea0003c00000 */
[----:B------:R-:W-:Y:S01]  /*19b20*/  FMNMX.FTZ R4, R5, R0, !PT ;  /* 0x0000000005047209 */ /* 0x000fe20007810000 */
[----:B------:R-:W-:Y:S01]  /*19b30*/  IMAD.MOV.U32 R0, RZ, RZ, 0x1 ;  /* 0x00000001ff007424 */ /* 0x000fe200078e00ff */
[----:B------:R-:W-:Y:S02]  /*19b40*/  MOV R2, 0x19b60 ;  /* 0x00019b6000027802 */ /* 0x000fe40000000f00 */
[----:B------:R-:W-:Y:S05]  /*19b50*/  CALL.REL.NOINC `($__internal_0_$__cuda_sm70_shflsync_bfly_p) ;  /* 0x0000927000007944 */ /* 0x000fea0003c00000 */
[----:B------:R-:W-:-:S05]  /*19b60*/  BRA `(.L_x_498) ;  /* 0xffff3f4000007947 */ /* 0x000fca000383ffff */
.L_x_425:
        /* <DEDUP_REMOVED lines=8> */
.L_x_426:
[----:B------:R-:W-:Y:S01]  /*19bf0*/  MOV R3, 0x181f ;  /* 0x0000181f00037802 */ /* 0x000fe20000000f00 */
[----:B------:R-:W-:Y:S01]  /*19c00*/  IMAD.MOV.U32 R169, RZ, RZ, R15 ;  /* 0x000000ffffa97224 */ /* 0x000fe200078e000f */
[----:B------:R-:W-:Y:S01]  /*19c10*/  MOV R172, 0xffffffff ;  /* 0xffffffff00ac7802 */ /* 0x000fe20000000f00 */
[----:B------:R-:W-:Y:S01]  /*19c20*/  IMAD.MOV.U32 R170, RZ, RZ, RZ ;  /* 0x000000ffffaa7224 */ /* 0x000fe200078e00ff */
[----:B------:R-:W-:Y:S02]  /*19c30*/  MOV R2, 0x19c50 ;  /* 0x00019c5000027802 */ /* 0x000fe40000000f00 */
[----:B-1234-:R-:W-:Y:S05]  /*19c40*/  CALL.REL.NOINC `($__internal_1_$__cuda_sm70_shflsync_idx_p) ;  /* 0x000091e000007944 */ /* 0x01efea0003c00000 */
[C---:B------:R-:W-:Y:S01]  /*19c50*/  IADD3 R12, P0, R171.reuse, R228, RZ ;  /* 0x000000e4ab0c7210 */ /* 0x040fe20007f1e0ff */
[----:B------:R-:W-:Y:S01]  /*19c60*/  IMAD.MOV.U32 R169, RZ, RZ, R5 ;  /* 0x000000ffffa97224 */ /* 0x000fe200078e0005 */
[----:B------:R-:W-:Y:S01]  /*19c70*/  MOV R14, R229 ;  /* 0x000000e5000e7202 */ /* 0x000fe20000000f00 */
[----:B------:R-:W-:Y:S01]  /*19c80*/  IMAD.MOV.U32 R5, RZ, RZ, R249 ;  /* 0x000000ffff057224 */ /* 0x000fe200078e00f9 */
[----:B------:R-:W-:Y:S01]  /*19c90*/  MOV R170, 0x1 ;  /* 0x0000000100aa7802 */ /* 0x000fe20000000f00 */
[C---:B------:R-:W-:Y:S01]  /*19ca0*/  IMAD.X R13, R4.reuse, 0x1, R200, P0 ;  /* 0x00000001040d7824 */ /* 0x040fe200000e06c8 */
[C---:B------:R-:W-:Y:S02]  /*19cb0*/  IADD3 R6, P0, R171.reuse, R198, RZ ;  /* 0x000000c6ab067210 */ /* 0x040fe40007f1e0ff */
[----:B------:R-:W-:Y:S02]  /*19cc0*/  MOV R172, 0xffffffff ;  /* 0xffffffff00ac7802 */ /* 0x000fe40000000f00 */
[----:B------:R-:W-:Y:S01]  /*19cd0*/  @!PT LDS RZ, [RZ] ;  /* 0x00000000fffff984 */ /* 0x000fe20000000800 */
[----:B------:R-:W-:Y:S01]  /*19ce0*/  @!PT LDS RZ, [RZ] ;  /* 0x00000000fffff984 */ /* 0x000fe20000000800 */
[----:B------:R-:W-:Y:S01]  /*19cf0*/  @!PT LDS RZ, [RZ] ;  /* 0x00000000fffff984 */ /* 0x000fe20000000800 */
[----:B------:R1:W-:Y:S01]  /*19d00*/  LDGSTS.E.BYPASS.LTC128B.128 [R204], [R12.64], !P2 ;  /* 0x000000000ccc7fae */ /* 0x0003e2000d101d46 */
[C---:B------:R-:W-:Y:S01]  /*19d10*/  IMAD.X R7, R4.reuse, 0x1, R199, P0 ;  /* 0x0000000104077824 */ /* 0x040fe200000e06c7 */
[----:B------:R-:W-:Y:S04]  /*19d20*/  IADD3 R2, P0, R171, R196, RZ ;  /* 0x000000c4ab027210 */ /* 0x000fe80007f1e0ff */
[----:B------:R1:W-:Y:S01]  /*19d30*/  LDGSTS.E.BYPASS.LTC128B.128 [R204+0x2000], [R6.64], !P3 ;  /* 0x0200000006cc7fae */ /* 0x0003e2000d901d46 */
[----:B------:R-:W-:Y:S05]  /*19d40*/  IADD3.X R3, R4, R197, RZ, P0, !PT ;  /* 0x000000c504037210 */ /* 0x000fea00007fe4ff */
        /* <DEDUP_REMOVED lines=13> */
.L_x_429:
[----:B------:R-:W-:Y:S01]  /*19e20*/  MOV R3, 0x181f ;  /* 0x0000181f00037802 */ /* 0x000fe20000000f00 */
[----:B------:R-:W-:Y:S01]  /*19e30*/  IMAD.MOV.U32 R169, RZ, RZ, R5 ;  /* 0x000000ffffa97224 */ /* 0x000fe200078e0005 */
[----:B------:R-:W-:Y:S01]  /*19e40*/  MOV R172, 0xffffffff ;  /* 0xffffffff00ac7802 */ /* 0x000fe20000000f00 */
[----:B------:R-:W-:Y:S01]  /*19e50*/  IMAD.MOV.U32 R170, RZ, RZ, RZ ;  /* 0x000000ffffaa7224 */ /* 0x000fe200078e00ff */
[----:B------:R-:W-:Y:S02]  /*19e60*/  MOV R2, 0x19e80 ;  /* 0x00019e8000027802 */ /* 0x000fe40000000f00 */
[----:B-1--4-:R-:W-:Y:S05]  /*19e70*/  CALL.REL.NOINC `($__internal_1_$__cuda_sm70_shflsync_idx_p) ;  /* 0x00008fb000007944 */ /* 0x012fea0003c00000 */
[----:B------:R-:W-:Y:S01]  /*19e80*/  MOV R4, R171 ;  /* 0x000000ab00047202 */ /* 0x000fe20000000f00 */
[----:B------:R-:W-:-:S05]  /*19e90*/  BRA `(.L_x_501) ;  /* 0xffff6a9000007947 */ /* 0x000fca000383ffff */
.L_x_430:
        /* <DEDUP_REMOVED lines=17> */
[----:B------:R1:W-:Y:S01]  /*19fb0*/  LDGSTS.E.BYPASS.LTC128B.128 [R203+0x6100], [R8.64], !P2 ;  /* 0x0610000008cb7fae */ /* 0x0003e2000d101d46 */
        /* <DEDUP_REMOVED lines=17> */
.L_x_431:
[----:B------:R-:W-:Y:S02]  /*1a0d0*/  MOV R0, 0x2 ;  /* 0x0000000200007802 */ /* 0x000fe40000000f00 */
[----:B------:R-:W-:Y:S02]  /*1a0e0*/  MOV R2, 0x1a100 ;  /* 0x0001a10000027802 */ /* 0x000fe40000000f00 */
[----:B----4-:R-:W-:Y:S05]  /*1a0f0*/  CALL.REL.NOINC `($__internal_0_$__cuda_sm70_shflsync_bfly_p) ;  /* 0x00008cd000007944 */ /* 0x010fea0003c00000 */
[----:B------:R-:W-:-:S05]  /*1a100*/  BRA `(.L_x_503) ;  /* 0xffff6ca000007947 */ /* 0x000fca000383ffff */
.L_x_432:
[----:B------:R-:W-:Y:S01]  /*1a110*/  MOV R0, 0x1 ;  /* 0x0000000100007802 */ /* 0x000fe20000000f00 */
[----:B-1----:R-:W-:Y:S01]  /*1a120*/  IMAD.MOV.U32 R4, RZ, RZ, R102 ;  /* 0x000000ffff047224 */ /* 0x002fe200078e0066 */
[----:B------:R-:W-:Y:S02]  /*1a130*/  MOV R2, 0x1a150 ;  /* 0x0001a15000027802 */ /* 0x000fe40000000f00 */
[----:B----4-:R-:W-:Y:S05]  /*1a140*/  CALL.REL.NOINC `($__internal_0_$__cuda_sm70_shflsync_bfly_p) ;  /* 0x00008c8000007944 */ /* 0x010fea0003c00000 */
        /* <DEDUP_REMOVED lines=10> */
.L_x_435:
        /* <DEDUP_REMOVED lines=8> */
.L_x_438:
        /* <DEDUP_REMOVED lines=8> */
.L_x_439:
[----:B------:R-:W-:Y:S01]  /*1a2f0*/  MOV R3, 0x181f ;  /* 0x0000181f00037802 */ /* 0x000fe20000000f00 */
[----:B------:R-:W-:Y:S01]  /*1a300*/  IMAD.MOV.U32 R169, RZ, RZ, R10 ;  /* 0x000000ffffa97224 */ /* 0x000fe200078e000a */
[----:B------:R-:W-:Y:S01]  /*1a310*/  MOV R172, 0xffffffff ;  /* 0xffffffff00ac7802 */ /* 0x000fe20000000f00 */
[----:B------:R-:W-:Y:S01]  /*1a320*/  IMAD.MOV.U32 R170, RZ, RZ, RZ ;  /* 0x000000ffffaa7224 */ /* 0x000fe200078e00ff */
[----:B------:R-:W-:Y:S02]  /*1a330*/  MOV R2, 0x1a350 ;  /* 0x0001a35000027802 */ /* 0x000fe40000000f00 */
[----:B-123--:R-:W-:Y:S05]  /*1a340*/  CALL.REL.NOINC `($__internal_1_$__cuda_sm70_shflsync_idx_p) ;  /* 0x00008ae000007944 */ /* 0x00efea0003c00000 */
[C---:B------:R-:W-:Y:S01]  /*1a350*/  IADD3 R8, P0, R171.reuse, R206, RZ ;  /* 0x000000ceab087210 */ /* 0x040fe20007f1e0ff */
[----:B------:R-:W-:Y:S01]  /*1a360*/  IMAD.MOV.U32 R169, RZ, RZ, R5 ;  /* 0x000000ffffa97224 */ /* 0x000fe200078e0005 */
[----:B------:R-:W-:Y:S02]  /*1a370*/  MOV R170, 0x1 ;  /* 0x0000000100aa7802 */ /* 0x000fe40000000f00 */
[----:B------:R-:W-:Y:S01]  /*1a380*/  MOV R172, 0xffffffff ;  /* 0xffffffff00ac7802 */ /* 0x000fe20000000f00 */
[C---:B------:R-:W-:Y:S01]  /*1a390*/  IMAD.X R9, R4.reuse, 0x1, R197, P0 ;  /* 0x0000000104097824 */ /* 0x040fe200000e06c5 */
[C---:B------:R-:W-:Y:S04]  /*1a3a0*/  IADD3 R6, P0, R171.reuse, R196, RZ ;  /* 0x000000c4ab067210 */ /* 0x040fe80007f1e0ff */
        /* <DEDUP_REMOVED lines=21> */
.L_x_440:
        /* <DEDUP_REMOVED lines=8> */
.L_x_445:
        /* <DEDUP_REMOVED lines=8> */
.L_x_450:
[----:B------:R-:W-:Y:S02]  /*1a600*/  MOV R0, 0x2 ;  /* 0x0000000200007802 */ /* 0x000fe40000000f00 */
[----:B------:R-:W-:Y:S02]  /*1a610*/  MOV R2, 0x1a630 ;  /* 0x0001a63000027802 */ /* 0x000fe40000000f00 */
[----:B------:R-:W-:Y:S05]  /*1a620*/  CALL.REL.NOINC `($__internal_0_$__cuda_sm70_shflsync_bfly_p) ;  /* 0x000087a000007944 */ /* 0x000fea0003c00000 */
[----:B------:R-:W-:-:S05]  /*1a630*/  BRA `(.L_x_510) ;  /* 0xffffa09000007947 */ /* 0x000fca000383ffff */
.L_x_451:
        /* <DEDUP_REMOVED lines=14> */
.L_x_453:
[----:B------:R-:W-:Y:S01]  /*1a720*/  IMAD.MOV.U32 R4, RZ, RZ, R220 ;  /* 0x000000ffff047224 */ /* 0x000fe200078e00dc */
[----:B------:R-:W-:-:S02]  /*1a730*/  MOV R0, 0x2 ;  /* 0x0000000200007802 */ /* 0x000fc40000000f00 */
[----:B------:R-:W-:Y:S02]  /*1a740*/  MOV R2, 0x1a760 ;  /* 0x0001a76000027802 */ /* 0x000fe40000000f00 */
[----:B------:R-:W-:Y:S05]  /*1a750*/  CALL.REL.NOINC `($__internal_0_$__cuda_sm70_shflsync_bfly_p) ;  /* 0x0000867000007944 */ /* 0x000fea0003c00000 */
[----:B------:R-:W-:Y:S01]  /*1a760*/  MOV R5, R0 ;  /* 0x0000000000057202 */ /* 0x000fe20000000f00 */
[----:B------:R-:W-:Y:S05]  /*1a770*/  BRA `(.L_x_512) ;  /* 0xffffb75000007947 */ /* 0x000fea000383ffff */
.L_x_454:
[----:B------:R-:W-:Y:S01]  /*1a780*/  IMAD.MOV.U32 R4, RZ, RZ, R5 ;  /* 0x000000ffff047224 */ /* 0x000fe200078e0005 */
[----:B------:R-:W-:Y:S02]  /*1a790*/  MOV R0, 0x1 ;  /* 0x0000000100007802 */ /* 0x000fe40000000f00 */
[----:B------:R-:W-:Y:S02]  /*1a7a0*/  MOV R2, 0x1a7c0 ;  /* 0x0001a7c000027802 */ /* 0x000fe40000000f00 */
[----:B-1----:R-:W-:Y:S05]  /*1a7b0*/  CALL.REL.NOINC `($__internal_0_$__cuda_sm70_shflsync_bfly_p) ;  /* 0x0000861000007944 */ /* 0x002fea0003c00000 */
[----:B------:R-:W-:Y:S01]  /*1a7c0*/  FADD.FTZ R5, R5, R0 ;  /* 0x0000000005057221 */ /* 0x000fe20000010000 */
[----:B------:R-:W-:Y:S02]  /*1a7d0*/  MOV R4, R221 ;  /* 0x000000dd00047202 */ /* 0x000fe40000000f00 */
[----:B------:R-:W-:Y:S02]  /*1a7e0*/  MOV R0, 0x2 ;  /* 0x0000000200007802 */ /* 0x000fe40000000f00 */
[----:B------:R-:W-:Y:S02]  /*1a7f0*/  MOV R2, 0x1a810 ;  /* 0x0001a81000027802 */ /* 0x000fe40000000f00 */
[----:B------:R-:W-:Y:S05]  /*1a800*/  CALL.REL.NOINC `($__internal_0_$__cuda_sm70_shflsync_bfly_p) ;  /* 0x000085c000007944 */ /* 0x000fea0003c00000 */
[----:B------:R-:W-:Y:S01]  /*1a810*/  FADD.FTZ R4, R221, R0 ;  /* 0x00000000dd047221 */ /* 0x000fe20000010000 */
[----:B------:R-:W-:-:S02]  /*1a820*/  MOV R0, 0x1 ;  /* 0x0000000100007802 */ /* 0x000fc40000000f00 */
[----:B------:R-:W-:Y:S02]  /*1a830*/  MOV R2, 0x1a850 ;  /* 0x0001a85000027802 */ /* 0x000fe40000000f00 */
[----:B------:R-:W-:Y:S05]  /*1a840*/  CALL.REL.NOINC `($__internal_0_$__cuda_sm70_shflsync_bfly_p) ;  /* 0x0000858000007944 */ /* 0x000fea0003c00000 */
[----:B------:R-:W-:Y:S01]  /*1a850*/  MOV R3, R0 ;  /* 0x0000000000037202 */ /* 0x000fe20000000f00 */
[----:B------:R-:W-:Y:S05]  /*1a860*/  BRA `(.L_x_513) ;  /* 0xffffb6d000007947 */ /* 0x000fea000383ffff */
.L_x_466:
[----:B------:R-:W-:Y:S01]  /*1a870*/  IMAD.MOV.U32 R169, RZ, RZ, R12 ;  /* 0x000000ffffa97224 */ /* 0x000fe200078e000c */
[----:B------:R-:W-:Y:S01]  /*1a880*/  MOV R3, 0x181f ;  /* 0x0000181f00037802 */ /* 0x000fe20000000f00 */
[----:B------:R-:W-:Y:S01]  /*1a890*/  IMAD.MOV.U32 R170, RZ, RZ, RZ ;  /* 0x000000ffffaa7224 */ /* 0x000fe200078e00ff */
[----:B------:R-:W-:Y:S02]  /*1a8a0*/  MOV R172, 0xffffffff ;  /* 0xffffffff00ac7802 */ /* 0x000fe40000000f00 */
[----:B------:R-:W-:Y:S02]  /*1a8b0*/  MOV R2, 0x1a8d0 ;  /* 0x0001a8d000027802 */ /* 0x000fe40000000f00 */
[----:B-1---5:R-:W-:Y:S05]  /*1a8c0*/  CALL.REL.NOINC `($__internal_1_$__cuda_sm70_shflsync_idx_p) ;  /* 0x0000856000007944 */ /* 0x022fea0003c00000 */
[----:B------:R-:W-:Y:S01]  /*1a8d0*/  MOV R0, R171 ;  /* 0x000000ab00007202 */ /* 0x000fe20000000f00 */
[----:B------:R-:W-:Y:S05]  /*1a8e0*/  BRA `(.L_x_514) ;  /* 0xffffdaf000007947 */ /* 0x000fea000383ffff */
.L_x_467:
[----:B------:R-:W-:Y:S01]  /*1a8f0*/  IMAD.MOV.U32 R169, RZ, RZ, R14 ;  /* 0x000000ffffa97224 */ /* 0x000fe200078e000e */
[----:B------:R-:W-:Y:S01]  /*1a900*/  MOV R3, 0x181f ;  /* 0x0000181f00037802 */ /* 0x000fe20000000f00 */
[----:B------:R-:W-:Y:S01]  /*1a910*/  IMAD.MOV.U32 R170, RZ, RZ, RZ ;  /* 0x000000ffffaa7224 */ /* 0x000fe200078e00ff */
[----:B------:R-:W-:-:S02]  /*1a920*/  MOV R172, 0xffffffff ;  /* 0xffffffff00ac7802 */ /* 0x000fc40000000f00 */
[----:B------:R-:W-:Y:S02]  /*1a930*/  MOV R2, 0x1a950 ;  /* 0x0001a95000027802 */ /* 0x000fe40000000f00 */
[----:B-123-5:R-:W-:Y:S05]  /*1a940*/  CALL.REL.NOINC `($__internal_1_$__cuda_sm70_shflsync_idx_p) ;  /* 0x000084e000007944 */ /* 0x02efea0003c00000 */
[----:B------:R-:W-:Y:S01]  /*1a950*/  MOV R2, R171 ;  /* 0x000000ab00027202 */ /* 0x000fe20000000f00 */
[----:B------:R-:W-:Y:S05]  /*1a960*/  BRA `(.L_x_515) ;  /* 0xffffda9000007947 */ /* 0x000fea000383ffff */
.L_x_470:
[----:B------:R-:W-:Y:S01]  /*1a970*/  IMAD.MOV.U32 R169, RZ, RZ, R12 ;  /* 0x000000ffffa97224 */ /* 0x000fe200078e000c */
[----:B-1----:R-:W-:Y:S01]  /*1a980*/  MOV R3, 0x181f ;  /* 0x0000181f00037802 */ /* 0x002fe20000000f00 */
[----:B------:R-:W-:Y:S01]  /*1a990*/  IMAD.MOV.U32 R170, RZ, RZ, 0x1 ;  /* 0x00000001ffaa7424 */ /* 0x000fe200078e00ff */
[----:B------:R-:W-:Y:S02]  /*1a9a0*/  MOV R172, 0xffffffff ;  /* 0xffffffff00ac7802 */ /* 0x000fe40000000f00 */
[----:B------:R-:W-:Y:S02]  /*1a9b0*/  MOV R2, 0x1a9d0 ;  /* 0x0001a9d000027802 */ /* 0x000fe40000000f00 */
[----:B--2-4-:R-:W-:Y:S05]  /*1a9c0*/  CALL.REL.NOINC `($__internal_1_$__cuda_sm70_shflsync_idx_p) ;  /* 0x0000846000007944 */ /* 0x014fea0003c00000 */
        /* <DEDUP_REMOVED lines=9> */
.L_x_473:
[----:B------:R-:W-:Y:S01]  /*1aa60*/  IMAD.MOV.U32 R169, RZ, RZ, R12 ;  /* 0x000000ffffa97224 */ /* 0x000fe200078e000c */
[----:B-1----:R-:W-:Y:S01]  /*1aa70*/  MOV R3, 0x181f ;  /* 0x0000181f00037802 */ /* 0x002fe20000000f00 */
[----:B------:R-:W-:Y:S01]  /*1aa80*/  IMAD.MOV.U32 R170, RZ, RZ, 0x2 ;  /* 0x00000002ffaa7424 */ /* 0x000fe200078e00ff */
[----:B------:R-:W-:-:S02]  /*1aa90*/  MOV R172, 0xffffffff ;  /* 0xffffffff00ac7802 */ /* 0x000fc40000000f00 */
[----:B------:R-:W-:Y:S02]  /*1aaa0*/  MOV R2, 0x1aac0 ;  /* 0x0001aac000027802 */ /* 0x000fe40000000f00 */
[----:B---34-:R-:W-:Y:S05]  /*1aab0*/  CALL.REL.NOINC `($__internal_1_$__cuda_sm70_shflsync_idx_p) ;  /* 0x0000837000007944 */ /* 0x018fea0003c00000 */
[----:B------:R-:W-:Y:S01]  /*1aac0*/  MOV R0, R171 ;  /* 0x000000ab00007202 */ /* 0x000fe20000000f00 */
[----:B------:R-:W-:Y:S05]  /*1aad0*/  BRA `(.L_x_517) ;  /* 0xffffdc1000007947 */ /* 0x000fea000383ffff */
.L_x_474:
[----:B------:R-:W-:Y:S01]  /*1aae0*/  IMAD.MOV.U32 R169, RZ, RZ, R14 ;  /* 0x000000ffffa97224 */ /* 0x000fe200078e000e */
[----:B-1----:R-:W-:Y:S01]  /*1aaf0*/  MOV R3, 0x181f ;  /* 0x0000181f00037802 */ /* 0x002fe20000000f00 */
[----:B------:R-:W-:Y:S01]  /*1ab00*/  IMAD.MOV.U32 R170, RZ, RZ, 0x2 ;  /* 0x00000002ffaa7424 */ /* 0x000fe200078e00ff */
[----:B------:R-:W-:Y:S02]  /*1ab10*/  MOV R172, 0xffffffff ;  /* 0xffffffff00ac7802 */ /* 0x000fe40000000f00 */
[----:B------:R-:W-:Y:S02]  /*1ab20*/  MOV R2, 0x1ab40 ;  /* 0x0001ab4000027802 */ /* 0x000fe40000000f00 */
[----:B--234-:R-:W-:Y:S05]  /*1ab30*/  CALL.REL.NOINC `($__internal_1_$__cuda_sm70_shflsync_idx_p) ;  /* 0x000082f000007944 */ /* 0x01cfea0003c00000 */
[----:B------:R-:W-:Y:S01]  /*1ab40*/  MOV R2, R171 ;  /* 0x000000ab00027202 */ /* 0x000fe20000000f00 */
[----:B------:R-:W-:Y:S05]  /*1ab50*/  BRA `(.L_x_518) ;  /* 0xffffdbb000007947 */ /* 0x000fea000383ffff */
.L_x_477:
[----:B------:R-:W-:Y:S01]  /*1ab60*/  IMAD.MOV.U32 R169, RZ, RZ, R12 ;  /* 0x000000ffffa97224 */ /* 0x000fe200078e000c */
[----:B--2---:R-:W-:Y:S01]  /*1ab70*/  MOV R3, 0x181f ;  /* 0x0000181f00037802 */ /* 0x004fe20000000f00 */
[----:B------:R-:W-:Y:S01]  /*1ab80*/  IMAD.MOV.U32 R170, RZ, RZ, 0x3 ;  /* 0x00000003ffaa7424 */ /* 0x000fe200078e00ff */
[----:B------:R-:W-:-:S02]  /*1ab90*/  MOV R172, 0xffffffff ;  /* 0xffffffff00ac7802 */ /* 0x000fc40000000f00 */
[----:B------:R-:W-:Y:S02]  /*1aba0*/  MOV R2, 0x1abc0 ;  /* 0x0001abc000027802 */ /* 0x000fe40000000f00 */
[----:B-1--4-:R-:W-:Y:S05]  /*1abb0*/  CALL.REL.NOINC `($__internal_1_$__cuda_sm70_shflsync_idx_p) ;  /* 0x0000827000007944 */ /* 0x012fea0003c00000 */
        /* <DEDUP_REMOVED lines=9> */
        .type           $_ZN7cutlass13device_kernelIN5flash19enable_sm80_to_sm89INS1_16FlashAttnFwdSm80INS1_25CollectiveMainloopFwdSm80ILi8ELi1ELb0EN4cute5tupleIJNS5_1CILi128EEENS7_ILi64EEENS7_ILi192EEEEEELi192ENS_10bfloat16_tEfNS_4arch4Sm80ELb0ELb1ELb1ELb1ELb1ELb1ELb1ELb0EEENS1_21CollectiveEpilogueFwdINS6_IJS8_SA_S9_EEENS6_IJNS7_ILi1EEESI_SI_EEESC_SE_Li256ELb1ELb1ELb0ELb0EEENS1_19SingleTileSchedulerILb1ELb0ELb1ELi128EEEEEEEEEvNT_6ParamsE$_ZZN5flash25CollectiveMainloopFwdSm80ILi8ELi1ELb0EN4cute5tupleIJNS1_1CILi128EEENS3_ILi64EEENS3_ILi192EEEEEELi192EN7cutlass10bfloat16_tEfNS8_4arch4Sm80ELb0ELb1ELb1ELb1ELb1ELb1ELb1ELb0EE3mmaINS_16FlashAttnFwdSm80ISC_NS_21CollectiveEpilogueFwdINS2_IJS4_S6_S5_EEENS2_IJNS3_ILi1EEESH_SH_EEES9_SB_Li256ELb1ELb1ELb0ELb0EEENS_19SingleTileSchedulerILb1ELb0ELb1ELi128EEEE13SharedStorageENS1_6TensorINS1_11ArrayEngineIfLm96EEENS1_6LayoutINS2_IJNS2_IJNS3_ILi2EEESS_EEESH_NS3_ILi24EEEEEENS2_IJNS2_IJSH_SS_EEENS3_ILi0EEENS3_ILi4EEEEEEEEEENS_7SoftmaxILi2ELi0EEEEEbRKNSC_6ParamsERT0_RT1_iRKNS_16SeqlenInfoQKNewKILb1ELb1EEENS2_IJiiiiEEERT_ENKUlvE_clEv,@function
        .size           $_ZN7cutlass13device_kernelIN5flash19enable_sm80_to_sm89INS1_16FlashAttnFwdSm80INS1_25CollectiveMainloopFwdSm80ILi8ELi1ELb0EN4cute5tupleIJNS5_1CILi128EEENS7_ILi64EEENS7_ILi192EEEEEELi192ENS_10bfloat16_tEfNS_4arch4Sm80ELb0ELb1ELb1ELb1ELb1ELb1ELb1ELb0EEENS1_21CollectiveEpilogueFwdINS6_IJS8_SA_S9_EEENS6_IJNS7_ILi1EEESI_SI_EEESC_SE_Li256ELb1ELb1ELb0ELb0EEENS1_19SingleTileSchedulerILb1ELb0ELb1ELi128EEEEEEEEEvNT_6ParamsE$_ZZN5flash25CollectiveMainloopFwdSm80ILi8ELi1ELb0EN4cute5tupleIJNS1_1CILi128EEENS3_ILi64EEENS3_ILi192EEEEEELi192EN7cutlass10bfloat16_tEfNS8_4arch4Sm80ELb0ELb1ELb1ELb1ELb1ELb1ELb1ELb0EE3mmaINS_16FlashAttnFwdSm80ISC_NS_21CollectiveEpilogueFwdINS2_IJS4_S6_S5_EEENS2_IJNS3_ILi1EEESH_SH_EEES9_SB_Li256ELb1ELb1ELb0ELb0EEENS_19SingleTileSchedulerILb1ELb0ELb1ELi128EEEE13SharedStorageENS1_6TensorINS1_11ArrayEngineIfLm96EEENS1_6LayoutINS2_IJNS2_IJNS3_ILi2EEESS_EEESH_NS3_ILi24EEEEEENS2_IJNS2_IJSH_SS_EEENS3_ILi0EEENS3_ILi4EEEEEEEEEENS_7SoftmaxILi2ELi0EEEEEbRKNSC_6ParamsERT0_RT1_iRKNS_16SeqlenInfoQKNewKILb1ELb1EEENS2_IJiiiiEEERT_ENKUlvE_clEv,($__internal_0_$__cuda_sm70_shflsync_bfly_p - $_ZN7cutlass13device_kernelIN5flash19enable_sm80_to_sm89INS1_16FlashAttnFwdSm80INS1_25CollectiveMainloopFwdSm80ILi8ELi1ELb0EN4cute5tupleIJNS5_1CILi128EEENS7_ILi64EEENS7_ILi192EEEEEELi192ENS_10bfloat16_tEfNS_4arch4Sm80ELb0ELb1ELb1ELb1ELb1ELb1ELb1ELb0EEENS1_21CollectiveEpilogueFwdINS6_IJS8_SA_S9_EEENS6_IJNS7_ILi1EEESI_SI_EEESC_SE_Li256ELb1ELb1ELb0ELb0EEENS1_19SingleTileSchedulerILb1ELb0ELb1ELi128EEEEEEEEEvNT_6ParamsE$_ZZN5flash25CollectiveMainloopFwdSm80ILi8ELi1ELb0EN4cute5tupleIJNS1_1CILi128EEENS3_ILi64EEENS3_ILi192EEEEEELi192EN7cutlass10bfloat16_tEfNS8_4arch4Sm80ELb0ELb1ELb1ELb1ELb1ELb1ELb1ELb0EE3mmaINS_16FlashAttnFwdSm80ISC_NS_21CollectiveEpilogueFwdINS2_IJS4_S6_S5_EEENS2_IJNS3_ILi1EEESH_SH_EEES9_SB_Li256ELb1ELb1ELb0ELb0EEENS_19SingleTileSchedulerILb1ELb0ELb1ELi128EEEE13SharedStorageENS1_6TensorINS1_11ArrayEngineIfLm96EEENS1_6LayoutINS2_IJNS2_IJNS3_ILi2EEESS_EEESH_NS3_ILi24EEEEEENS2_IJNS2_IJSH_SS_EEENS3_ILi0EEENS3_ILi4EEEEEEEEEENS_7SoftmaxILi2ELi0EEEEEbRKNSC_6ParamsERT0_RT1_iRKNS_16SeqlenInfoQKNewKILb1ELb1EEENS2_IJiiiiEEERT_ENKUlvE_clEv)
$_ZN7cutlass13device_kernelIN5flash19enable_sm80_to_sm89INS1_16FlashAttnFwdSm80INS1_25CollectiveMainloopFwdSm80ILi8ELi1ELb0EN4cute5tupleIJNS5_1CILi128EEENS7_ILi64EEENS7_ILi192EEEEEELi192ENS_10bfloat16_tEfNS_4arch4Sm80ELb0ELb1ELb1ELb1ELb1ELb1ELb1ELb0EEENS1_21CollectiveEpilogueFwdINS6_IJS8_SA_S9_EEENS6_IJNS7_ILi1EEESI_SI_EEESC_SE_Li256ELb1ELb1ELb0ELb0EEENS1_19SingleTileSchedulerILb1ELb0ELb1ELi128EEEEEEEEEvNT_6ParamsE$_ZZN5flash25CollectiveMainloopFwdSm80ILi8ELi1ELb0EN4cute5tupleIJNS1_1CILi128EEENS3_ILi64EEENS3_ILi192EEEEEELi192EN7cutlass10bfloat16_tEfNS8_4arch4Sm80ELb0ELb1ELb1ELb1ELb1ELb1ELb1ELb0EE3mmaINS_16FlashAttnFwdSm80ISC_NS_21CollectiveEpilogueFwdINS2_IJS4_S6_S5_EEENS2_IJNS3_ILi1EEESH_SH_EEES9_SB_Li256ELb1ELb1ELb0ELb0EEENS_19SingleTileSchedulerILb1ELb0ELb1ELi128EEEE13SharedStorageENS1_6TensorINS1_11ArrayEngineIfLm96EEENS1_6LayoutINS2_IJNS2_IJNS3_ILi2EEESS_EEESH_NS3_ILi24EEEEEENS2_IJNS2_IJSH_SS_EEENS3_ILi0EEENS3_ILi4EEEEEEEEEENS_7SoftmaxILi2ELi0EEEEEbRKNSC_6ParamsERT0_RT1_iRKNS_16SeqlenInfoQKNewKILb1ELb1EEENS2_IJiiiiEEERT_ENKUlvE_clEv:
[----:B------:R-:W-:-:S05]  /*1ac50*/  IADD3 R37, R2, -c[0x0][0x20], RZ ;  /* 0x8000080002257a10 */ /* 0x000fca0007ffe0ff */
[----:B------:R-:W2:Y:S01]  /*1ac60*/  LDL.64 R10, [R37] ;  /* 0x00000000250a7983 */ /* 0x000ea20000100a00 */
[----:B------:R-:W-:-:S03]  /*1ac70*/  ULDC.64 UR4, c[0x0][0x118] ;  /* 0x0000460000047ab9 */ /* 0x000fc60000000a00 */
[----:B--2---:R-:W2:Y:S02]  /*1ac80*/  LD.E R36, [R10.64+0x11c] ;  /* 0x00011c040a247980 */ /* 0x004ea4000c101900 */
[----:B--2---:R-:W-:-:S13]  /*1ac90*/  ISETP.GT.AND P0, PT, R36, RZ, PT ;  /* 0x000000ff2400720c */ /* 0x004fda0003f04270 */
[----:B------:R-:W-:Y:S05]  /*1aca0*/  @P0 BRA `(.L_x_520) ;  /* 0x0000004000000947 */ /* 0x000fea0003800000 */
[----:B------:R-:W-:Y:S01]  /*1acb0*/  MOV R2, R112 ;  /* 0x0000007000027202 */ /* 0x000fe20000000f00 */
[----:B------:R-:W-:-:S04]  /*1acc0*/  DEPBAR.LE SB0, 0x1 ;  /* 0x000080400000791a */ /* 0x000fc80000000000 */
[----:B------:R-:W-:-:S04]  /*1acd0*/  MOV R3, 0x0 ;  /* 0x0000000000037802 */ /* 0x000fc80000000f00 */
[----:B------:R-:W-:Y:S05]  /*1ace0*/  RET.REL.NODEC R2 `(_ZN7cutlass13device_kernelIN5flash19enable_sm80_to_sm89INS1_16FlashAttnFwdSm80INS1_25CollectiveMainloopFwdSm80ILi8ELi1ELb0EN4cute5tupleIJNS5_1CILi128EEENS7_ILi64EEENS7_ILi192EEEEEELi192ENS_10bfloat16_tEfNS_4arch4Sm80ELb0ELb1ELb1ELb1ELb1ELb1ELb1ELb0EEENS1_21CollectiveEpilogueFwdINS6_IJS8_SA_S9_EEENS6_IJNS7_ILi1EEESI_SI_EEESC_SE_Li256ELb1ELb1ELb0ELb0EEENS1_19SingleTileSchedulerILb1ELb0ELb1ELi128EEEEEEEEEvNT_6ParamsE) ;  /* 0xfffe531002007950 */ /* 0x000fea0003c3ffff */
.L_x_520:
[----:B------:R-:W2:Y:S04]  /*1acf0*/  LDL.64 R12, [R37+0x8] ;  /* 0x00000800250c7983 */ /* 0x000ea80000100a00 */
[----:B------:R-:W3:Y:S04]  /*1ad00*/  LDL.64 R2, [R37+0x18] ;  /* 0x0000180025027983 */ /* 0x000ee80000100a00 */
[----:B------:R-:W4:Y:S04]  /*1ad10*/  LDL.64 R16, [R37+0x20] ;  /* 0x0000200025107983 */ /* 0x000f280000100a00 */
[----:B------:R-:W4:Y:S04]  /*1ad20*/  LDL.64 R18, [R37+0x10] ;  /* 0x0000100025127983 */ /* 0x000f280000100a00 */
[----:B------:R-:W4:Y:S04]  /*1ad30*/  LD.E.64 R14, [R10.64+0x120] ;  /* 0x000120040a0e7980 */ /* 0x000f28000c101b00 */
[----:B------:R-:W4:Y:S04]  /*1ad40*/  LD.E.U8 R30, [R10.64+0x138] ;  /* 0x000138040a1e7980 */ /* 0x000f28000c101100 */
[----:B------:R1:W5:Y:S04]  /*1ad50*/  LD.E R28, [R10.64+0x164] ;  /* 0x000164040a1c7980 */ /* 0x000368000c101900 */
[----:B------:R1:W5:Y:S04]  /*1ad60*/  LD.E.64 R24, [R10.64+0x110] ;  /* 0x000110040a187980 */ /* 0x000368000c101b00 */
[----:B------:R1:W5:Y:S04]  /*1ad70*/  LD.E.64 R22, [R10.64+0x128] ;  /* 0x000128040a167980 */ /* 0x000368000c101b00 */
[----:B--2---:R4:W2:Y:S04]  /*1ad80*/  LD.E R52, [R12.64] ;  /* 0x000000040c347980 */ /* 0x0048a8000c101900 */
[----:B---3--:R-:W3:Y:S04]  /*1ad90*/  LD.E R2, [R2.64+0x20] ;  /* 0x0000200402027980 */ /* 0x008ee8000c101900 */
[----:B----4-:R3:W4:Y:S04]  /*1ada0*/  LD.E R29, [R16.64] ;  /* 0x00000004101d7980 */ /* 0x010728000c101900 */
[----:B------:R1:W5:Y:S04]  /*1adb0*/  LD.E R31, [R18.64] ;  /* 0x00000004121f7980 */ /* 0x000368000c101900 */
[----:B------:R-:W4:Y:S01]  /*1adc0*/  LD.E.64 R12, [R10.64+0x130] ;  /* 0x000130040a0c7980 */ /* 0x000f22000c101b00 */
[----:B------:R-:W-:-:S02]  /*1add0*/  ISETP.NE.AND P0, PT, R30, RZ, PT ;  /* 0x000000ff1e00720c */ /* 0x000fc40003f05270 */
[----:B--2---:R-:W-:Y:S02]  /*1ade0*/  SHF.R.S32.HI R34, RZ, 0x1f, R52 ;  /* 0x0000001fff227819 */ /* 0x004fe40000011434 */
[----:B---3--:R-:W-:Y:S01]  /*1adf0*/  SHF.R.S32.HI R17, RZ, 0x1f, R2 ;  /* 0x0000001fff117819 */ /* 0x008fe20000011402 */
[----:B-1----:R-:W-:Y:S01]  /*1ae00*/  IMAD R18, R15, R2, RZ ;  /* 0x000000020f127224 */ /* 0x002fe200078e02ff */
[----:B------:R-:W-:-:S03]  /*1ae10*/  LEA.HI R3, R34, R52, RZ, 0x2 ;  /* 0x0000003422037211 */ /* 0x000fc600078f10ff */
[C---:B------:R-:W-:Y:S01]  /*1ae20*/  IMAD R18, R14.reuse, R17, R18 ;  /* 0x000000110e127224 */ /* 0x040fe200078e0212 */
[----:B------:R-:W-:Y:S01]  /*1ae30*/  SHF.R.S32.HI R73, RZ, 0x2, R3 ;  /* 0x00000002ff497819 */ /* 0x000fe20000011403 */
[----:B------:R-:W-:-:S04]  /*1ae40*/  IMAD.WIDE.U32 R26, R14, R2, RZ ;  /* 0x000000020e1a7225 */ /* 0x000fc800078e00ff */
[----:B----4-:R-:W-:Y:S02]  /*1ae50*/  IMAD R38, R29, 0x80, R73 ;  /* 0x000000801d267824 */ /* 0x010fe400078e0249 */
[----:B------:R-:W-:-:S04]  /*1ae60*/  IMAD R16, R13, R2, RZ ;  /* 0x000000020d107224 */ /* 0x000fc800078e02ff */
[C---:B------:R-:W-:Y:S01]  /*1ae70*/  IMAD R17, R12.reuse, R17, R16 ;  /* 0x000000110c117224 */ /* 0x040fe200078e0210 */
[----:B------:R-:W-:Y:S01]  /*1ae80*/  LOP3.LUT R16, R3, 0xfffffffc, RZ, 0xc0, !PT ;  /* 0xfffffffc03107812 */ /* 0x000fe200078ec0ff */
[----:B------:R-:W-:-:S04]  /*1ae90*/  IMAD.WIDE.U32 R20, R12, R2, RZ ;  /* 0x000000020c147225 */ /* 0x000fc800078e00ff */
[----:B------:R-:W-:Y:S01]  /*1aea0*/  IMAD.IADD R53, R52, 0x1, -R16 ;  /* 0x0000000134357824 */ /* 0x000fe200078e0a10 */
[----:B------:R-:W-:Y:S01]  /*1aeb0*/  IADD3 R19, R27, R18, RZ ;  /* 0x000000121b137210 */ /* 0x000fe20007ffe0ff */
[----:B------:R-:W-:-:S03]  /*1aec0*/  IMAD.IADD R17, R21, 0x1, R17 ;  /* 0x0000000115117824 */ /* 0x000fc600078e0211 */
[C---:B------:R-:W-:Y:S02]  /*1aed0*/  SHF.L.U32 R72, R53.reuse, 0x3, RZ ;  /* 0x0000000335487819 */ /* 0x040fe400000006ff */
[----:B------:R-:W-:Y:S01]  /*1aee0*/  LEA R2, R53, R38, 0x6 ;  /* 0x0000002635027211 */ /* 0x000fe200078e30ff */
[----:B------:R-:W-:Y:S05]  /*1aef0*/  @!P0 BRA `(.L_x_521) ;  /* 0x00003b7000008947 */ /* 0x000fea0003800000 */
[----:B-----5:R-:W-:Y:S01]  /*1af00*/  ISETP.NE.AND P0, PT, R28, 0x1, PT ;  /* 0x000000011c00780c */ /* 0x020fe20003f05270 */
[----:B------:R-:W-:-:S12]  /*1af10*/  BSSY B0, `(.L_x_522) ;  /* 0x0000006000007945 */ /* 0x000fd80003800000 */
[----:B------:R-:W-:Y:S05]  /*1af20*/  @!P0 BRA `(.L_x_523) ;  /* 0x0000004000008947 */ /* 0x000fea0003800000 */
[----:B------:R1:W2:Y:S04]  /*1af30*/  LD.E R3, [R10.64+0x168] ;  /* 0x000168040a037980 */ /* 0x0002a8000c101900 */
[----:B-1----:R-:W3:Y:S01]  /*1af40*/  LD.E R10, [R10.64+0x16c] ;  /* 0x00016c040a0a7980 */ /* 0x002ee2000c101900 */
[----:B--2---:R-:W-:-:S05]  /*1af50*/  IMAD.HI.U32 R2, R2, R3, RZ ;  /* 0x0000000302027227 */ /* 0x004fca00078e00ff */
[----:B---3--:R-:W-:Y:S02]  /*1af60*/  SHF.R.U32.HI R2, RZ, R10, R2 ;  /* 0x0000000aff027219 */ /* 0x008fe40000011602 */
.L_x_523:
[----:B------:R-:W-:Y:S05]  /*1af70*/  BSYNC B0 ;  /* 0x0000000000007941 */ /* 0x000fea0003800000 */
.L_x_522:
[----:B------:R-:W-:Y:S01]  /*1af80*/  MOV R18, R26 ;  /* 0x0000001a00127202 */ /* 0x000fe20000000f00 */
[----:B------:R-:W-:Y:S01]  /*1af90*/  IMAD R11, R15, R2, RZ ;  /* 0x000000020f0b7224 */ /* 0x000fe200078e02ff */
[----:B------:R-:W-:Y:S01]  /*1afa0*/  MOV R16, R20 ;  /* 0x0000001400107202 */ /* 0x000fe20000000f00 */
[-C--:B------:R-:W-:Y:S01]  /*1afb0*/  IMAD R13, R13, R2.reuse, RZ ;  /* 0x000000020d0d7224 */ /* 0x080fe200078e02ff */
[----:B------:R-:W-:Y:S01]  /*1afc0*/  SHF.R.S32.HI R10, RZ, 0x1f, R2 ;  /* 0x0000001fff0a7819 */ /* 0x000fe20000011402 */
[----:B------:R-:W-:-:S04]  /*1afd0*/  IMAD.WIDE.U32 R18, R14, R2, R18 ;  /* 0x000000020e127225 */ /* 0x000fc800078e0012 */
[----:B------:R-:W-:Y:S01]  /*1afe0*/  IMAD.WIDE.U32 R2, R12, R2, R16 ;  /* 0x000000020c027225 */ /* 0x000fe200078e0010 */
[----:B------:R-:W-:-:S03]  /*1aff0*/  LEA R44, P1, R18, R24, 0x1 ;  /* 0x00000018122c7211 */ /* 0x000fc600078208ff */
[----:B------:R-:W-:Y:S01]  /*1b000*/  IMAD R14, R14, R10, R11 ;  /* 0x0000000a0e0e7224 */ /* 0x000fe200078e020b */
[----:B------:R-:W-:Y:S01]  /*1b010*/  LEA R45, P0, R2, R22, 0x1 ;  /* 0x00000016022d7211 */ /* 0x000fe200078008ff */
[----:B------:R-:W-:-:S03]  /*1b020*/  IMAD R12, R12, R10, R13 ;  /* 0x0000000a0c0c7224 */ /* 0x000fc600078e020d */
[----:B------:R-:W-:Y:S02]  /*1b030*/  IADD3 R10, R19, R14, RZ ;  /* 0x0000000e130a7210 */ /* 0x000fe40007ffe0ff */
[----:B------:R-:W-:Y:S02]  /*1b040*/  IADD3 R12, R3, R12, RZ ;  /* 0x0000000c030c7210 */ /* 0x000fe40007ffe0ff */
[----:B------:R-:W-:Y:S02]  /*1b050*/  LEA.HI.X R39, R18, R25, R10, 0x1, P1 ;  /* 0x0000001912277211 */ /* 0x000fe400008f0c0a */
[----:B------:R-:W-:Y:S01]  /*1b060*/  LEA.HI.X R23, R2, R23, R12, 0x1, P0 ;  /* 0x0000001702177211 */ /* 0x000fe200000f0c0c */
[----:B------:R-:W-:Y:S05]  /*1b070*/  BRA.DIV ~URZ, `(.L_x_524) ;  /* 0x000075e27f007947 */ /* 0x000fea000b800000 */
[----:B------:R1:W2:Y:S02]  /*1b080*/  SHFL.IDX PT, R11, R39, RZ, 0x1c1f ;  /* 0x001c1fff270b7589 */ /* 0x0002a400000e0000 */
.L_x_572:
[----:B------:R-:W-:Y:S05]  /*1b090*/  BRA.DIV ~URZ, `(.L_x_525) ;  /* 0x000076427f007947 */ /* 0x000fea000b800000 */
[----:B------:R3:W4:Y:S04]  /*1b0a0*/  SHFL.IDX PT, R10, R44, RZ, 0x1c1f ;  /* 0x001c1fff2c0a7589 */ /* 0x00072800000e0000 */
[----:B------:R3:W1:Y:S04]  /*1b0b0*/  SHFL.IDX PT, R12, R23, RZ, 0x1c1f ;  /* 0x001c1fff170c7589 */ /* 0x00066800000e0000 */
[----:B------:R3:W2:Y:S02]  /*1b0c0*/  SHFL.IDX PT, R3, R45, RZ, 0x1c1f ;  /* 0x001c1fff2d037589 */ /* 0x0006a400000e0000 */
.L_x_573:
[----:B------:R-:W-:Y:S01]  /*1b0d0*/  IMAD R53, R31, R28, RZ ;  /* 0x0000001c1f357224 */ /* 0x000fe200078e02ff */
[----:B------:R-:W-:Y:S01]  /*1b0e0*/  SHF.R.S32.HI R90, RZ, 0x1f, R52 ;  /* 0x0000001fff5a7819 */ /* 0x000fe20000011434 */
[----:B------:R-:W-:Y:S01]  /*1b0f0*/  BSSY B0, `(.L_x_526) ;  /* 0x0000054000007945 */ /* 0x000fe20003800000 */
[----:B------:R-:W-:Y:S01]  /*1b100*/  CS2R R82, SRZ ;  /* 0x0000000000527805 */ /* 0x000fe2000001ff00 */
[----:B------:R-:W-:Y:S01]  /*1b110*/  CS2R R56, SRZ ;  /* 0x0000000000387805 */ /* 0x000fe2000001ff00 */
[----:B------:R-:W-:Y:S01]  /*1b120*/  LEA.HI R2, R90, R52, RZ, 0x2 ;  /* 0x000000345a027211 */ /* 0x000fe200078f10ff */
[----:B------:R-:W-:Y:S01]  /*1b130*/  CS2R R46, SRZ ;  /* 0x00000000002e7805 */ /* 0x000fe2000001ff00 */
[----:B------:R-:W-:Y:S01]  /*1b140*/  ISETP.GE.AND P0, PT, R38, R53, PT ;  /* 0x000000352600720c */ /* 0x000fe20003f06270 */
[----:B------:R-:W-:Y:S01]  /*1b150*/  CS2R R42, SRZ ;  /* 0x00000000002a7805 */ /* 0x000fe2000001ff00 */
[----:B------:R-:W-:Y:S01]  /*1b160*/  LOP3.LUT R2, R2, 0xfffffffc, RZ, 0xc0, !PT ;  /* 0xfffffffc02027812 */ /* 0x000fe200078ec0ff */
[----:B------:R-:W-:Y:S01]  /*1b170*/  CS2R R34, SRZ ;  /* 0x0000000000227805 */ /* 0x000fe2000001ff00 */
[----:B------:R-:W-:Y:S01]  /*1b180*/  CS2R R30, SRZ ;  /* 0x00000000001e7805 */ /* 0x000fe2000001ff00 */
[----:B------:R-:W-:Y:S01]  /*1b190*/  CS2R R26, SRZ ;  /* 0x00000000001a7805 */ /* 0x000fe2000001ff00 */
[----:B------:R-:W-:Y:S01]  /*1b1a0*/  CS2R R58, SRZ ;  /* 0x00000000003a7805 */ /* 0x000fe2000001ff00 */
[----:B------:R-:W-:Y:S01]  /*1b1b0*/  IMAD.IADD R2, R52, 0x1, -R2 ;  /* 0x0000000134027824 */ /* 0x000fe200078e0a02 */
[----:B------:R-:W-:Y:S01]  /*1b1c0*/  CS2R R48, SRZ ;  /* 0x0000000000307805 */ /* 0x000fe2000001ff00 */
[----:B------:R-:W-:Y:S01]  /*1b1d0*/  CS2R R40, SRZ ;  /* 0x0000000000287805 */ /* 0x000fe2000001ff00 */
[----:B------:R-:W-:Y:S01]  /*1b1e0*/  CS2R R32, SRZ ;  /* 0x0000000000207805 */ /* 0x000fe2000001ff00 */
[----:B------:R-:W-:Y:S01]  /*1b1f0*/  IMAD.SHL.U32 R22, R2, 0x4, RZ ;  /* 0x0000000402167824 */ /* 0x000fe200078e00ff */
[----:B--2---:R-:W-:Y:S01]  /*1b200*/  MOV R2, R3 ;  /* 0x0000000300027202 */ /* 0x004fe20000000f00 */
[----:B------:R-:W-:Y:S01]  /*1b210*/  CS2R R28, SRZ ;  /* 0x00000000001c7805 */ /* 0x000fe2000001ff00 */
[----:B------:R-:W-:Y:S01]  /*1b220*/  CS2R R24, SRZ ;  /* 0x0000000000187805 */ /* 0x000fe2000001ff00 */
[----:B-1----:R-:W-:Y:S01]  /*1b230*/  IMAD.MOV.U32 R3, RZ, RZ, R12 ;  /* 0x000000ffff037224 */ /* 0x002fe200078e000c */
[----:B------:R-:W-:Y:S05]  /*1b240*/  @P0 BRA `(.L_x_527) ;  /* 0x000003e000000947 */ /* 0x000fea0003800000 */
[C---:B------:R-:W-:Y:S01]  /*1b250*/  IADD3 R16, R22.reuse, 0x10, RZ ;  /* 0x0000001016107810 */ /* 0x040fe20007ffe0ff */
[----:B------:R-:W-:Y:S01]  /*1b260*/  CS2R R26, SRZ ;  /* 0x00000000001a7805 */ /* 0x000fe2000001ff00 */
[----:B------:R-:W-:-:S02]  /*1b270*/  IADD3 R17, R22, 0x20, RZ ;  /* 0x0000002016117810 */ /* 0x000fc40007ffe0ff */
[-C--:B------:R-:W-:Y:S02]  /*1b280*/  ISETP.GE.AND P2, PT, R22, R36.reuse, PT ;  /* 0x000000241600720c */ /* 0x080fe40003f46270 */
[-C--:B------:R-:W-:Y:S02]  /*1b290*/  ISETP.GE.AND P1, PT, R16, R36.reuse, PT ;  /* 0x000000241000720c */ /* 0x080fe40003f26270 */
[----:B------:R-:W-:Y:S01]  /*1b2a0*/  ISETP.GE.AND P0, PT, R17, R36, PT ;  /* 0x000000241100720c */ /* 0x000fe20003f06270 */
[----:B------:R-:W-:-:S08]  /*1b2b0*/  CS2R R24, SRZ ;  /* 0x0000000000187805 */ /* 0x000fd0000001ff00 */
[----:B----4-:R-:W-:Y:S02]  /*1b2c0*/  @!P2 IMAD.WIDE R12, R22, 0x2, R10 ;  /* 0x00000002160ca825 */ /* 0x010fe400078e020a */
[----:B------:R-:W-:Y:S02]  /*1b2d0*/  @!P1 SHF.R.S32.HI R15, RZ, 0x1f, R16 ;  /* 0x0000001fff0f9819 */ /* 0x000fe40000011410 */
[----:B------:R-:W-:Y:S01]  /*1b2e0*/  @!P0 SHF.R.S32.HI R14, RZ, 0x1f, R17 ;  /* 0x0000001fff0e8819 */ /* 0x000fe20000011411 */
[----:B------:R1:W5:Y:S01]  /*1b2f0*/  @!P2 LD.E.64 R26, [R12.64] ;  /* 0x000000040c1aa980 */ /* 0x000362000c101b00 */
[----:B------:R-:W-:Y:S01]  /*1b300*/  @!P1 LEA.HI R15, R15, R16, RZ, 0x2 ;  /* 0x000000100f0f9211 */ /* 0x000fe200078f10ff */
[----:B------:R-:W-:Y:S01]  /*1b310*/  CS2R R28, SRZ ;  /* 0x00000000001c7805 */ /* 0x000fe2000001ff00 */
[----:B------:R-:W-:Y:S01]  /*1b320*/  CS2R R34, SRZ ;  /* 0x0000000000227805 */ /* 0x000fe2000001ff00 */
[----:B------:R-:W-:Y:S01]  /*1b330*/  CS2R R30, SRZ ;  /* 0x00000000001e7805 */ /* 0x000fe2000001ff00 */
[----:B------:R-:W-:Y:S01]  /*1b340*/  CS2R R32, SRZ ;  /* 0x0000000000207805 */ /* 0x000fe2000001ff00 */
[----:B-1----:R-:W-:Y:S01]  /*1b350*/  @!P0 LEA.HI R12, R14, R17, RZ, 0x2 ;  /* 0x000000110e0c8211 */ /* 0x002fe200078f10ff */
[----:B------:R-:W-:Y:S01]  /*1b360*/  @!P2 IMAD.WIDE R16, R22, 0x2, R2 ;  /* 0x000000021610a825 */ /* 0x000fe200078e0202 */
[----:B------:R-:W-:-:S02]  /*1b370*/  @!P1 LOP3.LUT R13, R15, 0xfffffffc, RZ, 0xc0, !PT ;  /* 0xfffffffc0f0d9812 */ /* 0x000fc400078ec0ff */
[----:B------:R-:W-:Y:S02]  /*1b380*/  @!P0 LOP3.LUT R12, R12, 0xfffffffc, RZ, 0xc0, !PT ;  /* 0xfffffffc0c0c8812 */ /* 0x000fe400078ec0ff */
[----:B------:R1:W5:Y:S01]  /*1b390*/  @!P2 LD.E.64 R24, [R16.64] ;  /* 0x000000041018a980 */ /* 0x000362000c101b00 */
[----:B------:R-:W-:-:S04]  /*1b3a0*/  @!P1 IMAD.WIDE R14, R13, 0x2, R2 ;  /* 0x000000020d0e9825 */ /* 0x000fc800078e0202 */
[--C-:B------:R-:W-:Y:S01]  /*1b3b0*/  @!P1 IMAD.WIDE R18, R13, 0x2, R10.reuse ;  /* 0x000000020d129825 */ /* 0x100fe200078e020a */
[----:B------:R2:W5:Y:S04]  /*1b3c0*/  @!P1 LD.E.64 R28, [R14.64] ;  /* 0x000000040e1c9980 */ /* 0x000568000c101b00 */
[----:B------:R4:W5:Y:S01]  /*1b3d0*/  @!P1 LD.E.64 R30, [R18.64] ;  /* 0x00000004121e9980 */ /* 0x000962000c101b00 */
[----:B-1----:R-:W-:-:S04]  /*1b3e0*/  @!P0 IMAD.WIDE R16, R12, 0x2, R10 ;  /* 0x000000020c108825 */ /* 0x002fc800078e020a */
[----:B------:R-:W-:Y:S01]  /*1b3f0*/  @!P0 IMAD.WIDE R12, R12, 0x2, R2 ;  /* 0x000000020c0c8825 */ /* 0x000fe200078e0202 */
[----:B------:R1:W5:Y:S01]  /*1b400*/  @!P0 LD.E.64 R34, [R16.64] ;  /* 0x0000000410228980 */ /* 0x000362000c101b00 */
[----:B--2---:R-:W-:-:S03]  /*1b410*/  IADD3 R15, R22, 0x30, RZ ;  /* 0x00000030160f7810 */ /* 0x004fc60007ffe0ff */
[----:B------:R2:W5:Y:S01]  /*1b420*/  @!P0 LD.E.64 R32, [R12.64] ;  /* 0x000000040c208980 */ /* 0x000562000c101b00 */
[-C--:B------:R-:W-:Y:S02]  /*1b430*/  ISETP.GE.AND P2, PT, R15, R36.reuse, PT ;  /* 0x000000240f00720c */ /* 0x080fe40003f46270 */
[C---:B-1----:R-:W-:Y:S02]  /*1b440*/  IADD3 R16, R22.reuse, 0x40, RZ ;  /* 0x0000004016107810 */ /* 0x042fe40007ffe0ff */
[----:B------:R-:W-:Y:S02]  /*1b450*/  IADD3 R17, R22, 0x50, RZ ;  /* 0x0000005016117810 */ /* 0x000fe40007ffe0ff */
[-C--:B------:R-:W-:Y:S02]  /*1b460*/  ISETP.GE.AND P1, PT, R16, R36.reuse, PT ;  /* 0x000000241000720c */ /* 0x080fe40003f26270 */
[----:B------:R-:W-:-:S05]  /*1b470*/  ISETP.GE.AND P0, PT, R17, R36, PT ;  /* 0x000000241100720c */ /* 0x000fca0003f06270 */
[----:B------:R-:W-:-:S04]  /*1b480*/  @!P2 SHF.R.S32.HI R14, RZ, 0x1f, R15 ;  /* 0x0000001fff0ea819 */ /* 0x000fc8000001140f */
[----:B------:R-:W-:Y:S02]  /*1b490*/  @!P2 LEA.HI R14, R14, R15, RZ, 0x2 ;  /* 0x0000000f0e0ea211 */ /* 0x000fe400078f10ff */
[----:B--2---:R-:W-:Y:S02]  /*1b4a0*/  @!P1 SHF.R.S32.HI R13, RZ, 0x1f, R16 ;  /* 0x0000001fff0d9819 */ /* 0x004fe40000011410 */
[----:B------:R-:W-:Y:S02]  /*1b4b0*/  @!P0 SHF.R.S32.HI R12, RZ, 0x1f, R17 ;  /* 0x0000001fff0c8819 */ /* 0x000fe40000011411 */
[----:B------:R-:W-:Y:S02]  /*1b4c0*/  @!P1 LEA.HI R13, R13, R16, RZ, 0x2 ;  /* 0x000000100d0d9211 */ /* 0x000fe400078f10ff */
[----:B------:R-:W-:Y:S02]  /*1b4d0*/  @!P0 LEA.HI R12, R12, R17, RZ, 0x2 ;  /* 0x000000110c0c8211 */ /* 0x000fe400078f10ff */
[----:B------:R-:W-:-:S02]  /*1b4e0*/  @!P2 LOP3.LUT R14, R14, 0xfffffffc, RZ, 0xc0, !PT ;  /* 0xfffffffc0e0ea812 */ /* 0x000fc400078ec0ff */
[----:B------:R-:W-:Y:S02]  /*1b4f0*/  @!P1 LOP3.LUT R13, R13, 0xfffffffc, RZ, 0xc0, !PT ;  /* 0xfffffffc0d0d9812 */ /* 0x000fe400078ec0ff */
[----:B------:R-:W-:Y:S01]  /*1b500*/  @!P0 LOP3.LUT R12, R12, 0xfffffffc, RZ, 0xc0, !PT ;  /* 0xfffffffc0c0c8812 */ /* 0x000fe200078ec0ff */
[--C-:B------:R-:W-:Y:S01]  /*1b510*/  @!P2 IMAD.WIDE R20, R14, 0x2, R10.reuse ;  /* 0x000000020e14a825 */ /* 0x100fe200078e020a */
[----:B------:R-:W-:Y:S01]  /*1b520*/  CS2R R42, SRZ ;  /* 0x00000000002a7805 */ /* 0x000fe2000001ff00 */
[----:B------:R-:W-:Y:S01]  /*1b530*/  CS2R R40, SRZ ;  /* 0x0000000000287805 */ /* 0x000fe2000001ff00 */
[----:B------:R-:W-:Y:S01]  /*1b540*/  CS2R R46, SRZ ;  /* 0x00000000002e7805 */ /* 0x000fe2000001ff00 */
[C-C-:B----4-:R-:W-:Y:S01]  /*1b550*/  @!P1 IMAD.WIDE R18, R13.reuse, 0x2, R10.reuse ;  /* 0x000000020d129825 */ /* 0x150fe200078e020a */
[----:B------:R-:W-:Y:S01]  /*1b560*/  CS2R R56, SRZ ;  /* 0x0000000000387805 */ /* 0x000fe2000001ff00 */
[----:B------:R-:W-:Y:S01]  /*1b570*/  CS2R R48, SRZ ;  /* 0x0000000000307805 */ /* 0x000fe2000001ff00 */
[----:B------:R-:W-:Y:S01]  /*1b580*/  CS2R R58, SRZ ;  /* 0x00000000003a7805 */ /* 0x000fe2000001ff00 */
[----:B------:R-:W-:Y:S01]  /*1b590*/  @!P0 IMAD.WIDE R16, R12, 0x2, R10 ;  /* 0x000000020c108825 */ /* 0x000fe200078e020a */
[----:B------:R1:W5:Y:S03]  /*1b5a0*/  @!P2 LD.E.64 R42, [R20.64] ;  /* 0x00000004142aa980 */ /* 0x000366000c101b00 */
[--C-:B------:R-:W-:Y:S01]  /*1b5b0*/  @!P2 IMAD.WIDE R14, R14, 0x2, R2.reuse ;  /* 0x000000020e0ea825 */ /* 0x100fe200078e0202 */
[----:B------:R1:W5:Y:S03]  /*1b5c0*/  @!P1 LD.E.64 R46, [R18.64] ;  /* 0x00000004122e9980 */ /* 0x000366000c101b00 */
[--C-:B------:R-:W-:Y:S01]  /*1b5d0*/  @!P1 IMAD.WIDE R10, R13, 0x2, R2.reuse ;  /* 0x000000020d0a9825 */ /* 0x100fe200078e0202 */
[----:B------:R1:W5:Y:S03]  /*1b5e0*/  @!P2 LD.E.64 R40, [R14.64] ;  /* 0x000000040e28a980 */ /* 0x000366000c101b00 */
[----:B------:R-:W-:Y:S01]  /*1b5f0*/  @!P0 IMAD.WIDE R2, R12, 0x2, R2 ;  /* 0x000000020c028825 */ /* 0x000fe200078e0202 */
[----:B------:R1:W5:Y:S04]  /*1b600*/  @!P0 LD.E.64 R56, [R16.64] ;  /* 0x0000000410388980 */ /* 0x000368000c101b00 */
[----:B------:R1:W5:Y:S04]  /*1b610*/  @!P1 LD.E.64 R48, [R10.64] ;  /* 0x000000040a309980 */ /* 0x000368000c101b00 */
[----:B------:R1:W5:Y:S02]  /*1b620*/  @!P0 LD.E.64 R58, [R2.64] ;  /* 0x00000004023a8980 */ /* 0x000364000c101b00 */
.L_x_527:
[----:B------:R-:W-:Y:S05]  /*1b630*/  BSYNC B0 ;  /* 0x0000000000007941 */ /* 0x000fea0003800000 */
.L_x_526:
[----:B-1---5:R-:W-:Y:S01]  /*1b640*/  IMAD.MOV.U32 R11, RZ, RZ, R56 ;  /* 0x000000ffff0b7224 */ /* 0x022fe200078e0038 */
[----:B------:R-:W-:Y:S01]  /*1b650*/  MOV R2, R47 ;  /* 0x0000002f00027202 */ /* 0x000fe20000000f00 */
[----:B----4-:R-:W-:-:S02]  /*1b660*/  IMAD.MOV.U32 R10, RZ, RZ, R57 ;  /* 0x000000ffff0a7224 */ /* 0x010fc400078e0039 */
[----:B------:R-:W-:-:S03]  /*1b670*/  IMAD.MOV.U32 R3, RZ, RZ, R46 ;  /* 0x000000ffff037224 */ /* 0x000fc600078e002e */
[----:B------:R-:W-:Y:S01]  /*1b680*/  PRMT R97, R10, 0x5410, R11 ;  /* 0x000054100a617816 */ /* 0x000fe2000000000b */
[----:B------:R-:W-:Y:S01]  /*1b690*/  IMAD.MOV.U32 R11, RZ, RZ, R42 ;  /* 0x000000ffff0b7224 */ /* 0x000fe200078e002a */
[----:B------:R-:W-:Y:S01]  /*1b6a0*/  PRMT R92, R2, 0x5410, R3 ;  /* 0x00005410025c7816 */ /* 0x000fe20000000003 */
[----:B------:R-:W-:Y:S01]  /*1b6b0*/  IMAD.MOV.U32 R10, RZ, RZ, R43 ;  /* 0x000000ffff0a7224 */ /* 0x000fe200078e002b */
[----:B------:R-:W-:Y:S01]  /*1b6c0*/  MOV R2, R35 ;  /* 0x0000002300027202 */ /* 0x000fe20000000f00 */
        /* <DEDUP_REMOVED lines=24> */
[----:B------:R-:W-:-:S03]  /*1b850*/  IMAD.MOV.U32 R2, RZ, RZ, R25 ;  /* 0x000000ffff027224 */ /* 0x000fc600078e0019 */
[----:B------:R-:W-:Y:S02]  /*1b860*/  PRMT R84, R10, 0x5410, R11 ;  /* 0x000054100a547816 */ /* 0x000fe4000000000b */
[----:B------:R-:W-:Y:S01]  /*1b870*/  PRMT R80, R2, 0x5410, R3 ;  /* 0x0000541002507816 */ /* 0x000fe20000000003 */
[----:B------:R-:W-:Y:S05]  /*1b880*/  BRA.DIV ~URZ, `(.L_x_528) ;  /* 0x00006fb27f007947 */ /* 0x000fea000b800000 */
[----:B------:R1:W2:Y:S04]  /*1b890*/  SHFL.IDX PT, R11, R39, 0x1, 0x1c1f ;  /* 0x003c1f00270b7f89 */ /* 0x0002a800000e0000 */
[----:B------:R1:W4:Y:S04]  /*1b8a0*/  SHFL.IDX PT, R10, R44, 0x1, 0x1c1f ;  /* 0x003c1f002c0a7f89 */ /* 0x00032800000e0000 */
[----:B------:R1:W3:Y:S04]  /*1b8b0*/  SHFL.IDX PT, R12, R23, 0x1, 0x1c1f ;  /* 0x003c1f00170c7f89 */ /* 0x0002e800000e0000 */
[----:B------:R1:W1:Y:S02]  /*1b8c0*/  SHFL.IDX PT, R2, R45, 0x1, 0x1c1f ;  /* 0x003c1f002d027f89 */ /* 0x00026400000e0000 */
.L_x_574:
[----:B------:R-:W-:Y:S01]  /*1b8d0*/  IADD3 R3, R38, 0x40, RZ ;  /* 0x0000004026037810 */ /* 0x000fe20007ffe0ff */
[----:B------:R-:W-:Y:S01]  /*1b8e0*/  BSSY B0, `(.L_x_529) ;  /* 0x000004d000007945 */ /* 0x000fe20003800000 */
[----:B------:R-:W-:Y:S01]  /*1b8f0*/  CS2R R74, SRZ ;  /* 0x00000000004a7805 */ /* 0x000fe2000001ff00 */
[----:B------:R-:W-:Y:S01]  /*1b900*/  CS2R R70, SRZ ;  /* 0x0000000000467805 */ /* 0x000fe2000001ff00 */
[----:B------:R-:W-:Y:S01]  /*1b910*/  ISETP.GE.AND P0, PT, R3, R53, PT ;  /* 0x000000350300720c */ /* 0x000fe20003f06270 */
        /* <DEDUP_REMOVED lines=9> */
[----:B---3--:R-:W-:-:S03]  /*1b9b0*/  IMAD.MOV.U32 R3, RZ, RZ, R12 ;  /* 0x000000ffff037224 */ /* 0x008fc600078e000c */
[----:B------:R-:W-:Y:S05]  /*1b9c0*/  @P0 BRA `(.L_x_530) ;  /* 0x000003e000000947 */ /* 0x000fea0003800000 */
[C---:B------:R-:W-:Y:S01]  /*1b9d0*/  IADD3 R16, R22.reuse, 0x10, RZ ;  /* 0x0000001016107810 */ /* 0x040fe20007ffe0ff */
[----:B------:R-:W-:Y:S01]  /*1b9e0*/  CS2R R54, SRZ ;  /* 0x0000000000367805 */ /* 0x000fe2000001ff00 */
[C---:B------:R-:W-:Y:S02]  /*1b9f0*/  IADD3 R17, R22.reuse, 0x20, RZ ;  /* 0x0000002016117810 */ /* 0x040fe40007ffe0ff */
[-C--:B------:R-:W-:Y:S02]  /*1ba00*/  ISETP.GE.AND P2, PT, R22, R36.reuse, PT ;  /* 0x000000241600720c */ /* 0x080fe40003f46270 */
[-C--:B------:R-:W-:Y:S02]  /*1ba10*/  ISETP.GE.AND P1, PT, R16, R36.reuse, PT ;  /* 0x000000241000720c */ /* 0x080fe40003f26270 */
[----:B------:R-:W-:Y:S01]  /*1ba20*/  ISETP.GE.AND P0, PT, R17, R36, PT ;  /* 0x000000241100720c */ /* 0x000fe20003f06270 */
[----:B------:R-:W-:-:S08]  /*1ba30*/  CS2R R50, SRZ ;  /* 0x0000000000327805 */ /* 0x000fd0000001ff00 */
[----:B--2-4-:R-:W-:Y:S02]  /*1ba40*/  @!P2 IMAD.WIDE R12, R22, 0x2, R10 ;  /* 0x00000002160ca825 */ /* 0x014fe400078e020a */
        /* <DEDUP_REMOVED lines=8> */
[----:B--2---:R-:W-:Y:S01]  /*1bad0*/  @!P0 LEA.HI R12, R14, R17, RZ, 0x2 ;  /* 0x000000110e0c8211 */ /* 0x004fe200078f10ff */
[----:B-1----:R-:W-:Y:S01]  /*1bae0*/  @!P2 IMAD.WIDE R16, R22, 0x2, R2 ;  /* 0x000000021610a825 */ /* 0x002fe200078e0202 */
        /* <DEDUP_REMOVED lines=30> */
[C-C-:B---3--:R-:W-:Y:S01]  /*1bcd0*/  @!P1 IMAD.WIDE R18, R13.reuse, 0x2, R10.reuse ;  /* 0x000000020d129825 */ /* 0x148fe200078e020a */
        /* <DEDUP_REMOVED lines=13> */
.L_x_530:
[----:B------:R-:W-:Y:S05]  /*1bdb0*/  BSYNC B0 ;  /* 0x0000000000007941 */ /* 0x000fea0003800000 */
.L_x_529:
[----:B-1----:R-:W3:Y:S01]  /*1bdc0*/  LDL.64 R2, [R37+0x20] ;  /* 0x0000200025027983 */ /* 0x002ee20000100a00 */
[----:B------:R-:W-:-:S04]  /*1bdd0*/  DEPBAR.LE SB0, 0x1 ;  /* 0x000080400000791a */ /* 0x000fc80000000000 */
[----:B--2-4-:R-:W2:Y:S01]  /*1bde0*/  LDL.64 R10, [R37+0x28] ;  /* 0x00002800250a7983 */ /* 0x014ea20000100a00 */
[----:B------:R-:W-:Y:S03]  /*1bdf0*/  WARPSYNC 0xffffffff ;  /* 0xffffffff00007948 */ /* 0x000fe60003800000 */
[----:B------:R-:W-:Y:S01]  /*1be00*/  BAR.SYNC.DEFER_BLOCKING 0x0 ;  /* 0x0000000000007b1d */ /* 0x000fe20000010000 */
[----:B------:R-:W-:-:S05]  /*1be10*/  LEA.HI R52, R90, R52, RZ, 0x5 ;  /* 0x000000345a347211 */ /* 0x000fca00078f28ff */
[----:B---3--:R1:W3:Y:S04]  /*1be20*/  LD.E R14, [R2.64] ;  /* 0x00000004020e7980 */ /* 0x0082e8000c101900 */
[----:B--2---:R2:W4:Y:S01]  /*1be30*/  LD.E.64 R38, [R10.64] ;  /* 0x000000040a267980 */ /* 0x004522000c101b00 */
[----:B------:R-:W-:Y:S01]  /*1be40*/  IMAD.MOV.U32 R37, RZ, RZ, 0x20 ;  /* 0x00000020ff257424 */ /* 0x000fe200078e00ff */
[----:B------:R-:W-:Y:S01]  /*1be50*/  BSSY B1, `(.L_x_531) ;  /* 0x0000179000017945 */ /* 0x000fe20003800000 */
[----:B-1---5:R-:W-:Y:S02]  /*1be60*/  IMAD.MOV.U32 R3, RZ, RZ, R83 ;  /* 0x000000ffff037224 */ /* 0x022fe400078e0053 */
[----:B------:R-:W-:Y:S02]  /*1be70*/  IMAD.MOV.U32 R2, RZ, RZ, R74 ;  /* 0x000000ffff027224 */ /* 0x000fe400078e004a */
[----:B--2---:R-:W-:-:S03]  /*1be80*/  IMAD.MOV.U32 R10, RZ, RZ, R82 ;  /* 0x000000ffff0a7224 */ /* 0x004fc600078e0052 */
[----:B------:R-:W-:Y:S01]  /*1be90*/  PRMT R103, R103, 0x5410, R2 ;  /* 0x0000541067677816 */ /* 0x000fe20000000002 */
[----:B------:R-:W-:Y:S01]  /*1bea0*/  IMAD.MOV.U32 R2, RZ, RZ, R66 ;  /* 0x000000ffff027224 */ /* 0x000fe200078e0042 */
[----:B------:R-:W-:Y:S01]  /*1beb0*/  PRMT R105, R3, 0x5410, R10 ;  /* 0x0000541003697816 */ /* 0x000fe2000000000a */
[----:B------:R-:W-:Y:S02]  /*1bec0*/  IMAD.MOV.U32 R10, RZ, RZ, R70 ;  /* 0x000000ffff0a7224 */ /* 0x000fe400078e0046 */
[----:B------:R-:W-:Y:S01]  /*1bed0*/  IMAD.MOV.U32 R3, RZ, RZ, R71 ;  /* 0x000000ffff037224 */ /* 0x000fe200078e0047 */
[----:B------:R-:W-:Y:S01]  /*1bee0*/  PRMT R99, R99, 0x5410, R2 ;  /* 0x0000541063637816 */ /* 0x000fe20000000002 */
[----:B------:R-:W-:Y:S02]  /*1bef0*/  IMAD.MOV.U32 R11, RZ, RZ, R75 ;  /* 0x000000ffff0b7224 */ /* 0x000fe400078e004b */
[----:B------:R-:W-:Y:S01]  /*1bf00*/  IMAD.MOV.U32 R2, RZ, RZ, R61 ;  /* 0x000000ffff027224 */ /* 0x000fe200078e003d */
[----:B------:R-:W-:Y:S01]  /*1bf10*/  PRMT R101, R3, 0x5410, R10 ;  /* 0x0000541003657816 */ /* 0x000fe2000000000a */
[----:B------:R-:W-:Y:S01]  /*1bf20*/  IMAD.MOV.U32 R3, RZ, RZ, R60 ;  /* 0x000000ffff037224 */ /* 0x000fe200078e003c */
[----:B------:R-:W-:Y:S01]  /*1bf30*/  PRMT R103, R11, 0x7610, R103 ;  /* 0x000076100b677816 */ /* 0x000fe20000000067 */
[----:B------:R-:W-:Y:S01]  /*1bf40*/  IMAD.MOV.U32 R10, RZ, RZ, R67 ;  /* 0x000000ffff0a7224 */ /* 0x000fe200078e0043 */
[----:B------:R-:W-:-:S02]  /*1bf50*/  SHF.R.S32.HI R11, RZ, 0x1f, R73 ;  /* 0x0000001fff0b7819 */ /* 0x000fc40000011449 */
[----:B------:R-:W-:Y:S01]  /*1bf60*/  PRMT R96, R2, 0x5410, R3 ;  /* 0x0000541002607816 */ /* 0x000fe20000000003 */
[----:B------:R-:W-:Y:S01]  /*1bf70*/  IMAD.MOV.U32 R3, RZ, RZ, R78 ;  /* 0x000000ffff037224 */ /* 0x000fe200078e004e */
[----:B------:R-:W-:Y:S01]  /*1bf80*/  LEA.HI R2, R11, R73, RZ, 0x3 ;  /* 0x000000490b027211 */ /* 0x000fe200078f18ff */
[----:B------:R-:W-:Y:S01]  /*1bf90*/  IMAD.MOV.U32 R11, RZ, RZ, R54 ;  /* 0x000000ffff0b7224 */ /* 0x000fe200078e0036 */
[----:B------:R-:W-:Y:S01]  /*1bfa0*/  PRMT R99, R10, 0x7610, R99 ;  /* 0x000076100a637816 */ /* 0x000fe20000000063 */
[----:B------:R-:W-:Y:S01]  /*1bfb0*/  IMAD.MOV.U32 R10, RZ, RZ, R55 ;  /* 0x000000ffff0a7224 */ /* 0x000fe200078e0037 */
[----:B------:R-:W-:Y:S02]  /*1bfc0*/  LOP3.LUT R2, R2, 0xfffffff8, RZ, 0xc0, !PT ;  /* 0xfffffff802027812 */ /* 0x000fe400078ec0ff */
[----:B------:R-:W-:Y:S01]  /*1bfd0*/  PRMT R104, R104, 0x5410, R3 ;  /* 0x0000541068687816 */ /* 0x000fe20000000003 */
[----:B------:R-:W-:Y:S01]  /*1bfe0*/  IMAD.MOV.U32 R3, RZ, RZ, R76 ;  /* 0x000000ffff037224 */ /* 0x000fe200078e004c */
[----:B------:R-:W-:Y:S01]  /*1bff0*/  PRMT R90, R10, 0x5410, R11 ;  /* 0x000054100a5a7816 */ /* 0x000fe2000000000b */
[----:B------:R-:W-:-:S02]  /*1c000*/  IMAD.IADD R13, R73, 0x1, -R2 ;  /* 0x00000001490d7824 */ /* 0x000fc400078e0a02 */
[----:B------:R-:W-:Y:S02]  /*1c010*/  IMAD.MOV.U32 R2, RZ, RZ, R77 ;  /* 0x000000ffff027224 */ /* 0x000fe400078e004d */
[----:B------:R-:W-:Y:S01]  /*1c020*/  IMAD.MOV.U32 R10, RZ, RZ, R79 ;  /* 0x000000ffff0a7224 */ /* 0x000fe200078e004f */
[C---:B------:R-:W-:Y:S01]  /*1c030*/  LOP3.LUT P1, RZ, R13.reuse, 0x4, RZ, 0xc0, !PT ;  /* 0x000000040dff7812 */ /* 0x040fe2000782c0ff */
[----:B------:R-:W-:Y:S01]  /*1c040*/  IMAD.SHL.U32 R11, R13, 0x40, RZ ;  /* 0x000000400d0b7824 */ /* 0x000fe200078e00ff */
[----:B------:R-:W-:Y:S01]  /*1c050*/  PRMT R102, R2, 0x5410, R3 ;  /* 0x0000541002667816 */ /* 0x000fe20000000003 */
[----:B------:R-:W-:Y:S01]  /*1c060*/  IMAD.MOV.U32 R3, RZ, RZ, R64 ;  /* 0x000000ffff037224 */ /* 0x000fe200078e0040 */
[----:B------:R-:W-:Y:S01]  /*1c070*/  PRMT R104, R10, 0x7610, R104 ;  /* 0x000076100a687816 */ /* 0x000fe20000000068 */
[----:B------:R-:W-:Y:S01]  /*1c080*/  IMAD.MOV.U32 R10, RZ, RZ, R69 ;  /* 0x000000ffff0a7224 */ /* 0x000fe200078e0045 */
[----:B------:R-:W-:Y:S01]  /*1c090*/  LOP3.LUT R2, R11, 0x1c0, RZ, 0xc0, !PT ;  /* 0x000001c00b027812 */ /* 0x000fe200078ec0ff */
[----:B------:R-:W-:Y:S01]  /*1c0a0*/  IMAD.MOV.U32 R11, RZ, RZ, R68 ;  /* 0x000000ffff0b7224 */ /* 0x000fe200078e0044 */
[----:B------:R-:W-:Y:S01]  /*1c0b0*/  PRMT R98, R98, 0x5410, R3 ;  /* 0x0000541062627816 */ /* 0x000fe20000000003 */
[----:B------:R-:W-:Y:S01]  /*1c0c0*/  IMAD.MOV.U32 R3, RZ, RZ, R65 ;  /* 0x000000ffff037224 */ /* 0x000fe200078e0041 */
[----:B------:R-:W-:-:S02]  /*1c0d0*/  LOP3.LUT R12, R2, 0x18, R72, 0xf8, !PT ;  /* 0x00000018020c7812 */ /* 0x000fc400078ef848 */
[----:B------:R-:W-:Y:S02]  /*1c0e0*/  PRMT R100, R10, 0x5410, R11 ;  /* 0x000054100a647816 */ /* 0x000fe4000000000b */
[----:B------:R-:W-:Y:S02]  /*1c0f0*/  SHF.R.U32.HI R2, RZ, 0x3, R2 ;  /* 0x00000003ff027819 */ /* 0x000fe40000011602 */
[----:B------:R-:W-:Y:S01]  /*1c100*/  PRMT R98, R3, 0x7610, R98 ;  /* 0x0000761003627816 */ /* 0x000fe20000000062 */
[----:B------:R-:W-:Y:S01]  /*1c110*/  IMAD.MOV.U32 R3, RZ, RZ, R50 ;  /* 0x000000ffff037224 */ /* 0x000fe200078e0032 */
[----:B------:R-:W-:Y:S01]  /*1c120*/  LOP3.LUT R11, R12, R2, RZ, 0x3c, !PT ;  /* 0x000000020c0b7212 */ /* 0x000fe200078e3cff */
[----:B------:R-:W-:Y:S01]  /*1c130*/  IMAD.MOV.U32 R2, RZ, RZ, R62 ;  /* 0x000000ffff027224 */ /* 0x000fe200078e003e */
[----:B------:R-:W-:Y:S01]  /*1c140*/  SEL R37, R37, 0xffffffe0, !P1 ;  /* 0xffffffe025257807 */ /* 0x000fe20004800000 */
[----:B------:R-:W-:-:S03]  /*1c150*/  IMAD.SHL.U32 R12, R52, 0x10, RZ ;  /* 0x00000010340c7824 */ /* 0x000fc600078e00ff */
[----:B------:R-:W-:Y:S01]  /*1c160*/  PRMT R93, R93, 0x5410, R2 ;  /* 0x000054105d5d7816 */ /* 0x000fe20000000002 */
[----:B------:R-:W-:Y:S01]  /*1c170*/  IMAD.MOV.U32 R2, RZ, RZ, R51 ;  /* 0x000000ffff027224 */ /* 0x000fe200078e0033 */
[----:B------:R-:W-:-:S04]  /*1c180*/  LOP3.LUT R52, R11, 0xfffffe00, R12, 0xf8, !PT ;  /* 0xfffffe000b347812 */ /* 0x000fc800078ef80c */
[----:B------:R-:W-:Y:S01]  /*1c190*/  PRMT R72, R2, 0x5410, R3 ;  /* 0x0000541002487816 */ /* 0x000fe20000000003 */
[----:B---3--:R-:W-:-:S05]  /*1c1a0*/  IMAD R10, R14, -0x80, R53 ;  /* 0xffffff800e0a7824 */ /* 0x008fca00078e0235 */
[----:B------:R-:W-:Y:S01]  /*1c1b0*/  IMNMX R53, R10, 0x80, PT ;  /* 0x000000800a357817 */ /* 0x000fe20003800200 */
[----:B------:R-:W-:Y:S02]  /*1c1c0*/  IMAD.MOV.U32 R10, RZ, RZ, R63 ;  /* 0x000000ffff0a7224 */ /* 0x000fe400078e003f */
[----:B----4-:R-:W-:Y:S01]  /*1c1d0*/  IMAD.WIDE.U32 R44, R52, 0x2, R38 ;  /* 0x00000002342c7825 */ /* 0x010fe200078e0026 */
[----:B------:R-:W-:Y:S02]  /*1c1e0*/  ISETP.GE.AND P0, PT, R73, R53, PT ;  /* 0x000000354900720c */ /* 0x000fe40003f06270 */
[----:B------:R-:W-:-:S11]  /*1c1f0*/  PRMT R93, R10, 0x7610, R93 ;  /* 0x000076100a5d7816 */ /* 0x000fd6000000005d */
[----:B------:R-:W-:Y:S05]  /*1c200*/  @P0 BRA `(.L_x_532) ;  /* 0x000013d000000947 */ /* 0x000fea0003800000 */
[----:B------:R-:W-:Y:S01]  /*1c210*/  ISETP.GE.AND P0, PT, R22, R36, PT ;  /* 0x000000241600720c */ /* 0x000fe20003f06270 */
[----:B------:R-:W-:-:S12]  /*1c220*/  BSSY B0, `(.L_x_533) ;  /* 0x0000030000007945 */ /* 0x000fd80003800000 */
[----:B------:R-:W-:Y:S05]  /*1c230*/  @P0 BRA `(.L_x_534) ;  /* 0x000002e000000947 */ /* 0x000fea0003800000 */
[----:B------:R-:W2:Y:S01]  /*1c240*/  LD.E.128 R12, [R44.64] ;  /* 0x000000042c0c7980 */ /* 0x000ea2000c101d00 */
[----:B------:R-:W-:Y:S02]  /*1c250*/  SHF.R.U32.HI R11, RZ, 0x10, R25 ;  /* 0x00000010ff0b7819 */ /* 0x000fe40000011619 */
[----:B------:R-:W-:Y:S02]  /*1c260*/  SHF.R.U32.HI R16, RZ, 0x10, R27 ;  /* 0x00000010ff107819 */ /* 0x000fe4000001161b */
[----:B------:R-:W-:Y:S02]  /*1c270*/  PRMT R11, R80, 0x5410, R11 ;  /* 0x00005410500b7816 */ /* 0x000fe4000000000b */
[----:B------:R-:W-:Y:S02]  /*1c280*/  PRMT R16, R81, 0x5410, R16 ;  /* 0x0000541051107816 */ /* 0x000fe40000000010 */
[----:B------:R-:W-:Y:S01]  /*1c290*/  SHF.R.U64 R18, R24, 0x10, R25 ;  /* 0x0000001018127819 */ /* 0x000fe20000001219 */
[C---:B------:R-:W-:Y:S01]  /*1c2a0*/  IMAD.U32 R24, R11.reuse, 0x10000, RZ ;  /* 0x000100000b187824 */ /* 0x040fe200078e00ff */
[----:B------:R-:W-:Y:S01]  /*1c2b0*/  SHF.R.U64 R2, R26, 0x10, R27 ;  /* 0x000000101a027819 */ /* 0x000fe2000000121b */
[----:B------:R-:W-:Y:S01]  /*1c2c0*/  IMAD.U32 R23, R16, 0x10000, RZ ;  /* 0x0001000010177824 */ /* 0x000fe200078e00ff */
[----:B------:R-:W-:-:S02]  /*1c2d0*/  LOP3.LUT R25, R11, 0xffff0000, RZ, 0xc0, !PT ;  /* 0xffff00000b197812 */ /* 0x000fc400078ec0ff */
[----:B------:R-:W-:Y:S02]  /*1c2e0*/  PRMT R18, R80, 0x5432, R18 ;  /* 0x0000543250127816 */ /* 0x000fe40000000012 */
[----:B------:R-:W-:Y:S02]  /*1c2f0*/  PRMT R21, R81, 0x5432, R2 ;  /* 0x0000543251157816 */ /* 0x000fe40000000002 */
[----:B------:R-:W-:Y:S02]  /*1c300*/  LOP3.LUT R16, R16, 0xffff0000, RZ, 0xc0, !PT ;  /* 0xffff000010107812 */ /* 0x000fe400078ec0ff */
[C---:B--2---:R-:W-:Y:S01]  /*1c310*/  LOP3.LUT R17, R14.reuse, 0xffff0000, RZ, 0xc0, !PT ;  /* 0xffff00000e117812 */ /* 0x044fe200078ec0ff */
[----:B------:R-:W-:Y:S01]  /*1c320*/  IMAD.U32 R20, R14, 0x10000, RZ ;  /* 0x000100000e147824 */ /* 0x000fe200078e00ff */
[C---:B------:R-:W-:Y:S01]  /*1c330*/  LOP3.LUT R14, R15.reuse, 0xffff0000, RZ, 0xc0, !PT ;  /* 0xffff00000f0e7812 */ /* 0x040fe200078ec0ff */
[----:B------:R-:W-:Y:S01]  /*1c340*/  IMAD.U32 R19, R15, 0x10000, RZ ;  /* 0x000100000f137824 */ /* 0x000fe200078e00ff */
[C---:B------:R-:W-:Y:S01]  /*1c350*/  LOP3.LUT R3, R12.reuse, 0xffff0000, RZ, 0xc0, !PT ;  /* 0xffff00000c037812 */ /* 0x040fe200078ec0ff */
[C---:B------:R-:W-:Y:S01]  /*1c360*/  FMUL.FTZ R15, R17.reuse, R24 ;  /* 0x00000018110f7220 */ /* 0x040fe20000410000 */
[----:B------:R-:W-:Y:S01]  /*1c370*/  SHF.L.U32 R10, R12, 0x10, RZ ;  /* 0x000000100c0a7819 */ /* 0x000fe200000006ff */
[----:B------:R-:W-:Y:S01]  /*1c380*/  FMUL.FTZ R17, R17, R23 ;  /* 0x0000001711117220 */ /* 0x000fe20000410000 */
[C---:B------:R-:W-:Y:S01]  /*1c390*/  LOP3.LUT R12, R13.reuse, 0xffff0000, RZ, 0xc0, !PT ;  /* 0xffff00000d0c7812 */ /* 0x040fe200078ec0ff */
[----:B------:R-:W-:Y:S01]  /*1c3a0*/  FMUL.FTZ R11, R14, R25 ;  /* 0x000000190e0b7220 */ /* 0x000fe20000410000 */
[----:B------:R-:W-:Y:S01]  /*1c3b0*/  SHF.L.U32 R2, R13, 0x10, RZ ;  /* 0x000000100d027819 */ /* 0x000fe200000006ff */
[----:B------:R-:W-:-:S02]  /*1c3c0*/  FFMA.FTZ R23, R20, R23, -R15 ;  /* 0x0000001714177223 */ /* 0x000fc4000001080f */
[----:B------:R-:W-:Y:S01]  /*1c3d0*/  FFMA.FTZ R17, R20, R24, R17 ;  /* 0x0000001814117223 */ /* 0x000fe20000010011 */
[C---:B------:R-:W-:Y:S01]  /*1c3e0*/  SHF.L.U32 R20, R21.reuse, 0x10, RZ ;  /* 0x0000001015147819 */ /* 0x040fe200000006ff */
[C---:B------:R-:W-:Y:S01]  /*1c3f0*/  IMAD.U32 R24, R18.reuse, 0x10000, RZ ;  /* 0x0001000012187824 */ /* 0x040fe200078e00ff */
[----:B------:R-:W-:Y:S01]  /*1c400*/  LOP3.LUT R18, R18, 0xffff0000, RZ, 0xc0, !PT ;  /* 0xffff000012127812 */ /* 0x000fe200078ec0ff */
[-C--:B------:R-:W-:Y:S01]  /*1c410*/  FMUL.FTZ R14, R14, R16.reuse ;  /* 0x000000100e0e7220 */ /* 0x080fe20000410000 */
[----:B------:R-:W-:Y:S01]  /*1c420*/  LOP3.LUT R21, R21, 0xffff0000, RZ, 0xc0, !PT ;  /* 0xffff000015157812 */ /* 0x000fe200078ec0ff */
[----:B------:R-:W-:Y:S02]  /*1c430*/  FFMA.FTZ R16, R19, R16, -R11 ;  /* 0x0000001013107223 */ /* 0x000fe4000001080b */
[----:B------:R-:W-:Y:S02]  /*1c440*/  FMUL.FTZ R11, R3, R24 ;  /* 0x00000018030b7220 */ /* 0x000fe40000410000 */
[----:B------:R-:W-:-:S02]  /*1c450*/  FFMA.FTZ R15, R19, R25, R14 ;  /* 0x00000019130f7223 */ /* 0x000fc4000001000e */
[----:B------:R-:W-:Y:S02]  /*1c460*/  FMUL.FTZ R3, R3, R20 ;  /* 0x0000001403037220 */ /* 0x000fe40000410000 */
[C---:B------:R-:W-:Y:S01]  /*1c470*/  FMUL.FTZ R14, R12.reuse, R18 ;  /* 0x000000120c0e7220 */ /* 0x040fe20000410000 */
[----:B------:R-:W-:Y:S01]  /*1c480*/  F2FP.BF16.PACK_AB R15, R15, R16 ;  /* 0x000000100f0f723e */ /* 0x000fe200000010ff */
[-C--:B------:R-:W-:Y:S02]  /*1c490*/  FMUL.FTZ R13, R12, R21.reuse ;  /* 0x000000150c0d7220 */ /* 0x080fe40000410000 */
[C---:B------:R-:W-:Y:S02]  /*1c4a0*/  FFMA.FTZ R12, R10.reuse, R24, R3 ;  /* 0x000000180a0c7223 */ /* 0x040fe40000010003 */
[----:B------:R-:W-:Y:S02]  /*1c4b0*/  FFMA.FTZ R11, R10, R20, -R11 ;  /* 0x000000140a0b7223 */ /* 0x000fe4000001080b */
[C---:B------:R-:W-:Y:S01]  /*1c4c0*/  FFMA.FTZ R3, R2.reuse, R21, -R14 ;  /* 0x0000001502037223 */ /* 0x040fe2000001080e */
[----:B------:R-:W-:Y:S01]  /*1c4d0*/  F2FP.BF16.PACK_AB R14, R17, R23 ;  /* 0x00000017110e723e */ /* 0x000fe200000010ff */
[----:B------:R-:W-:Y:S01]  /*1c4e0*/  FFMA.FTZ R13, R2, R18, R13 ;  /* 0x00000012020d7223 */ /* 0x000fe2000001000d */
[----:B------:R-:W-:-:S04]  /*1c4f0*/  F2FP.BF16.PACK_AB R12, R12, R11 ;  /* 0x0000000b0c0c723e */ /* 0x000fc800000010ff */
[----:B------:R-:W-:-:S05]  /*1c500*/  F2FP.BF16.PACK_AB R13, R13, R3 ;  /* 0x000000030d0d723e */ /* 0x000fca00000010ff */
[----:B------:R1:W-:Y:S02]  /*1c510*/  ST.E.128 [R44.64], R12 ;  /* 0x0000000c2c007985 */ /* 0x0003e4000c101d04 */
.L_x_534:
[----:B------:R-:W-:Y:S05]  /*1c520*/  BSYNC B0 ;  /* 0x0000000000007941 */ /* 0x000fea0003800000 */
.L_x_533:
[----:B------:R-:W-:Y:S01]  /*1c530*/  IADD3 R2, R22, 0x10, RZ ;  /* 0x0000001016027810 */ /* 0x000fe20007ffe0ff */
[----:B------:R-:W-:Y:S03]  /*1c540*/  BSSY B0, `(.L_x_535) ;  /* 0x0000035000007945 */ /* 0x000fe60003800000 */
[----:B------:R-:W-:-:S13]  /*1c550*/  ISETP.GE.AND P0, PT, R2, R36, PT ;  /* 0x000000240200720c */ /* 0x000fda0003f06270 */
[----:B------:R-:W-:Y:S05]  /*1c560*/  @P0 BRA `(.L_x_536) ;  /* 0x0000032000000947 */ /* 0x000fea0003800000 */
[----:B------:R-:W-:-:S04]  /*1c570*/  IADD3 R2, P0, R37, R52, RZ ;  /* 0x0000003425027210 */ /* 0x000fc80007f1e0ff */
[----:B------:R-:W-:Y:S02]  /*1c580*/  LEA.HI.X.SX32 R3, R37, RZ, 0x1, P0 ;  /* 0x000000ff25037211 */ /* 0x000fe400000f0eff */
[----:B------:R-:W-:-:S04]  /*1c590*/  LEA R16, P0, R2, R38, 0x1 ;  /* 0x0000002602107211 */ /* 0x000fc800078008ff */
[----:B------:R-:W-:-:S05]  /*1c5a0*/  LEA.HI.X R17, R2, R39, R3, 0x1, P0 ;  /* 0x0000002702117211 */ /* 0x000fca00000f0c03 */
[----:B-1----:R-:W2:Y:S01]  /*1c5b0*/  LD.E.128 R12, [R16.64] ;  /* 0x00000004100c7980 */ /* 0x002ea2000c101d00 */
[----:B------:R-:W-:Y:S02]  /*1c5c0*/  SHF.R.U64 R2, R30, 0x10, R31 ;  /* 0x000000101e027819 */ /* 0x000fe4000000121f */
[----:B------:R-:W-:Y:S02]  /*1c5d0*/  SHF.R.U32.HI R10, RZ, 0x10, R29 ;  /* 0x00000010ff0a7819 */ /* 0x000fe4000001161d */
[----:B------:R-:W-:Y:S02]  /*1c5e0*/  SHF.R.U32.HI R3, RZ, 0x10, R31 ;  /* 0x00000010ff037819 */ /* 0x000fe4000001161f */
[C---:B------:R-:W-:Y:S02]  /*1c5f0*/  PRMT R21, R85.reuse, 0x5432, R2 ;  /* 0x0000543255157816 */ /* 0x040fe40000000002 */
[----:B------:R-:W-:Y:S02]  /*1c600*/  PRMT R2, R84, 0x5410, R10 ;  /* 0x0000541054027816 */ /* 0x000fe4000000000a */
[----:B------:R-:W-:-:S02]  /*1c610*/  PRMT R3, R85, 0x5410, R3 ;  /* 0x0000541055037816 */ /* 0x000fc40000000003 */
[C---:B------:R-:W-:Y:S01]  /*1c620*/  LOP3.LUT R27, R2.reuse, 0xffff0000, RZ, 0xc0, !PT ;  /* 0xffff0000021b7812 */ /* 0x040fe200078ec0ff */
[----:B------:R-:W-:Y:S01]  /*1c630*/  IMAD.U32 R25, R2, 0x10000, RZ ;  /* 0x0001000002197824 */ /* 0x000fe200078e00ff */
[----:B------:R-:W-:Y:S01]  /*1c640*/  SHF.R.U64 R18, R28, 0x10, R29 ;  /* 0x000000101c127819 */ /* 0x000fe2000000121d */
[C---:B------:R-:W-:Y:S01]  /*1c650*/  IMAD.U32 R24, R3.reuse, 0x10000, RZ ;  /* 0x0001000003187824 */ /* 0x040fe200078e00ff */
[----:B------:R-:W-:Y:S02]  /*1c660*/  LOP3.LUT R26, R3, 0xffff0000, RZ, 0xc0, !PT ;  /* 0xffff0000031a7812 */ /* 0x000fe400078ec0ff */
[----:B------:R-:W-:Y:S02]  /*1c670*/  PRMT R18, R84, 0x5432, R18 ;  /* 0x0000543254127816 */ /* 0x000fe40000000012 */
[C---:B--2---:R-:W-:Y:S01]  /*1c680*/  LOP3.LUT R11, R14.reuse, 0xffff0000, RZ, 0xc0, !PT ;  /* 0xffff00000e0b7812 */ /* 0x044fe200078ec0ff */
[----:B------:R-:W-:Y:S01]  /*1c690*/  IMAD.U32 R20, R14, 0x10000, RZ ;  /* 0x000100000e147824 */ /* 0x000fe200078e00ff */
[C---:B------:R-:W-:Y:S01]  /*1c6a0*/  LOP3.LUT R14, R15.reuse, 0xffff0000, RZ, 0xc0, !PT ;  /* 0xffff00000f0e7812 */ /* 0x040fe200078ec0ff */
[----:B------:R-:W-:Y:S01]  /*1c6b0*/  IMAD.U32 R19, R15, 0x10000, RZ ;  /* 0x000100000f137824 */ /* 0x000fe200078e00ff */
[----:B------:R-:W-:Y:S01]  /*1c6c0*/  LOP3.LUT R3, R12, 0xffff0000, RZ, 0xc0, !PT ;  /* 0xffff00000c037812 */ /* 0x000fe200078ec0ff */
[----:B------:R-:W-:-:S02]  /*1c6d0*/  FMUL.FTZ R23, R11, R25 ;  /* 0x000000190b177220 */ /* 0x000fc40000410000 */
[-C--:B------:R-:W-:Y:S02]  /*1c6e0*/  FMUL.FTZ R15, R11, R24.reuse ;  /* 0x000000180b0f7220 */ /* 0x080fe40000410000 */
[----:B------:R-:W-:Y:S02]  /*1c6f0*/  FMUL.FTZ R11, R14, R27 ;  /* 0x0000001b0e0b7220 */ /* 0x000fe40000410000 */
[C---:B------:R-:W-:Y:S02]  /*1c700*/  FFMA.FTZ R24, R20.reuse, R24, -R23 ;  /* 0x0000001814187223 */ /* 0x040fe40000010817 */
[----:B------:R-:W-:Y:S02]  /*1c710*/  FFMA.FTZ R23, R20, R25, R15 ;  /* 0x0000001914177223 */ /* 0x000fe4000001000f */
[-C--:B------:R-:W-:Y:S02]  /*1c720*/  FMUL.FTZ R15, R14, R26.reuse ;  /* 0x0000001a0e0f7220 */ /* 0x080fe40000410000 */
[----:B------:R-:W-:-:S02]  /*1c730*/  FFMA.FTZ R20, R19, R26, -R11 ;  /* 0x0000001a13147223 */ /* 0x000fc4000001080b */
[----:B------:R-:W-:Y:S01]  /*1c740*/  IMAD.U32 R10, R12, 0x10000, RZ ;  /* 0x000100000c0a7824 */ /* 0x000fe200078e00ff */
[----:B------:R-:W-:Y:S01]  /*1c750*/  LOP3.LUT R12, R13, 0xffff0000, RZ, 0xc0, !PT ;  /* 0xffff00000d0c7812 */ /* 0x000fe200078ec0ff */
[C---:B------:R-:W-:Y:S01]  /*1c760*/  IMAD.U32 R26, R18.reuse, 0x10000, RZ ;  /* 0x00010000121a7824 */ /* 0x040fe200078e00ff */
[----:B------:R-:W-:Y:S01]  /*1c770*/  LOP3.LUT R18, R18, 0xffff0000, RZ, 0xc0, !PT ;  /* 0xffff000012127812 */ /* 0x000fe200078ec0ff */
[C---:B------:R-:W-:Y:S01]  /*1c780*/  IMAD.U32 R25, R21.reuse, 0x10000, RZ ;  /* 0x0001000015197824 */ /* 0x040fe200078e00ff */
[----:B------:R-:W-:Y:S01]  /*1c790*/  LOP3.LUT R21, R21, 0xffff0000, RZ, 0xc0, !PT ;  /* 0xffff000015157812 */ /* 0x000fe200078ec0ff */
[----:B------:R-:W-:Y:S02]  /*1c7a0*/  FMUL.FTZ R11, R3, R26 ;  /* 0x0000001a030b7220 */ /* 0x000fe40000410000 */
[----:B------:R-:W-:Y:S02]  /*1c7b0*/  IMAD.U32 R2, R13, 0x10000, RZ ;  /* 0x000100000d027824 */ /* 0x000fe400078e00ff */
[----:B------:R-:W-:-:S02]  /*1c7c0*/  FMUL.FTZ R3, R3, R25 ;  /* 0x0000001903037220 */ /* 0x000fc40000410000 */
[C---:B------:R-:W-:Y:S02]  /*1c7d0*/  FMUL.FTZ R14, R12.reuse, R18 ;  /* 0x000000120c0e7220 */ /* 0x040fe40000410000 */
[----:B------:R-:W-:Y:S02]  /*1c7e0*/  FMUL.FTZ R13, R12, R21 ;  /* 0x000000150c0d7220 */ /* 0x000fe40000410000 */
[C---:B------:R-:W-:Y:S02]  /*1c7f0*/  FFMA.FTZ R12, R10.reuse, R26, R3 ;  /* 0x0000001a0a0c7223 */ /* 0x040fe40000010003 */
[----:B------:R-:W-:Y:S02]  /*1c800*/  FFMA.FTZ R15, R19, R27, R15 ;  /* 0x0000001b130f7223 */ /* 0x000fe4000001000f */
[----:B------:R-:W-:Y:S02]  /*1c810*/  FFMA.FTZ R11, R10, R25, -R11 ;  /* 0x000000190a0b7223 */ /* 0x000fe4000001080b */
[C---:B------:R-:W-:Y:S01]  /*1c820*/  FFMA.FTZ R3, R2.reuse, R21, -R14 ;  /* 0x0000001502037223 */ /* 0x040fe2000001080e */
[----:B------:R-:W-:Y:S01]  /*1c830*/  F2FP.BF16.PACK_AB R14, R23, R24 ;  /* 0x00000018170e723e */ /* 0x000fe200000010ff */
[----:B------:R-:W-:Y:S01]  /*1c840*/  FFMA.FTZ R13, R2, R18, R13 ;  /* 0x00000012020d7223 */ /* 0x000fe2000001000d */
[----:B------:R-:W-:-:S02]  /*1c850*/  F2FP.BF16.PACK_AB R15, R15, R20 ;  /* 0x000000140f0f723e */ /* 0x000fc400000010ff */
[----:B------:R-:W-:Y:S02]  /*1c860*/  F2FP.BF16.PACK_AB R12, R12, R11 ;  /* 0x0000000b0c0c723e */ /* 0x000fe400000010ff */
[----:B------:R-:W-:-:S05]  /*1c870*/  F2FP.BF16.PACK_AB R13, R13, R3 ;  /* 0x000000030d0d723e */ /* 0x000fca00000010ff */
[----:B------:R1:W-:Y:S02]  /*1c880*/  ST.E.128 [R16.64], R12 ;  /* 0x0000000c10007985 */ /* 0x0003e4000c101d04 */
.L_x_536:
[----:B------:R-:W-:Y:S05]  /*1c890*/  BSYNC B0 ;  /* 0x0000000000007941 */ /* 0x000fea0003800000 */
.L_x_535:
[----:B------:R-:W-:Y:S01]  /*1c8a0*/  IADD3 R2, R22, 0x20, RZ ;  /* 0x0000002016027810 */ /* 0x000fe20007ffe0ff */
[----:B------:R-:W-:Y:S03]  /*1c8b0*/  BSSY B0, `(.L_x_537) ;  /* 0x0000031000007945 */ /* 0x000fe60003800000 */
[----:B------:R-:W-:-:S13]  /*1c8c0*/  ISETP.GE.AND P0, PT, R2, R36, PT ;  /* 0x000000240200720c */ /* 0x000fda0003f06270 */
[----:B------:R-:W-:Y:S05]  /*1c8d0*/  @P0 BRA `(.L_x_538) ;  /* 0x000002e000000947 */ /* 0x000fea0003800000 */
[----:B-1----:R-:W2:Y:S01]  /*1c8e0*/  LD.E.128 R12, [R44.64+0x4000] ;  /* 0x004000042c0c7980 */ /* 0x002ea2000c101d00 */
        /* <DEDUP_REMOVED lines=44> */
[----:B------:R1:W-:Y:S02]  /*1cbb0*/  ST.E.128 [R44.64+0x4000], R12 ;  /* 0x0040000c2c007985 */ /* 0x0003e4000c101d04 */
.L_x_538:
[----:B------:R-:W-:Y:S05]  /*1cbc0*/  BSYNC B0 ;  /* 0x0000000000007941 */ /* 0x000fea0003800000 */
.L_x_537:
[----:B------:R-:W-:Y:S01]  /*1cbd0*/  IADD3 R2, R22, 0x30, RZ ;  /* 0x0000003016027810 */ /* 0x000fe20007ffe0ff */
[----:B------:R-:W-:Y:S03]  /*1cbe0*/  BSSY B0, `(.L_x_539) ;  /* 0x0000036000007945 */ /* 0x000fe60003800000 */
[----:B------:R-:W-:-:S13]  /*1cbf0*/  ISETP.GE.AND P0, PT, R2, R36, PT ;  /* 0x000000240200720c */ /* 0x000fda0003f06270 */
[----:B------:R-:W-:Y:S05]  /*1cc00*/  @P0 BRA `(.L_x_540) ;  /* 0x0000033000000947 */ /* 0x000fea0003800000 */
[----:B------:R-:W-:-:S04]  /*1cc10*/  IADD3 R3, R37, 0x2000, RZ ;  /* 0x0000200025037810 */ /* 0x000fc80007ffe0ff */
[----:B------:R-:W-:-:S04]  /*1cc20*/  IADD3 R2, P0, R52, R3, RZ ;  /* 0x0000000334027210 */ /* 0x000fc80007f1e0ff */
[----:B------:R-:W-:Y:S02]  /*1cc30*/  LEA.HI.X.SX32 R3, R3, RZ, 0x1, P0 ;  /* 0x000000ff03037211 */ /* 0x000fe400000f0eff */
[----:B-1----:R-:W-:-:S04]  /*1cc40*/  LEA R16, P0, R2, R38, 0x1 ;  /* 0x0000002602107211 */ /* 0x002fc800078008ff */
[----:B------:R-:W-:-:S05]  /*1cc50*/  LEA.HI.X R17, R2, R39, R3, 0x1, P0 ;  /* 0x0000002702117211 */ /* 0x000fca00000f0c03 */
[----:B------:R-:W2:Y:S01]  /*1cc60*/  LD.E.128 R12, [R16.64] ;  /* 0x00000004100c7980 */ /* 0x000ea2000c101d00 */
        /* <DEDUP_REMOVED lines=45> */
.L_x_540:
[----:B------:R-:W-:Y:S05]  /*1cf40*/  BSYNC B0 ;  /* 0x0000000000007941 */ /* 0x000fea0003800000 */
.L_x_539:
        /* <DEDUP_REMOVED lines=50> */
.L_x_542:
[----:B------:R-:W-:Y:S05]  /*1d270*/  BSYNC B0 ;  /* 0x0000000000007941 */ /* 0x000fea0003800000 */
.L_x_541:
[----:B------:R-:W-:-:S04]  /*1d280*/  IADD3 R2, R22, 0x50, RZ ;  /* 0x0000005016027810 */ /* 0x000fc80007ffe0ff */
        /* <DEDUP_REMOVED lines=53> */
.L_x_532:
[----:B------:R-:W-:Y:S05]  /*1d5e0*/  BSYNC B1 ;  /* 0x0000000000017941 */ /* 0x000fea0003800000 */
.L_x_531:
[----:B------:R-:W-:Y:S01]  /*1d5f0*/  IADD3 R2, R73, 0x40, RZ ;  /* 0x0000004049027810 */ /* 0x000fe20007ffe0ff */
[----:B------:R-:W-:-:S03]  /*1d600*/  IMAD.MOV.U32 R3, RZ, RZ, 0x0 ;  /* 0x00000000ff037424 */ /* 0x000fc600078e00ff */
[----:B------:R-:W-:Y:S01]  /*1d610*/  ISETP.GE.AND P0, PT, R2, R53, PT ;  /* 0x000000350200720c */ /* 0x000fe20003f06270 */
[----:B------:R-:W-:-:S12]  /*1d620*/  IMAD.MOV.U32 R2, RZ, RZ, R112 ;  /* 0x000000ffff027224 */ /* 0x000fd800078e0070 */
[----:B------:R-:W-:Y:S05]  /*1d630*/  @P0 RET.REL.NODEC R2 `(_ZN7cutlass13device_kernelIN5flash19enable_sm80_to_sm89INS1_16FlashAttnFwdSm80INS1_25CollectiveMainloopFwdSm80ILi8ELi1ELb0EN4cute5tupleIJNS5_1CILi128EEENS7_ILi64EEENS7_ILi192EEEEEELi192ENS_10bfloat16_tEfNS_4arch4Sm80ELb0ELb1ELb1ELb1ELb1ELb1ELb1ELb0EEENS1_21CollectiveEpilogueFwdINS6_IJS8_SA_S9_EEENS6_IJNS7_ILi1EEESI_SI_EEESC_SE_Li256ELb1ELb1ELb0ELb0EEENS1_19SingleTileSchedulerILb1ELb0ELb1ELi128EEEEEEEEEvNT_6ParamsE) ;  /* 0xfffe29c002000950 */ /* 0x000fea0003c3ffff */
[----:B------:R-:W-:Y:S01]  /*1d640*/  ISETP.GE.AND P0, PT, R22, R36, PT ;  /* 0x000000241600720c */ /* 0x000fe20003f06270 */
[----:B------:R-:W-:-:S12]  /*1d650*/  BSSY B0, `(.L_x_543) ;  /* 0x0000030000007945 */ /* 0x000fd80003800000 */
        /* <DEDUP_REMOVED lines=47> */
.L_x_544:
[----:B------:R-:W-:Y:S05]  /*1d950*/  BSYNC B0 ;  /* 0x0000000000007941 */ /* 0x000fea0003800000 */
.L_x_543:
        /* <DEDUP_REMOVED lines=55> */
.L_x_546:
[----:B------:R-:W-:Y:S05]  /*1dcd0*/  BSYNC B0 ;  /* 0x0000000000007941 */ /* 0x000fea0003800000 */
.L_x_545:
        /* <DEDUP_REMOVED lines=50> */
.L_x_548:
[----:B------:R-:W-:Y:S05]  /*1e000*/  BSYNC B0 ;  /* 0x0000000000007941 */ /* 0x000fea0003800000 */
.L_x_547:
        /* <DEDUP_REMOVED lines=55> */
.L_x_550:
[----:B------:R-:W-:Y:S05]  /*1e380*/  BSYNC B0 ;  /* 0x0000000000007941 */ /* 0x000fea0003800000 */
.L_x_549:
        /* <DEDUP_REMOVED lines=50> */
.L_x_552:
[----:B------:R-:W-:Y:S05]  /*1e6b0*/  BSYNC B0 ;  /* 0x0000000000007941 */ /* 0x000fea0003800000 */
.L_x_551:
[----:B------:R-:W-:Y:S01]  /*1e6c0*/  IADD3 R2, R22, 0x50, RZ ;  /* 0x0000005016027810 */ /* 0x000fe20007ffe0ff */
[----:B------:R-:W-:-:S03]  /*1e6d0*/  IMAD.MOV.U32 R3, RZ, RZ, 0x0 ;  /* 0x00000000ff037424 */ /* 0x000fc600078e00ff */
[----:B------:R-:W-:Y:S01]  /*1e6e0*/  ISETP.GE.AND P0, PT, R2, R36, PT ;  /* 0x000000240200720c */ /* 0x000fe20003f06270 */
[----:B------:R-:W-:-:S12]  /*1e6f0*/  IMAD.MOV.U32 R2, RZ, RZ, R112 ;  /* 0x000000ffff027224 */ /* 0x000fd800078e0070 */
[----:B------:R-:W-:Y:S05]  /*1e700*/  @P0 RET.REL.NODEC R2 `(_ZN7cutlass13device_kernelIN5flash19enable_sm80_to_sm89INS1_16FlashAttnFwdSm80INS1_25CollectiveMainloopFwdSm80ILi8ELi1ELb0EN4cute5tupleIJNS5_1CILi128EEENS7_ILi64EEENS7_ILi192EEEEEELi192ENS_10bfloat16_tEfNS_4arch4Sm80ELb0ELb1ELb1ELb1ELb1ELb1ELb1ELb0EEENS1_21CollectiveEpilogueFwdINS6_IJS8_SA_S9_EEENS6_IJNS7_ILi1EEESI_SI_EEESC_SE_Li256ELb1ELb1ELb0ELb0EEENS1_19SingleTileSchedulerILb1ELb0ELb1ELi128EEEEEEEEEvNT_6ParamsE) ;  /* 0xfffe18f002000950 */ /* 0x000fea0003c3ffff */
        /* <DEDUP_REMOVED lines=23> */
[----:B------:R-:W-:Y:S01]  /*1e880*/  FMUL.FTZ R22, R11, R24 ;  /* 0x000000180b167220 */ /* 0x000fe20000410000 */
[----:B------:R-:W-:Y:S01]  /*1e890*/  SHF.L.U32 R2, R13, 0x10, RZ ;  /* 0x000000100d027819 */ /* 0x000fe200000006ff */
[----:B------:R-:W-:-:S02]  /*1e8a0*/  FMUL.FTZ R15, R11, R23 ;  /* 0x000000170b0f7220 */ /* 0x000fc40000410000 */
[----:B------:R-:W-:Y:S02]  /*1e8b0*/  FMUL.FTZ R11, R14, R26 ;  /* 0x0000001a0e0b7220 */ /* 0x000fe40000410000 */
[C---:B------:R-:W-:Y:S02]  /*1e8c0*/  FFMA.FTZ R23, R20.reuse, R23, -R22 ;  /* 0x0000001714177223 */ /* 0x040fe40000010816 */
[----:B------:R-:W-:Y:S02]  /*1e8d0*/  FFMA.FTZ R22, R20, R24, R15 ;  /* 0x0000001814167223 */ /* 0x000fe4000001000f */
[-C--:B------:R-:W-:Y:S02]  /*1e8e0*/  FMUL.FTZ R15, R14, R25.reuse ;  /* 0x000000190e0f7220 */ /* 0x080fe40000410000 */
[----:B------:R-:W-:Y:S02]  /*1e8f0*/  FFMA.FTZ R20, R19, R25, -R11 ;  /* 0x0000001913147223 */ /* 0x000fe4000001080b */
[----:B------:R-:W-:Y:S01]  /*1e900*/  IMAD.U32 R10, R12, 0x10000, RZ ;  /* 0x000100000c0a7824 */ /* 0x000fe200078e00ff */
[----:B------:R-:W-:Y:S01]  /*1e910*/  LOP3.LUT R12, R13, 0xffff0000, RZ, 0xc0, !PT ;  /* 0xffff00000d0c7812 */ /* 0x000fe200078ec0ff */
[C---:B------:R-:W-:Y:S01]  /*1e920*/  IMAD.U32 R25, R18.reuse, 0x10000, RZ ;  /* 0x0001000012197824 */ /* 0x040fe200078e00ff */
[----:B------:R-:W-:Y:S01]  /*1e930*/  LOP3.LUT R18, R18, 0xffff0000, RZ, 0xc0, !PT ;  /* 0xffff000012127812 */ /* 0x000fe200078ec0ff */
[C---:B------:R-:W-:Y:S01]  /*1e940*/  IMAD.U32 R24, R21.reuse, 0x10000, RZ ;  /* 0x0001000015187824 */ /* 0x040fe200078e00ff */
[----:B------:R-:W-:Y:S01]  /*1e950*/  LOP3.LUT R21, R21, 0xffff0000, RZ, 0xc0, !PT ;  /* 0xffff000015157812 */ /* 0x000fe200078ec0ff */
[----:B------:R-:W-:-:S02]  /*1e960*/  FMUL.FTZ R11, R3, R25 ;  /* 0x00000019030b7220 */ /* 0x000fc40000410000 */
[----:B------:R-:W-:Y:S02]  /*1e970*/  FMUL.FTZ R3, R3, R24 ;  /* 0x0000001803037220 */ /* 0x000fe40000410000 */
[C---:B------:R-:W-:Y:S02]  /*1e980*/  FMUL.FTZ R14, R12.reuse, R18 ;  /* 0x000000120c0e7220 */ /* 0x040fe40000410000 */
[----:B------:R-:W-:Y:S02]  /*1e990*/  FMUL.FTZ R13, R12, R21 ;  /* 0x000000150c0d7220 */ /* 0x000fe40000410000 */
[C---:B------:R-:W-:Y:S02]  /*1e9a0*/  FFMA.FTZ R12, R10.reuse, R25, R3 ;  /* 0x000000190a0c7223 */ /* 0x040fe40000010003 */
[----:B------:R-:W-:Y:S02]  /*1e9b0*/  FFMA.FTZ R15, R19, R26, R15 ;  /* 0x0000001a130f7223 */ /* 0x000fe4000001000f */
[----:B------:R-:W-:-:S02]  /*1e9c0*/  FFMA.FTZ R11, R10, R24, -R11 ;  /* 0x000000180a0b7223 */ /* 0x000fc4000001080b */
[----:B------:R-:W-:Y:S01]  /*1e9d0*/  FFMA.FTZ R3, R2, R21, -R14 ;  /* 0x0000001502037223 */ /* 0x000fe2000001080e */
[----:B------:R-:W-:Y:S01]  /*1e9e0*/  F2FP.BF16.PACK_AB R14, R22, R23 ;  /* 0x00000017160e723e */ /* 0x000fe200000010ff */
[----:B------:R-:W-:Y:S01]  /*1e9f0*/  FFMA.FTZ R13, R2, R18, R13 ;  /* 0x00000012020d7223 */ /* 0x000fe2000001000d */
[----:B------:R-:W-:Y:S02]  /*1ea00*/  F2FP.BF16.PACK_AB R15, R15, R20 ;  /* 0x000000140f0f723e */ /* 0x000fe400000010ff */
[----:B------:R-:W-:Y:S02]  /*1ea10*/  F2FP.BF16.PACK_AB R12, R12, R11 ;  /* 0x0000000b0c0c723e */ /* 0x000fe400000010ff */
[----:B------:R-:W-:Y:S01]  /*1ea20*/  F2FP.BF16.PACK_AB R13, R13, R3 ;  /* 0x000000030d0d723e */ /* 0x000fe200000010ff */
[----:B------:R-:W-:Y:S01]  /*1ea30*/  IMAD.MOV.U32 R3, RZ, RZ, 0x0 ;  /* 0x00000000ff037424 */ /* 0x000fe200078e00ff */
[----:B------:R-:W-:-:S03]  /*1ea40*/  MOV R2, R112 ;  /* 0x0000007000027202 */ /* 0x000fc60000000f00 */
[----:B------:R1:W-:Y:S01]  /*1ea50*/  ST.E.128 [R16.64], R12 ;  /* 0x0000000c10007985 */ /* 0x0003e2000c101d04 */
[----:B------:R-:W-:Y:S05]  /*1ea60*/  RET.REL.NODEC R2 `(_ZN7cutlass13device_kernelIN5flash19enable_sm80_to_sm89INS1_16FlashAttnFwdSm80INS1_25CollectiveMainloopFwdSm80ILi8ELi1ELb0EN4cute5tupleIJNS5_1CILi128EEENS7_ILi64EEENS7_ILi192EEEEEELi192ENS_10bfloat16_tEfNS_4arch4Sm80ELb0ELb1ELb1ELb1ELb1ELb1ELb1ELb0EEENS1_21CollectiveEpilogueFwdINS6_IJS8_SA_S9_EEENS6_IJNS7_ILi1EEESI_SI_EEESC_SE_Li256ELb1ELb1ELb0ELb0EEENS1_19SingleTileSchedulerILb1ELb0ELb1ELi128EEEEEEEEEvNT_6ParamsE) ;  /* 0xfffe159002007950 */ /* 0x000fea0003c3ffff */
.L_x_521:
[----:B-----5:R-:W-:Y:S01]  /*1ea70*/  ISETP.NE.AND P0, PT, R28, 0x1, PT ;  /* 0x000000011c00780c */ /* 0x020fe20003f05270 */
[----:B------:R-:W-:-:S12]  /*1ea80*/  BSSY B0, `(.L_x_553) ;  /* 0x0000006000007945 */ /* 0x000fd80003800000 */
[----:B------:R-:W-:Y:S05]  /*1ea90*/  @!P0 BRA `(.L_x_554) ;  /* 0x0000004000008947 */ /* 0x000fea0003800000 */
[----:B------:R1:W2:Y:S04]  /*1eaa0*/  LD.E R3, [R10.64+0x168] ;  /* 0x000168040a037980 */ /* 0x0002a8000c101900 */
[----:B-1----:R-:W3:Y:S01]  /*1eab0*/  LD.E R10, [R10.64+0x16c] ;  /* 0x00016c040a0a7980 */ /* 0x002ee2000c101900 */
[----:B--2---:R-:W-:-:S05]  /*1eac0*/  IMAD.HI.U32 R2, R2, R3, RZ ;  /* 0x0000000302027227 */ /* 0x004fca00078e00ff */
[----:B---3--:R-:W-:Y:S02]  /*1ead0*/  SHF.R.U32.HI R2, RZ, R10, R2 ;  /* 0x0000000aff027219 */ /* 0x008fe40000011602 */
.L_x_554:
[----:B------:R-:W-:Y:S05]  /*1eae0*/  BSYNC B0 ;  /* 0x0000000000007941 */ /* 0x000fea0003800000 */
.L_x_553:
[----:B------:R-:W-:Y:S01]  /*1eaf0*/  MOV R10, R26 ;  /* 0x0000001a000a7202 */ /* 0x000fe20000000f00 */
[----:B------:R-:W-:Y:S01]  /*1eb00*/  IMAD.MOV.U32 R16, RZ, RZ, R20 ;  /* 0x000000ffff107224 */ /* 0x000fe200078e0014 */
[----:B------:R-:W-:Y:S01]  /*1eb10*/  MOV R11, R19 ;  /* 0x00000013000b7202 */ /* 0x000fe20000000f00 */
[-C--:B------:R-:W-:Y:S01]  /*1eb20*/  IMAD R15, R15, R2.reuse, RZ ;  /* 0x000000020f0f7224 */ /* 0x080fe200078e02ff */
[----:B------:R-:W-:Y:S01]  /*1eb30*/  SHF.R.S32.HI R18, RZ, 0x1f, R2 ;  /* 0x0000001fff127819 */ /* 0x000fe20000011402 */
[-C--:B------:R-:W-:Y:S02]  /*1eb40*/  IMAD R13, R13, R2.reuse, RZ ;  /* 0x000000020d0d7224 */ /* 0x080fe400078e02ff */
[----:B------:R-:W-:-:S04]  /*1eb50*/  IMAD.WIDE.U32 R10, R14, R2, R10 ;  /* 0x000000020e0a7225 */ /* 0x000fc800078e000a */
[----:B------:R-:W-:Y:S01]  /*1eb60*/  IMAD.WIDE.U32 R2, R12, R2, R16 ;  /* 0x000000020c027225 */ /* 0x000fe200078e0010 */
[----:B------:R-:W-:-:S03]  /*1eb70*/  LEA R32, P1, R10, R24, 0x1 ;  /* 0x000000180a207211 */ /* 0x000fc600078208ff */
[----:B------:R-:W-:Y:S01]  /*1eb80*/  IMAD R14, R14, R18, R15 ;  /* 0x000000120e0e7224 */ /* 0x000fe200078e020f */
[----:B------:R-:W-:Y:S01]  /*1eb90*/  LEA R33, P0, R2, R22, 0x1 ;  /* 0x0000001602217211 */ /* 0x000fe200078008ff */
[----:B------:R-:W-:-:S03]  /*1eba0*/  IMAD R12, R12, R18, R13 ;  /* 0x000000120c0c7224 */ /* 0x000fc600078e020d */
[----:B------:R-:W-:Y:S01]  /*1ebb0*/  IADD3 R11, R11, R14, RZ ;  /* 0x0000000e0b0b7210 */ /* 0x000fe20007ffe0ff */
[----:B------:R-:W-:-:S03]  /*1ebc0*/  IMAD.IADD R3, R3, 0x1, R12 ;  /* 0x0000000103037824 */ /* 0x000fc600078e020c */
[----:B------:R-:W-:Y:S02]  /*1ebd0*/  LEA.HI.X R30, R10, R25, R11, 0x1, P1 ;  /* 0x000000190a1e7211 */ /* 0x000fe400008f0c0b */
[----:B------:R-:W-:Y:S01]  /*1ebe0*/  LEA.HI.X R29, R2, R23, R3, 0x1, P0 ;  /* 0x00000017021d7211 */ /* 0x000fe200000f0c03 */
[----:B------:R-:W-:Y:S05]  /*1ebf0*/  BRA.DIV ~URZ, `(.L_x_555) ;  /* 0x00003e127f007947 */ /* 0x000fea000b800000 */
[----:B------:R1:W2:Y:S02]  /*1ec00*/  SHFL.IDX PT, R11, R30, RZ, 0x1c1f ;  /* 0x001c1fff1e0b7589 */ /* 0x0002a400000e0000 */
.L_x_575:
[----:B------:R-:W-:Y:S05]  /*1ec10*/  BRA.DIV ~URZ, `(.L_x_556) ;  /* 0x00003e727f007947 */ /* 0x000fea000b800000 */
[----:B------:R3:W4:Y:S04]  /*1ec20*/  SHFL.IDX PT, R10, R32, RZ, 0x1c1f ;  /* 0x001c1fff200a7589 */ /* 0x00072800000e0000 */
[----:B------:R3:W1:Y:S04]  /*1ec30*/  SHFL.IDX PT, R12, R29, RZ, 0x1c1f ;  /* 0x001c1fff1d0c7589 */ /* 0x00066800000e0000 */
[----:B------:R3:W2:Y:S02]  /*1ec40*/  SHFL.IDX PT, R2, R33, RZ, 0x1c1f ;  /* 0x001c1fff21027589 */ /* 0x0006a400000e0000 */
.L_x_576:
[----:B------:R-:W-:Y:S01]  /*1ec50*/  IMAD R28, R31, R28, RZ ;  /* 0x0000001c1f1c7224 */ /* 0x000fe200078e02ff */
[----:B------:R-:W-:Y:S01]  /*1ec60*/  BSSY B0, `(.L_x_557) ;  /* 0x0000034000007945 */ /* 0x000fe20003800000 */
[----:B------:R-:W-:Y:S01]  /*1ec70*/  CS2R R90, SRZ ;  /* 0x00000000005a7805 */ /* 0x000fe2000001ff00 */
        /* <DEDUP_REMOVED lines=13> */
[----:B-1----:R-:W-:-:S02]  /*1ed50*/  MOV R3, R12 ;  /* 0x0000000c00037202 */ /* 0x002fc40000000f00 */
[----:B------:R-:W-:Y:S05]  /*1ed60*/  @P0 BRA `(.L_x_558) ;  /* 0x0000023000000947 */ /* 0x000fea0003800000 */
[C---:B------:R-:W-:Y:S01]  /*1ed70*/  IADD3 R16, R72.reuse, 0x20, RZ ;  /* 0x0000002048107810 */ /* 0x040fe20007ffe0ff */
[----:B------:R-:W-:Y:S01]  /*1ed80*/  CS2R R22, SRZ ;  /* 0x0000000000167805 */ /* 0x000fe2000001ff00 */
[C---:B------:R-:W-:Y:S01]  /*1ed90*/  IADD3 R17, R72.reuse, 0x40, RZ ;  /* 0x0000004048117810 */ /* 0x040fe20007ffe0ff */
[----:B------:R-:W-:Y:S01]  /*1eda0*/  CS2R R20, SRZ ;  /* 0x0000000000147805 */ /* 0x000fe2000001ff00 */
[-C--:B------:R-:W-:Y:S02]  /*1edb0*/  ISETP.GE.AND P2, PT, R72, R36.reuse, PT ;  /* 0x000000244800720c */ /* 0x080fe40003f46270 */
[-C--:B------:R-:W-:Y:S02]  /*1edc0*/  ISETP.GE.AND P1, PT, R16, R36.reuse, PT ;  /* 0x000000241000720c */ /* 0x080fe40003f26270 */
[----:B------:R-:W-:-:S09]  /*1edd0*/  ISETP.GE.AND P0, PT, R17, R36, PT ;  /* 0x000000241100720c */ /* 0x000fd20003f06270 */
[----:B--2-4-:R-:W-:Y:S02]  /*1ede0*/  @!P2 IMAD.WIDE R12, R72, 0x2, R10 ;  /* 0x00000002480ca825 */ /* 0x014fe400078e020a */
[----:B------:R-:W-:Y:S02]  /*1edf0*/  @!P1 SHF.R.S32.HI R14, RZ, 0x1f, R16 ;  /* 0x0000001fff0e9819 */ /* 0x000fe40000011410 */
[----:B------:R-:W-:Y:S01]  /*1ee00*/  @!P0 SHF.R.S32.HI R15, RZ, 0x1f, R17 ;  /* 0x0000001fff0f8819 */ /* 0x000fe20000011411 */
[----:B------:R1:W5:Y:S01]  /*1ee10*/  @!P2 LD.E.128 R20, [R12.64] ;  /* 0x000000040c14a980 */ /* 0x000362000c101d00 */
        /* <DEDUP_REMOVED lines=10> */
[----:B-1----:R-:W-:-:S02]  /*1eec0*/  @!P1 LEA.HI R13, R14, R16, RZ, 0x3 ;  /* 0x000000100e0d9211 */ /* 0x002fc400078f18ff */
[----:B------:R-:W-:Y:S02]  /*1eed0*/  @!P0 LEA.HI R12, R15, R17, RZ, 0x3 ;  /* 0x000000110f0c8211 */ /* 0x000fe400078f18ff */
[----:B------:R-:W-:Y:S02]  /*1eee0*/  @!P1 LOP3.LUT R13, R13, 0xfffffff8, RZ, 0xc0, !PT ;  /* 0xfffffff80d0d9812 */ /* 0x000fe400078ec0ff */
[----:B------:R-:W-:-:S03]  /*1eef0*/  @!P0 LOP3.LUT R12, R12, 0xfffffff8, RZ, 0xc0, !PT ;  /* 0xfffffff80c0c8812 */ /* 0x000fc600078ec0ff */
[----:B------:R-:W-:-:S04]  /*1ef00*/  @!P1 IMAD.WIDE R18, R13, 0x2, R10 ;  /* 0x000000020d129825 */ /* 0x000fc800078e020a */
[C---:B------:R-:W-:Y:S01]  /*1ef10*/  @!P0 IMAD.WIDE R16, R12.reuse, 0x2, R10 ;  /* 0x000000020c108825 */ /* 0x040fe200078e020a */
[----:B------:R1:W5:Y:S03]  /*1ef20*/  @!P1 LD.E.128 R44, [R18.64] ;  /* 0x00000004122c9980 */ /* 0x000366000c101d00 */
[--C-:B------:R-:W-:Y:S01]  /*1ef30*/  @!P1 IMAD.WIDE R14, R13, 0x2, R2.reuse ;  /* 0x000000020d0e9825 */ /* 0x100fe200078e0202 */
[----:B------:R1:W5:Y:S03]  /*1ef40*/  @!P0 LD.E.128 R56, [R16.64] ;  /* 0x0000000410388980 */ /* 0x000366000c101d00 */
[--C-:B------:R-:W-:Y:S01]  /*1ef50*/  @!P0 IMAD.WIDE R10, R12, 0x2, R2.reuse ;  /* 0x000000020c0a8825 */ /* 0x100fe200078e0202 */
[----:B------:R1:W5:Y:S03]  /*1ef60*/  @!P1 LD.E.128 R48, [R14.64] ;  /* 0x000000040e309980 */ /* 0x000366000c101d00 */
[----:B------:R-:W-:Y:S01]  /*1ef70*/  @!P2 IMAD.WIDE R2, R72, 0x2, R2 ;  /* 0x000000024802a825 */ /* 0x000fe200078e0202 */
[----:B------:R1:W5:Y:S04]  /*1ef80*/  @!P0 LD.E.128 R60, [R10.64] ;  /* 0x000000040a3c8980 */ /* 0x000368000c101d00 */
[----:B------:R1:W5:Y:S02]  /*1ef90*/  @!P2 LD.E.128 R24, [R2.64] ;  /* 0x000000040218a980 */ /* 0x000364000c101d00 */
.L_x_558:
[----:B------:R-:W-:Y:S05]  /*1efa0*/  BSYNC B0 ;  /* 0x0000000000007941 */ /* 0x000fea0003800000 */
.L_x_557:
[----:B-12--5:R-:W-:Y:S01]  /*1efb0*/  IMAD.MOV.U32 R11, RZ, RZ, R58 ;  /* 0x000000ffff0b7224 */ /* 0x026fe200078e003a */
        /* <DEDUP_REMOVED lines=40> */
.L_x_577:
        /* <DEDUP_REMOVED lines=37> */
[----:B--2---:R-:W-:-:S02]  /*1f490*/  @!P1 LEA.HI R13, R14, R16, RZ, 0x3 ;  /* 0x000000100e0d9211 */ /* 0x004fc400078f18ff */
[----:B------:R-:W-:Y:S02]  /*1f4a0*/  @!P0 LEA.HI R12, R15, R17, RZ, 0x3 ;  /* 0x000000110f0c8211 */ /* 0x000fe400078f18ff */
[----:B------:R-:W-:Y:S02]  /*1f4b0*/  @!P1 LOP3.LUT R13, R13, 0xfffffff8, RZ, 0xc0, !PT ;  /* 0xfffffff80d0d9812 */ /* 0x000fe400078ec0ff */
[----:B------:R-:W-:-:S03]  /*1f4c0*/  @!P0 LOP3.LUT R12, R12, 0xfffffff8, RZ, 0xc0, !PT ;  /* 0xfffffff80c0c8812 */ /* 0x000fc600078ec0ff */
[----:B------:R-:W-:-:S04]  /*1f4d0*/  @!P1 IMAD.WIDE R18, R13, 0x2, R10 ;  /* 0x000000020d129825 */ /* 0x000fc800078e020a */
[C---:B------:R-:W-:Y:S01]  /*1f4e0*/  @!P0 IMAD.WIDE R16, R12.reuse, 0x2, R10 ;  /* 0x000000020c108825 */ /* 0x040fe200078e020a */
[----:B------:R2:W5:Y:S03]  /*1f4f0*/  @!P1 LD.E.128 R76, [R18.64] ;  /* 0x00000004124c9980 */ /* 0x000566000c101d00 */
[--C-:B-1----:R-:W-:Y:S01]  /*1f500*/  @!P1 IMAD.WIDE R14, R13, 0x2, R2.reuse ;  /* 0x000000020d0e9825 */ /* 0x102fe200078e0202 */
[----:B------:R2:W5:Y:S03]  /*1f510*/  @!P0 LD.E.128 R88, [R16.64] ;  /* 0x0000000410588980 */ /* 0x000566000c101d00 */
[--C-:B------:R-:W-:Y:S01]  /*1f520*/  @!P0 IMAD.WIDE R10, R12, 0x2, R2.reuse ;  /* 0x000000020c0a8825 */ /* 0x100fe200078e0202 */
[----:B------:R2:W5:Y:S03]  /*1f530*/  @!P1 LD.E.128 R80, [R14.64] ;  /* 0x000000040e509980 */ /* 0x000566000c101d00 */
[----:B------:R-:W-:Y:S01]  /*1f540*/  @!P2 IMAD.WIDE R2, R72, 0x2, R2 ;  /* 0x000000024802a825 */ /* 0x000fe200078e0202 */
[----:B------:R2:W5:Y:S04]  /*1f550*/  @!P0 LD.E.128 R84, [R10.64] ;  /* 0x000000040a548980 */ /* 0x000568000c101d00 */
[----:B------:R2:W5:Y:S02]  /*1f560*/  @!P2 LD.E.128 R64, [R2.64] ;  /* 0x000000040240a980 */ /* 0x000564000c101d00 */
.L_x_561:
[----:B------:R-:W-:Y:S05]  /*1f570*/  BSYNC B0 ;  /* 0x0000000000007941 */ /* 0x000fea0003800000 */
.L_x_560:
[----:B-12---:R-:W2:Y:S01]  /*1f580*/  LDL.64 R2, [R37+0x20] ;  /* 0x0000200025027983 */ /* 0x006ea20000100a00 */
[----:B------:R-:W-:-:S04]  /*1f590*/  DEPBAR.LE SB0, 0x1 ;  /* 0x000080400000791a */ /* 0x000fc80000000000 */
[----:B----4-:R-:W3:Y:S01]  /*1f5a0*/  LDL.64 R10, [R37+0x28] ;  /* 0x00002800250a7983 */ /* 0x010ee20000100a00 */
[----:B------:R-:W-:Y:S03]  /*1f5b0*/  WARPSYNC 0xffffffff ;  /* 0xffffffff00007948 */ /* 0x000fe60003800000 */
[----:B------:R-:W-:Y:S06]  /*1f5c0*/  BAR.SYNC.DEFER_BLOCKING 0x0 ;  /* 0x0000000000007b1d */ /* 0x000fec0000010000 */
[----:B--2---:R1:W2:Y:S04]  /*1f5d0*/  LD.E R12, [R2.64] ;  /* 0x00000004020c7980 */ /* 0x0042a8000c101900 */
[----:B---3--:R3:W5:Y:S01]  /*1f5e0*/  LD.E.64 R54, [R10.64] ;  /* 0x000000040a367980 */ /* 0x008762000c101b00 */
[----:B------:R-:W-:Y:S01]  /*1f5f0*/  BSSY B1, `(.L_x_562) ;  /* 0x0000192000017945 */ /* 0x000fe20003800000 */
[----:B-1---5:R-:W-:Y:S01]  /*1f600*/  IMAD.MOV.U32 R3, RZ, RZ, R88 ;  /* 0x000000ffff037224 */ /* 0x022fe200078e0058 */
[----:B------:R-:W-:Y:S01]  /*1f610*/  MOV R2, R89 ;  /* 0x0000005900027202 */ /* 0x000fe20000000f00 */
[----:B---3--:R-:W-:-:S03]  /*1f620*/  IMAD.MOV.U32 R11, RZ, RZ, R90 ;  /* 0x000000ffff0b7224 */ /* 0x008fc600078e005a */
        /* <DEDUP_REMOVED lines=13> */
[----:B------:R-:W-:Y:S02]  /*1f700*/  IMAD.MOV.U32 R10, RZ, RZ, R71 ;  /* 0x000000ffff0a7224 */ /* 0x000fe400078e0047 */
[----:B------:R-:W-:Y:S02]  /*1f710*/  IMAD.MOV.U32 R3, RZ, RZ, R84 ;  /* 0x000000ffff037224 */ /* 0x000fe400078e0054 */
[----:B------:R-:W-:Y:S01]  /*1f720*/  IMAD.MOV.U32 R2, RZ, RZ, R85 ;  /* 0x000000ffff027224 */ /* 0x000fe200078e0055 */
[----:B------:R-:W-:Y:S01]  /*1f730*/  PRMT R103, R10, 0x5410, R11 ;  /* 0x000054100a677816 */ /* 0x000fe2000000000b */
[----:B------:R-:W-:Y:S01]  /*1f740*/  IMAD.MOV.U32 R11, RZ, RZ, R86 ;  /* 0x000000ffff0b7224 */ /* 0x000fe200078e0056 */
[----:B------:R-:W-:-:S02]  /*1f750*/  MOV R10, R87 ;  /* 0x00000057000a7202 */ /* 0x000fc40000000f00 */
[----:B------:R-:W-:Y:S01]  /*1f760*/  PRMT R108, R2, 0x5410, R3 ;  /* 0x00005410026c7816 */ /* 0x000fe20000000003 */
[----:B------:R-:W-:Y:S01]  /*1f770*/  IMAD.MOV.U32 R3, RZ, RZ, R80 ;  /* 0x000000ffff037224 */ /* 0x000fe200078e0050 */
[----:B------:R-:W-:Y:S01]  /*1f780*/  PRMT R109, R10, 0x5410, R11 ;  /* 0x000054100a6d7816 */ /* 0x000fe2000000000b */
[----:B------:R-:W-:Y:S01]  /*1f790*/  IMAD.MOV.U32 R10, RZ, RZ, R83 ;  /* 0x000000ffff0a7224 */ /* 0x000fe200078e0053 */
[----:B------:R-:W-:-:S04]  /*1f7a0*/  MOV R2, R82 ;  /* 0x0000005200027202 */ /* 0x000fc80000000f00 */
[----:B------:R-:W-:Y:S01]  /*1f7b0*/  PRMT R105, R10, 0x5410, R2 ;  /* 0x000054100a697816 */ /* 0x000fe20000000002 */
[----:B------:R-:W-:Y:S01]  /*1f7c0*/  IMAD.MOV.U32 R10, RZ, RZ, R67 ;  /* 0x000000ffff0a7224 */ /* 0x000fe200078e0043 */
[----:B------:R-:W-:-:S04]  /*1f7d0*/  MOV R2, R81 ;  /* 0x0000005100027202 */ /* 0x000fc80000000f00 */
[----:B------:R-:W-:Y:S01]  /*1f7e0*/  PRMT R104, R2, 0x5410, R3 ;  /* 0x0000541002687816 */ /* 0x000fe20000000003 */
[----:B------:R-:W-:Y:S01]  /*1f7f0*/  IMAD.MOV.U32 R2, RZ, RZ, R65 ;  /* 0x000000ffff027224 */ /* 0x000fe200078e0041 */
[----:B------:R-:W-:-:S04]  /*1f800*/  MOV R3, R64 ;  /* 0x0000004000037202 */ /* 0x000fc80000000f00 */
[----:B------:R-:W-:Y:S01]  /*1f810*/  PRMT R100, R2, 0x5410, R3 ;  /* 0x0000541002647816 */ /* 0x000fe20000000003 */
[----:B--2---:R-:W-:-:S05]  /*1f820*/  IMAD R11, R12, -0x80, R28 ;  /* 0xffffff800c0b7824 */ /* 0x004fca00078e021c */
[----:B------:R-:W-:Y:S01]  /*1f830*/  IMNMX R74, R11, 0x80, PT ;  /* 0x000000800b4a7817 */ /* 0x000fe20003800200 */
[----:B------:R-:W-:-:S03]  /*1f840*/  IMAD.MOV.U32 R11, RZ, RZ, R66 ;  /* 0x000000ffff0b7224 */ /* 0x000fc600078e0042 */
[----:B------:R-:W-:Y:S02]  /*1f850*/  ISETP.GE.AND P0, PT, R73, R74, PT ;  /* 0x0000004a4900720c */ /* 0x000fe40003f06270 */
[----:B------:R-:W-:-:S11]  /*1f860*/  PRMT R101, R10, 0x5410, R11 ;  /* 0x000054100a657816 */ /* 0x000fd6000000000b */
[----:B------:R-:W-:Y:S05]  /*1f870*/  @P0 BRA `(.L_x_563) ;  /* 0x0000169000000947 */ /* 0x000fea0003800000 */
[----:B------:R-:W-:Y:S01]  /*1f880*/  ISETP.GE.AND P0, PT, R72, R36, PT ;  /* 0x000000244800720c */ /* 0x000fe20003f06270 */
[----:B------:R-:W-:-:S12]  /*1f890*/  BSSY B0, `(.L_x_564) ;  /* 0x0000071000007945 */ /* 0x000fd80003800000 */
[----:B------:R-:W-:Y:S05]  /*1f8a0*/  @P0 BRA `(.L_x_565) ;  /* 0x000006f000000947 */ /* 0x000fea0003800000 */
[----:B------:R-:W-:Y:S01]  /*1f8b0*/  LEA.HI R11, R36, R53, RZ, 0x1d ;  /* 0x00000035240b7211 */ /* 0x000fe200078fe8ff */
[----:B------:R-:W-:Y:S01]  /*1f8c0*/  IMAD.SHL.U32 R2, R73, 0x40, RZ ;  /* 0x0000004049027824 */ /* 0x000fe200078e00ff */
[----:B------:R-:W-:Y:S02]  /*1f8d0*/  LEA.HI R3, R34, R52, RZ, 0x5 ;  /* 0x0000003422037211 */ /* 0x000fe400078f28ff */
[----:B------:R-:W-:Y:S01]  /*1f8e0*/  SHF.R.S32.HI R14, RZ, 0x1f, R11 ;  /* 0x0000001fff0e7819 */ /* 0x000fe2000001140b */
[----:B------:R-:W-:Y:S01]  /*1f8f0*/  IMAD.SHL.U32 R12, R11, 0x8, RZ ;  /* 0x000000080b0c7824 */ /* 0x000fe200078e00ff */
[----:B------:R-:W-:Y:S01]  /*1f900*/  LOP3.LUT R2, R2, 0x1c0, RZ, 0xc0, !PT ;  /* 0x000001c002027812 */ /* 0x000fe200078ec0ff */
[----:B------:R-:W-:Y:S01]  /*1f910*/  IMAD.SHL.U32 R3, R3, 0x10, RZ ;  /* 0x0000001003037824 */ /* 0x000fe200078e00ff */
[----:B------:R-:W-:Y:S02]  /*1f920*/  LEA.HI R11, R14, R11, RZ, 0x3 ;  /* 0x0000000b0e0b7211 */ /* 0x000fe400078f18ff */
[----:B------:R-:W-:-:S02]  /*1f930*/  LOP3.LUT R13, R2, 0x38, R72, 0xf8, !PT ;  /* 0x00000038020d7812 */ /* 0x000fc400078ef848 */
[----:B------:R-:W-:Y:S01]  /*1f940*/  SHF.R.U32.HI R10, RZ, 0x3, R2 ;  /* 0x00000003ff0a7819 */ /* 0x000fe20000011602 */
[----:B------:R-:W-:Y:S01]  /*1f950*/  IMAD.SHL.U32 R11, R11, 0x400, RZ ;  /* 0x000004000b0b7824 */ /* 0x000fe200078e00ff */
[----:B------:R-:W-:Y:S02]  /*1f960*/  LOP3.LUT R3, R3, 0xfffffe00, RZ, 0xc0, !PT ;  /* 0xfffffe0003037812 */ /* 0x000fe400078ec0ff */
[----:B------:R-:W-:Y:S02]  /*1f970*/  LOP3.LUT R2, R2, 0x38, R12, 0xf8, !PT ;  /* 0x0000003802027812 */ /* 0x000fe400078ef80c */
[----:B------:R-:W-:Y:S02]  /*1f980*/  LOP3.LUT R13, R3, R13, R10, 0xf6, !PT ;  /* 0x0000000d030d7212 */ /* 0x000fe400078ef60a */
[----:B------:R-:W-:Y:S02]  /*1f990*/  LOP3.LUT R2, R2, R10, RZ, 0x3c, !PT ;  /* 0x0000000a02027212 */ /* 0x000fe400078e3cff */
[----:B------:R-:W-:Y:S01]  /*1f9a0*/  LOP3.LUT R10, R11, 0xffffe000, RZ, 0xc0, !PT ;  /* 0xffffe0000b0a7812 */ /* 0x000fe200078ec0ff */
[----:B------:R-:W-:-:S03]  /*1f9b0*/  IMAD.WIDE.U32 R40, R13, 0x2, R54 ;  /* 0x000000020d287825 */ /* 0x000fc600078e0036 */
[----:B------:R-:W-:Y:S02]  /*1f9c0*/  IADD3 R2, R2, R10, R3 ;  /* 0x0000000a02027210 */ /* 0x000fe40007ffe003 */
[----:B------:R-:W2:Y:S03]  /*1f9d0*/  LD.E.128 R16, [R40.64] ;  /* 0x0000000428107980 */ /* 0x000ea6000c101d00 */
[----:B------:R-:W-:-:S05]  /*1f9e0*/  IMAD.WIDE.U32 R38, R2, 0x2, R54 ;  /* 0x0000000202267825 */ /* 0x000fca00078e0036 */
[----:B------:R-:W3:Y:S01]  /*1f9f0*/  LD.E.128 R12, [R38.64] ;  /* 0x00000004260c7980 */ /* 0x000ee2000c101d00 */
[----:B------:R-:W-:Y:S02]  /*1fa00*/  SHF.R.U64 R2, R20, 0x10, R21 ;  /* 0x0000001014027819 */ /* 0x000fe40000001215 */
[----:B------:R-:W-:Y:S02]  /*1fa10*/  SHF.R.U64 R20, R24, 0x10, R25 ;  /* 0x0000001018147819 */ /* 0x000fe40000001219 */
[----:B------:R-:W-:Y:S02]  /*1fa20*/  SHF.R.U32.HI R3, RZ, 0x10, R21 ;  /* 0x00000010ff037819 */ /* 0x000fe40000011615 */
[----:B------:R-:W-:Y:S02]  /*1fa30*/  PRMT R29, R35, 0x5432, R20 ;  /* 0x00005432231d7816 */ /* 0x000fe40000000014 */
[----:B------:R-:W-:Y:S02]  /*1fa40*/  SHF.R.U64 R21, R26, 0x10, R27 ;  /* 0x000000101a157819 */ /* 0x000fe4000000121b */
[----:B------:R-:W-:-:S02]  /*1fa50*/  SHF.R.U64 R10, R22, 0x10, R23 ;  /* 0x00000010160a7819 */ /* 0x000fc40000001217 */
[----:B------:R-:W-:Y:S02]  /*1fa60*/  SHF.R.U32.HI R11, RZ, 0x10, R23 ;  /* 0x00000010ff0b7819 */ /* 0x000fe40000011617 */
[----:B------:R-:W-:Y:S02]  /*1fa70*/  SHF.R.U32.HI R23, RZ, 0x10, R25 ;  /* 0x00000010ff177819 */ /* 0x000fe40000011619 */
[----:B------:R-:W-:Y:S02]  /*1fa80*/  SHF.R.U32.HI R22, RZ, 0x10, R27 ;  /* 0x00000010ff167819 */ /* 0x000fe4000001161b */
[----:B------:R-:W-:Y:S02]  /*1fa90*/  PRMT R34, R31, 0x5432, R2 ;  /* 0x000054321f227816 */ /* 0x000fe40000000002 */
[----:B------:R-:W-:Y:S02]  /*1faa0*/  SHF.L.U32 R37, R29, 0x10, RZ ;  /* 0x000000101d257819 */ /* 0x000fe400000006ff */
[----:B------:R-:W-:-:S02]  /*1fab0*/  PRMT R28, R42, 0x5432, R21 ;  /* 0x000054322a1c7816 */ /* 0x000fc40000000015 */
[----:B------:R-:W-:Y:S01]  /*1fac0*/  PRMT R23, R35, 0x5410, R23 ;  /* 0x0000541023177816 */ /* 0x000fe20000000017 */
[----:B------:R-:W-:Y:S01]  /*1fad0*/  IMAD.U32 R35, R34, 0x10000, RZ ;  /* 0x0001000022237824 */ /* 0x000fe200078e00ff */
[----:B------:R-:W-:Y:S02]  /*1fae0*/  PRMT R27, R42, 0x5410, R22 ;  /* 0x000054102a1b7816 */ /* 0x000fe40000000016 */
[----:B------:R-:W-:Y:S02]  /*1faf0*/  LOP3.LUT R42, R29, 0xffff0000, RZ, 0xc0, !PT ;  /* 0xffff00001d2a7812 */ /* 0x000fe400078ec0ff */
[----:B------:R-:W-:Y:S02]  /*1fb00*/  PRMT R32, R31, 0x5410, R3 ;  /* 0x000054101f207816 */ /* 0x000fe40000000003 */
[C---:B------:R-:W-:Y:S02]  /*1fb10*/  PRMT R33, R43.reuse, 0x5432, R10 ;  /* 0x000054322b217816 */ /* 0x040fe4000000000a */
[----:B------:R-:W-:-:S02]  /*1fb20*/  PRMT R31, R43, 0x5410, R11 ;  /* 0x000054102b1f7816 */ /* 0x000fc4000000000b */
[----:B------:R-:W-:Y:S01]  /*1fb30*/  LOP3.LUT R29, R34, 0xffff0000, RZ, 0xc0, !PT ;  /* 0xffff0000221d7812 */ /* 0x000fe200078ec0ff */
[----:B------:R-:W-:Y:S02]  /*1fb40*/  IMAD.U32 R34, R23, 0x10000, RZ ;  /* 0x0001000017227824 */ /* 0x000fe400078e00ff */
[C---:B--2---:R-:W-:Y:S01]  /*1fb50*/  IMAD.U32 R20, R18.reuse, 0x10000, RZ ;  /* 0x0001000012147824 */ /* 0x044fe200078e00ff */
[----:B------:R-:W-:Y:S01]  /*1fb60*/  LOP3.LUT R30, R18, 0xffff0000, RZ, 0xc0, !PT ;  /* 0xffff0000121e7812 */ /* 0x000fe200078ec0ff */
[C---:B------:R-:W-:Y:S01]  /*1fb70*/  IMAD.U32 R24, R17.reuse, 0x10000, RZ ;  /* 0x0001000011187824 */ /* 0x040fe200078e00ff */
[----:B------:R-:W-:Y:S01]  /*1fb80*/  LOP3.LUT R21, R17, 0xffff0000, RZ, 0xc0, !PT ;  /* 0xffff000011157812 */ /* 0x000fe200078ec0ff */
[C---:B------:R-:W-:Y:S01]  /*1fb90*/  IMAD.U32 R26, R16.reuse, 0x10000, RZ ;  /* 0x00010000101a7824 */ /* 0x040fe200078e00ff */
[----:B------:R-:W-:Y:S01]  /*1fba0*/  LOP3.LUT R25, R16, 0xffff0000, RZ, 0xc0, !PT ;  /* 0xffff000010197812 */ /* 0x000fe200078ec0ff */
[C---:B------:R-:W-:Y:S01]  /*1fbb0*/  IMAD.U32 R22, R19.reuse, 0x10000, RZ ;  /* 0x0001000013167824 */ /* 0x040fe200078e00ff */
[----:B------:R-:W-:Y:S01]  /*1fbc0*/  LOP3.LUT R19, R19, 0xffff0000, RZ, 0xc0, !PT ;  /* 0xffff000013137812 */ /* 0x000fe200078ec0ff */
[C---:B---3--:R-:W-:Y:S01]  /*1fbd0*/  IMAD.U32 R18, R12.reuse, 0x10000, RZ ;  /* 0x000100000c127824 */ /* 0x048fe200078e00ff */
[----:B------:R-:W-:Y:S01]  /*1fbe0*/  LOP3.LUT R17, R12, 0xffff0000, RZ, 0xc0, !PT ;  /* 0xffff00000c117812 */ /* 0x000fe200078ec0ff */
[C---:B------:R-:W-:Y:S01]  /*1fbf0*/  IMAD.U32 R16, R13.reuse, 0x10000, RZ ;  /* 0x000100000d107824 */ /* 0x040fe200078e00ff */
[----:B------:R-:W-:Y:S01]  /*1fc00*/  LOP3.LUT R12, R13, 0xffff0000, RZ, 0xc0, !PT ;  /* 0xffff00000d0c7812 */ /* 0x000fe200078ec0ff */
[----:B------:R-:W-:Y:S01]  /*1fc10*/  FMUL.FTZ R13, R18, R37 ;  /* 0x00000025120d7220 */ /* 0x000fe20000410000 */
[C---:B------:R-:W-:Y:S01]  /*1fc20*/  LOP3.LUT R10, R14.reuse, 0xffff0000, RZ, 0xc0, !PT ;  /* 0xffff00000e0a7812 */ /* 0x040fe200078ec0ff */
[----:B------:R-:W-:Y:S01]  /*1fc30*/  IMAD.U32 R11, R14, 0x10000, RZ ;  /* 0x000100000e0b7824 */ /* 0x000fe200078e00ff */
[----:B------:R-:W-:Y:S01]  /*1fc40*/  LOP3.LUT R2, R15, 0xffff0000, RZ, 0xc0, !PT ;  /* 0xffff00000f027812 */ /* 0x000fe200078ec0ff */
[----:B------:R-:W-:-:S02]  /*1fc50*/  FMUL.FTZ R14, R18, R35 ;  /* 0x00000023120e7220 */ /* 0x000fc40000410000 */
[----:B------:R-:W-:Y:S02]  /*1fc60*/  FFMA.FTZ R43, R26, R35, -R13 ;  /* 0x000000231a2b7223 */ /* 0x000fe4000001080d */
[----:B------:R-:W-:Y:S02]  /*1fc70*/  FMUL.FTZ R13, R17, R42 ;  /* 0x0000002a110d7220 */ /* 0x000fe40000410000 */
[----:B------:R-:W-:Y:S02]  /*1fc80*/  IMAD.U32 R18, R32, 0x10000, RZ ;  /* 0x0001000020127824 */ /* 0x000fe400078e00ff */
[----:B------:R-:W-:Y:S02]  /*1fc90*/  IMAD.U32 R3, R15, 0x10000, RZ ;  /* 0x000100000f037824 */ /* 0x000fe400078e00ff */
[----:B------:R-:W-:Y:S02]  /*1fca0*/  FFMA.FTZ R35, R26, R37, R14 ;  /* 0x000000251a237223 */ /* 0x000fe4000001000e */
[-C--:B------:R-:W-:Y:S01]  /*1fcb0*/  FMUL.FTZ R15, R17, R29.reuse ;  /* 0x0000001d110f7220 */ /* 0x080fe20000410000 */
[----:B------:R-:W-:Y:S01]  /*1fcc0*/  LOP3.LUT R17, R23, 0xffff0000, RZ, 0xc0, !PT ;  /* 0xffff000017117812 */ /* 0x000fe200078ec0ff */
[----:B------:R-:W-:-:S02]  /*1fcd0*/  FFMA.FTZ R29, R25, R29, -R13 ;  /* 0x0000001d191d7223 */ /* 0x000fc4000001080d */
[C---:B------:R-:W-:Y:S02]  /*1fce0*/  FMUL.FTZ R14, R16.reuse, R34 ;  /* 0x00000022100e7220 */ /* 0x040fe40000410000 */
[----:B------:R-:W-:Y:S02]  /*1fcf0*/  FMUL.FTZ R13, R16, R18 ;  /* 0x00000012100d7220 */ /* 0x000fe40000410000 */
[----:B------:R-:W-:Y:S01]  /*1fd00*/  FFMA.FTZ R26, R25, R42, R15 ;  /* 0x0000002a191a7223 */ /* 0x000fe2000001000f */
[----:B------:R-:W-:Y:S01]  /*1fd10*/  LOP3.LUT R15, R32, 0xffff0000, RZ, 0xc0, !PT ;  /* 0xffff0000200f7812 */ /* 0x000fe200078ec0ff */
[C---:B------:R-:W-:Y:S01]  /*1fd20*/  FFMA.FTZ R25, R24.reuse, R18, -R14 ;  /* 0x0000001218197223 */ /* 0x040fe2000001080e */
[----:B------:R-:W-:Y:S01]  /*1fd30*/  SHF.L.U32 R18, R33, 0x10, RZ ;  /* 0x0000001021127819 */ /* 0x000fe200000006ff */
[----:B------:R-:W-:Y:S02]  /*1fd40*/  FFMA.FTZ R24, R24, R34, R13 ;  /* 0x0000002218187223 */ /* 0x000fe4000001000d */
[----:B------:R-:W-:-:S02]  /*1fd50*/  FMUL.FTZ R13, R12, R17 ;  /* 0x000000110c0d7220 */ /* 0x000fc40000410000 */
[----:B------:R-:W-:Y:S02]  /*1fd60*/  IMAD.U32 R16, R28, 0x10000, RZ ;  /* 0x000100001c107824 */ /* 0x000fe400078e00ff */
[-C--:B------:R-:W-:Y:S02]  /*1fd70*/  FMUL.FTZ R14, R12, R15.reuse ;  /* 0x0000000f0c0e7220 */ /* 0x080fe40000410000 */
[----:B------:R-:W-:Y:S02]  /*1fd80*/  FFMA.FTZ R23, R21, R15, -R13 ;  /* 0x0000000f15177223 */ /* 0x000fe4000001080d */
[----:B------:R-:W-:Y:S02]  /*1fd90*/  IMAD.U32 R32, R27, 0x10000, RZ ;  /* 0x000100001b207824 */ /* 0x000fe400078e00ff */
[----:B------:R-:W-:Y:S02]  /*1fda0*/  FMUL.FTZ R12, R11, R18 ;  /* 0x000000120b0c7220 */ /* 0x000fe40000410000 */
[----:B------:R-:W-:-:S02]  /*1fdb0*/  IMAD.U32 R15, R31, 0x10000, RZ ;  /* 0x000100001f0f7824 */ /* 0x000fc400078e00ff */
[----:B------:R-:W-:Y:S02]  /*1fdc0*/  FMUL.FTZ R13, R11, R16 ;  /* 0x000000100b0d7220 */ /* 0x000fe40000410000 */
[----:B------:R-:W-:Y:S01]  /*1fdd0*/  FFMA.FTZ R21, R21, R17, R14 ;  /* 0x0000001115157223 */ /* 0x000fe2000001000e */
[----:B------:R-:W-:Y:S01]  /*1fde0*/  LOP3.LUT R17, R28, 0xffff0000, RZ, 0xc0, !PT ;  /* 0xffff00001c117812 */ /* 0x000fe200078ec0ff */
[----:B------:R-:W-:Y:S02]  /*1fdf0*/  FMUL.FTZ R11, R3, R32 ;  /* 0x00000020030b7220 */ /* 0x000fe40000410000 */
[C---:B------:R-:W-:Y:S01]  /*1fe00*/  FFMA.FTZ R14, R20.reuse, R16, R12 ;  /* 0x00000010140e7223 */ /* 0x040fe2000001000c */
[----:B------:R-:W-:Y:S01]  /*1fe10*/  LOP3.LUT R16, R27, 0xffff0000, RZ, 0xc0, !PT ;  /* 0xffff00001b107812 */ /* 0x000fe200078ec0ff */
[----:B------:R-:W-:Y:S01]  /*1fe20*/  FFMA.FTZ R18, R20, R18, -R13 ;  /* 0x0000001214127223 */ /* 0x000fe2000001080d */
[----:B------:R-:W-:Y:S01]  /*1fe30*/  LOP3.LUT R13, R33, 0xffff0000, RZ, 0xc0, !PT ;  /* 0xffff0000210d7812 */ /* 0x000fe200078ec0ff */
[-C--:B------:R-:W-:Y:S01]  /*1fe40*/  FMUL.FTZ R3, R3, R15.reuse ;  /* 0x0000000f03037220 */ /* 0x080fe20000410000 */
[----:B------:R-:W-:Y:S01]  /*1fe50*/  LOP3.LUT R12, R31, 0xffff0000, RZ, 0xc0, !PT ;  /* 0xffff00001f0c7812 */ /* 0x000fe200078ec0ff */
[----:B------:R-:W-:-:S02]  /*1fe60*/  FFMA.FTZ R20, R22, R15, -R11 ;  /* 0x0000000f16147223 */ /* 0x000fc4000001080b */
[----:B------:R-:W-:Y:S02]  /*1fe70*/  FFMA.FTZ R15, R22, R32, R3 ;  /* 0x00000020160f7223 */ /* 0x000fe40000010003 */
[----:B------:R-:W-:Y:S02]  /*1fe80*/  FMUL.FTZ R11, R10, R17 ;  /* 0x000000110a0b7220 */ /* 0x000fe40000410000 */
[----:B------:R-:W-:Y:S02]  /*1fe90*/  FMUL.FTZ R3, R2, R16 ;  /* 0x0000001002037220 */ /* 0x000fe40000410000 */
[-C--:B------:R-:W-:Y:S02]  /*1fea0*/  FMUL.FTZ R10, R10, R13.reuse ;  /* 0x0000000d0a0a7220 */ /* 0x080fe40000410000 */
[----:B------:R-:W-:Y:S02]  /*1feb0*/  FMUL.FTZ R2, R2, R12 ;  /* 0x0000000c02027220 */ /* 0x000fe40000410000 */
[----:B------:R-:W-:Y:S01]  /*1fec0*/  FFMA.FTZ R11, R30, R13, -R11 ;  /* 0x0000000d1e0b7223 */ /* 0x000fe2000001080b */
[----:B------:R-:W-:Y:S01]  /*1fed0*/  F2FP.BF16.PACK_AB R13, R21, R24 ;  /* 0x00000018150d723e */ /* 0x000fe200000010ff */
        /* <DEDUP_REMOVED lines=8> */
[----:B------:R-:W-:Y:S02]  /*1ff60*/  F2FP.BF16.PACK_AB R14, R10, R14 ;  /* 0x0000000e0a0e723e */ /* 0x000fe400000010ff */
[----:B------:R-:W-:Y:S01]  /*1ff70*/  F2FP.BF16.PACK_AB R15, R2, R15 ;  /* 0x0000000f020f723e */ /* 0x000fe200000010ff */
[----:B------:R1:W-:Y:S04]  /*1ff80*/  ST.E.128 [R40.64], R16 ;  /* 0x0000001028007985 */ /* 0x0003e8000c101d04 */
[----:B------:R1:W-:Y:S02]  /*1ff90*/  ST.E.128 [R38.64], R12 ;  /* 0x0000000c26007985 */ /* 0x0003e4000c101d04 */
.L_x_565:
[----:B------:R-:W-:Y:S05]  /*1ffa0*/  BSYNC B0 ;  /* 0x0000000000007941 */ /* 0x000fea0003800000 */
.L_x_564:
[----:B------:R-:W-:Y:S01]  /*1ffb0*/  IADD3 R2, R72, 0x20, RZ ;  /* 0x0000002048027810 */ /* 0x000fe20007ffe0ff */
[----:B------:R-:W-:Y:S03]  /*1ffc0*/  BSSY B0, `(.L_x_566) ;  /* 0x000007a000007945 */ /* 0x000fe60003800000 */
[----:B------:R-:W-:-:S13]  /*1ffd0*/  ISETP.GE.AND P0, PT, R2, R36, PT ;  /* 0x000000240200720c */ /* 0x000fda0003f06270 */
[----:B------:R-:W-:Y:S05]  /*1ffe0*/  @P0 BRA `(.L_x_567) ;  /* 0x0000077000000947 */ /* 0x000fea0003800000 */
[----:B------:R-:W-:Y:S01]  /*1fff0*/  SHF.R.S32.HI R10, RZ, 0x1f, R2 ;  /* 0x0000001fff0a7819 */ /* 0x000fe20000011402 */
[----:B------:R-:W-:Y:S01]  /*20000*/  IMAD.SHL.U32 R11, R73, 0x40, RZ ;  /* 0x00000040490b7824 */ /* 0x000fe200078e00ff */
[----:B-1----:R-:W-:Y:S02]  /*20010*/  SHF.R.S32.HI R12, RZ, 0x1f, R52 ;  /* 0x0000001fff0c7819 */ /* 0x002fe40000011434 */
[CC--:B------:R-:W-:Y:S02]  /*20020*/  LEA.HI R3, R10.reuse, R2.reuse, RZ, 0x3 ;  /* 0x000000020a037211 */ /* 0x0c0fe400078f18ff */
[----:B------:R-:W-:Y:S02]  /*20030*/  LEA.HI R10, R10, R2, RZ, 0x6 ;  /* 0x000000020a0a7211 */ /* 0x000fe400078f30ff */
[----:B------:R-:W-:Y:S02]  /*20040*/  LOP3.LUT R2, R11, 0x1c0, RZ, 0xc0, !PT ;  /* 0x000001c00b027812 */ /* 0x000fe400078ec0ff */
[--C-:B------:R-:W-:Y:S01]  /*20050*/  SHF.R.S32.HI R11, RZ, 0x3, R3.reuse ;  /* 0x00000003ff0b7819 */ /* 0x100fe20000011403 */
[----:B------:R-:W-:Y:S01]  /*20060*/  IMAD.SHL.U32 R13, R10, 0x80, RZ ;  /* 0x000000800a0d7824 */ /* 0x000fe200078e00ff */
[----:B------:R-:W-:-:S02]  /*20070*/  LOP3.LUT R14, R2, 0x38, R3, 0xf8, !PT ;  /* 0x00000038020e7812 */ /* 0x000fc400078ef803 */
[----:B------:R-:W-:Y:S02]  /*20080*/  LEA.HI R3, R36, R11, RZ, 0x1d ;  /* 0x0000000b24037211 */ /* 0x000fe400078fe8ff */
[----:B------:R-:W-:Y:S02]  /*20090*/  LEA.HI R12, R12, R52, RZ, 0x5 ;  /* 0x000000340c0c7211 */ /* 0x000fe400078f28ff */
[----:B------:R-:W-:Y:S02]  /*200a0*/  SHF.R.S32.HI R11, RZ, 0x1f, R3 ;  /* 0x0000001fff0b7819 */ /* 0x000fe40000011403 */
[----:B------:R-:W-:Y:S01]  /*200b0*/  SHF.R.U32.HI R16, RZ, 0x3, R2 ;  /* 0x00000003ff107819 */ /* 0x000fe20000011602 */
[----:B------:R-:W-:Y:S01]  /*200c0*/  IMAD.SHL.U32 R10, R12, 0x10, RZ ;  /* 0x000000100c0a7824 */ /* 0x000fe200078e00ff */
[----:B------:R-:W-:Y:S01]  /*200d0*/  LOP3.LUT R15, R13, 0xffffe000, RZ, 0xc0, !PT ;  /* 0xffffe0000d0f7812 */ /* 0x000fe200078ec0ff */
[----:B------:R-:W-:Y:S01]  /*200e0*/  IMAD.SHL.U32 R12, R3, 0x8, RZ ;  /* 0x00000008030c7824 */ /* 0x000fe200078e00ff */
[----:B------:R-:W-:-:S02]  /*200f0*/  LEA.HI R3, R11, R3, RZ, 0x3 ;  /* 0x000000030b037211 */ /* 0x000fc400078f18ff */
[-C--:B------:R-:W-:Y:S02]  /*20100*/  LOP3.LUT R13, R14, R16.reuse, RZ, 0x3c, !PT ;  /* 0x000000100e0d7212 */ /* 0x080fe400078e3cff */
[----:B------:R-:W-:Y:S01]  /*20110*/  LOP3.LUT R11, R2, 0x38, R12, 0xf8, !PT ;  /* 0x00000038020b7812 */ /* 0x000fe200078ef80c */
[----:B------:R-:W-:Y:S01]  /*20120*/  IMAD.SHL.U32 R2, R3, 0x400, RZ ;  /* 0x0000040003027824 */ /* 0x000fe200078e00ff */
[----:B------:R-:W-:Y:S02]  /*20130*/  LOP3.LUT R10, R10, 0xfffffe00, RZ, 0xc0, !PT ;  /* 0xfffffe000a0a7812 */ /* 0x000fe400078ec0ff */
[----:B------:R-:W-:Y:S02]  /*20140*/  LOP3.LUT R3, R11, R16, RZ, 0x3c, !PT ;  /* 0x000000100b037212 */ /* 0x000fe400078e3cff */
[----:B------:R-:W-:Y:S02]  /*20150*/  LOP3.LUT R2, R2, 0xffffe000, RZ, 0xc0, !PT ;  /* 0xffffe00002027812 */ /* 0x000fe400078ec0ff */
[----:B------:R-:W-:-:S02]  /*20160*/  IADD3 R13, R13, R15, R10 ;  /* 0x0000000f0d0d7210 */ /* 0x000fc40007ffe00a */
[----:B------:R-:W-:-:S03]  /*20170*/  IADD3 R2, R3, R2, R10 ;  /* 0x0000000203027210 */ /* 0x000fc60007ffe00a */
[----:B------:R-:W-:-:S04]  /*20180*/  IMAD.WIDE.U32 R40, R13, 0x2, R54 ;  /* 0x000000020d287825 */ /* 0x000fc800078e0036 */
[----:B------:R-:W-:Y:S01]  /*20190*/  IMAD.WIDE.U32 R38, R2, 0x2, R54 ;  /* 0x0000000202267825 */ /* 0x000fe200078e0036 */
[----:B------:R-:W2:Y:S04]  /*201a0*/  LD.E.128 R16, [R40.64] ;  /* 0x0000000428107980 */ /* 0x000ea8000c101d00 */
[----:B------:R-:W3:Y:S01]  /*201b0*/  LD.E.128 R12, [R38.64] ;  /* 0x00000004260c7980 */ /* 0x000ee2000c101d00 */
[----:B------:R-:W-:Y:S02]  /*201c0*/  SHF.R.U64 R20, R48, 0x10, R49 ;  /* 0x0000001030147819 */ /* 0x000fe40000001231 */
[----:B------:R-:W-:Y:S02]  /*201d0*/  SHF.R.U64 R2, R44, 0x10, R45 ;  /* 0x000000102c027819 */ /* 0x000fe4000000122d */
[----:B------:R-:W-:-:S02]  /*201e0*/  PRMT R29, R75, 0x5432, R20 ;  /* 0x000054324b1d7816 */ /* 0x000fc40000000014 */
[----:B------:R-:W-:Y:S02]  /*201f0*/  SHF.R.U64 R21, R50, 0x10, R51 ;  /* 0x0000001032157819 */ /* 0x000fe40000001233 */
[----:B------:R-:W-:Y:S01]  /*20200*/  PRMT R34, R93, 0x5432, R2 ;  /* 0x000054325d227816 */ /* 0x000fe20000000002 */
[----:B------:R-:W-:Y:S01]  /*20210*/  IMAD.U32 R37, R29, 0x10000, RZ ;  /* 0x000100001d257824 */ /* 0x000fe200078e00ff */
[----:B------:R-:W-:Y:S02]  /*20220*/  PRMT R28, R92, 0x5432, R21 ;  /* 0x000054325c1c7816 */ /* 0x000fe40000000015 */
[----:B------:R-:W-:Y:S01]  /*20230*/  SHF.R.U32.HI R3, RZ, 0x10, R45 ;  /* 0x00000010ff037819 */ /* 0x000fe2000001162d */
[----:B------:R-:W-:Y:S01]  /*20240*/  IMAD.U32 R35, R34, 0x10000, RZ ;  /* 0x0001000022237824 */ /* 0x000fe200078e00ff */
[--C-:B------:R-:W-:Y:S02]  /*20250*/  SHF.R.U64 R10, R46, 0x10, R47.reuse ;  /* 0x000000102e0a7819 */ /* 0x100fe4000000122f */
[----:B------:R-:W-:-:S02]  /*20260*/  SHF.R.U32.HI R11, RZ, 0x10, R47 ;  /* 0x00000010ff0b7819 */ /* 0x000fc4000001162f */
[----:B------:R-:W-:Y:S02]  /*20270*/  SHF.R.U32.HI R23, RZ, 0x10, R49 ;  /* 0x00000010ff177819 */ /* 0x000fe40000011631 */
[----:B------:R-:W-:Y:S02]  /*20280*/  LOP3.LUT R42, R29, 0xffff0000, RZ, 0xc0, !PT ;  /* 0xffff00001d2a7812 */ /* 0x000fe400078ec0ff */
[----:B------:R-:W-:Y:S02]  /*20290*/  PRMT R32, R93, 0x5410, R3 ;  /* 0x000054105d207816 */ /* 0x000fe40000000003 */
[C---:B------:R-:W-:Y:S02]  /*202a0*/  PRMT R33, R94.reuse, 0x5432, R10 ;  /* 0x000054325e217816 */ /* 0x040fe4000000000a */
[----:B------:R-:W-:Y:S02]  /*202b0*/  PRMT R31, R94, 0x5410, R11 ;  /* 0x000054105e1f7816 */ /* 0x000fe4000000000b */
[----:B------:R-:W-:-:S02]  /*202c0*/  LOP3.LUT R29, R34, 0xffff0000, RZ, 0xc0, !PT ;  /* 0xffff0000221d7812 */ /* 0x000fc400078ec0ff */
[----:B------:R-:W-:Y:S02]  /*202d0*/  PRMT R23, R75, 0x5410, R23 ;  /* 0x000054104b177816 */ /* 0x000fe40000000017 */
[----:B------:R-:W-:-:S03]  /*202e0*/  SHF.R.U32.HI R22, RZ, 0x10, R51 ;  /* 0x00000010ff167819 */ /* 0x000fc60000011633 */
[C---:B------:R-:W-:Y:S01]  /*202f0*/  IMAD.U32 R34, R23.reuse, 0x10000, RZ ;  /* 0x0001000017227824 */ /* 0x040fe200078e00ff */
[----:B------:R-:W-:Y:S02]  /*20300*/  LOP3.LUT R23, R23, 0xffff0000, RZ, 0xc0, !PT ;  /* 0xffff000017177812 */ /* 0x000fe400078ec0ff */
[----:B------:R-:W-:Y:S01]  /*20310*/  PRMT R27, R92, 0x5410, R22 ;  /* 0x000054105c1b7816 */ /* 0x000fe20000000016 */
[C---:B--2---:R-:W-:Y:S01]  /*20320*/  IMAD.U32 R20, R18.reuse, 0x10000, RZ ;  /* 0x0001000012147824 */ /* 0x044fe200078e00ff */
[----:B------:R-:W-:Y:S01]  /*20330*/  LOP3.LUT R30, R18, 0xffff0000, RZ, 0xc0, !PT ;  /* 0xffff0000121e7812 */ /* 0x000fe200078ec0ff */
[C---:B------:R-:W-:Y:S01]  /*20340*/  IMAD.U32 R24, R17.reuse, 0x10000, RZ ;  /* 0x0001000011187824 */ /* 0x040fe200078e00ff */
[----:B------:R-:W-:Y:S01]  /*20350*/  LOP3.LUT R21, R17, 0xffff0000, RZ, 0xc0, !PT ;  /* 0xffff000011157812 */ /* 0x000fe200078ec0ff */
[----:B---3--:R-:W-:Y:S01]  /*20360*/  IMAD.U32 R18, R12, 0x10000, RZ ;  /* 0x000100000c127824 */ /* 0x008fe200078e00ff */
[C---:B------:R-:W-:Y:S01]  /*20370*/  LOP3.LUT R25, R16.reuse, 0xffff0000, RZ, 0xc0, !PT ;  /* 0xffff000010197812 */ /* 0x040fe200078ec0ff */
[----:B------:R-:W-:Y:S01]  /*20380*/  IMAD.U32 R26, R16, 0x10000, RZ ;  /* 0x00010000101a7824 */ /* 0x000fe200078e00ff */
        /* <DEDUP_REMOVED lines=13> */
[----:B------:R-:W-:-:S02]  /*20460*/  FMUL.FTZ R15, R17, R29 ;  /* 0x0000001d110f7220 */ /* 0x000fc40000410000 */
[C---:B------:R-:W-:Y:S02]  /*20470*/  FFMA.FTZ R37, R25.reuse, R29, -R13 ;  /* 0x0000001d19257223 */ /* 0x040fe4000001080d */
[----:B------:R-:W-:Y:S02]  /*20480*/  FMUL.FTZ R13, R16, R18 ;  /* 0x00000012100d7220 */ /* 0x000fe40000410000 */
[----:B------:R-:W-:Y:S01]  /*20490*/  FFMA.FTZ R35, R25, R42, R15 ;  /* 0x0000002a19237223 */ /* 0x000fe2000001000f */
[----:B------:R-:W-:Y:S01]  /*204a0*/  LOP3.LUT R15, R32, 0xffff0000, RZ, 0xc0, !PT ;  /* 0xffff0000200f7812 */ /* 0x000fe200078ec0ff */
[-C--:B------:R-:W-:Y:S02]  /*204b0*/  FMUL.FTZ R14, R16, R34.reuse ;  /* 0x00000022100e7220 */ /* 0x080fe40000410000 */
[----:B------:R-:W-:Y:S02]  /*204c0*/  FFMA.FTZ R26, R24, R34, R13 ;  /* 0x00000022181a7223 */ /* 0x000fe4000001000d */
[----:B------:R-:W-:-:S02]  /*204d0*/  FMUL.FTZ R13, R12, R23 ;  /* 0x000000170c0d7220 */ /* 0x000fc40000410000 */
[----:B------:R-:W-:Y:S02]  /*204e0*/  IMAD.U32 R17, R33, 0x10000, RZ ;  /* 0x0001000021117824 */ /* 0x000fe400078e00ff */
[----:B------:R-:W-:Y:S02]  /*204f0*/  IMAD.U32 R16, R28, 0x10000, RZ ;  /* 0x000100001c107824 */ /* 0x000fe400078e00ff */
[----:B------:R-:W-:Y:S02]  /*20500*/  FFMA.FTZ R29, R24, R18, -R14 ;  /* 0x00000012181d7223 */ /* 0x000fe4000001080e */
[-C--:B------:R-:W-:Y:S02]  /*20510*/  FMUL.FTZ R14, R12, R15.reuse ;  /* 0x0000000f0c0e7220 */ /* 0x080fe40000410000 */
[----:B------:R-:W-:Y:S02]  /*20520*/  FFMA.FTZ R24, R21, R15, -R13 ;  /* 0x0000000f15187223 */ /* 0x000fe4000001080d */
[----:B------:R-:W-:-:S02]  /*20530*/  IMAD.U32 R25, R27, 0x10000, RZ ;  /* 0x000100001b197824 */ /* 0x000fc400078e00ff */
[----:B------:R-:W-:Y:S02]  /*20540*/  FMUL.FTZ R12, R11, R17 ;  /* 0x000000110b0c7220 */ /* 0x000fe40000410000 */
[----:B------:R-:W-:Y:S02]  /*20550*/  IMAD.U32 R15, R31, 0x10000, RZ ;  /* 0x000100001f0f7824 */ /* 0x000fe400078e00ff */
[----:B------:R-:W-:Y:S02]  /*20560*/  FMUL.FTZ R13, R11, R16 ;  /* 0x000000100b0d7220 */ /* 0x000fe40000410000 */
[----:B------:R-:W-:Y:S01]  /*20570*/  FFMA.FTZ R23, R21, R23, R14 ;  /* 0x0000001715177223 */ /* 0x000fe2000001000e */
[----:B------:R-:W-:Y:S01]  /*20580*/  LOP3.LUT R14, R27, 0xffff0000, RZ, 0xc0, !PT ;  /* 0xffff00001b0e7812 */ /* 0x000fe200078ec0ff */
[C---:B------:R-:W-:Y:S01]  /*20590*/  IMAD.U32 R22, R19.reuse, 0x10000, RZ ;  /* 0x0001000013167824 */ /* 0x040fe200078e00ff */
[----:B------:R-:W-:Y:S01]  /*205a0*/  LOP3.LUT R19, R19, 0xffff0000, RZ, 0xc0, !PT ;  /* 0xffff000013137812 */ /* 0x000fe200078ec0ff */
[----:B------:R-:W-:-:S02]  /*205b0*/  FMUL.FTZ R11, R3, R25 ;  /* 0x00000019030b7220 */ /* 0x000fc40000410000 */
[----:B------:R-:W-:Y:S01]  /*205c0*/  FFMA.FTZ R21, R20, R16, R12 ;  /* 0x0000001014157223 */ /* 0x000fe2000001000c */
[----:B------:R-:W-:Y:S01]  /*205d0*/  LOP3.LUT R16, R28, 0xffff0000, RZ, 0xc0, !PT ;  /* 0xffff00001c107812 */ /* 0x000fe200078ec0ff */
[----:B------:R-:W-:Y:S01]  /*205e0*/  FFMA.FTZ R18, R20, R17, -R13 ;  /* 0x0000001114127223 */ /* 0x000fe2000001080d */
[----:B------:R-:W-:Y:S01]  /*205f0*/  LOP3.LUT R13, R33, 0xffff0000, RZ, 0xc0, !PT ;  /* 0xffff0000210d7812 */ /* 0x000fe200078ec0ff */
[-C--:B------:R-:W-:Y:S01]  /*20600*/  FMUL.FTZ R3, R3, R15.reuse ;  /* 0x0000000f03037220 */ /* 0x080fe20000410000 */
[----:B------:R-:W-:Y:S01]  /*20610*/  LOP3.LUT R12, R31, 0xffff0000, RZ, 0xc0, !PT ;  /* 0xffff00001f0c7812 */ /* 0x000fe200078ec0ff */
[----:B------:R-:W-:Y:S01]  /*20620*/  FFMA.FTZ R20, R22, R15, -R11 ;  /* 0x0000000f16147223 */ /* 0x000fe2000001080b */
[----:B------:R-:W-:Y:S01]  /*20630*/  F2FP.BF16.PACK_AB R17, R24, R29 ;  /* 0x0000001d1811723e */ /* 0x000fe200000010ff */
[----:B------:R-:W-:Y:S02]  /*20640*/  FFMA.FTZ R15, R22, R25, R3 ;  /* 0x00000019160f7223 */ /* 0x000fe40000010003 */
[----:B------:R-:W-:-:S02]  /*20650*/  FMUL.FTZ R11, R10, R16 ;  /* 0x000000100a0b7220 */ /* 0x000fc40000410000 */
[----:B------:R-:W-:Y:S02]  /*20660*/  FMUL.FTZ R3, R2, R14 ;  /* 0x0000000e02037220 */ /* 0x000fe40000410000 */
[-C--:B------:R-:W-:Y:S02]  /*20670*/  FMUL.FTZ R10, R10, R13.reuse ;  /* 0x0000000d0a0a7220 */ /* 0x080fe40000410000 */
[----:B------:R-:W-:Y:S02]  /*20680*/  FMUL.FTZ R2, R2, R12 ;  /* 0x0000000c02027220 */ /* 0x000fe40000410000 */
[C---:B------:R-:W-:Y:S01]  /*20690*/  FFMA.FTZ R11, R30.reuse, R13, -R11 ;  /* 0x0000000d1e0b7223 */ /* 0x040fe2000001080b */
        /* <DEDUP_REMOVED lines=10> */
[----:B------:R1:W-:Y:S04]  /*20740*/  ST.E.128 [R40.64], R16 ;  /* 0x0000001028007985 */ /* 0x0003e8000c101d04 */
[----:B------:R1:W-:Y:S02]  /*20750*/  ST.E.128 [R38.64], R12 ;  /* 0x0000000c26007985 */ /* 0x0003e4000c101d04 */
.L_x_567:
[----:B------:R-:W-:Y:S05]  /*20760*/  BSYNC B0 ;  /* 0x0000000000007941 */ /* 0x000fea0003800000 */
.L_x_566:
[----:B------:R-:W-:-:S04]  /*20770*/  IADD3 R2, R72, 0x40, RZ ;  /* 0x0000004048027810 */ /* 0x000fc80007ffe0ff */
[----:B------:R-:W-:-:S13]  /*20780*/  ISETP.GE.AND P0, PT, R2, R36, PT ;  /* 0x000000240200720c */ /* 0x000fda0003f06270 */
[----:B------:R-:W-:Y:S05]  /*20790*/  @P0 BRA `(.L_x_563) ;  /* 0x0000077000000947 */ /* 0x000fea0003800000 */
[----:B------:R-:W-:Y:S01]  /*207a0*/  SHF.R.S32.HI R11, RZ, 0x1f, R2 ;  /* 0x0000001fff0b7819 */ /* 0x000fe20000011402 */
[----:B-1----:R-:W-:Y:S01]  /*207b0*/  IMAD.SHL.U32 R13, R73, 0x40, RZ ;  /* 0x00000040490d7824 */ /* 0x002fe200078e00ff */
[----:B------:R-:W-:Y:S02]  /*207c0*/  SHF.R.S32.HI R3, RZ, 0x1f, R52 ;  /* 0x0000001fff037819 */ /* 0x000fe40000011434 */
[----:B------:R-:W-:Y:S02]  /*207d0*/  LEA.HI R10, R11, R2, RZ, 0x3 ;  /* 0x000000020b0a7211 */ /* 0x000fe400078f18ff */
[----:B------:R-:W-:Y:S02]  /*207e0*/  LEA.HI R12, R3, R52, RZ, 0x5 ;  /* 0x00000034030c7211 */ /* 0x000fe400078f28ff */
[----:B------:R-:W-:Y:S02]  /*207f0*/  LEA.HI R3, R11, R2, RZ, 0x6 ;  /* 0x000000020b037211 */ /* 0x000fe400078f30ff */
[----:B------:R-:W-:-:S02]  /*20800*/  SHF.R.S32.HI R11, RZ, 0x3, R10 ;  /* 0x00000003ff0b7819 */ /* 0x000fc4000001140a */
[----:B------:R-:W-:Y:S01]  /*20810*/  LOP3.LUT R2, R13, 0x1c0, RZ, 0xc0, !PT ;  /* 0x000001c00d027812 */ /* 0x000fe200078ec0ff */
[----:B------:R-:W-:Y:S01]  /*20820*/  IMAD.SHL.U32 R14, R3, 0x80, RZ ;  /* 0x00000080030e7824 */ /* 0x000fe200078e00ff */
[----:B------:R-:W-:Y:S01]  /*20830*/  LEA.HI R3, R36, R11, RZ, 0x1d ;  /* 0x0000000b24037211 */ /* 0x000fe200078fe8ff */
[----:B------:R-:W-:Y:S01]  /*20840*/  IMAD.SHL.U32 R13, R12, 0x10, RZ ;  /* 0x000000100c0d7824 */ /* 0x000fe200078e00ff */
[----:B------:R-:W-:Y:S02]  /*20850*/  LOP3.LUT R12, R2, 0x38, R10, 0xf8, !PT ;  /* 0x00000038020c7812 */ /* 0x000fe400078ef80a */
[----:B------:R-:W-:Y:S02]  /*20860*/  SHF.R.U32.HI R15, RZ, 0x3, R2 ;  /* 0x00000003ff0f7819 */ /* 0x000fe40000011602 */
[----:B------:R-:W-:Y:S02]  /*20870*/  SHF.R.S32.HI R11, RZ, 0x1f, R3 ;  /* 0x0000001fff0b7819 */ /* 0x000fe40000011403 */
[----:B------:R-:W-:-:S02]  /*20880*/  LOP3.LUT R10, R13, 0xfffffe00, RZ, 0xc0, !PT ;  /* 0xfffffe000d0a7812 */ /* 0x000fc400078ec0ff */
[----:B------:R-:W-:Y:S01]  /*20890*/  LOP3.LUT R13, R12, R15, RZ, 0x3c, !PT ;  /* 0x0000000f0c0d7212 */ /* 0x000fe200078e3cff */
[----:B------:R-:W-:Y:S01]  /*208a0*/  IMAD.SHL.U32 R12, R3, 0x8, RZ ;  /* 0x00000008030c7824 */ /* 0x000fe200078e00ff */
[----:B------:R-:W-:Y:S02]  /*208b0*/  LEA.HI R3, R11, R3, RZ, 0x3 ;  /* 0x000000030b037211 */ /* 0x000fe400078f18ff */
[----:B------:R-:W-:Y:S02]  /*208c0*/  LOP3.LUT R14, R14, 0xffffe000, RZ, 0xc0, !PT ;  /* 0xffffe0000e0e7812 */ /* 0x000fe400078ec0ff */
[----:B------:R-:W-:Y:S01]  /*208d0*/  LOP3.LUT R11, R2, 0x38, R12, 0xf8, !PT ;  /* 0x00000038020b7812 */ /* 0x000fe200078ef80c */
[----:B------:R-:W-:Y:S01]  /*208e0*/  IMAD.SHL.U32 R2, R3, 0x400, RZ ;  /* 0x0000040003027824 */ /* 0x000fe200078e00ff */
[----:B------:R-:W-:Y:S02]  /*208f0*/  IADD3 R13, R13, R14, R10 ;  /* 0x0000000e0d0d7210 */ /* 0x000fe40007ffe00a */
[----:B------:R-:W-:-:S02]  /*20900*/  LOP3.LUT R3, R11, R15, RZ, 0x3c, !PT ;  /* 0x0000000f0b037212 */ /* 0x000fc400078e3cff */
        /* <DEDUP_REMOVED lines=8> */
[----:B------:R-:W-:Y:S02]  /*20990*/  PRMT R29, R96, 0x5432, R20 ;  /* 0x00005432601d7816 */ /* 0x000fe40000000014 */
[----:B------:R-:W-:Y:S02]  /*209a0*/  SHF.R.U64 R21, R62, 0x10, R63 ;  /* 0x000000103e157819 */ /* 0x000fe4000000123f */
[----:B------:R-:W-:Y:S01]  /*209b0*/  PRMT R34, R98, 0x5432, R2 ;  /* 0x0000543262227816 */ /* 0x000fe20000000002 */
[----:B------:R-:W-:Y:S01]  /*209c0*/  IMAD.U32 R37, R29, 0x10000, RZ ;  /* 0x000100001d257824 */ /* 0x000fe200078e00ff */
[----:B------:R-:W-:-:S02]  /*209d0*/  PRMT R28, R97, 0x5432, R21 ;  /* 0x00005432611c7816 */ /* 0x000fc40000000015 */
[----:B------:R-:W-:Y:S01]  /*209e0*/  SHF.R.U32.HI R3, RZ, 0x10, R57 ;  /* 0x00000010ff037819 */ /* 0x000fe20000011639 */
[----:B------:R-:W-:Y:S01]  /*209f0*/  IMAD.U32 R35, R34, 0x10000, RZ ;  /* 0x0001000022237824 */ /* 0x000fe200078e00ff */
[--C-:B------:R-:W-:Y:S02]  /*20a00*/  SHF.R.U64 R10, R58, 0x10, R59.reuse ;  /* 0x000000103a0a7819 */ /* 0x100fe4000000123b */
[----:B------:R-:W-:Y:S02]  /*20a10*/  SHF.R.U32.HI R11, RZ, 0x10, R59 ;  /* 0x00000010ff0b7819 */ /* 0x000fe4000001163b */
[----:B------:R-:W-:Y:S02]  /*20a20*/  SHF.R.U32.HI R23, RZ, 0x10, R61 ;  /* 0x00000010ff177819 */ /* 0x000fe4000001163d */
[----:B------:R-:W-:Y:S02]  /*20a30*/  LOP3.LUT R42, R29, 0xffff0000, RZ, 0xc0, !PT ;  /* 0xffff00001d2a7812 */ /* 0x000fe400078ec0ff */
[----:B------:R-:W-:-:S02]  /*20a40*/  PRMT R32, R98, 0x5410, R3 ;  /* 0x0000541062207816 */ /* 0x000fc40000000003 */
[C---:B------:R-:W-:Y:S02]  /*20a50*/  PRMT R33, R99.reuse, 0x5432, R10 ;  /* 0x0000543263217816 */ /* 0x040fe4000000000a */
[----:B------:R-:W-:Y:S02]  /*20a60*/  PRMT R31, R99, 0x5410, R11 ;  /* 0x00005410631f7816 */ /* 0x000fe4000000000b */
[----:B------:R-:W-:Y:S02]  /*20a70*/  LOP3.LUT R29, R34, 0xffff0000, RZ, 0xc0, !PT ;  /* 0xffff0000221d7812 */ /* 0x000fe400078ec0ff */
        /* <DEDUP_REMOVED lines=43> */
[-C--:B------:R-:W-:Y:S02]  /*20d30*/  FMUL.FTZ R13, R11, R16.reuse ;  /* 0x000000100b0d7220 */ /* 0x080fe40000410000 */
[----:B------:R-:W-:Y:S01]  /*20d40*/  FFMA.FTZ R23, R21, R23, R14 ;  /* 0x0000001715177223 */ /* 0x000fe2000001000e */
[----:B------:R-:W-:Y:S01]  /*20d50*/  LOP3.LUT R14, R27, 0xffff0000, RZ, 0xc0, !PT ;  /* 0xffff00001b0e7812 */ /* 0x000fe200078ec0ff */
[----:B------:R-:W-:Y:S02]  /*20d60*/  FMUL.FTZ R11, R3, R25 ;  /* 0x00000019030b7220 */ /* 0x000fe40000410000 */
        /* <DEDUP_REMOVED lines=8> */
[----:B------:R-:W-:-:S02]  /*20df0*/  FFMA.FTZ R15, R22, R25, R3 ;  /* 0x00000019160f7223 */ /* 0x000fc40000010003 */
[----:B------:R-:W-:Y:S02]  /*20e00*/  FMUL.FTZ R11, R10, R16 ;  /* 0x000000100a0b7220 */ /* 0x000fe40000410000 */
        /* <DEDUP_REMOVED lines=16> */
.L_x_563:
[----:B------:R-:W-:Y:S05]  /*20f10*/  BSYNC B1 ;  /* 0x0000000000017941 */ /* 0x000fea0003800000 */
.L_x_562:
[----:B------:R-:W-:Y:S01]  /*20f20*/  IADD3 R33, R73, 0x40, RZ ;  /* 0x0000004049217810 */ /* 0x000fe20007ffe0ff */
[----:B------:R-:W-:-:S02]  /*20f30*/  IMAD.MOV.U32 R2, RZ, RZ, R112 ;  /* 0x000000ffff027224 */ /* 0x000fc400078e0070 */
[----:B------:R-:W-:Y:S01]  /*20f40*/  IMAD.MOV.U32 R3, RZ, RZ, 0x0 ;  /* 0x00000000ff037424 */ /* 0x000fe200078e00ff */
[----:B------:R-:W-:-:S13]  /*20f50*/  ISETP.GE.AND P0, PT, R33, R74, PT ;  /* 0x0000004a2100720c */ /* 0x000fda0003f06270 */
[----:B------:R-:W-:Y:S05]  /*20f60*/  @P0 RET.REL.NODEC R2 `(_ZN7cutlass13device_kernelIN5flash19enable_sm80_to_sm89INS1_16FlashAttnFwdSm80INS1_25CollectiveMainloopFwdSm80ILi8ELi1ELb0EN4cute5tupleIJNS5_1CILi128EEENS7_ILi64EEENS7_ILi192EEEEEELi192ENS_10bfloat16_tEfNS_4arch4Sm80ELb0ELb1ELb1ELb1ELb1ELb1ELb1ELb0EEENS1_21CollectiveEpilogueFwdINS6_IJS8_SA_S9_EEENS6_IJNS7_ILi1EEESI_SI_EEESC_SE_Li256ELb1ELb1ELb0ELb0EEENS1_19SingleTileSchedulerILb1ELb0ELb1ELi128EEEEEEEEEvNT_6ParamsE) ;  /* 0xfffdf09002000950 */ /* 0x000fea0003c3ffff */
[----:B------:R-:W-:Y:S01]  /*20f70*/  ISETP.GE.AND P0, PT, R72, R36, PT ;  /* 0x000000244800720c */ /* 0x000fe20003f06270 */
[----:B------:R-:W-:-:S12]  /*20f80*/  BSSY B0, `(.L_x_568) ;  /* 0x0000072000007945 */ /* 0x000fd80003800000 */
[----:B------:R-:W-:Y:S05]  /*20f90*/  @P0 BRA `(.L_x_569) ;  /* 0x0000070000000947 */ /* 0x000fea0003800000 */
[----:B------:R-:W-:Y:S01]  /*20fa0*/  SHF.R.S32.HI R3, RZ, 0x1f, R33 ;  /* 0x0000001fff037819 */ /* 0x000fe20000011421 */
[----:B------:R-:W-:Y:S01]  /*20fb0*/  IMAD.SHL.U32 R2, R33, 0x40, RZ ;  /* 0x0000004021027824 */ /* 0x000fe200078e00ff */
[----:B------:R-:W-:Y:S02]  /*20fc0*/  LEA.HI R11, R36, R53, RZ, 0x1d ;  /* 0x00000035240b7211 */ /* 0x000fe400078fe8ff */
[----:B------:R-:W-:Y:S02]  /*20fd0*/  LEA.HI R3, R3, R33, RZ, 0x3 ;  /* 0x0000002103037211 */ /* 0x000fe400078f18ff */
[----:B-1----:R-:W-:Y:S02]  /*20fe0*/  SHF.R.S32.HI R12, RZ, 0x1f, R11 ;  /* 0x0000001fff0c7819 */ /* 0x002fe4000001140b */
[----:B------:R-:W-:Y:S01]  /*20ff0*/  LOP3.LUT R2, R2, 0x1c0, RZ, 0xc0, !PT ;  /* 0x000001c002027812 */ /* 0x000fe200078ec0ff */
[----:B------:R-:W-:Y:S01]  /*21000*/  IMAD.SHL.U32 R10, R3, 0x40, RZ ;  /* 0x00000040030a7824 */ /* 0x000fe200078e00ff */
[----:B------:R-:W-:Y:S01]  /*21010*/  LEA.HI R12, R12, R11, RZ, 0x3 ;  /* 0x0000000b0c0c7211 */ /* 0x000fe200078f18ff */
[----:B------:R-:W-:Y:S01]  /*21020*/  IMAD.SHL.U32 R11, R11, 0x8, RZ ;  /* 0x000000080b0b7824 */ /* 0x000fe200078e00ff */
[----:B------:R-:W-:-:S02]  /*21030*/  LOP3.LUT R13, R2, 0x38, R72, 0xf8, !PT ;  /* 0x00000038020d7812 */ /* 0x000fc400078ef848 */
[----:B------:R-:W-:Y:S02]  /*21040*/  SHF.R.U32.HI R3, RZ, 0x3, R2 ;  /* 0x00000003ff037819 */ /* 0x000fe40000011602 */
[----:B------:R-:W-:Y:S02]  /*21050*/  LOP3.LUT R10, R10, 0xfffffe00, RZ, 0xc0, !PT ;  /* 0xfffffe000a0a7812 */ /* 0x000fe400078ec0ff */
[----:B------:R-:W-:Y:S01]  /*21060*/  LOP3.LUT R2, R2, 0x38, R11, 0xf8, !PT ;  /* 0x0000003802027812 */ /* 0x000fe200078ef80b */
[----:B------:R-:W-:Y:S01]  /*21070*/  IMAD.SHL.U32 R11, R12, 0x400, RZ ;  /* 0x000004000c0b7824 */ /* 0x000fe200078e00ff */
        /* <DEDUP_REMOVED lines=24> */
[----:B------:R-:W-:Y:S02]  /*21200*/  PRMT R23, R100, 0x5410, R23 ;  /* 0x0000541064177816 */ /* 0x000fe40000000017 */
[----:B------:R-:W-:Y:S02]  /*21210*/  LOP3.LUT R29, R35, 0xffff0000, RZ, 0xc0, !PT ;  /* 0xffff0000231d7812 */ /* 0x000fe400078ec0ff */
[----:B------:R-:W-:Y:S01]  /*21220*/  SHF.R.U32.HI R22, RZ, 0x10, R67 ;  /* 0x00000010ff167819 */ /* 0x000fe20000011643 */
[C---:B------:R-:W-:Y:S01]  /*21230*/  IMAD.U32 R35, R23.reuse, 0x10000, RZ ;  /* 0x0001000017237824 */ /* 0x040fe200078e00ff */
[----:B------:R-:W-:-:S02]  /*21240*/  LOP3.LUT R23, R23, 0xffff0000, RZ, 0xc0, !PT ;  /* 0xffff000017177812 */ /* 0x000fc400078ec0ff */
        /* <DEDUP_REMOVED lines=34> */
[-C--:B------:R-:W-:Y:S02]  /*21470*/  FFMA.FTZ R24, R21, R15.reuse, -R13 ;  /* 0x0000000f15187223 */ /* 0x080fe4000001080d */
[----:B------:R-:W-:Y:S02]  /*21480*/  FMUL.FTZ R14, R12, R15 ;  /* 0x0000000f0c0e7220 */ /* 0x000fe40000410000 */
[----:B------:R-:W-:-:S02]  /*21490*/  IMAD.U32 R25, R27, 0x10000, RZ ;  /* 0x000100001b197824 */ /* 0x000fc400078e00ff */
[----:B------:R-:W-:Y:S02]  /*214a0*/  FMUL.FTZ R13, R11, R17 ;  /* 0x000000110b0d7220 */ /* 0x000fe40000410000 */
[----:B------:R-:W-:Y:S02]  /*214b0*/  IMAD.U32 R15, R31, 0x10000, RZ ;  /* 0x000100001f0f7824 */ /* 0x000fe400078e00ff */
[-C--:B------:R-:W-:Y:S02]  /*214c0*/  FMUL.FTZ R12, R11, R16.reuse ;  /* 0x000000100b0c7220 */ /* 0x080fe40000410000 */
[----:B------:R-:W-:Y:S01]  /*214d0*/  FFMA.FTZ R23, R21, R23, R14 ;  /* 0x0000001715177223 */ /* 0x000fe2000001000e */
[----:B------:R-:W-:Y:S01]  /*214e0*/  LOP3.LUT R14, R27, 0xffff0000, RZ, 0xc0, !PT ;  /* 0xffff00001b0e7812 */ /* 0x000fe200078ec0ff */
[C---:B------:R-:W-:Y:S02]  /*214f0*/  FMUL.FTZ R11, R3.reuse, R25 ;  /* 0x00000019030b7220 */ /* 0x040fe40000410000 */
[----:B------:R-:W-:Y:S01]  /*21500*/  FFMA.FTZ R18, R20, R16, -R13 ;  /* 0x0000001014127223 */ /* 0x000fe2000001080d */
[----:B------:R-:W-:Y:S01]  /*21510*/  LOP3.LUT R16, R28, 0xffff0000, RZ, 0xc0, !PT ;  /* 0xffff00001c107812 */ /* 0x000fe200078ec0ff */
[----:B------:R-:W-:Y:S01]  /*21520*/  FFMA.FTZ R21, R20, R17, R12 ;  /* 0x0000001114157223 */ /* 0x000fe2000001000c */
        /* <DEDUP_REMOVED lines=23> */
.L_x_569:
[----:B------:R-:W-:Y:S05]  /*216a0*/  BSYNC B0 ;  /* 0x0000000000007941 */ /* 0x000fea0003800000 */
.L_x_568:
        /* <DEDUP_REMOVED lines=14> */
[----:B------:R-:W-:Y:S02]  /*21790*/  LOP3.LUT R15, R12, 0xffffe000, RZ, 0xc0, !PT ;  /* 0xffffe0000c0f7812 */ /* 0x000fe400078ec0ff */
[----:B------:R-:W-:Y:S01]  /*217a0*/  SHF.R.S32.HI R11, RZ, 0x1f, R3 ;  /* 0x0000001fff0b7819 */ /* 0x000fe20000011403 */
[----:B------:R-:W-:Y:S01]  /*217b0*/  IMAD.SHL.U32 R12, R3, 0x8, RZ ;  /* 0x00000008030c7824 */ /* 0x000fe200078e00ff */
[----:B------:R-:W-:Y:S02]  /*217c0*/  LEA.HI R13, R13, R33, RZ, 0x3 ;  /* 0x000000210d0d7211 */ /* 0x000fe400078f18ff */
[----:B------:R-:W-:Y:S02]  /*217d0*/  LEA.HI R3, R11, R3, RZ, 0x3 ;  /* 0x000000030b037211 */ /* 0x000fe400078f18ff */
[----:B------:R-:W-:Y:S01]  /*217e0*/  SHF.R.U32.HI R16, RZ, 0x3, R2 ;  /* 0x00000003ff107819 */ /* 0x000fe20000011602 */
[----:B------:R-:W-:Y:S01]  /*217f0*/  IMAD.SHL.U32 R10, R13, 0x40, RZ ;  /* 0x000000400d0a7824 */ /* 0x000fe200078e00ff */
[----:B------:R-:W-:Y:S01]  /*21800*/  LOP3.LUT R11, R2, 0x38, R12, 0xf8, !PT ;  /* 0x00000038020b7812 */ /* 0x000fe200078ef80c */
[----:B------:R-:W-:Y:S01]  /*21810*/  IMAD.SHL.U32 R2, R3, 0x400, RZ ;  /* 0x0000040003027824 */ /* 0x000fe200078e00ff */
[----:B------:R-:W-:-:S02]  /*21820*/  LOP3.LUT R13, R14, R16, RZ, 0x3c, !PT ;  /* 0x000000100e0d7212 */ /* 0x000fc400078e3cff */
[----:B------:R-:W-:Y:S02]  /*21830*/  LOP3.LUT R10, R10, 0xfffffe00, RZ, 0xc0, !PT ;  /* 0xfffffe000a0a7812 */ /* 0x000fe400078ec0ff */
[----:B------:R-:W-:Y:S02]  /*21840*/  LOP3.LUT R3, R11, R16, RZ, 0x3c, !PT ;  /* 0x000000100b037212 */ /* 0x000fe400078e3cff */
[----:B------:R-:W-:Y:S02]  /*21850*/  LOP3.LUT R2, R2, 0xffffe000, RZ, 0xc0, !PT ;  /* 0xffffe00002027812 */ /* 0x000fe400078ec0ff */
[--C-:B------:R-:W-:Y:S02]  /*21860*/  IADD3 R13, R13, R15, R10.reuse ;  /* 0x0000000f0d0d7210 */ /* 0x100fe40007ffe00a */
        /* <DEDUP_REMOVED lines=21> */
[----:B------:R-:W-:-:S02]  /*219c0*/  PRMT R23, R104, 0x5410, R23 ;  /* 0x0000541068177816 */ /* 0x000fc40000000017 */
[----:B------:R-:W-:Y:S02]  /*219d0*/  LOP3.LUT R29, R35, 0xffff0000, RZ, 0xc0, !PT ;  /* 0xffff0000231d7812 */ /* 0x000fe400078ec0ff */
[----:B------:R-:W-:Y:S01]  /*219e0*/  SHF.R.U32.HI R22, RZ, 0x10, R83 ;  /* 0x00000010ff167819 */ /* 0x000fe20000011653 */
        /* <DEDUP_REMOVED lines=39> */
[----:B------:R-:W-:Y:S02]  /*21c60*/  FMUL.FTZ R12, R11, R16 ;  /* 0x000000100b0c7220 */ /* 0x000fe40000410000 */
[C---:B------:R-:W-:Y:S01]  /*21c70*/  IMAD.U32 R22, R19.reuse, 0x10000, RZ ;  /* 0x0001000013167824 */ /* 0x040fe200078e00ff */
[----:B------:R-:W-:Y:S01]  /*21c80*/  LOP3.LUT R19, R19, 0xffff0000, RZ, 0xc0, !PT ;  /* 0xffff000013137812 */ /* 0x000fe200078ec0ff */
[----:B------:R-:W-:Y:S01]  /*21c90*/  FFMA.FTZ R23, R21, R23, R14 ;  /* 0x0000001715177223 */ /* 0x000fe2000001000e */
[----:B------:R-:W-:Y:S01]  /*21ca0*/  LOP3.LUT R14, R27, 0xffff0000, RZ, 0xc0, !PT ;  /* 0xffff00001b0e7812 */ /* 0x000fe200078ec0ff */
[----:B------:R-:W-:-:S02]  /*21cb0*/  FMUL.FTZ R11, R3, R25 ;  /* 0x00000019030b7220 */ /* 0x000fc40000410000 */
        /* <DEDUP_REMOVED lines=26> */
.L_x_571:
[----:B------:R-:W-:Y:S05]  /*21e60*/  BSYNC B0 ;  /* 0x0000000000007941 */ /* 0x000fea0003800000 */
.L_x_570:
[----:B------:R-:W-:Y:S01]  /*21e70*/  IADD3 R2, R72, 0x40, RZ ;  /* 0x0000004048027810 */ /* 0x000fe20007ffe0ff */
[----:B------:R-:W-:-:S02]  /*21e80*/  IMAD.MOV.U32 R10, RZ, RZ, R112 ;  /* 0x000000ffff0a7224 */ /* 0x000fc400078e0070 */
[----:B------:R-:W-:Y:S01]  /*21e90*/  IMAD.MOV.U32 R11, RZ, RZ, 0x0 ;  /* 0x00000000ff0b7424 */ /* 0x000fe200078e00ff */
[----:B------:R-:W-:-:S13]  /*21ea0*/  ISETP.GE.AND P0, PT, R2, R36, PT ;  /* 0x000000240200720c */ /* 0x000fda0003f06270 */
[----:B------:R-:W-:Y:S05]  /*21eb0*/  @P0 RET.REL.NODEC R10 `(_ZN7cutlass13device_kernelIN5flash19enable_sm80_to_sm89INS1_16FlashAttnFwdSm80INS1_25CollectiveMainloopFwdSm80ILi8ELi1ELb0EN4cute5tupleIJNS5_1CILi128EEENS7_ILi64EEENS7_ILi192EEEEEELi192ENS_10bfloat16_tEfNS_4arch4Sm80ELb0ELb1ELb1ELb1ELb1ELb1ELb1ELb0EEENS1_21CollectiveEpilogueFwdINS6_IJS8_SA_S9_EEENS6_IJNS7_ILi1EEESI_SI_EEESC_SE_Li256ELb1ELb1ELb0ELb0EEENS1_19SingleTileSchedulerILb1ELb0ELb1ELi128EEEEEEEEEvNT_6ParamsE) ;  /* 0xfffde1400a000950 */ /* 0x000fea0003c3ffff */
[----:B------:R-:W-:Y:S01]  /*21ec0*/  SHF.R.S32.HI R11, RZ, 0x1f, R2 ;  /* 0x0000001fff0b7819 */ /* 0x000fe20000011402 */
[----:B-1----:R-:W-:Y:S01]  /*21ed0*/  IMAD.SHL.U32 R12, R33, 0x40, RZ ;  /* 0x00000040210c7824 */ /* 0x002fe200078e00ff */
[----:B------:R-:W-:Y:S02]  /*21ee0*/  SHF.R.S32.HI R13, RZ, 0x1f, R33 ;  /* 0x0000001fff0d7819 */ /* 0x000fe40000011421 */
[CC--:B------:R-:W-:Y:S02]  /*21ef0*/  LEA.HI R10, R11.reuse, R2.reuse, RZ, 0x3 ;  /* 0x000000020b0a7211 */ /* 0x0c0fe400078f18ff */
[----:B------:R-:W-:Y:S02]  /*21f00*/  LEA.HI R11, R11, R2, RZ, 0x6 ;  /* 0x000000020b0b7211 */ /* 0x000fe400078f30ff */
[----:B------:R-:W-:Y:S02]  /*21f10*/  SHF.R.S32.HI R3, RZ, 0x3, R10 ;  /* 0x00000003ff037819 */ /* 0x000fe4000001140a */
[----:B------:R-:W-:Y:S01]  /*21f20*/  LOP3.LUT R2, R12, 0x1c0, RZ, 0xc0, !PT ;  /* 0x000001c00c027812 */ /* 0x000fe200078ec0ff */
[----:B------:R-:W-:Y:S01]  /*21f30*/  IMAD.SHL.U32 R11, R11, 0x80, RZ ;  /* 0x000000800b0b7824 */ /* 0x000fe200078e00ff */
[----:B------:R-:W-:-:S02]  /*21f40*/  LEA.HI R3, R36, R3, RZ, 0x1d ;  /* 0x0000000324037211 */ /* 0x000fc400078fe8ff */
[----:B------:R-:W-:Y:S02]  /*21f50*/  LEA.HI R12, R13, R33, RZ, 0x3 ;  /* 0x000000210d0c7211 */ /* 0x000fe400078f18ff */
[----:B------:R-:W-:Y:S02]  /*21f60*/  LOP3.LUT R14, R11, 0xffffe000, RZ, 0xc0, !PT ;  /* 0xffffe0000b0e7812 */ /* 0x000fe400078ec0ff */
[----:B------:R-:W-:Y:S02]  /*21f70*/  SHF.R.S32.HI R11, RZ, 0x1f, R3 ;  /* 0x0000001fff0b7819 */ /* 0x000fe40000011403 */
[----:B------:R-:W-:Y:S01]  /*21f80*/  LOP3.LUT R13, R2, 0x38, R10, 0xf8, !PT ;  /* 0x00000038020d7812 */ /* 0x000fe200078ef80a */
[----:B------:R-:W-:Y:S01]  /*21f90*/  IMAD.SHL.U32 R10, R12, 0x40, RZ ;  /* 0x000000400c0a7824 */ /* 0x000fe200078e00ff */
[----:B------:R-:W-:Y:S01]  /*21fa0*/  SHF.R.U32.HI R15, RZ, 0x3, R2 ;  /* 0x00000003ff0f7819 */ /* 0x000fe20000011602 */
[----:B------:R-:W-:Y:S01]  /*21fb0*/  IMAD.SHL.U32 R12, R3, 0x8, RZ ;  /* 0x00000008030c7824 */ /* 0x000fe200078e00ff */
[----:B------:R-:W-:-:S02]  /*21fc0*/  LEA.HI R3, R11, R3, RZ, 0x3 ;  /* 0x000000030b037211 */ /* 0x000fc400078f18ff */
[----:B------:R-:W-:Y:S02]  /*21fd0*/  LOP3.LUT R10, R10, 0xfffffe00, RZ, 0xc0, !PT ;  /* 0xfffffe000a0a7812 */ /* 0x000fe400078ec0ff */
[----:B------:R-:W-:Y:S01]  /*21fe0*/  LOP3.LUT R11, R2, 0x38, R12, 0xf8, !PT ;  /* 0x00000038020b7812 */ /* 0x000fe200078ef80c */
[----:B------:R-:W-:Y:S01]  /*21ff0*/  IMAD.SHL.U32 R2, R3, 0x400, RZ ;  /* 0x0000040003027824 */ /* 0x000fe200078e00ff */
[-C--:B------:R-:W-:Y:S02]  /*22000*/  LOP3.LUT R13, R13, R15.reuse, RZ, 0x3c, !PT ;  /* 0x0000000f0d0d7212 */ /* 0x080fe400078e3cff */
        /* <DEDUP_REMOVED lines=11> */
[----:B------:R-:W-:Y:S02]  /*220c0*/  SHF.R.U32.HI R11, RZ, 0x10, R91 ;  /* 0x00000010ff0b7819 */ /* 0x000fe4000001165b */
[----:B------:R-:W-:Y:S01]  /*220d0*/  PRMT R34, R110, 0x5432, R2 ;  /* 0x000054326e227816 */ /* 0x000fe20000000002 */
[----:B------:R-:W-:Y:S01]  /*220e0*/  IMAD.U32 R35, R29, 0x10000, RZ ;  /* 0x000100001d237824 */ /* 0x000fe200078e00ff */
[----:B------:R-:W-:Y:S02]  /*220f0*/  SHF.R.U32.HI R23, RZ, 0x10, R85 ;  /* 0x00000010ff177819 */ /* 0x000fe40000011655 */
[----:B------:R-:W-:Y:S02]  /*22100*/  SHF.R.U32.HI R3, RZ, 0x10, R89 ;  /* 0x00000010ff037819 */ /* 0x000fe40000011659 */
[----:B------:R-:W-:Y:S02]  /*22110*/  PRMT R31, R111, 0x5410, R11 ;  /* 0x000054106f1f7816 */ /* 0x000fe4000000000b */
[----:B------:R-:W-:-:S02]  /*22120*/  SHF.R.U64 R10, R90, 0x10, R91 ;  /* 0x000000105a0a7819 */ /* 0x000fc4000000125b */
[----:B------:R-:W-:Y:S02]  /*22130*/  LOP3.LUT R29, R29, 0xffff0000, RZ, 0xc0, !PT ;  /* 0xffff00001d1d7812 */ /* 0x000fe400078ec0ff */
[----:B------:R-:W-:Y:S02]  /*22140*/  PRMT R23, R108, 0x5410, R23 ;  /* 0x000054106c177816 */ /* 0x000fe40000000017 */
[----:B------:R-:W-:Y:S02]  /*22150*/  PRMT R32, R110, 0x5410, R3 ;  /* 0x000054106e207816 */ /* 0x000fe40000000003 */
[----:B------:R-:W-:Y:S02]  /*22160*/  PRMT R33, R111, 0x5432, R10 ;  /* 0x000054326f217816 */ /* 0x000fe4000000000a */
[--C-:B------:R-:W-:Y:S02]  /*22170*/  SHF.R.U64 R28, R86, 0x10, R87.reuse ;  /* 0x00000010561c7819 */ /* 0x100fe40000001257 */
[----:B------:R-:W-:-:S02]  /*22180*/  SHF.R.U32.HI R27, RZ, 0x10, R87 ;  /* 0x00000010ff1b7819 */ /* 0x000fc40000011657 */
[C---:B------:R-:W-:Y:S02]  /*22190*/  PRMT R28, R109.reuse, 0x5432, R28 ;  /* 0x000054326d1c7816 */ /* 0x040fe4000000001c */
        /* <DEDUP_REMOVED lines=11> */
[C---:B------:R-:W-:Y:S01]  /*22250*/  IMAD.U32 R11, R13.reuse, 0x10000, RZ ;  /* 0x000100000d0b7824 */ /* 0x040fe200078e00ff */
[----:B------:R-:W-:Y:S01]  /*22260*/  LOP3.LUT R12, R13, 0xffff0000, RZ, 0xc0, !PT ;  /* 0xffff00000d0c7812 */ /* 0x000fe200078ec0ff */
[C---:B------:R-:W-:Y:S01]  /*22270*/  IMAD.U32 R19, R34.reuse, 0x10000, RZ ;  /* 0x0001000022137824 */ /* 0x040fe200078e00ff */
[----:B------:R-:W-:Y:S01]  /*22280*/  LOP3.LUT R34, R34, 0xffff0000, RZ, 0xc0, !PT ;  /* 0xffff000022227812 */ /* 0x000fe200078ec0ff */
[----:B------:R-:W-:Y:S01]  /*22290*/  FMUL.FTZ R13, R17, R35 ;  /* 0x00000023110d7220 */ /* 0x000fe20000410000 */
[C---:B------:R-:W-:Y:S01]  /*222a0*/  LOP3.LUT R3, R14.reuse, 0xffff0000, RZ, 0xc0, !PT ;  /* 0xffff00000e037812 */ /* 0x040fe200078ec0ff */
[----:B------:R-:W-:Y:S01]  /*222b0*/  IMAD.U32 R10, R14, 0x10000, RZ ;  /* 0x000100000e0a7824 */ /* 0x000fe200078e00ff */
[----:B------:R-:W-:Y:S01]  /*222c0*/  LOP3.LUT R14, R15, 0xffff0000, RZ, 0xc0, !PT ;  /* 0xffff00000f0e7812 */ /* 0x000fe200078ec0ff */
[----:B------:R-:W-:-:S02]  /*222d0*/  FFMA.FTZ R40, R26, R19, -R13 ;  /* 0x000000131a287223 */ /* 0x000fc4000001080d */
[----:B------:R-:W-:Y:S02]  /*222e0*/  FMUL.FTZ R17, R17, R19 ;  /* 0x0000001311117220 */ /* 0x000fe40000410000 */
[----:B------:R-:W-:Y:S02]  /*222f0*/  FMUL.FTZ R13, R16, R29 ;  /* 0x0000001d100d7220 */ /* 0x000fe40000410000 */
[----:B------:R-:W-:Y:S02]  /*22300*/  IMAD.U32 R2, R15, 0x10000, RZ ;  /* 0x000100000f027824 */ /* 0x000fe400078e00ff */
[----:B------:R-:W-:Y:S02]  /*22310*/  IMAD.U32 R19, R23, 0x10000, RZ ;  /* 0x0001000017137824 */ /* 0x000fe400078e00ff */
[C---:B------:R-:W-:Y:S01]  /*22320*/  IMAD.U32 R15, R32.reuse, 0x10000, RZ ;  /* 0x00010000200f7824 */ /* 0x040fe200078e00ff */
[----:B------:R-:W-:Y:S01]  /*22330*/  LOP3.LUT R32, R32, 0xffff0000, RZ, 0xc0, !PT ;  /* 0xffff000020207812 */ /* 0x000fe200078ec0ff */
[----:B------:R-:W-:-:S02]  /*22340*/  FMUL.FTZ R16, R16, R34 ;  /* 0x0000002210107220 */ /* 0x000fc40000410000 */
[----:B------:R-:W-:Y:S02]  /*22350*/  FFMA.FTZ R34, R25, R34, -R13 ;  /* 0x0000002219227223 */ /* 0x000fe4000001080d */
[----:B------:R-:W-:Y:S01]  /*22360*/  FFMA.FTZ R35, R26, R35, R17 ;  /* 0x000000231a237223 */ /* 0x000fe20000010011 */
[----:B------:R-:W-:Y:S01]  /*22370*/  LOP3.LUT R26, R23, 0xffff0000, RZ, 0xc0, !PT ;  /* 0xffff0000171a7812 */ /* 0x000fe200078ec0ff */
[C---:B------:R-:W-:Y:S02]  /*22380*/  FMUL.FTZ R13, R11.reuse, R19 ;  /* 0x000000130b0d7220 */ /* 0x040fe40000410000 */
[----:B------:R-:W-:Y:S02]  /*22390*/  FMUL.FTZ R11, R11, R15 ;  /* 0x0000000f0b0b7220 */ /* 0x000fe40000410000 */
[----:B------:R-:W-:Y:S02]  /*223a0*/  FFMA.FTZ R29, R25, R29, R16 ;  /* 0x0000001d191d7223 */ /* 0x000fe40000010010 */
[----:B------:R-:W-:-:S02]  /*223b0*/  FFMA.FTZ R25, R24, R15, -R13 ;  /* 0x0000000f18197223 */ /* 0x000fc4000001080d */
[----:B------:R-:W-:Y:S02]  /*223c0*/  FFMA.FTZ R24, R24, R19, R11 ;  /* 0x0000001318187223 */ /* 0x000fe4000001000b */
[----:B------:R-:W-:Y:S02]  /*223d0*/  FMUL.FTZ R11, R12, R26 ;  /* 0x0000001a0c0b7220 */ /* 0x000fe40000410000 */
[C---:B------:R-:W-:Y:S01]  /*223e0*/  IMAD.U32 R17, R33.reuse, 0x10000, RZ ;  /* 0x0001000021117824 */ /* 0x040fe200078e00ff */
[----:B------:R-:W-:Y:S01]  /*223f0*/  LOP3.LUT R33, R33, 0xffff0000, RZ, 0xc0, !PT ;  /* 0xffff000021217812 */ /* 0x000fe200078ec0ff */
[C---:B------:R-:W-:Y:S01]  /*22400*/  IMAD.U32 R16, R28.reuse, 0x10000, RZ ;  /* 0x000100001c107824 */ /* 0x040fe200078e00ff */
[----:B------:R-:W-:Y:S01]  /*22410*/  LOP3.LUT R28, R28, 0xffff0000, RZ, 0xc0, !PT ;  /* 0xffff00001c1c7812 */ /* 0x000fe200078ec0ff */
[----:B------:R-:W-:Y:S02]  /*22420*/  IMAD.U32 R23, R27, 0x10000, RZ ;  /* 0x000100001b177824 */ /* 0x000fe400078e00ff */
[----:B------:R-:W-:-:S02]  /*22430*/  FMUL.FTZ R13, R12, R32 ;  /* 0x000000200c0d7220 */ /* 0x000fc40000410000 */
[----:B------:R-:W-:Y:S02]  /*22440*/  FFMA.FTZ R32, R21, R32, -R11 ;  /* 0x0000002015207223 */ /* 0x000fe4000001080b */
[C---:B------:R-:W-:Y:S02]  /*22450*/  FMUL.FTZ R12, R10.reuse, R16 ;  /* 0x000000100a0c7220 */ /* 0x040fe40000410000 */
[----:B------:R-:W-:Y:S02]  /*22460*/  FMUL.FTZ R11, R10, R17 ;  /* 0x000000110a0b7220 */ /* 0x000fe40000410000 */
[C---:B------:R-:W-:Y:S01]  /*22470*/  IMAD.U32 R15, R31.reuse, 0x10000, RZ ;  /* 0x000100001f0f7824 */ /* 0x040fe200078e00ff */
[----:B------:R-:W-:Y:S01]  /*22480*/  LOP3.LUT R31, R31, 0xffff0000, RZ, 0xc0, !PT ;  /* 0xffff00001f1f7812 */ /* 0x000fe200078ec0ff */
[C---:B------:R-:W-:Y:S02]  /*22490*/  FMUL.FTZ R10, R2.reuse, R23 ;  /* 0x00000017020a7220 */ /* 0x040fe40000410000 */
[----:B------:R-:W-:-:S02]  /*224a0*/  FMUL.FTZ R2, R2, R15 ;  /* 0x0000000f02027220 */ /* 0x000fc40000410000 */
[C---:B------:R-:W-:Y:S01]  /*224b0*/  FFMA.FTZ R19, R22.reuse, R15, -R10 ;  /* 0x0000000f16137223 */ /* 0x040fe2000001080a */
[----:B------:R-:W-:Y:S01]  /*224c0*/  LOP3.LUT R15, R27, 0xffff0000, RZ, 0xc0, !PT ;  /* 0xffff00001b0f7812 */ /* 0x000fe200078ec0ff */
[----:B------:R-:W-:Y:S02]  /*224d0*/  FFMA.FTZ R22, R22, R23, R2 ;  /* 0x0000001716167223 */ /* 0x000fe40000010002 */
[C---:B------:R-:W-:Y:S02]  /*224e0*/  FMUL.FTZ R10, R3.reuse, R28 ;  /* 0x0000001c030a7220 */ /* 0x040fe40000410000 */
[C---:B------:R-:W-:Y:S02]  /*224f0*/  FMUL.FTZ R2, R14.reuse, R15 ;  /* 0x0000000f0e027220 */ /* 0x040fe40000410000 */
[----:B------:R-:W-:Y:S02]  /*22500*/  FMUL.FTZ R3, R3, R33 ;  /* 0x0000002103037220 */ /* 0x000fe40000410000 */
[----:B------:R-:W-:-:S02]  /*22510*/  FMUL.FTZ R14, R14, R31 ;  /* 0x0000001f0e0e7220 */ /* 0x000fc40000410000 */
[----:B------:R-:W-:Y:S02]  /*22520*/  FFMA.FTZ R13, R21, R26, R13 ;  /* 0x0000001a150d7223 */ /* 0x000fe4000001000d */
[----:B------:R-:W-:Y:S01]  /*22530*/  FFMA.FTZ R21, R20, R17, -R12 ;  /* 0x0000001114157223 */ /* 0x000fe2000001080c */
[----:B------:R-:W-:Y:S01]  /*22540*/  F2FP.BF16.PACK_AB R17, R32, R25 ;  /* 0x000000192011723e */ /* 0x000fe200000010ff */
        /* <DEDUP_REMOVED lines=9> */
[----:B------:R-:W-:Y:S01]  /*225e0*/  F2FP.BF16.PACK_AB R18, R10, R21 ;  /* 0x000000150a12723e */ /* 0x000fe200000010ff */
[----:B------:R-:W-:Y:S01]  /*225f0*/  IMAD.MOV.U32 R2, RZ, RZ, R112 ;  /* 0x000000ffff027224 */ /* 0x000fe200078e0070 */
[----:B------:R-:W-:Y:S01]  /*22600*/  F2FP.BF16.PACK_AB R14, R3, R11 ;  /* 0x0000000b030e723e */ /* 0x000fe200000010ff */
[----:B------:R-:W-:Y:S01]  /*22610*/  IMAD.MOV.U32 R3, RZ, RZ, 0x0 ;  /* 0x00000000ff037424 */ /* 0x000fe200078e00ff */
[----:B------:R-:W-:Y:S01]  /*22620*/  F2FP.BF16.PACK_AB R15, R15, R22 ;  /* 0x000000160f0f723e */ /* 0x000fe200000010ff */
[----:B------:R1:W-:Y:S04]  /*22630*/  ST.E.128 [R38.64], R16 ;  /* 0x0000001026007985 */ /* 0x0003e8000c101d04 */
[----:B------:R1:W-:Y:S01]  /*22640*/  ST.E.128 [R36.64], R12 ;  /* 0x0000000c24007985 */ /* 0x0003e2000c101d04 */
[----:B------:R-:W-:Y:S05]  /*22650*/  RET.REL.NODEC R2 `(_ZN7cutlass13device_kernelIN5flash19enable_sm80_to_sm89INS1_16FlashAttnFwdSm80INS1_25CollectiveMainloopFwdSm80ILi8ELi1ELb0EN4cute5tupleIJNS5_1CILi128EEENS7_ILi64EEENS7_ILi192EEEEEELi192ENS_10bfloat16_tEfNS_4arch4Sm80ELb0ELb1ELb1ELb1ELb1ELb1ELb1ELb0EEENS1_21CollectiveEpilogueFwdINS6_IJS8_SA_S9_EEENS6_IJNS7_ILi1EEESI_SI_EEESC_SE_Li256ELb1ELb1ELb0ELb0EEENS1_19SingleTileSchedulerILb1ELb0ELb1ELi128EEEEEEEEEvNT_6ParamsE) ;  /* 0xfffdd9a002007950 */ /* 0x000fea0003c3ffff */
.L_x_524:
[----:B------:R-:W-:Y:S01]  /*22660*/  IMAD.MOV.U32 R169, RZ, RZ, R39 ;  /* 0x000000ffffa97224 */ /* 0x000fe200078e0027 */
[----:B------:R-:W-:Y:S01]  /*22670*/  MOV R3, 0x1c1f ;  /* 0x00001c1f00037802 */ /* 0x000fe20000000f00 */
[----:B------:R-:W-:Y:S01]  /*22680*/  IMAD.MOV.U32 R170, RZ, RZ, RZ ;  /* 0x000000ffffaa7224 */ /* 0x000fe200078e00ff */
[----:B------:R-:W-:-:S02]  /*22690*/  MOV R172, 0xffffffff ;  /* 0xffffffff00ac7802 */ /* 0x000fc40000000f00 */
[----:B------:R-:W-:Y:S02]  /*226a0*/  MOV R2, 0x226c0 ;  /* 0x000226c000027802 */ /* 0x000fe40000000f00 */
[----:B------:R-:W-:Y:S05]  /*226b0*/  CALL.REL.NOINC `($__internal_1_$__cuda_sm70_shflsync_idx_p) ;  /* 0x0000077000007944 */ /* 0x000fea0003c00000 */
[----:B------:R-:W-:Y:S01]  /*226c0*/  MOV R11, R171 ;  /* 0x000000ab000b7202 */ /* 0x000fe20000000f00 */
[----:B------:R-:W-:Y:S05]  /*226d0*/  BRA `(.L_x_572) ;  /* 0xffff89b000007947 */ /* 0x000fea000383ffff */
.L_x_525:
[----:B------:R-:W-:Y:S01]  /*226e0*/  IMAD.MOV.U32 R169, RZ, RZ, R44 ;  /* 0x000000ffffa97224 */ /* 0x000fe200078e002c */
[----:B------:R-:W-:Y:S01]  /*226f0*/  MOV R3, 0x1c1f ;  /* 0x00001c1f00037802 */ /* 0x000fe20000000f00 */
[----:B------:R-:W-:Y:S01]  /*22700*/  IMAD.MOV.U32 R170, RZ, RZ, RZ ;  /* 0x000000ffffaa7224 */ /* 0x000fe200078e00ff */
[----:B------:R-:W-:Y:S02]  /*22710*/  MOV R172, 0xffffffff ;  /* 0xffffffff00ac7802 */ /* 0x000fe40000000f00 */
[----:B------:R-:W-:Y:S02]  /*22720*/  MOV R2, 0x22740 ;  /* 0x0002274000027802 */ /* 0x000fe40000000f00 */
[----:B-12---:R-:W-:Y:S05]  /*22730*/  CALL.REL.NOINC `($__internal_1_$__cuda_sm70_shflsync_idx_p) ;  /* 0x000006f000007944 */ /* 0x006fea0003c00000 */
[----:B------:R-:W-:Y:S01]  /*22740*/  IMAD.MOV.U32 R169, RZ, RZ, R23 ;  /* 0x000000ffffa97224 */ /* 0x000fe200078e0017 */
[----:B------:R-:W-:Y:S01]  /*22750*/  MOV R170, RZ ;  /* 0x000000ff00aa7202 */ /* 0x000fe20000000f00 */
[----:B------:R-:W-:Y:S01]  /*22760*/  IMAD.MOV.U32 R3, RZ, RZ, 0x1c1f ;  /* 0x00001c1fff037424 */ /* 0x000fe200078e00ff */
[----:B------:R-:W-:Y:S01]  /*22770*/  MOV R172, 0xffffffff ;  /* 0xffffffff00ac7802 */ /* 0x000fe20000000f00 */
[----:B------:R-:W-:Y:S01]  /*22780*/  IMAD.MOV.U32 R10, RZ, RZ, R171 ;  /* 0x000000ffff0a7224 */ /* 0x000fe200078e00ab */
[----:B------:R-:W-:-:S02]  /*22790*/  MOV R2, 0x227b0 ;  /* 0x000227b000027802 */ /* 0x000fc40000000f00 */
[----:B------:R-:W-:Y:S05]  /*227a0*/  CALL.REL.NOINC `($__internal_1_$__cuda_sm70_shflsync_idx_p) ;  /* 0x0000068000007944 */ /* 0x000fea0003c00000 */
[----:B------:R-:W-:Y:S01]  /*227b0*/  IMAD.MOV.U32 R12, RZ, RZ, R171 ;  /* 0x000000ffff0c7224 */ /* 0x000fe200078e00ab */
[----:B------:R-:W-:Y:S01]  /*227c0*/  MOV R169, R45 ;  /* 0x0000002d00a97202 */ /* 0x000fe20000000f00 */
[----:B------:R-:W-:Y:S01]  /*227d0*/  IMAD.MOV.U32 R170, RZ, RZ, RZ ;  /* 0x000000ffffaa7224 */ /* 0x000fe200078e00ff */
[----:B------:R-:W-:Y:S01]  /*227e0*/  MOV R3, 0x1c1f ;  /* 0x00001c1f00037802 */ /* 0x000fe20000000f00 */
[----:B------:R-:W-:Y:S01]  /*227f0*/  IMAD.MOV.U32 R172, RZ, RZ, -0x1 ;  /* 0xffffffffffac7424 */ /* 0x000fe200078e00ff */
[----:B------:R-:W-:-:S02]  /*22800*/  MOV R2, 0x22820 ;  /* 0x0002282000027802 */ /* 0x000fc40000000f00 */
[----:B------:R-:W-:Y:S05]  /*22810*/  CALL.REL.NOINC `($__internal_1_$__cuda_sm70_shflsync_idx_p) ;  /* 0x0000061000007944 */ /* 0x000fea0003c00000 */
[----:B------:R-:W-:Y:S01]  /*22820*/  MOV R3, R171 ;  /* 0x000000ab00037202 */ /* 0x000fe20000000f00 */
[----:B------:R-:W-:Y:S05]  /*22830*/  BRA `(.L_x_573) ;  /* 0xffff889000007947 */ /* 0x000fea000383ffff */
.L_x_528:
[----:B------:R-:W-:Y:S01]  /*22840*/  IMAD.MOV.U32 R169, RZ, RZ, R39 ;  /* 0x000000ffffa97224 */ /* 0x000fe200078e0027 */
[----:B------:R-:W-:Y:S01]  /*22850*/  MOV R3, 0x1c1f ;  /* 0x00001c1f00037802 */ /* 0x000fe20000000f00 */
[----:B------:R-:W-:Y:S01]  /*22860*/  IMAD.MOV.U32 R170, RZ, RZ, 0x1 ;  /* 0x00000001ffaa7424 */ /* 0x000fe200078e00ff */
[----:B------:R-:W-:-:S02]  /*22870*/  MOV R172, 0xffffffff ;  /* 0xffffffff00ac7802 */ /* 0x000fc40000000f00 */
[----:B------:R-:W-:Y:S02]  /*22880*/  MOV R2, 0x228a0 ;  /* 0x000228a000027802 */ /* 0x000fe40000000f00 */
[----:B---3--:R-:W-:Y:S05]  /*22890*/  CALL.REL.NOINC `($__internal_1_$__cuda_sm70_shflsync_idx_p) ;  /* 0x0000059000007944 */ /* 0x008fea0003c00000 */
[----:B------:R-:W-:Y:S01]  /*228a0*/  IMAD.MOV.U32 R11, RZ, RZ, R171 ;  /* 0x000000ffff0b7224 */ /* 0x000fe200078e00ab */
[----:B------:R-:W-:Y:S01]  /*228b0*/  MOV R169, R44 ;  /* 0x0000002c00a97202 */ /* 0x000fe20000000f00 */
[----:B------:R-:W-:Y:S01]  /*228c0*/  IMAD.MOV.U32 R170, RZ, RZ, 0x1 ;  /* 0x00000001ffaa7424 */ /* 0x000fe200078e00ff */
[----:B------:R-:W-:Y:S01]  /*228d0*/  MOV R3, 0x1c1f ;  /* 0x00001c1f00037802 */ /* 0x000fe20000000f00 */
[----:B------:R-:W-:Y:S01]  /*228e0*/  IMAD.MOV.U32 R172, RZ, RZ, -0x1 ;  /* 0xffffffffffac7424 */ /* 0x000fe200078e00ff */
[----:B------:R-:W-:Y:S02]  /*228f0*/  MOV R2, 0x22910 ;  /* 0x0002291000027802 */ /* 0x000fe40000000f00 */
[----:B------:R-:W-:Y:S05]  /*22900*/  CALL.REL.NOINC `($__internal_1_$__cuda_sm70_shflsync_idx_p) ;  /* 0x0000052000007944 */ /* 0x000fea0003c00000 */
[----:B------:R-:W-:Y:S01]  /*22910*/  IMAD.MOV.U32 R169, RZ, RZ, R23 ;  /* 0x000000ffffa97224 */ /* 0x000fe200078e0017 */
[----:B------:R-:W-:Y:S01]  /*22920*/  MOV R170, 0x1 ;  /* 0x0000000100aa7802 */ /* 0x000fe20000000f00 */
[----:B------:R-:W-:Y:S01]  /*22930*/  IMAD.MOV.U32 R3, RZ, RZ, 0x1c1f ;  /* 0x00001c1fff037424 */ /* 0x000fe200078e00ff */
[----:B------:R-:W-:Y:S01]  /*22940*/  MOV R172, 0xffffffff ;  /* 0xffffffff00ac7802 */ /* 0x000fe20000000f00 */
[----:B------:R-:W-:Y:S01]  /*22950*/  IMAD.MOV.U32 R10, RZ, RZ, R171 ;  /* 0x000000ffff0a7224 */ /* 0x000fe200078e00ab */
[----:B------:R-:W-:-:S02]  /*22960*/  MOV R2, 0x22980 ;  /* 0x0002298000027802 */ /* 0x000fc40000000f00 */
[----:B------:R-:W-:Y:S05]  /*22970*/  CALL.REL.NOINC `($__internal_1_$__cuda_sm70_shflsync_idx_p) ;  /* 0x000004b000007944 */ /* 0x000fea0003c00000 */
        /* <DEDUP_REMOVED lines=9> */
.L_x_555:
        /* <DEDUP_REMOVED lines=8> */
.L_x_556:
        /* <DEDUP_REMOVED lines=22> */
.L_x_559:
        /* <DEDUP_REMOVED lines=14> */
[----:B------:R-:W-:Y:S01]  /*22cd0*/  IMAD.MOV.U32 R169, RZ, RZ, R29 ;  /* 0x000000ffffa97224 */ /* 0x000fe200078e001d */
[----:B------:R-:W-:Y:S01]  /*22ce0*/  MOV R3, 0x1c1f ;  /* 0x00001c1f00037802 */ /* 0x000fe20000000f00 */
[----:B------:R-:W-:Y:S01]  /*22cf0*/  IMAD.MOV.U32 R170, RZ, RZ, 0x1 ;  /* 0x00000001ffaa7424 */ /* 0x000fe200078e00ff */
[----:B------:R-:W-:Y:S01]  /*22d00*/  MOV R10, R171 ;  /* 0x000000ab000a7202 */ /* 0x000fe20000000f00 */
[----:B------:R-:W-:Y:S01]  /*22d10*/  IMAD.MOV.U32 R172, RZ, RZ, -0x1 ;  /* 0xffffffffffac7424 */ /* 0x000fe200078e00ff */
        /* <DEDUP_REMOVED lines=11> */
        .weak           $__internal_0_$__cuda_sm70_shflsync_bfly_p
        .type           $__internal_0_$__cuda_sm70_shflsync_bfly_p,@function
        .size           $__internal_0_$__cuda_sm70_shflsync_bfly_p,($__internal_1_$__cuda_sm70_shflsync_idx_p - $__internal_0_$__cuda_sm70_shflsync_bfly_p)
$__internal_0_$__cuda_sm70_shflsync_bfly_p:
[----:B------:R-:W-:Y:S02]  /*22dd0*/  MOV R25, 0xffffffff ;  /* 0xffffffff00197802 */ /* 0x000fe40000000f00 */
[----:B------:R-:W-:-:S02]  /*22de0*/  MOV R3, 0x1f ;  /* 0x0000001f00037802 */ /* 0x000fc40000000f00 */
[----:B------:R-:W-:Y:S04]  /*22df0*/  WARPSYNC R25 ;  /* 0x0000001900007348 */ /* 0x000fe80003800000 */
[----:B------:R1:W2:Y:S02]  /*22e00*/  SHFL.BFLY PT, R0, R4, R0, R3 ;  /* 0x0c00000004007389 */ /* 0x0002a400000e0003 */
[----:B-1----:R-:W-:-:S04]  /*22e10*/  MOV R3, 0x0 ;  /* 0x0000000000037802 */ /* 0x002fc80000000f00 */
[----:B--2---:R-:W-:Y:S05]  /*22e20*/  RET.REL.NODEC R2 `(_ZN7cutlass13device_kernelIN5flash19enable_sm80_to_sm89INS1_16FlashAttnFwdSm80INS1_25CollectiveMainloopFwdSm80ILi8ELi1ELb0EN4cute5tupleIJNS5_1CILi128EEENS7_ILi64EEENS7_ILi192EEEEEELi192ENS_10bfloat16_tEfNS_4arch4Sm80ELb0ELb1ELb1ELb1ELb1ELb1ELb1ELb0EEENS1_21CollectiveEpilogueFwdINS6_IJS8_SA_S9_EEENS6_IJNS7_ILi1EEESI_SI_EEESC_SE_Li256ELb1ELb1ELb0ELb0EEENS1_19SingleTileSchedulerILb1ELb0ELb1ELi128EEEEEEEEEvNT_6ParamsE) ;  /* 0xfffdd1d002007950 */ /* 0x004fea0003c3ffff */
        .weak           $__internal_1_$__cuda_sm70_shflsync_idx_p
        .type           $__internal_1_$__cuda_sm70_shflsync_idx_p,@function
        .size           $__internal_1_$__cuda_sm70_shflsync_idx_p,(.L_x_1702 - $__internal_1_$__cuda_sm70_shflsync_idx_p)
$__internal_1_$__cuda_sm70_shflsync_idx_p:
[----:B------:R-:W-:Y:S04]  /*22e30*/  WARPSYNC R172 ;  /* 0x000000ac00007348 */ /* 0x000fe80003800000 */
[----:B------:R1:W2:Y:S02]  /*22e40*/  SHFL.IDX PT, R171, R169, R170, R3 ;  /* 0x000000aaa9ab7389 */ /* 0x0002a400000e0003 */
[----:B-1----:R-:W-:-:S04]  /*22e50*/  MOV R3, 0x0 ;  /* 0x0000000000037802 */ /* 0x002fc80000000f00 */
[----:B--2---:R-:W-:Y:S05]  /*22e60*/  RET.REL.NODEC R2 `(_ZN7cutlass13device_kernelIN5flash19enable_sm80_to_sm89INS1_16FlashAttnFwdSm80INS1_25CollectiveMainloopFwdSm80ILi8ELi1ELb0EN4cute5tupleIJNS5_1CILi128EEENS7_ILi64EEENS7_ILi192EEEEEELi192ENS_10bfloat16_tEfNS_4arch4Sm80ELb0ELb1ELb1ELb1ELb1ELb1ELb1ELb0EEENS1_21CollectiveEpilogueFwdINS6_IJS8_SA_S9_EEENS6_IJNS7_ILi1EEESI_SI_EEESC_SE_Li256ELb1ELb1ELb0ELb0EEENS1_19SingleTileSchedulerILb1ELb0ELb1ELi128EEEEEEEEEvNT_6ParamsE) ;  /* 0xfffdd19002007950 */ /* 0x004fea0003c3ffff */
.L_x_578:
        /* <DEDUP_REMOVED lines=9> */
.L_x_1702:


//--------------------- .text._ZN7cutlass13device_kernelIN5flash19enable_sm80_to_sm89INS1_16FlashAttnFwdSm80INS1_25CollectiveMainloopFwdSm80ILi8ELi1ELb0EN4cute5tupleIJNS5_1CILi128EEENS7_ILi64EEENS7_ILi192EEEEEELi192ENS_10bfloat16_tEfNS_4arch4Sm80ELb1ELb0ELb1ELb0ELb1ELb0ELb1ELb0EEENS1_21CollectiveEpilogueFwdINS6_IJS8_SA_S9_EEENS6_IJNS7_ILi1EEESI_SI_EEESC_SE_Li256ELb0ELb1ELb0ELb0EEENS1_30DynamicPersistentTileSchedulerILi256ELi256ELb0ELb1ELb0EEEEEEEEEvNT_6ParamsE --------------------------
	.section	.text._ZN7cutlass13device_kernelIN5flash19enable_sm80_to_sm89INS1_16FlashAttnFwdSm80INS1_25CollectiveMainloopFwdSm80ILi8ELi1ELb0EN4cute5tupleIJNS5_1CILi128EEENS7_ILi64EEENS7_ILi192EEEEEELi192ENS_10bfloat16_tEfNS_4arch4Sm80ELb1ELb0ELb1ELb0ELb1ELb0ELb1ELb0EEENS1_21CollectiveEpilogueFwdINS6_IJS8_SA_S9_EEENS6_IJNS7_ILi1EEESI_SI_EEESC_SE_Li256ELb0ELb1ELb0ELb0EEENS1_30DynamicPersistentTileSchedulerILi256ELi256ELb0ELb1ELb0EEEEEEEEEvNT_6ParamsE,"ax",@progbits
	.sectioninfo	@"SHI_REGISTERS=255"
	.align	128
.text._ZN7cutlass13device_kernelIN5flash19enable_sm80_to_sm89INS1_16FlashAttnFwdSm80INS1_25CollectiveMainloopFwdSm80ILi8ELi1ELb0EN4cute5tupleIJNS5_1CILi128EEENS7_ILi64EEENS7_ILi192EEEEEELi192ENS_10bfloat16_tEfNS_4arch4Sm80ELb1ELb0ELb1ELb0ELb1ELb0ELb1ELb0EEENS1_21CollectiveEpilogueFwdINS6_IJS8_SA_S9_EEENS6_IJNS7_ILi1EEESI_SI_EEESC_SE_Li256ELb0ELb1ELb0ELb0EEENS1_30DynamicPersistentTileSchedulerILi256ELi256ELb0ELb1ELb0EEEEEEEEEvNT_6ParamsE:
        .type           _ZN7cutlass13device_kernelIN5flash19enable_sm80_to_sm89INS1_16FlashAttnFwdSm80INS1_25CollectiveMainloopFwdSm80ILi8ELi1ELb0EN4cute5tupleIJNS5_1CILi128EEENS7_ILi64EEENS7_ILi192EEEEEELi192ENS_10bfloat16_tEfNS_4arch4Sm80ELb1ELb0ELb1ELb0ELb1ELb0ELb1ELb0EEENS1_21CollectiveEpilogueFwdINS6_IJS8_SA_S9_EEENS6_IJNS7_ILi1EEESI_SI_EEESC_SE_Li256ELb0ELb1ELb0ELb0EEENS1_30DynamicPersistentTileSchedulerILi256ELi256ELb0ELb1ELb0EEEEEEEEEvNT_6ParamsE,@function
        .size           _ZN7cutlass13device_kernelIN5flash19enable_sm80_to_sm89INS1_16FlashAttnFwdSm80INS1_25CollectiveMainloopFwdSm80ILi8ELi1ELb0EN4cute5tupleIJNS5_1CILi128EEENS7_ILi64EEENS7_ILi192EEEEEELi192ENS_10bfloat16_tEfNS_4arch4Sm80ELb1ELb0ELb1ELb0ELb1ELb0ELb1ELb0EEENS1_21CollectiveEpilogueFwdINS6_IJS8_SA_S9_EEENS6_IJNS7_ILi1EEESI_SI_EEESC_SE_Li256ELb0ELb1ELb0ELb0EEENS1_30DynamicPersistentTileSchedulerILi256ELi256ELb0ELb1ELb0EEEEEEEEEvNT_6ParamsE,(.L_x_1706 - _ZN7cutlass13device_kernelIN5flash19enable_sm80_to_sm89INS1_16FlashAttnFwdSm80INS1_25CollectiveMainloopFwdSm80ILi8ELi1ELb0EN4cute5tupleIJNS5_1CILi128EEENS7_ILi64EEENS7_ILi192EEEEEELi192ENS_10bfloat16_tEfNS_4arch4Sm80ELb1ELb0ELb1ELb0ELb1ELb0ELb1ELb0EEENS1_21CollectiveEpilogueFwdINS6_IJS8_SA_S9_EEENS6_IJNS7_ILi1EEESI_SI_EEESC_SE_Li256ELb0ELb1ELb0ELb0EEENS1_30DynamicPersistentTileSchedulerILi256ELi256ELb0ELb1ELb0EEEEEEEEEvNT_6ParamsE)
        .other          _ZN7cutlass13device_kernelIN5flash19enable_sm80_to_sm89INS1_16FlashAttnFwdSm80INS1_25CollectiveMainloopFwdSm80ILi8ELi1ELb0EN4cute5tupleIJNS5_1CILi128EEENS7_ILi64EEENS7_ILi192EEEEEELi192ENS_10bfloat16_tEfNS_4arch4Sm80ELb1ELb0ELb1ELb0ELb1ELb0ELb1ELb0EEENS1_21CollectiveEpilogueFwdINS6_IJS8_SA_S9_EEENS6_IJNS7_ILi1EEESI_SI_EEESC_SE_Li256ELb0ELb1ELb0ELb0EEENS1_30DynamicPersistentTileSchedulerILi256ELi256ELb0ELb1ELb0EEEEEEEEEvNT_6ParamsE,@"STO_CUDA_ENTRY STV_DEFAULT"
_ZN7cutlass13device_kernelIN5flash19enable_sm80_to_sm89INS1_16FlashAttnFwdSm80INS1_25CollectiveMainloopFwdSm80ILi8ELi1ELb0EN4cute5tupleIJNS5_1CILi128EEENS7_ILi64EEENS7_ILi192EEEEEELi192ENS_10bfloat16_tEfNS_4arch4Sm80ELb1ELb0ELb1ELb0ELb1ELb0ELb1ELb0EEENS1_21CollectiveEpilogueFwdINS6_IJS8_SA_S9_EEENS6_IJNS7_ILi1EEESI_SI_EEESC_SE_Li256ELb0ELb1ELb0ELb0EEENS1_30DynamicPersistentTileSchedulerILi256ELi256ELb0ELb1ELb0EEEEEEEEEvNT_6ParamsE:
[----:B------:R-:W-:-:S03]  /*0000*/  MOV R1, c[0x0][0x28] ;  /* 0x00000a0000017a02 */ /* 0x000fc60000000f00 */
[----:B------:R-:W1:Y:S01]  /*0010*/  S2R R17, SR_TID.X ;  /* 0x0000000000117919 */ /* 0x000e620000002100 */
[----:B------:R-:W-:-:S03]  /*0020*/  IADD3 R1, R1, -0x30, RZ ;  /* 0xffffffd001017810 */ /* 0x000fc60007ffe0ff */
[----:B------:R-:W2:Y:S01]  /*0030*/  S2R R14, SR_CTAID.X ;  /* 0x00000000000e7919 */ /* 0x000ea20000002500 */
[----:B-1----:R-:W-:-:S05]  /*0040*/  SHF.R.U32.HI R2, RZ, 0x5, R17 ;  /* 0x00000005ff027819 */ /* 0x002fca0000011611 */
[----:B------:R-:W1:Y:S02]  /*0050*/  SHFL.IDX PT, R0, R2, RZ, 0x1f ;  /* 0x00001fff02007589 */ /* 0x000e6400000e0000 */
[----:B-1----:R-:W-:Y:S02]  /*0060*/  ISETP.GE.AND P0, PT, R0, 0x1, PT ;  /* 0x000000010000780c */ /* 0x002fe40003f06270 */
[----:B------:R1:W-:Y:S11]  /*0070*/  STL [R1+0x24], R0 ;  /* 0x0000240001007387 */ /* 0x0003f60000100800 */
[----:B------:R-:W-:Y:S06]  /*0080*/  @P0 BAR.ARV 0x4, 0x100 ;  /* 0x0104000000000b1d */ /* 0x000fec0000002000 */
[----:B--2---:R-:W-:-:S13]  /*0090*/  ISETP.GE.AND P0, PT, R14, c[0x0][0x538], PT ;  /* 0x00014e000e007a0c */ /* 0x004fda0003f06270 */
[----:B------:R-:W-:Y:S05]  /*00a0*/  @P0 EXIT ;  /* 0x000000000000094d */ /* 0x000fea0003800000 */
[----:B-1----:R-:W-:Y:S01]  /*00b0*/  SHF.R.S32.HI R13, RZ, 0x1f, R17 ;  /* 0x0000001fff0d7819 */ /* 0x002fe20000011411 */
[----:B------:R-:W-:Y:S01]  /*00c0*/  IMAD.MOV.U32 R188, RZ, RZ, 0x20 ;  /* 0x00000020ffbc7424 */ /* 0x000fe200078e00ff */
[----:B------:R-:W-:Y:S01]  /*00d0*/  ULDC.64 UR6, c[0x0][0x118] ;  /* 0x0000460000067ab9 */ /* 0x000fe20000000a00 */
[----:B------:R-:W-:Y:S01]  /*00e0*/  IMAD.MOV.U32 R189, RZ, RZ, 0x40 ;  /* 0x00000040ffbd7424 */ /* 0x000fe200078e00ff */
[CC--:B------:R-:W-:Y:S02]  /*00f0*/  LEA.HI R2, R13.reuse, R17.reuse, RZ, 0x4 ;  /* 0x000000110d027211 */ /* 0x0c0fe400078f20ff */
[----:B------:R-:W-:Y:S02]  /*0100*/  LEA.HI R8, R13, R17, RZ, 0x3 ;  /* 0x000000110d087211 */ /* 0x000fe400078f18ff */
[----:B------:R-:W-:Y:S02]  /*0110*/  SHF.R.S32.HI R3, RZ, 0x4, R2 ;  /* 0x00000004ff037819 */ /* 0x000fe40000011402 */
[----:B------:R-:W-:-:S02]  /*0120*/  SHF.R.S32.HI R229, RZ, 0x3, R8 ;  /* 0x00000003ffe57819 */ /* 0x000fc40000011408 */
[----:B------:R-:W-:Y:S02]  /*0130*/  LEA.HI R0, R2, R3, RZ, 0x1 ;  /* 0x0000000302007211 */ /* 0x000fe400078f08ff */
[----:B------:R-:W-:Y:S01]  /*0140*/  LEA.HI R10, R13, R17, RZ, 0x2 ;  /* 0x000000110d0a7211 */ /* 0x000fe200078f10ff */
[----:B------:R-:W-:Y:S01]  /*0150*/  IMAD.SHL.U32 R5, R229, 0x40, RZ ;  /* 0x00000040e5057824 */ /* 0x000fe200078e00ff */
[----:B------:R-:W-:Y:S02]  /*0160*/  LOP3.LUT R0, R0, 0xfffffffe, RZ, 0xc0, !PT ;  /* 0xfffffffe00007812 */ /* 0x000fe400078ec0ff */
[--C-:B------:R-:W-:Y:S02]  /*0170*/  SHF.R.S32.HI R7, RZ, 0x2, R10.reuse ;  /* 0x00000002ff077819 */ /* 0x100fe4000001140a */
[----:B------:R-:W-:Y:S01]  /*0180*/  SHF.R.S32.HI R4, RZ, 0x1f, R10 ;  /* 0x0000001fff047819 */ /* 0x000fe2000001140a */
[----:B------:R-:W-:Y:S01]  /*0190*/  IMAD.IADD R184, R3, 0x1, -R0 ;  /* 0x0000000103b87824 */ /* 0x000fe200078e0a00 */
[----:B------:R-:W-:-:S02]  /*01a0*/  LOP3.LUT R3, R8, 0xfffffff8, RZ, 0xc0, !PT ;  /* 0xfffffff808037812 */ /* 0x000fc400078ec0ff */
[----:B------:R-:W-:Y:S02]  /*01b0*/  LOP3.LUT R0, R2, 0xfffffff0, RZ, 0xc0, !PT ;  /* 0xfffffff002007812 */ /* 0x000fe400078ec0ff */
[----:B------:R-:W-:Y:S01]  /*01c0*/  LEA.HI R9, R13, R17, RZ, 0x5 ;  /* 0x000000110d097211 */ /* 0x000fe200078f28ff */
[C---:B------:R-:W-:Y:S01]  /*01d0*/  IMAD.IADD R217, R17.reuse, 0x1, -R3 ;  /* 0x0000000111d97824 */ /* 0x040fe200078e0a03 */
[----:B------:R-:W-:Y:S01]  /*01e0*/  LEA.HI R3, R4, R7, RZ, 0x3 ;  /* 0x0000000704037211 */ /* 0x000fe200078f18ff */
[----:B------:R-:W-:Y:S01]  /*01f0*/  IMAD.IADD R2, R17, 0x1, -R0 ;  /* 0x0000000111027824 */ /* 0x000fe200078e0a00 */
[----:B------:R-:W-:Y:S01]  /*0200*/  LOP3.LUT R0, R5, 0x1c0, RZ, 0xc0, !PT ;  /* 0x000001c005007812 */ /* 0x000fe200078ec0ff */
[----:B------:R-:W-:Y:S01]  /*0210*/  IMAD.SHL.U32 R206, R217, 0x8, RZ ;  /* 0x00000008d9ce7824 */ /* 0x000fe200078e00ff */
[----:B------:R-:W-:Y:S01]  /*0220*/  LOP3.LUT R3, R3, 0xfffffff8, RZ, 0xc0, !PT ;  /* 0xfffffff803037812 */ /* 0x000fe200078ec0ff */
[C---:B------:R-:W-:Y:S01]  /*0230*/  IMAD.SHL.U32 R5, R217.reuse, 0x40, RZ ;  /* 0x00000040d9057824 */ /* 0x040fe200078e00ff */
[----:B------:R-:W-:Y:S01]  /*0240*/  SHF.R.U32.HI R4, RZ, 0x3, R0 ;  /* 0x00000003ff047819 */ /* 0x000fe20000011600 */
[----:B------:R-:W-:Y:S01]  /*0250*/  IMAD R216, R217, 0x20, R229 ;  /* 0x00000020d9d87824 */ /* 0x000fe200078e02e5 */
[----:B------:R-:W-:Y:S01]  /*0260*/  LOP3.LUT R0, R0, 0x38, R206, 0xf8, !PT ;  /* 0x0000003800007812 */ /* 0x000fe200078ef8ce */
[----:B------:R-:W-:Y:S01]  /*0270*/  IMAD.IADD R7, R7, 0x1, -R3 ;  /* 0x0000000107077824 */ /* 0x000fe200078e0a03 */
[----:B------:R-:W-:-:S02]  /*0280*/  SHF.R.S32.HI R6, RZ, 0x1f, R2 ;  /* 0x0000001fff067819 */ /* 0x000fc40000011402 */
[----:B------:R-:W-:Y:S02]  /*0290*/  LOP3.LUT R11, R0, R4, RZ, 0x3c, !PT ;  /* 0x00000004000b7212 */ /* 0x000fe400078e3cff */
[----:B------:R-:W-:Y:S02]  /*02a0*/  LOP3.LUT R0, R5, 0x1c0, RZ, 0xc0, !PT ;  /* 0x000001c005007812 */ /* 0x000fe400078ec0ff */
[----:B------:R-:W-:Y:S02]  /*02b0*/  LEA.HI R187, R6, R2, RZ, 0x3 ;  /* 0x0000000206bb7211 */ /* 0x000fe400078f18ff */
[----:B------:R-:W-:Y:S02]  /*02c0*/  LOP3.LUT R6, R0, 0x8, R8, 0xf8, !PT ;  /* 0x0000000800067812 */ /* 0x000fe400078ef808 */
[----:B------:R-:W-:Y:S02]  /*02d0*/  SHF.R.U32.HI R4, RZ, 0x3, R0 ;  /* 0x00000003ff047819 */ /* 0x000fe40000011600 */
[C---:B------:R-:W-:Y:S01]  /*02e0*/  LOP3.LUT R5, R187.reuse, 0xfffffff8, RZ, 0xc0, !PT ;  /* 0xfffffff8bb057812 */ /* 0x040fe200078ec0ff */
[----:B------:R-:W-:Y:S01]  /*02f0*/  IMAD.SHL.U32 R187, R187, 0x40, RZ ;  /* 0x00000040bbbb7824 */ /* 0x000fe200078e00ff */
[----:B------:R-:W-:-:S02]  /*0300*/  LOP3.LUT R0, R9, 0xffffffe0, RZ, 0xc0, !PT ;  /* 0xffffffe009007812 */ /* 0x000fc400078ec0ff */
[----:B------:R-:W-:Y:S01]  /*0310*/  LOP3.LUT R3, R7, 0x1, RZ, 0xc0, !PT ;  /* 0x0000000107037812 */ /* 0x000fe200078ec0ff */
[----:B------:R-:W-:Y:S01]  /*0320*/  IMAD.IADD R8, R2, 0x1, -R5 ;  /* 0x0000000102087824 */ /* 0x000fe200078e0a05 */
[--C-:B------:R-:W-:Y:S01]  /*0330*/  SHF.R.S32.HI R197, RZ, 0x5, R9.reuse ;  /* 0x00000005ffc57819 */ /* 0x100fe20000011409 */
[----:B------:R-:W-:Y:S01]  /*0340*/  IMAD.IADD R16, R17, 0x1, -R0 ;  /* 0x0000000111107824 */ /* 0x000fe200078e0a00 */
[----:B------:R-:W-:Y:S02]  /*0350*/  SHF.R.S32.HI R2, RZ, 0x1f, R9 ;  /* 0x0000001fff027819 */ /* 0x000fe40000011409 */
[----:B------:R-:W-:Y:S02]  /*0360*/  ISETP.NE.U32.AND P0, PT, R3, 0x1, PT ;  /* 0x000000010300780c */ /* 0x000fe40003f05070 */
[----:B------:R-:W-:Y:S02]  /*0370*/  LOP3.LUT R3, R10, 0xfffffffc, RZ, 0xc0, !PT ;  /* 0xfffffffc0a037812 */ /* 0x000fe400078ec0ff */
[----:B------:R-:W-:Y:S01]  /*0380*/  LEA.HI R0, R2, R197, RZ, 0x3 ;  /* 0x000000c502007211 */ /* 0x000fe200078f18ff */
[----:B------:R-:W-:Y:S01]  /*0390*/  IMAD.SHL.U32 R2, R8, 0x40, RZ ;  /* 0x0000004008027824 */ /* 0x000fe200078e00ff */
[----:B------:R-:W-:-:S02]  /*03a0*/  SHF.R.S32.HI R10, RZ, 0x1f, R16 ;  /* 0x0000001fff0a7819 */ /* 0x000fc40000011410 */
[----:B------:R-:W-:Y:S01]  /*03b0*/  LOP3.LUT R12, R6, R4, RZ, 0x3c, !PT ;  /* 0x00000004060c7212 */ /* 0x000fe200078e3cff */
[----:B------:R-:W-:Y:S01]  /*03c0*/  IMAD.SHL.U32 R6, R184, 0x8, RZ ;  /* 0x00000008b8067824 */ /* 0x000fe200078e00ff */
[----:B------:R-:W-:Y:S01]  /*03d0*/  LOP3.LUT R4, R0, 0xffffff8, RZ, 0xc0, !PT ;  /* 0x0ffffff800047812 */ /* 0x000fe200078ec0ff */
[----:B------:R-:W-:Y:S01]  /*03e0*/  IMAD.IADD R0, R17, 0x1, -R3 ;  /* 0x0000000111007824 */ /* 0x000fe200078e0a03 */
[----:B------:R-:W-:Y:S01]  /*03f0*/  LEA.HI R10, R10, R16, RZ, 0x2 ;  /* 0x000000100a0a7211 */ /* 0x000fe200078f10ff */
[----:B------:R-:W-:Y:S01]  /*0400*/  IMAD R184, R184, 0x200, R12 ;  /* 0x00000200b8b87824 */ /* 0x000fe200078e020c */
[----:B------:R-:W-:Y:S01]  /*0410*/  LOP3.LUT R2, R2, 0x1c0, RZ, 0xc0, !PT ;  /* 0x000001c002027812 */ /* 0x000fe200078ec0ff */
[C---:B------:R-:W-:Y:S01]  /*0420*/  IMAD.IADD R4, R197.reuse, 0x1, -R4 ;  /* 0x00000001c5047824 */ /* 0x040fe200078e0a04 */
[----:B------:R-:W-:Y:S01]  /*0430*/  SHF.R.S32.HI R3, RZ, 0x2, R10 ;  /* 0x00000002ff037819 */ /* 0x000fe2000001140a */
[----:B------:R-:W-:Y:S01]  /*0440*/  IMAD.SHL.U32 R197, R197, 0x400, RZ ;  /* 0x00000400c5c57824 */ /* 0x000fe200078e00ff */
[----:B------:R-:W-:-:S02]  /*0450*/  LOP3.LUT R6, R2, 0x8, R6, 0xf8, !PT ;  /* 0x0000000802067812 */ /* 0x000fc400078ef806 */
[----:B------:R-:W-:Y:S01]  /*0460*/  SHF.R.U32.HI R5, RZ, 0x3, R2 ;  /* 0x00000003ff057819 */ /* 0x000fe20000011602 */
[----:B------:R-:W-:Y:S01]  /*0470*/  IMAD R15, R4, 0x10, R3 ;  /* 0x00000010040f7824 */ /* 0x000fe200078e0203 */
[----:B------:R-:W-:Y:S01]  /*0480*/  LEA.HI R2, R0, R0, RZ, 0x1 ;  /* 0x0000000000027211 */ /* 0x000fe200078f08ff */
[----:B------:R-:W-:Y:S01]  /*0490*/  IMAD.SHL.U32 R3, R7, 0x40, RZ ;  /* 0x0000004007037824 */ /* 0x000fe200078e00ff */
[----:B------:R-:W-:Y:S02]  /*04a0*/  LOP3.LUT R5, R6, R5, RZ, 0x3c, !PT ;  /* 0x0000000506057212 */ /* 0x000fe400078e3cff */
[----:B------:R-:W-:Y:S01]  /*04b0*/  LOP3.LUT R2, R2, 0x1ffffffe, RZ, 0xc0, !PT ;  /* 0x1ffffffe02027812 */ /* 0x000fe200078ec0ff */
[----:B------:R-:W-:Y:S01]  /*04c0*/  STL [R1+0x28], R15 ;  /* 0x0000280f01007387 */ /* 0x000fe20000100800 */
[----:B------:R-:W-:Y:S02]  /*04d0*/  LOP3.LUT R3, R3, 0x1c0, RZ, 0xc0, !PT ;  /* 0x000001c003037812 */ /* 0x000fe400078ec0ff */
[----:B------:R-:W-:Y:S01]  /*04e0*/  LOP3.LUT R187, R187, 0xfffffe00, RZ, 0xc0, !PT ;  /* 0xfffffe00bbbb7812 */ /* 0x000fe200078ec0ff */
[C---:B------:R-:W-:Y:S01]  /*04f0*/  IMAD.IADD R6, R0.reuse, 0x1, -R2 ;  /* 0x0000000100067824 */ /* 0x040fe200078e0a02 */
[----:B------:R-:W-:Y:S01]  /*0500*/  R2P PR, R7, 0x6 ;  /* 0x0000000607007804 */ /* 0x000fe20000000000 */
[----:B------:R-:W-:Y:S01]  /*0510*/  IMAD R2, R0, 0x2, R197 ;  /* 0x0000000200027824 */ /* 0x000fe200078e02c5 */
[----:B------:R-:W-:Y:S01]  /*0520*/  LEA.HI R0, R3, R3, RZ, 0x1d ;  /* 0x0000000303007211 */ /* 0x000fe200078fe8ff */
[----:B------:R-:W-:Y:S01]  /*0530*/  STL [R1], R14 ;  /* 0x0000000e01007387 */ /* 0x000fe20000100800 */
[----:B------:R-:W-:Y:S01]  /*0540*/  IADD3 R207, R206, 0x40, RZ ;  /* 0x00000040cecf7810 */ /* 0x000fe20007ffe0ff */
[----:B------:R-:W-:Y:S01]  /*0550*/  IMAD R232, R6, 0x8, R15 ;  /* 0x0000000806e87824 */ /* 0x000fe200078e020f */
[----:B------:R-:W-:Y:S01]  /*0560*/  IADD3 R197, R5, R187, R197 ;  /* 0x000000bb05c57210 */ /* 0x000fe20007ffe0c5 */
[----:B------:R-:W-:Y:S01]  /*0570*/  IMAD.IADD R4, R2, 0x1, R0 ;  /* 0x0000000102047824 */ /* 0x000fe200078e0200 */
[----:B------:R-:W-:-:S02]  /*0580*/  LEA.HI R0, R13, R17, RZ, 0x7 ;  /* 0x000000110d007211 */ /* 0x000fc400078f38ff */
[----:B------:R-:W-:Y:S02]  /*0590*/  LOP3.LUT R187, R5, R187, RZ, 0xfc, !PT ;  /* 0x000000bb05bb7212 */ /* 0x000fe400078efcff */
[----:B------:R-:W-:Y:S02]  /*05a0*/  SHF.R.S32.HI R0, RZ, 0x7, R0 ;  /* 0x00000007ff007819 */ /* 0x000fe40000011400 */
[----:B------:R-:W-:Y:S02]  /*05b0*/  LOP3.LUT R0, R10, 0x7ffffffc, RZ, 0xc0, !PT ;  /* 0x7ffffffc0a007812 */ /* 0x000fe400078ec0ff */
[----:B------:R-:W-:Y:S02]  /*05c0*/  SHF.R.S32.HI R2, RZ, 0x1f, R206 ;  /* 0x0000001fff027819 */ /* 0x000fe400000114ce */
[----:B------:R-:W-:Y:S01]  /*05d0*/  SHF.R.S32.HI R5, RZ, 0x1f, R207 ;  /* 0x0000001fff057819 */ /* 0x000fe200000114cf */
[----:B------:R-:W-:Y:S01]  /*05e0*/  IMAD.IADD R2, R16, 0x1, -R0 ;  /* 0x0000000110027824 */ /* 0x000fe200078e0a00 */
[----:B------:R-:W-:-:S02]  /*05f0*/  IADD3 R208, R206, 0x80, RZ ;  /* 0x00000080ced07810 */ /* 0x000fc40007ffe0ff */
[----:B------:R-:W-:Y:S01]  /*0600*/  SEL R0, R188, 0xffffffe0, !P1 ;  /* 0xffffffe0bc007807 */ /* 0x000fe20004800000 */
[----:B------:R-:W-:Y:S01]  /*0610*/  IMAD.SHL.U32 R233, R2, 0x2, RZ ;  /* 0x0000000202e97824 */ /* 0x000fe200078e00ff */
[----:B------:R-:W-:Y:S02]  /*0620*/  LEA R5, R4, 0x80, 0x1 ;  /* 0x0000008004057811 */ /* 0x000fe400078e08ff */
[----:B------:R-:W-:Y:S02]  /*0630*/  SHF.R.S32.HI R3, RZ, 0x1f, R208 ;  /* 0x0000001fff037819 */ /* 0x000fe400000114d0 */
[----:B------:R-:W-:Y:S01]  /*0640*/  SEL R3, R189, 0xffffffc0, !P2 ;  /* 0xffffffc0bd037807 */ /* 0x000fe20005000000 */
[C---:B------:R-:W-:Y:S01]  /*0650*/  IMAD.IADD R4, R5.reuse, 0x1, R0 ;  /* 0x0000000105047824 */ /* 0x040fe200078e0200 */
[----:B------:R-:W-:Y:S01]  /*0660*/  STL [R1+0x4], R5 ;  /* 0x0000040501007387 */ /* 0x000fe20000100800 */
[C---:B------:R-:W-:Y:S02]  /*0670*/  IADD3 R2, R5.reuse, -0x10, RZ ;  /* 0xfffffff005027810 */ /* 0x040fe40007ffe0ff */
[C---:B------:R-:W-:Y:S01]  /*0680*/  IMAD.IADD R6, R5.reuse, 0x1, R3 ;  /* 0x0000000105067824 */ /* 0x040fe200078e0203 */
[----:B------:R1:W-:Y:S01]  /*0690*/  STL [R1+0x10], R4 ;  /* 0x0000100401007387 */ /* 0x0003e20000100800 */
[----:B------:R-:W-:-:S02]  /*06a0*/  @P0 IADD3 R2, R5, 0x10, RZ ;  /* 0x0000001005020810 */ /* 0x000fc40007ffe0ff */
[----:B------:R-:W-:Y:S01]  /*06b0*/  LEA.HI R9, R13, R17, RZ, 0x6 ;  /* 0x000000110d097211 */ /* 0x000fe200078f30ff */
[----:B------:R-:W-:Y:S01]  /*06c0*/  STL [R1+0x20], R6 ;  /* 0x0000200601007387 */ /* 0x000fe20000100800 */
[----:B------:R-:W-:Y:S01]  /*06d0*/  LOP3.LUT P4, RZ, R8, 0x2, RZ, 0xc0, !PT ;  /* 0x0000000208ff7812 */ /* 0x000fe2000788c0ff */
[----:B------:R-:W-:Y:S01]  /*06e0*/  IMAD.IADD R0, R0, 0x1, R2 ;  /* 0x0000000100007824 */ /* 0x000fe200078e0202 */
[----:B------:R-:W-:Y:S01]  /*06f0*/  LOP3.LUT P3, RZ, R8, 0x4, RZ, 0xc0, !PT ;  /* 0x0000000408ff7812 */ /* 0x000fe2000786c0ff */
[----:B------:R-:W-:Y:S01]  /*0700*/  IMAD.SHL.U32 R9, R9, 0x8, RZ ;  /* 0x0000000809097824 */ /* 0x000fe200078e00ff */
[----:B------:R-:W-:Y:S02]  /*0710*/  SEL R188, R188, 0xffffffe0, !P4 ;  /* 0xffffffe0bcbc7807 */ /* 0x000fe40006000000 */
[----:B------:R-:W-:Y:S02]  /*0720*/  LEA R197, R197, 0xc100, 0x1 ;  /* 0x0000c100c5c57811 */ /* 0x000fe400078e08ff */
[----:B------:R-:W-:-:S02]  /*0730*/  LEA R187, R187, 0x100, 0x1 ;  /* 0x00000100bbbb7811 */ /* 0x000fc400078e08ff */
[----:B------:R-:W-:Y:S01]  /*0740*/  SEL R189, R189, 0xffffffc0, !P3 ;  /* 0xffffffc0bdbd7807 */ /* 0x000fe20005800000 */
[----:B------:R-:W-:Y:S01]  /*0750*/  IMAD.IADD R198, R197, 0x1, R188 ;  /* 0x00000001c5c67824 */ /* 0x000fe200078e02bc */
[----:B------:R-:W-:Y:S01]  /*0760*/  LOP3.LUT R9, R11, 0x7ffffe00, R9, 0xf8, !PT ;  /* 0x7ffffe000b097812 */ /* 0x000fe200078ef809 */
[----:B------:R-:W-:Y:S01]  /*0770*/  IMAD.IADD R188, R188, 0x1, R187 ;  /* 0x00000001bcbc7824 */ /* 0x000fe200078e02bb */
[----:B------:R-:W-:Y:S01]  /*0780*/  LEA R184, R184, 0x6100, 0x1 ;  /* 0x00006100b8b87811 */ /* 0x000fe200078e08ff */
[----:B------:R-:W-:Y:S02]  /*0790*/  IMAD.IADD R200, R197, 0x1, R189 ;  /* 0x00000001c5c87824 */ /* 0x000fe400078e02bd */
[----:B------:R-:W-:Y:S02]  /*07a0*/  IMAD.IADD R190, R189, 0x1, R187 ;  /* 0x00000001bdbe7824 */ /* 0x000fe400078e02bb */
[----:B------:R-:W-:Y:S02]  /*07b0*/  IMAD.IADD R199, R198, 0x1, R189 ;  /* 0x00000001c6c77824 */ /* 0x000fe400078e02bd */
[----:B-1----:R-:W-:-:S02]  /*07c0*/  IMAD.IADD R4, R4, 0x1, R3 ;  /* 0x0000000104047824 */ /* 0x002fc400078e0203 */
[----:B------:R-:W-:Y:S02]  /*07d0*/  IMAD.SHL.U32 R203, R9, 0x2, RZ ;  /* 0x0000000209cb7824 */ /* 0x000fe400078e00ff */
[----:B------:R-:W-:Y:S01]  /*07e0*/  IMAD.IADD R189, R189, 0x1, R188 ;  /* 0x00000001bdbd7824 */ /* 0x000fe200078e02bc */
[----:B------:R-:W-:Y:S04]  /*07f0*/  STL [R1+0x1c], R4 ;  /* 0x00001c0401007387 */ /* 0x000fe80000100800 */
[----:B------:R1:W-:Y:S02]  /*0800*/  STL [R1+0x8], R2 ;  /* 0x0000080201007387 */ /* 0x0003e40000100800 */
[----:B-1----:R-:W-:-:S05]  /*0810*/  IMAD.IADD R2, R3, 0x1, R2 ;  /* 0x0000000103027824 */ /* 0x002fca00078e0202 */
[----:B------:R-:W-:Y:S04]  /*0820*/  STL [R1+0x18], R2 ;  /* 0x0000180201007387 */ /* 0x000fe80000100800 */
[----:B------:R1:W-:Y:S02]  /*0830*/  STL [R1+0xc], R0 ;  /* 0x00000c0001007387 */ /* 0x0003e40000100800 */
[----:B-1----:R-:W-:-:S05]  /*0840*/  IMAD.IADD R0, R0, 0x1, R3 ;  /* 0x0000000100007824 */ /* 0x002fca00078e0203 */
[----:B------:R1:W-:Y:S02]  /*0850*/  STL [R1+0x14], R0 ;  /* 0x0000140001007387 */ /* 0x0003e40000100800 */
.L_x_652:
[----:B------:R-:W2:Y:S01]  /*0860*/  LDL R4, [R1] ;  /* 0x0000000001047983 */ /* 0x000ea20000100800 */
[----:B-1----:R-:W-:Y:S01]  /*0870*/  IMAD.MOV.U32 R0, RZ, RZ, c[0x0][0x560] ;  /* 0x00015800ff007624 */ /* 0x002fe200078e00ff */
[----:B------:R-:W-:Y:S01]  /*0880*/  YIELD ;  /* 0x0000000000007946 */ /* 0x000fe20003800000 */
[----:B------:R-:W-:Y:S03]  /*0890*/  BSSY B0, `(.L_x_579) ;  /* 0x0000016000007945 */ /* 0x000fe60003800000 */
[----:B------:R-:W-:-:S13]  /*08a0*/  ISETP.NE.AND P0, PT, R0, 0x1, PT ;  /* 0x000000010000780c */ /* 0x000fda0003f05270 */
[----:B--2---:R-:W-:Y:S01]  /*08b0*/  @P0 IMAD.HI.U32 R0, R4, c[0x0][0x564], RZ ;  /* 0x0001590004000a27 */ /* 0x004fe200078e00ff */
[----:B------:R-:W-:-:S04]  /*08c0*/  MOV R3, R4 ;  /* 0x0000000400037202 */ /* 0x000fc80000000f00 */
[----:B------:R-:W-:-:S04]  /*08d0*/  @P0 SHF.R.U32.HI R3, RZ, c[0x0][0x568], R0 ;  /* 0x00015a00ff030a19 */ /* 0x000fc80000011600 */
[----:B------:R-:W-:Y:S01]  /*08e0*/  ISETP.GE.AND P0, PT, R3, c[0x0][0x578], PT ;  /* 0x00015e0003007a0c */ /* 0x000fe20003f06270 */
[----:B------:R-:W-:-:S04]  /*08f0*/  IMAD.MOV R2, RZ, RZ, -R3 ;  /* 0x000000ffff027224 */ /* 0x000fc800078e0a03 */
[----:B------:R-:W-:-:S08]  /*0900*/  IMAD R2, R2, c[0x0][0x560], R4 ;  /* 0x0001580002027a24 */ /* 0x000fd000078e0204 */
[----:B------:R-:W-:Y:S05]  /*0910*/  @!P0 BRA `(.L_x_580) ;  /* 0x0000007000008947 */ /* 0x000fea0003800000 */
[----:B------:R-:W-:-:S04]  /*0920*/  MOV R0, c[0x0][0x56c] ;  /* 0x00015b0000007a02 */ /* 0x000fc80000000f00 */
[----:B------:R-:W-:Y:S02]  /*0930*/  ISETP.NE.AND P0, PT, R0, 0x1, PT ;  /* 0x000000010000780c */ /* 0x000fe40003f05270 */
[----:B------:R-:W-:-:S11]  /*0940*/  MOV R0, R2 ;  /* 0x0000000200007202 */ /* 0x000fd60000000f00 */
[----:B------:R-:W-:-:S05]  /*0950*/  @P0 IMAD.HI.U32 R4, R2, c[0x0][0x570], RZ ;  /* 0x00015c0002040a27 */ /* 0x000fca00078e00ff */
[----:B------:R-:W-:-:S05]  /*0960*/  @P0 SHF.R.U32.HI R0, RZ, c[0x0][0x574], R4 ;  /* 0x00015d00ff000a19 */ /* 0x000fca0000011604 */
[----:B------:R-:W-:Y:S01]  /*0970*/  IMAD R4, R0, c[0x0][0x56c], RZ ;  /* 0x00015b0000047a24 */ /* 0x000fe200078e02ff */
[----:B------:R-:W-:Y:S05]  /*0980*/  BRA `(.L_x_581) ;  /* 0x0000006000007947 */ /* 0x000fea0003800000 */
.L_x_580:
[----:B------:R-:W-:-:S04]  /*0990*/  MOV R0, c[0x0][0x554] ;  /* 0x0001550000007a02 */ /* 0x000fc80000000f00 */
[----:B------:R-:W-:Y:S02]  /*09a0*/  ISETP.NE.AND P0, PT, R0, 0x1, PT ;  /* 0x000000010000780c */ /* 0x000fe40003f05270 */
[----:B------:R-:W-:-:S11]  /*09b0*/  MOV R0, R2 ;  /* 0x0000000200007202 */ /* 0x000fd60000000f00 */
[----:B------:R-:W-:-:S05]  /*09c0*/  @P0 IMAD.HI.U32 R4, R2, c[0x0][0x558], RZ ;  /* 0x0001560002040a27 */ /* 0x000fca00078e00ff */
[----:B------:R-:W-:-:S05]  /*09d0*/  @P0 SHF.R.U32.HI R0, RZ, c[0x0][0x55c], R4 ;  /* 0x00015700ff000a19 */ /* 0x000fca0000011604 */
[----:B------:R-:W-:Y:S02]  /*09e0*/  IMAD R4, R0, c[0x0][0x554], RZ ;  /* 0x0001550000047a24 */ /* 0x000fe400078e02ff */
.L_x_581:
[----:B------:R-:W-:Y:S05]  /*09f0*/  BSYNC B0 ;  /* 0x0000000000007941 */ /* 0x000fea0003800000 */
.L_x_579:
[----:B------:R-:W-:Y:S01]  /*0a00*/  IMAD.MOV.U32 R5, RZ, RZ, c[0x0][0x548] ;  /* 0x00015200ff057624 */ /* 0x000fe200078e00ff */
[----:B------:R-:W-:Y:S01]  /*0a10*/  ISETP.NE.U32.AND P0, PT, RZ, c[0x0][0x370], PT ;  /* 0x0000dc00ff007a0c */ /* 0x000fe20003f05070 */
[----:B------:R-:W-:Y:S02]  /*0a20*/  IMAD.IADD R4, R2, 0x1, -R4 ;  /* 0x0000000102047824 */ /* 0x000fe400078e0a04 */
[----:B------:R-:W-:Y:S01]  /*0a30*/  IMAD.MOV.U32 R220, RZ, RZ, RZ ;  /* 0x000000ffffdc7224 */ /* 0x000fe200078e00ff */
[----:B------:R-:W-:Y:S01]  /*0a40*/  ISETP.NE.AND P1, PT, R5, 0x1, PT ;  /* 0x000000010500780c */ /* 0x000fe20003f25270 */
[----:B------:R-:W-:Y:S01]  /*0a50*/  IMAD R5, R3, c[0x0][0x554], R4 ;  /* 0x0001550003057a24 */ /* 0x000fe200078e0204 */
[----:B------:R-:W-:-:S04]  /*0a60*/  ISETP.NE.AND.EX P0, PT, RZ, c[0x0][0x374], PT, P0 ;  /* 0x0000dd00ff007a0c */ /* 0x000fc80003f05300 */
[----:B------:R-:W-:-:S07]  /*0a70*/  MOV R230, R5 ;  /* 0x0000000500e67202 */ /* 0x000fce0000000f00 */
[----:B------:R-:W-:-:S04]  /*0a80*/  @P1 IMAD.HI.U32 R2, R5, c[0x0][0x54c], RZ ;  /* 0x0001530005021a27 */ /* 0x000fc800078e00ff */
[----:B------:R-:W-:Y:S01]  /*0a90*/  @P0 IMAD.MOV.U32 R3, RZ, RZ, 0x4 ;  /* 0x00000004ff030424 */ /* 0x000fe200078e00ff */
[----:B------:R-:W-:-:S05]  /*0aa0*/  @P1 SHF.R.U32.HI R230, RZ, c[0x0][0x550], R2 ;  /* 0x00015400ffe61a19 */ /* 0x000fca0000011602 */
[----:B------:R-:W-:Y:S01]  /*0ab0*/  @P0 IMAD.WIDE R2, R230, R3, c[0x0][0x370] ;  /* 0x0000dc00e6020625 */ /* 0x000fe200078e0203 */
[----:B------:R-:W-:-:S04]  /*0ac0*/  LOP3.LUT R0, R0, 0x1ffffff, RZ, 0x3c, !PT ;  /* 0x01ffffff00007812 */ /* 0x000fc800078e3cff */
[----:B------:R1:W5:Y:S01]  /*0ad0*/  @P0 LDG.E R220, [R2.64] ;  /* 0x0000000602dc0981 */ /* 0x000362000c1e1900 */
[----:B------:R-:W-:Y:S01]  /*0ae0*/  IADD3 R0, R0, c[0x0][0x53c], RZ ;  /* 0x00014f0000007a10 */ /* 0x000fe20007ffe0ff */
[----:B------:R-:W-:Y:S01]  /*0af0*/  IMAD.MOV.U32 R4, RZ, RZ, 0x40 ;  /* 0x00000040ff047424 */ /* 0x000fe200078e00ff */
[----:B------:R-:W-:Y:S01]  /*0b00*/  CS2R R98, SRZ ;  /* 0x0000000000627805 */ /* 0x000fe2000001ff00 */
[----:B------:R-:W-:Y:S01]  /*0b10*/  CS2R R96, SRZ ;  /* 0x0000000000607805 */ /* 0x000fe2000001ff00 */
[----:B------:R-:W-:Y:S01]  /*0b20*/  CS2R R94, SRZ ;  /* 0x00000000005e7805 */ /* 0x000fe2000001ff00 */
[----:B------:R-:W-:Y:S01]  /*0b30*/  IMAD.SHL.U32 R228, R0, 0x80, RZ ;  /* 0x0000008000e47824 */ /* 0x000fe200078e00ff */
[----:B------:R-:W-:Y:S01]  /*0b40*/  IADD3 R4, R4, -c[0x0][0x168], RZ ;  /* 0x80005a0004047a10 */ /* 0x000fe20007ffe0ff */
[----:B------:R-:W-:Y:S01]  /*0b50*/  CS2R R92, SRZ ;  /* 0x00000000005c7805 */ /* 0x000fe2000001ff00 */
[----:B------:R-:W-:Y:S01]  /*0b60*/  MOV R90, RZ ;  /* 0x000000ff005a7202 */ /* 0x000fe20000000f00 */
[----:B------:R-:W-:Y:S01]  /*0b70*/  CS2R R88, SRZ ;  /* 0x0000000000587805 */ /* 0x000fe2000001ff00 */
[----:B------:R-:W-:Y:S01]  /*0b80*/  IADD3 R0, R228, 0x7f, RZ ;  /* 0x0000007fe4007810 */ /* 0x000fe20007ffe0ff */
[----:B------:R-:W-:Y:S01]  /*0b90*/  IMAD.MOV.U32 R86, RZ, RZ, RZ ;  /* 0x000000ffff567224 */ /* 0x000fe200078e00ff */
[----:B------:R-:W-:Y:S01]  /*0ba0*/  CS2R R84, SRZ ;  /* 0x0000000000547805 */ /* 0x000fe2000001ff00 */
[----:B------:R-:W-:Y:S01]  /*0bb0*/  IMAD.MOV.U32 R9, RZ, RZ, RZ ;  /* 0x000000ffff097224 */ /* 0x000fe200078e00ff */
[----:B------:R-:W-:Y:S01]  /*0bc0*/  MOV R82, RZ ;  /* 0x000000ff00527202 */ /* 0x000fe20000000f00 */
[----:B------:R-:W-:Y:S01]  /*0bd0*/  CS2R R80, SRZ ;  /* 0x0000000000507805 */ /* 0x000fe2000001ff00 */
        /* <DEDUP_REMOVED lines=8> */
[----:B-1----:R-:W-:Y:S01]  /*0c60*/  MOV R2, c[0x0][0x2c4] ;  /* 0x0000b10000027a02 */ /* 0x002fe20000000f00 */
[----:B------:R-:W-:Y:S01]  /*0c70*/  IMAD.MOV.U32 R70, RZ, RZ, RZ ;  /* 0x000000ffff467224 */ /* 0x000fe200078e00ff */
[----:B------:R-:W-:Y:S01]  /*0c80*/  MOV R68, RZ ;  /* 0x000000ff00447202 */ /* 0x000fe20000000f00 */
[----:B------:R-:W-:Y:S01]  /*0c90*/  IMAD.MOV.U32 R66, RZ, RZ, RZ ;  /* 0x000000ffff427224 */ /* 0x000fe200078e00ff */
[----:B------:R-:W-:Y:S01]  /*0ca0*/  ISETP.NE.AND P4, PT, R2, 0x1, PT ;  /* 0x000000010200780c */ /* 0x000fe20003f85270 */
[----:B------:R-:W-:Y:S01]  /*0cb0*/  CS2R R18, SRZ ;  /* 0x0000000000127805 */ /* 0x000fe2000001ff00 */
[----:B------:R-:W-:Y:S01]  /*0cc0*/  MOV R2, c[0x0][0x2ac] ;  /* 0x0000ab0000027a02 */ /* 0x000fe20000000f00 */
[----:B------:R-:W-:Y:S01]  /*0cd0*/  IMAD.MOV.U32 R64, RZ, RZ, RZ ;  /* 0x000000ffff407224 */ /* 0x000fe200078e00ff */
[----:B------:R-:W-:Y:S01]  /*0ce0*/  MOV R62, RZ ;  /* 0x000000ff003e7202 */ /* 0x000fe20000000f00 */
[----:B------:R-:W-:Y:S01]  /*0cf0*/  CS2R R20, SRZ ;  /* 0x0000000000147805 */ /* 0x000fe2000001ff00 */
[----:B------:R-:W-:Y:S01]  /*0d00*/  IMAD.MOV.U32 R60, RZ, RZ, RZ ;  /* 0x000000ffff3c7224 */ /* 0x000fe200078e00ff */
[----:B------:R-:W-:Y:S01]  /*0d10*/  CS2R R22, SRZ ;  /* 0x0000000000167805 */ /* 0x000fe2000001ff00 */
[C---:B------:R-:W-:Y:S01]  /*0d20*/  IMAD R6, R2.reuse, c[0x0][0x1d0], RZ ;  /* 0x0000740002067a24 */ /* 0x040fe200078e02ff */
[----:B------:R-:W-:Y:S01]  /*0d30*/  MOV R56, RZ ;  /* 0x000000ff00387202 */ /* 0x000fe20000000f00 */
[----:B------:R-:W-:Y:S01]  /*0d40*/  IMAD R2, R2, c[0x0][0x1d0], R4 ;  /* 0x0000740002027a24 */ /* 0x000fe200078e0204 */
[----:B------:R-:W-:Y:S01]  /*0d50*/  CS2R R24, SRZ ;  /* 0x0000000000187805 */ /* 0x000fe2000001ff00 */
[----:B------:R-:W-:Y:S01]  /*0d60*/  IMAD.MOV.U32 R58, RZ, RZ, RZ ;  /* 0x000000ffff3a7224 */ /* 0x000fe200078e00ff */
[----:B------:R-:W-:Y:S01]  /*0d70*/  MOV R50, RZ ;  /* 0x000000ff00327202 */ /* 0x000fe20000000f00 */
[----:B------:R-:W-:Y:S01]  /*0d80*/  @P4 IMAD.HI.U32 R3, R0, c[0x0][0x2c8], RZ ;  /* 0x0000b20000034a27 */ /* 0x000fe200078e00ff */
[----:B------:R-:W-:Y:S01]  /*0d90*/  CS2R R26, SRZ ;  /* 0x00000000001a7805 */ /* 0x000fe2000001ff00 */
[----:B------:R-:W-:Y:S01]  /*0da0*/  CS2R R132, SRZ ;  /* 0x0000000000847805 */ /* 0x000fe2000001ff00 */
[----:B------:R-:W-:Y:S01]  /*0db0*/  CS2R R28, SRZ ;  /* 0x00000000001c7805 */ /* 0x000fe2000001ff00 */
[----:B------:R-:W-:Y:S01]  /*0dc0*/  IMAD.MOV.U32 R54, RZ, RZ, RZ ;  /* 0x000000ffff367224 */ /* 0x000fe200078e00ff */
[----:B------:R-:W-:Y:S01]  /*0dd0*/  @P4 SHF.R.U32.HI R0, RZ, c[0x0][0x2cc], R3 ;  /* 0x0000b300ff004a19 */ /* 0x000fe20000011603 */
[----:B------:R-:W-:Y:S01]  /*0de0*/  IMAD.MOV.U32 R52, RZ, RZ, RZ ;  /* 0x000000ffff347224 */ /* 0x000fe200078e00ff */
[----:B------:R-:W-:Y:S01]  /*0df0*/  IADD3 R3, R6, 0x3f, RZ ;  /* 0x0000003f06037810 */ /* 0x000fe20007ffe0ff */
[----:B------:R-:W-:Y:S01]  /*0e00*/  CS2R R102, SRZ ;  /* 0x0000000000667805 */ /* 0x000fe2000001ff00 */
[----:B------:R-:W-:Y:S01]  /*0e10*/  CS2R R6, SRZ ;  /* 0x0000000000067805 */ /* 0x000fe2000001ff00 */
[----:B------:R-:W-:Y:S01]  /*0e20*/  IMAD.IADD R0, R2, 0x1, R0 ;  /* 0x0000000102007824 */ /* 0x000fe200078e0200 */
[----:B------:R-:W-:Y:S01]  /*0e30*/  SHF.R.S32.HI R2, RZ, 0x1f, R3 ;  /* 0x0000001fff027819 */ /* 0x000fe20000011403 */
[----:B------:R-:W-:Y:S01]  /*0e40*/  CS2R R30, SRZ ;  /* 0x00000000001e7805 */ /* 0x000fe2000001ff00 */
[----:B------:R-:W-:Y:S01]  /*0e50*/  CS2R R32, SRZ ;  /* 0x0000000000207805 */ /* 0x000fe2000001ff00 */
[----:B------:R-:W-:Y:S01]  /*0e60*/  IMAD.MOV.U32 R101, RZ, RZ, RZ ;  /* 0x000000ffff657224 */ /* 0x000fe200078e00ff */
[----:B------:R-:W-:Y:S01]  /*0e70*/  SHF.R.S32.HI R4, RZ, 0x1f, R0 ;  /* 0x0000001fff047819 */ /* 0x000fe20000011400 */
[----:B------:R-:W-:Y:S01]  /*0e80*/  IMAD.MOV.U32 R134, RZ, RZ, RZ ;  /* 0x000000ffff867224 */ /* 0x000fe200078e00ff */
[----:B------:R-:W-:Y:S01]  /*0e90*/  LEA.HI R2, R2, R3, RZ, 0x6 ;  /* 0x0000000302027211 */ /* 0x000fe200078f30ff */
[----:B------:R-:W-:Y:S01]  /*0ea0*/  IMAD.MOV R3, RZ, RZ, -R230 ;  /* 0x000000ffff037224 */ /* 0x000fe200078e0ae6 */
[----:B------:R-:W-:Y:S01]  /*0eb0*/  LEA.HI R4, R4, R0, RZ, 0x6 ;  /* 0x0000000004047211 */ /* 0x000fe200078f30ff */
[----:B------:R-:W-:Y:S01]  /*0ec0*/  CS2R R34, SRZ ;  /* 0x0000000000227805 */ /* 0x000fe2000001ff00 */
[----:B------:R-:W-:Y:S01]  /*0ed0*/  SHF.R.S32.HI R0, RZ, 0x6, R2 ;  /* 0x00000006ff007819 */ /* 0x000fe20000011402 */
[----:B------:R-:W-:Y:S01]  /*0ee0*/  IMAD R231, R3, c[0x0][0x548], R5 ;  /* 0x0001520003e77a24 */ /* 0x000fe200078e0205 */
[----:B------:R-:W-:Y:S01]  /*0ef0*/  SHF.R.S32.HI R2, RZ, 0x6, R4 ;  /* 0x00000006ff027819 */ /* 0x000fe20000011404 */
[----:B------:R-:W-:Y:S01]  /*0f00*/  CS2R R128, SRZ ;  /* 0x0000000000807805 */ /* 0x000fe2000001ff00 */
[----:B------:R-:W-:Y:S01]  /*0f10*/  CS2R R4, SRZ ;  /* 0x0000000000047805 */ /* 0x000fe2000001ff00 */
[----:B------:R-:W-:Y:S01]  /*0f20*/  MOV R130, RZ ;  /* 0x000000ff00827202 */ /* 0x000fe20000000f00 */
[----:B------:R-:W-:Y:S01]  /*0f30*/  IMAD.MOV.U32 R37, RZ, RZ, RZ ;  /* 0x000000ffff257224 */ /* 0x000fe200078e00ff */
[----:B------:R-:W-:Y:S01]  /*0f40*/  IMNMX R213, R0, R2, PT ;  /* 0x0000000200d57217 */ /* 0x000fe20003800200 */
[----:B------:R-:W-:Y:S01]  /*0f50*/  CS2R R124, SRZ ;  /* 0x00000000007c7805 */ /* 0x000fe2000001ff00 */
[----:B------:R-:W-:Y:S01]  /*0f60*/  PRMT R0, RZ, 0x7610, R0 ;  /* 0x00007610ff007816 */ /* 0x000fe20000000000 */
[----:B------:R-:W-:Y:S01]  /*0f70*/  CS2R R122, SRZ ;  /* 0x00000000007a7805 */ /* 0x000fe2000001ff00 */
[----:B------:R-:W-:Y:S01]  /*0f80*/  ISETP.GE.AND P0, PT, R213, 0x1, PT ;  /* 0x00000001d500780c */ /* 0x000fe20003f06270 */
[----:B------:R-:W-:Y:S01]  /*0f90*/  CS2R R120, SRZ ;  /* 0x0000000000787805 */ /* 0x000fe2000001ff00 */
[----:B------:R-:W-:Y:S01]  /*0fa0*/  MOV R126, RZ ;  /* 0x000000ff007e7202 */ /* 0x000fe20000000f00 */
[----:B------:R-:W-:Y:S01]  /*0fb0*/  IMAD.MOV.U32 R41, RZ, RZ, RZ ;  /* 0x000000ffff297224 */ /* 0x000fe200078e00ff */
[----:B------:R-:W-:Y:S01]  /*0fc0*/  MOV R118, RZ ;  /* 0x000000ff00767202 */ /* 0x000fe20000000f00 */
[----:B------:R-:W-:Y:S01]  /*0fd0*/  CS2R R116, SRZ ;  /* 0x0000000000747805 */ /* 0x000fe2000001ff00 */
[----:B------:R-:W-:Y:S01]  /*0fe0*/  CS2R R114, SRZ ;  /* 0x0000000000727805 */ /* 0x000fe2000001ff00 */
[----:B------:R-:W-:Y:S01]  /*0ff0*/  CS2R R112, SRZ ;  /* 0x0000000000707805 */ /* 0x000fe2000001ff00 */
[----:B------:R-:W-:Y:S01]  /*1000*/  IMAD.MOV.U32 R45, RZ, RZ, RZ ;  /* 0x000000ffff2d7224 */ /* 0x000fe200078e00ff */
[----:B------:R-:W-:Y:S01]  /*1010*/  MOV R110, RZ ;  /* 0x000000ff006e7202 */ /* 0x000fe20000000f00 */
[----:B------:R-:W-:Y:S01]  /*1020*/  CS2R R108, SRZ ;  /* 0x00000000006c7805 */ /* 0x000fe2000001ff00 */
[----:B------:R-:W-:Y:S01]  /*1030*/  CS2R R106, SRZ ;  /* 0x00000000006a7805 */ /* 0x000fe2000001ff00 */
[----:B------:R-:W-:Y:S01]  /*1040*/  CS2R R104, SRZ ;  /* 0x0000000000687805 */ /* 0x000fe2000001ff00 */
[----:B------:R-:W-:Y:S01]  /*1050*/  IMAD.MOV.U32 R49, RZ, RZ, RZ ;  /* 0x000000ffff317224 */ /* 0x000fe200078e00ff */
[----:B------:R-:W-:Y:S01]  /*1060*/  MOV R136, RZ ;  /* 0x000000ff00887202 */ /* 0x000fe20000000f00 */
[----:B------:R-:W-:Y:S05]  /*1070*/  @!P0 BRA `(.L_x_582) ;  /* 0x0000ac6000008947 */ /* 0x000fea0003800000 */
[----:B------:R-:W-:-:S04]  /*1080*/  ISETP.NE.U32.AND P1, PT, RZ, c[0x0][0x340], PT ;  /* 0x0000d000ff007a0c */ /* 0x000fc80003f25070 */
[----:B------:R-:W-:-:S13]  /*1090*/  ISETP.NE.AND.EX P1, PT, RZ, c[0x0][0x344], PT, P1 ;  /* 0x0000d100ff007a0c */ /* 0x000fda0003f25310 */
[----:B------:R-:W-:-:S05]  /*10a0*/  @P1 MOV R2, 0x4 ;  /* 0x0000000400021802 */ /* 0x000fca0000000f00 */
[----:B------:R-:W-:-:S05]  /*10b0*/  @P1 IMAD.WIDE R2, R230, R2, c[0x0][0x340] ;  /* 0x0000d000e6021625 */ /* 0x000fca00078e0202 */
[----:B------:R1:W5:Y:S01]  /*10c0*/  @P1 LDG.E R12, [R2.64] ;  /* 0x00000006020c1981 */ /* 0x000362000c1e1900 */
[----:B------:R-:W-:Y:S02]  /*10d0*/  SHF.R.S32.HI R14, RZ, 0x1f, R231 ;  /* 0x0000001fff0e7819 */ /* 0x000fe400000114e7 */
[----:B------:R-:W-:Y:S02]  /*10e0*/  IADD3 R4, R216, R228, RZ ;  /* 0x000000e4d8047210 */ /* 0x000fe40007ffe0ff */
[----:B------:R-:W-:Y:S01]  /*10f0*/  SHF.R.S32.HI R6, RZ, 0x1f, R230 ;  /* 0x0000001fff067819 */ /* 0x000fe200000114e6 */
[----:B------:R-:W-:Y:S01]  /*1100*/  IMAD R0, R14, c[0x0][0x1b8], RZ ;  /* 0x00006e000e007a24 */ /* 0x000fe200078e02ff */
[----:B------:R-:W-:Y:S01]  /*1110*/  ISETP.GE.AND P6, PT, R206, c[0x0][0x198], PT ;  /* 0x00006600ce007a0c */ /* 0x000fe20003fc6270 */
[----:B------:R-:W-:Y:S01]  /*1120*/  @P4 IMAD.HI.U32 R7, R4, c[0x0][0x2c8], RZ ;  /* 0x0000b20004074a27 */ /* 0x000fe200078e00ff */
[----:B------:R-:W-:Y:S02]  /*1130*/  ISETP.GE.AND P5, PT, R207, c[0x0][0x198], PT ;  /* 0x00006600cf007a0c */ /* 0x000fe40003fa6270 */
[----:B------:R-:W-:Y:S01]  /*1140*/  ISETP.GE.AND P3, PT, R208, c[0x0][0x198], PT ;  /* 0x00006600d0007a0c */ /* 0x000fe20003f66270 */
[----:B------:R-:W-:-:S02]  /*1150*/  IMAD R5, R231, c[0x0][0x1bc], R0 ;  /* 0x00006f00e7057a24 */ /* 0x000fc400078e0200 */
[----:B------:R-:W-:Y:S01]  /*1160*/  IMAD.MOV.U32 R0, RZ, RZ, R4 ;  /* 0x000000ffff007224 */ /* 0x000fe200078e0004 */
[----:B------:R-:W-:-:S05]  /*1170*/  @P4 SHF.R.U32.HI R0, RZ, c[0x0][0x2cc], R7 ;  /* 0x0000b300ff004a19 */ /* 0x000fca0000011607 */
[----:B------:R-:W-:-:S04]  /*1180*/  IMAD.MOV R7, RZ, RZ, -R0 ;  /* 0x000000ffff077224 */ /* 0x000fc800078e0a00 */
[----:B------:R-:W-:Y:S02]  /*1190*/  IMAD R4, R7, c[0x0][0x2c4], R4 ;  /* 0x0000b10007047a24 */ /* 0x000fe400078e0204 */
[----:B-1----:R-:W-:-:S05]  /*11a0*/  IMAD.WIDE.U32 R2, R231, c[0x0][0x1b8], RZ ;  /* 0x00006e00e7027a25 */ /* 0x002fca00078e00ff */
[----:B------:R-:W-:Y:S01]  /*11b0*/  IADD3 R3, R3, R5, RZ ;  /* 0x0000000503037210 */ /* 0x000fe20007ffe0ff */
[----:B------:R-:W-:Y:S01]  /*11c0*/  IMAD R5, R6, c[0x0][0x1c0], RZ ;  /* 0x0000700006057a24 */ /* 0x000fe200078e02ff */
[----:B------:R-:W-:-:S03]  /*11d0*/  SHF.R.S32.HI R6, RZ, 0x1f, R0 ;  /* 0x0000001fff067819 */ /* 0x000fc60000011400 */
[C---:B------:R-:W-:Y:S02]  /*11e0*/  IMAD R5, R230.reuse, c[0x0][0x1c4], R5 ;  /* 0x00007100e6057a24 */ /* 0x040fe400078e0205 */
[----:B------:R-:W-:-:S05]  /*11f0*/  IMAD.WIDE.U32 R2, R230, c[0x0][0x1c0], R2 ;  /* 0x00007000e6027a25 */ /* 0x000fca00078e0002 */
[----:B------:R-:W-:Y:S01]  /*1200*/  IADD3 R3, R3, R5, RZ ;  /* 0x0000000503037210 */ /* 0x000fe20007ffe0ff */
[----:B------:R-:W-:-:S04]  /*1210*/  IMAD R5, R6, c[0x0][0x1b0], RZ ;  /* 0x00006c0006057a24 */ /* 0x000fc800078e02ff */
[C---:B------:R-:W-:Y:S02]  /*1220*/  IMAD R5, R0.reuse, c[0x0][0x1b4], R5 ;  /* 0x00006d0000057a24 */ /* 0x040fe400078e0205 */
[----:B------:R-:W-:Y:S01]  /*1230*/  IMAD.WIDE.U32 R2, R0, c[0x0][0x1b0], R2 ;  /* 0x00006c0000027a25 */ /* 0x000fe200078e0002 */
[----:B------:R-:W-:-:S03]  /*1240*/  SHF.R.S32.HI R0, RZ, 0x1f, R4 ;  /* 0x0000001fff007819 */ /* 0x000fc60000011404 */
[----:B------:R-:W-:Y:S02]  /*1250*/  IMAD.IADD R3, R3, 0x1, R5 ;  /* 0x0000000103037824 */ /* 0x000fe400078e0205 */
[----:B------:R-:W-:Y:S02]  /*1260*/  IMAD R0, R0, c[0x0][0x1a8], RZ ;  /* 0x00006a0000007a24 */ /* 0x000fe400078e02ff */
[----:B------:R-:W-:-:S04]  /*1270*/  IMAD.WIDE.U32 R2, R4, c[0x0][0x1a8], R2 ;  /* 0x00006a0004027a25 */ /* 0x000fc800078e0002 */
[----:B------:R-:W-:Y:S01]  /*1280*/  IMAD R4, R4, c[0x0][0x1ac], R0 ;  /* 0x00006b0004047a24 */ /* 0x000fe200078e0200 */
[----:B------:R-:W-:-:S04]  /*1290*/  LEA R11, P0, R2, c[0x0][0x160], 0x1 ;  /* 0x00005800020b7a11 */ /* 0x000fc800078008ff */
[----:B------:R-:W-:-:S04]  /*12a0*/  IADD3 R4, R3, R4, RZ ;  /* 0x0000000403047210 */ /* 0x000fc80007ffe0ff */
[----:B------:R-:W-:Y:S02]  /*12b0*/  LEA.HI.X R9, R2, c[0x0][0x164], R4, 0x1, P0 ;  /* 0x0000590002097a11 */ /* 0x000fe400000f0c04 */
[----:B------:R-:W-:Y:S01]  /*12c0*/  @!P1 MOV R12, R230 ;  /* 0x000000e6000c9202 */ /* 0x000fe20000000f00 */
[----:B------:R-:W-:Y:S05]  /*12d0*/  BRA.DIV ~URZ, `(.L_x_583) ;  /* 0x0000c8627f007947 */ /* 0x000fea000b800000 */
[----:B------:R1:W2:Y:S02]  /*12e0*/  SHFL.IDX PT, R8, R9, RZ, 0x181f ;  /* 0x00181fff09087589 */ /* 0x0002a400000e0000 */
.L_x_653:
[----:B------:R-:W-:Y:S05]  /*12f0*/  BRA.DIV ~URZ, `(.L_x_584) ;  /* 0x0000c8b27f007947 */ /* 0x000fea000b800000 */
[----:B------:R3:W4:Y:S02]  /*1300*/  SHFL.IDX PT, R0, R11, RZ, 0x181f ;  /* 0x00181fff0b007589 */ /* 0x00072400000e0000 */
.L_x_654:
[----:B------:R-:W-:Y:S01]  /*1310*/  MOV R13, c[0x0][0x2c4] ;  /* 0x0000b100000d7a02 */ /* 0x000fe20000000f00 */
[----:B------:R-:W-:Y:S01]  /*1320*/  BSSY B0, `(.L_x_585) ;  /* 0x0000014000007945 */ /* 0x000fe20003800000 */
[----:B------:R-:W-:-:S03]  /*1330*/  IADD3 R10, R229, R228, RZ ;  /* 0x000000e4e50a7210 */ /* 0x000fc60007ffe0ff */
[----:B------:R-:W-:-:S05]  /*1340*/  IMAD R13, R13, c[0x0][0x168], RZ ;  /* 0x00005a000d0d7a24 */ /* 0x000fca00078e02ff */
[----:B------:R-:W-:-:S13]  /*1350*/  ISETP.GE.AND P0, PT, R10, R13, PT ;  /* 0x0000000d0a00720c */ /* 0x000fda0003f06270 */
[----:B------:R-:W-:Y:S05]  /*1360*/  @P0 BRA `(.L_x_586) ;  /* 0x000000f000000947 */ /* 0x000fea0003800000 */
[-C--:B----4-:R-:W-:Y:S02]  /*1370*/  LEA R6, P2, R206, R0.reuse, 0x1 ;  /* 0x00000000ce067211 */ /* 0x090fe400078408ff */
[----:B------:R-:W-:Y:S02]  /*1380*/  SHF.R.S32.HI R17, RZ, 0x1f, R206 ;  /* 0x0000001fff117819 */ /* 0x000fe400000114ce */
[-C--:B------:R-:W-:Y:S02]  /*1390*/  LEA R4, P1, R207, R0.reuse, 0x1 ;  /* 0x00000000cf047211 */ /* 0x080fe400078208ff */
[----:B------:R-:W-:Y:S02]  /*13a0*/  SHF.R.S32.HI R16, RZ, 0x1f, R207 ;  /* 0x0000001fff107819 */ /* 0x000fe400000114cf */
[----:B------:R-:W-:Y:S02]  /*13b0*/  SHF.R.S32.HI R15, RZ, 0x1f, R208 ;  /* 0x0000001fff0f7819 */ /* 0x000fe400000114d0 */
[----:B------:R-:W-:-:S02]  /*13c0*/  LEA R2, P0, R208, R0, 0x1 ;  /* 0x00000000d0027211 */ /* 0x000fc400078008ff */
[-C--:B--2---:R-:W-:Y:S02]  /*13d0*/  LEA.HI.X R7, R206, R8.reuse, R17, 0x1, P2 ;  /* 0x00000008ce077211 */ /* 0x084fe400010f0c11 */
[-C--:B------:R-:W-:Y:S02]  /*13e0*/  LEA.HI.X R5, R207, R8.reuse, R16, 0x1, P1 ;  /* 0x00000008cf057211 */ /* 0x080fe400008f0c10 */
[----:B------:R-:W-:Y:S01]  /*13f0*/  LEA.HI.X R3, R208, R8, R15, 0x1, P0 ;  /* 0x00000008d0037211 */ /* 0x000fe200000f0c0f */
[----:B------:R-:W-:Y:S01]  /*1400*/  @!PT LDS RZ, [RZ] ;  /* 0x00000000fffff984 */ /* 0x000fe20000000800 */
[----:B------:R-:W-:Y:S01]  /*1410*/  @!PT LDS RZ, [RZ] ;  /* 0x00000000fffff984 */ /* 0x000fe20000000800 */
[----:B------:R-:W-:Y:S01]  /*1420*/  @!PT LDS RZ, [RZ] ;  /* 0x00000000fffff984 */ /* 0x000fe20000000800 */
[----:B------:R2:W-:Y:S04]  /*1430*/  LDGSTS.E.BYPASS.LTC128B.128 [R203+0xc100], [R6.64], !P6 ;  /* 0x0c10000006cb7fae */ /* 0x0005e8000f101d46 */
[----:B------:R2:W-:Y:S04]  /*1440*/  LDGSTS.E.BYPASS.LTC128B.128 [R203+0x10100], [R4.64], !P5 ;  /* 0x1010000004cb7fae */ /* 0x0005e8000e901d46 */
[----:B------:R2:W-:Y:S02]  /*1450*/  LDGSTS.E.BYPASS.LTC128B.128 [R203+0x14100], [R2.64], !P3 ;  /* 0x1410000002cb7fae */ /* 0x0005e4000d901d46 */
.L_x_586:
[----:B------:R-:W-:Y:S05]  /*1460*/  BSYNC B0 ;  /* 0x0000000000007941 */ /* 0x000fea0003800000 */
.L_x_585:
[----:B------:R-:W-:Y:S05]  /*1470*/  BRA.DIV ~URZ, `(.L_x_587) ;  /* 0x0000c7a27f007947 */ /* 0x000fea000b800000 */
[----:B--2---:R2:W1:Y:S04]  /*1480*/  SHFL.IDX PT, R8, R9, 0x1, 0x181f ;  /* 0x00381f0009087f89 */ /* 0x00446800000e0000 */
[----:B----4-:R2:W4:Y:S02]  /*1490*/  SHFL.IDX PT, R0, R11, 0x1, 0x181f ;  /* 0x00381f000b007f89 */ /* 0x01052400000e0000 */
.L_x_655:
[----:B------:R-:W-:Y:S01]  /*14a0*/  IADD3 R2, R10, 0x20, RZ ;  /* 0x000000200a027810 */ /* 0x000fe20007ffe0ff */
[----:B------:R-:W-:Y:S03]  /*14b0*/  BSSY B0, `(.L_x_588) ;  /* 0x0000012000007945 */ /* 0x000fe60003800000 */
        /* <DEDUP_REMOVED lines=8> */
[-C--:B-1----:R-:W-:Y:S02]  /*1540*/  LEA.HI.X R7, R206, R8.reuse, R17, 0x1, P2 ;  /* 0x00000008ce077211 */ /* 0x082fe400010f0c11 */
        /* <DEDUP_REMOVED lines=8> */
.L_x_589:
[----:B------:R-:W-:Y:S05]  /*15d0*/  BSYNC B0 ;  /* 0x0000000000007941 */ /* 0x000fea0003800000 */
.L_x_588:
[----:B------:R-:W-:Y:S05]  /*15e0*/  BRA.DIV ~URZ, `(.L_x_590) ;  /* 0x0000c7027f007947 */ /* 0x000fea000b800000 */
[----:B-1----:R1:W2:Y:S02]  /*15f0*/  SHFL.IDX PT, R8, R9, 0x2, 0x181f ;  /* 0x00581f0009087f89 */ /* 0x0022a400000e0000 */
.L_x_656:
[----:B------:R-:W-:Y:S05]  /*1600*/  BRA.DIV ~URZ, `(.L_x_591) ;  /* 0x0000c7527f007947 */ /* 0x000fea000b800000 */
[----:B----4-:R4:W1:Y:S02]  /*1610*/  SHFL.IDX PT, R0, R11, 0x2, 0x181f ;  /* 0x00581f000b007f89 */ /* 0x01086400000e0000 */
.L_x_657:
[----:B------:R-:W-:Y:S01]  /*1620*/  IADD3 R2, R10, 0x40, RZ ;  /* 0x000000400a027810 */ /* 0x000fe20007ffe0ff */
[----:B------:R-:W-:Y:S03]  /*1630*/  BSSY B0, `(.L_x_592) ;  /* 0x0000012000007945 */ /* 0x000fe60003800000 */
[----:B------:R-:W-:-:S13]  /*1640*/  ISETP.GE.AND P0, PT, R2, R13, PT ;  /* 0x0000000d0200720c */ /* 0x000fda0003f06270 */
[----:B------:R-:W-:Y:S05]  /*1650*/  @P0 BRA `(.L_x_593) ;  /* 0x000000f000000947 */ /* 0x000fea0003800000 */
[-C--:B-1----:R-:W-:Y:S02]  /*1660*/  LEA R6, P2, R206, R0.reuse, 0x1 ;  /* 0x00000000ce067211 */ /* 0x082fe400078408ff */
        /* <DEDUP_REMOVED lines=14> */
.L_x_593:
[----:B------:R-:W-:Y:S05]  /*1750*/  BSYNC B0 ;  /* 0x0000000000007941 */ /* 0x000fea0003800000 */
.L_x_592:
[----:B------:R-:W-:Y:S05]  /*1760*/  BRA.DIV ~URZ, `(.L_x_594) ;  /* 0x0000c6627f007947 */ /* 0x000fea000b800000 */
[----:B--2---:R2:W3:Y:S04]  /*1770*/  SHFL.IDX PT, R8, R9, 0x3, 0x181f ;  /* 0x00781f0009087f89 */ /* 0x0044e800000e0000 */
[----:B-1----:R2:W1:Y:S02]  /*1780*/  SHFL.IDX PT, R0, R11, 0x3, 0x181f ;  /* 0x00781f000b007f89 */ /* 0x00246400000e0000 */
.L_x_658:
[----:B------:R-:W-:Y:S01]  /*1790*/  IADD3 R2, R10, 0x60, RZ ;  /* 0x000000600a027810 */ /* 0x000fe20007ffe0ff */
[----:B-----5:R-:W-:Y:S01]  /*17a0*/  IMAD.WIDE.U32 R222, R12, c[0x0][0x2b0], RZ ;  /* 0x0000ac000cde7a25 */ /* 0x020fe200078e00ff */
[----:B------:R-:W-:-:S02]  /*17b0*/  SHF.R.S32.HI R20, RZ, 0x1f, R206 ;  /* 0x0000001fff147819 */ /* 0x000fc400000114ce */
[----:B------:R-:W-:Y:S02]  /*17c0*/  ISETP.GE.AND P2, PT, R2, R13, PT ;  /* 0x0000000d0200720c */ /* 0x000fe40003f46270 */
[----:B------:R-:W-:Y:S02]  /*17d0*/  SHF.R.S32.HI R15, RZ, 0x1f, R207 ;  /* 0x0000001fff0f7819 */ /* 0x000fe400000114cf */
[----:B--234-:R-:W-:-:S09]  /*17e0*/  SHF.R.S32.HI R11, RZ, 0x1f, R208 ;  /* 0x0000001fff0b7819 */ /* 0x01cfd200000114d0 */
[CC--:B-1----:R-:W-:Y:S02]  /*17f0*/  @!P2 LEA R6, P0, R206.reuse, R0.reuse, 0x1 ;  /* 0x00000000ce06a211 */ /* 0x0c2fe400078008ff */
[C---:B------:R-:W-:Y:S02]  /*1800*/  @!P2 LEA R4, P1, R207.reuse, R0, 0x1 ;  /* 0x00000000cf04a211 */ /* 0x040fe400078208ff */
[----:B------:R-:W-:Y:S02]  /*1810*/  @!P2 LEA.HI.X R7, R206, R8, R20, 0x1, P0 ;  /* 0x00000008ce07a211 */ /* 0x000fe400000f0c14 */
[----:B------:R-:W-:Y:S02]  /*1820*/  @!P2 LEA R2, P0, R208, R0, 0x1 ;  /* 0x00000000d002a211 */ /* 0x000fe400078008ff */
[----:B------:R-:W-:Y:S01]  /*1830*/  SHF.R.S32.HI R0, RZ, 0x1f, R12 ;  /* 0x0000001fff007819 */ /* 0x000fe2000001140c */
[----:B------:R-:W-:Y:S01]  /*1840*/  @!PT LDS RZ, [RZ] ;  /* 0x00000000fffff984 */ /* 0x000fe20000000800 */
[----:B------:R-:W-:Y:S01]  /*1850*/  @!PT LDS RZ, [RZ] ;  /* 0x00000000fffff984 */ /* 0x000fe20000000800 */
[----:B------:R-:W-:Y:S01]  /*1860*/  @!PT LDS RZ, [RZ] ;  /* 0x00000000fffff984 */ /* 0x000fe20000000800 */
[----:B------:R1:W-:Y:S01]  /*1870*/  @!P2 LDGSTS.E.BYPASS.LTC128B.128 [R203+0xf100], [R6.64], !P6 ;  /* 0x0f10000006cbafae */ /* 0x0003e2000f101d46 */
[----:B------:R-:W-:-:S02]  /*1880*/  @!P2 LEA.HI.X R5, R207, R8, R15, 0x1, P1 ;  /* 0x00000008cf05a211 */ /* 0x000fc400008f0c0f */
[----:B------:R-:W-:Y:S01]  /*1890*/  @!P2 LEA.HI.X R3, R208, R8, R11, 0x1, P0 ;  /* 0x00000008d003a211 */ /* 0x000fe200000f0c0b */
[----:B------:R-:W-:Y:S02]  /*18a0*/  IMAD R0, R0, c[0x0][0x2b0], RZ ;  /* 0x0000ac0000007a24 */ /* 0x000fe400078e02ff */
[----:B------:R1:W-:Y:S02]  /*18b0*/  @!P2 LDGSTS.E.BYPASS.LTC128B.128 [R203+0x13100], [R4.64], !P5 ;  /* 0x1310000004cbafae */ /* 0x0003e4000e901d46 */
[----:B------:R-:W-:Y:S02]  /*18c0*/  IMAD R0, R12, c[0x0][0x2b4], R0 ;  /* 0x0000ad000c007a24 */ /* 0x000fe400078e0200 */
[----:B------:R1:W-:Y:S02]  /*18d0*/  @!P2 LDGSTS.E.BYPASS.LTC128B.128 [R203+0x17100], [R2.64], !P3 ;  /* 0x1710000002cbafae */ /* 0x0003e4000d901d46 */
[----:B------:R-:W-:Y:S02]  /*18e0*/  IMAD.IADD R226, R223, 0x1, R0 ;  /* 0x00000001dfe27824 */ /* 0x000fe400078e0200 */
[----:B------:R-:W0:Y:S01]  /*18f0*/  LDGDEPBAR ;  /* 0x00000000000079af */ /* 0x000e220000000000 */
[----:B------:R-:W-:Y:S03]  /*1900*/  WARPSYNC 0xffffffff ;  /* 0xffffffff00007948 */ /* 0x000fe60003800000 */
[----:B------:R-:W-:Y:S01]  /*1910*/  IMAD.MOV.U32 R0, RZ, RZ, c[0x0][0x2b8] ;  /* 0x0000ae00ff007624 */ /* 0x000fe200078e00ff */
[----:B------:R-:W-:Y:S01]  /*1920*/  BAR.SYNC.DEFER_BLOCKING 0x0 ;  /* 0x0000000000007b1d */ /* 0x000fe20000010000 */
[----:B------:R-:W-:-:S02]  /*1930*/  IMAD.MOV.U32 R16, RZ, RZ, c[0x0][0x2ac] ;  /* 0x0000ab00ff107624 */ /* 0x000fc400078e00ff */
[----:B-1----:R-:W-:Y:S01]  /*1940*/  IMAD R2, R213, 0x40, R216 ;  /* 0x00000040d5027824 */ /* 0x002fe200078e02d8 */
[----:B------:R-:W-:Y:S01]  /*1950*/  ISETP.NE.AND P3, PT, R0, 0x1, PT ;  /* 0x000000010000780c */ /* 0x000fe20003f65270 */
[----:B------:R-:W-:Y:S02]  /*1960*/  IMAD R16, R16, c[0x0][0x1d0], RZ ;  /* 0x0000740010107a24 */ /* 0x000fe400078e02ff */
[----:B------:R-:W-:Y:S01]  /*1970*/  IMAD.MOV.U32 R202, RZ, RZ, RZ ;  /* 0x000000ffffca7224 */ /* 0x000fe200078e00ff */
[----:B------:R-:W-:-:S04]  /*1980*/  IADD3 R2, R2, -0x40, RZ ;  /* 0xffffffc002027810 */ /* 0x000fc80007ffe0ff */
[C---:B------:R-:W-:Y:S02]  /*1990*/  ISETP.GE.AND P1, PT, R2.reuse, R16, PT ;  /* 0x000000100200720c */ /* 0x040fe40003f26270 */
[----:B------:R-:W-:Y:S02]  /*19a0*/  IADD3 R2, R2, R220, RZ ;  /* 0x000000dc02027210 */ /* 0x000fe40007ffe0ff */
[----:B------:R-:W-:-:S03]  /*19b0*/  ISETP.GT.OR P1, PT, R216, 0x3f, P1 ;  /* 0x0000003fd800780c */ /* 0x000fc60000f24670 */
[----:B------:R-:W-:-:S04]  /*19c0*/  @P3 IMAD.HI.U32 R3, R2, c[0x0][0x2bc], RZ ;  /* 0x0000af0002033a27 */ /* 0x000fc800078e00ff */
[----:B------:R-:W-:Y:S01]  /*19d0*/  IMAD.MOV.U32 R0, RZ, RZ, R2 ;  /* 0x000000ffff007224 */ /* 0x000fe200078e0002 */
[----:B------:R-:W-:-:S05]  /*19e0*/  @P3 SHF.R.U32.HI R0, RZ, c[0x0][0x2c0], R3 ;  /* 0x0000b000ff003a19 */ /* 0x000fca0000011603 */
[----:B------:R-:W-:-:S04]  /*19f0*/  @!P1 IADD3 R3, P0, R0, R222, RZ ;  /* 0x000000de00039210 */ /* 0x000fc80007f1e0ff */
[----:B------:R-:W-:Y:S02]  /*1a00*/  @!P1 LEA.HI.X.SX32 R5, R0, R226, 0x1, P0 ;  /* 0x000000e200059211 */ /* 0x000fe400000f0eff */
[----:B------:R-:W-:-:S04]  /*1a10*/  @!P1 LEA R4, P0, R3, c[0x0][0x2a0], 0x2 ;  /* 0x0000a80003049a11 */ /* 0x000fc800078010ff */
[----:B------:R-:W-:-:S05]  /*1a20*/  @!P1 LEA.HI.X R5, R3, c[0x0][0x2a4], R5, 0x2, P0 ;  /* 0x0000a90003059a11 */ /* 0x000fca00000f1405 */
[----:B------:R1:W2:Y:S01]  /*1a30*/  @!P1 LDG.E R202, [R4.64] ;  /* 0x0000000604ca9981 */ /* 0x0002a2000c1e1900 */
[----:B------:R-:W-:Y:S01]  /*1a40*/  IADD3 R0, -R0, RZ, RZ ;  /* 0x000000ff00007210 */ /* 0x000fe20007ffe1ff */
[C---:B------:R-:W-:Y:S01]  /*1a50*/  IMAD.WIDE.U32 R218, R231.reuse, c[0x0][0x1e8], RZ ;  /* 0x00007a00e7da7a25 */ /* 0x040fe200078e00ff */
[----:B------:R-:W-:Y:S01]  /*1a60*/  SHF.L.U64.HI R100, R206, 0x1, R20 ;  /* 0x00000001ce647819 */ /* 0x000fe20000010214 */
[----:B------:R-:W-:Y:S01]  /*1a70*/  BSSY B0, `(.L_x_595) ;  /* 0x000019e000007945 */ /* 0x000fe20003800000 */
[----:B------:R-:W-:Y:S01]  /*1a80*/  SHF.L.U32 R107, R208, 0x1, RZ ;  /* 0x00000001d06b7819 */ /* 0x000fe200000006ff */
[----:B------:R-:W-:Y:S01]  /*1a90*/  IMAD R205, R0, c[0x0][0x2b8], R2 ;  /* 0x0000ae0000cd7a24 */ /* 0x000fe200078e0202 */
[----:B------:R-:W-:Y:S01]  /*1aa0*/  IADD3 R103, R184, 0x20, RZ ;  /* 0x00000020b8677810 */ /* 0x000fe20007ffe0ff */
[----:B------:R-:W-:Y:S01]  /*1ab0*/  IMAD.WIDE.U32 R224, R231, c[0x0][0x210], RZ ;  /* 0x00008400e7e07a25 */ /* 0x000fe200078e00ff */
[----:B------:R-:W-:Y:S02]  /*1ac0*/  SHF.L.U64.HI R102, R208, 0x1, R11 ;  /* 0x00000001d0667819 */ /* 0x000fe4000001020b */
[----:B------:R-:W-:Y:S01]  /*1ad0*/  SHF.R.S32.HI R9, RZ, 0x1f, R205 ;  /* 0x0000001fff097819 */ /* 0x000fe200000114cd */
[----:B------:R-:W-:Y:S01]  /*1ae0*/  IMAD.WIDE.U32 R2, R205, c[0x0][0x1e0], RZ ;  /* 0x00007800cd027a25 */ /* 0x000fe200078e00ff */
[----:B------:R-:W-:-:S03]  /*1af0*/  SHF.L.U64.HI R101, R207, 0x1, R15 ;  /* 0x00000001cf657819 */ /* 0x000fc6000001020f */
[----:B------:R-:W-:Y:S02]  /*1b00*/  IMAD R0, R9, c[0x0][0x1e0], RZ ;  /* 0x0000780009007a24 */ /* 0x000fe400078e02ff */
[----:B------:R-:W-:Y:S02]  /*1b10*/  IMAD.SHL.U32 R105, R206, 0x2, RZ ;  /* 0x00000002ce697824 */ /* 0x000fe400078e00ff */
[----:B------:R-:W-:Y:S02]  /*1b20*/  IMAD R0, R205, c[0x0][0x1e4], R0 ;  /* 0x00007900cd007a24 */ /* 0x000fe400078e0200 */
[----:B------:R-:W-:Y:S02]  /*1b30*/  IMAD.SHL.U32 R106, R207, 0x2, RZ ;  /* 0x00000002cf6a7824 */ /* 0x000fe400078e00ff */
[----:B------:R-:W-:Y:S01]  /*1b40*/  IMAD.IADD R3, R3, 0x1, R0 ;  /* 0x0000000103037824 */ /* 0x000fe200078e0200 */
[----:B-1----:R-:W-:Y:S01]  /*1b50*/  LEA R5, R213, 0xffffffc0, 0x6 ;  /* 0xffffffc0d5057811 */ /* 0x002fe200078e30ff */
[----:B------:R-:W-:-:S03]  /*1b60*/  IMAD R0, R14, c[0x0][0x1e8], RZ ;  /* 0x00007a000e007a24 */ /* 0x000fc600078e02ff */
[----:B------:R-:W-:Y:S01]  /*1b70*/  IADD3 R104, R16, -R5, RZ ;  /* 0x8000000510687210 */ /* 0x000fe20007ffe0ff */
[----:B------:R-:W-:-:S04]  /*1b80*/  IMAD R0, R231, c[0x0][0x1ec], R0 ;  /* 0x00007b00e7007a24 */ /* 0x000fc800078e0200 */
[----:B------:R-:W-:Y:S02]  /*1b90*/  IMAD.IADD R221, R219, 0x1, R0 ;  /* 0x00000001dbdd7824 */ /* 0x000fe400078e0200 */
[----:B------:R-:W-:-:S05]  /*1ba0*/  IMAD.IADD R13, R104, 0x1, -R229 ;  /* 0x00000001680d7824 */ /* 0x000fca00078e0ae5 */
[C---:B------:R-:W-:Y:S02]  /*1bb0*/  ISETP.GE.AND P2, PT, R13.reuse, 0x1, PT ;  /* 0x000000010d00780c */ /* 0x040fe40003f46270 */
[----:B------:R-:W-:-:S11]  /*1bc0*/  ISETP.GE.AND P6, PT, R13, 0x21, PT ;  /* 0x000000210d00780c */ /* 0x000fd60003fc6270 */
[----:B------:R-:W-:Y:S02]  /*1bd0*/  @P2 ISETP.GE.AND P1, PT, R206, c[0x0][0x1d4], PT ;  /* 0x00007500ce002a0c */ /* 0x000fe40003f26270 */
[----:B------:R-:W-:Y:S02]  /*1be0*/  @P2 ISETP.GE.AND P5, PT, R207, c[0x0][0x1d4], PT ;  /* 0x00007500cf002a0c */ /* 0x000fe40003fa6270 */
[----:B--2---:R-:W-:Y:S01]  /*1bf0*/  SHF.R.S32.HI R10, RZ, 0x1f, R202 ;  /* 0x0000001fff0a7819 */ /* 0x004fe200000114ca */
[----:B------:R-:W-:-:S04]  /*1c00*/  IMAD.WIDE.U32 R2, R202, c[0x0][0x1f0], R2 ;  /* 0x00007c00ca027a25 */ /* 0x000fc800078e0002 */
[----:B------:R-:W-:Y:S01]  /*1c10*/  IMAD R4, R10, c[0x0][0x1f0], RZ ;  /* 0x00007c000a047a24 */ /* 0x000fe200078e02ff */
[----:B------:R-:W-:-:S03]  /*1c20*/  IADD3 R0, P0, R2, R218, RZ ;  /* 0x000000da02007210 */ /* 0x000fc60007f1e0ff */
[----:B------:R-:W-:-:S05]  /*1c30*/  IMAD R4, R202, c[0x0][0x1f4], R4 ;  /* 0x00007d00ca047a24 */ /* 0x000fca00078e0204 */
[----:B------:R-:W-:Y:S02]  /*1c40*/  IADD3.X R2, R221, R3, R4, P0, !PT ;  /* 0x00000003dd027210 */ /* 0x000fe400007fe404 */
[----:B------:R-:W-:-:S04]  /*1c50*/  LEA R3, P0, R0, c[0x0][0x1c8], 0x1 ;  /* 0x0000720000037a11 */ /* 0x000fc800078008ff */
[----:B------:R-:W-:Y:S02]  /*1c60*/  LEA.HI.X R8, R0, c[0x0][0x1cc], R2, 0x1, P0 ;  /* 0x0000730000087a11 */ /* 0x000fe400000f0c02 */
[----:B------:R-:W1:Y:S04]  /*1c70*/  SHFL.IDX PT, R0, R3, RZ, 0x181f ;  /* 0x00181fff03007589 */ /* 0x000e6800000e0000 */
[----:B------:R-:W2:Y:S04]  /*1c80*/  SHFL.IDX PT, R2, R8, RZ, 0x181f ;  /* 0x00181fff08027589 */ /* 0x000ea800000e0000 */
[----:B------:R-:W3:Y:S04]  /*1c90*/  SHFL.IDX PT, R3, R3, 0x1, 0x181f ;  /* 0x00381f0003037f89 */ /* 0x000ee800000e0000 */
[----:B------:R-:W4:Y:S01]  /*1ca0*/  SHFL.IDX PT, R8, R8, 0x1, 0x181f ;  /* 0x00381f0008087f89 */ /* 0x000f2200000e0000 */
[----:B-1----:R-:W-:-:S04]  /*1cb0*/  @P2 LEA R4, P0, R206, R0, 0x1 ;  /* 0x00000000ce042211 */ /* 0x002fc800078008ff */
[----:B--2---:R-:W-:Y:S02]  /*1cc0*/  @P2 LEA.HI.X R5, R206, R2, R20, 0x1, P0 ;  /* 0x00000002ce052211 */ /* 0x004fe400000f0c14 */
[----:B------:R-:W-:-:S03]  /*1cd0*/  @P2 LEA R6, P0, R207, R0, 0x1 ;  /* 0x00000000cf062211 */ /* 0x000fc600078008ff */
[----:B------:R1:W-:Y:S01]  /*1ce0*/  @P2 LDGSTS.E.BYPASS.LTC128B.128 [R203+0x6100], [R4.64], !P1 ;  /* 0x0610000004cb2fae */ /* 0x0003e2000c901d46 */
[----:B------:R-:W-:Y:S02]  /*1cf0*/  @P2 ISETP.GE.AND P1, PT, R208, c[0x0][0x1d4], PT ;  /* 0x00007500d0002a0c */ /* 0x000fe40003f26270 */
[----:B------:R-:W-:-:S05]  /*1d00*/  @P2 LEA.HI.X R7, R207, R2, R15, 0x1, P0 ;  /* 0x00000002cf072211 */ /* 0x000fca00000f0c0f */
[----:B------:R3:W-:Y:S01]  /*1d10*/  @P2 LDGSTS.E.BYPASS.LTC128B.128 [R203+0x8100], [R6.64], !P5 ;  /* 0x0810000006cb2fae */ /* 0x0007e2000e901d46 */
[----:B-1----:R-:W-:Y:S01]  /*1d20*/  @P2 LEA R4, P0, R208, R0, 0x1 ;  /* 0x00000000d0042211 */ /* 0x002fe200078008ff */
[----:B------:R-:W-:-:S03]  /*1d30*/  IMAD R0, R9, c[0x0][0x208], RZ ;  /* 0x0000820009007a24 */ /* 0x000fc600078e02ff */
[----:B------:R-:W-:Y:S01]  /*1d40*/  @P2 LEA.HI.X R5, R208, R2, R11, 0x1, P0 ;  /* 0x00000002d0052211 */ /* 0x000fe200000f0c0b */
[----:B------:R-:W-:Y:S01]  /*1d50*/  IMAD R0, R205, c[0x0][0x20c], R0 ;  /* 0x00008300cd007a24 */ /* 0x000fe200078e0200 */
[----:B---3--:R-:W-:-:S03]  /*1d60*/  @P6 LEA R6, P0, R206, R3, 0x1 ;  /* 0x00000003ce066211 */ /* 0x008fc600078008ff */
[----:B------:R1:W-:Y:S01]  /*1d70*/  @P2 LDGSTS.E.BYPASS.LTC128B.128 [R203+0xa100], [R4.64], !P1 ;  /* 0x0a10000004cb2fae */ /* 0x0003e2000c901d46 */
[C---:B------:R-:W-:Y:S02]  /*1d80*/  @P6 ISETP.GE.AND P2, PT, R206.reuse, c[0x0][0x1d4], PT ;  /* 0x00007500ce006a0c */ /* 0x040fe40003f46270 */
[----:B------:R-:W-:Y:S02]  /*1d90*/  @P6 ISETP.GE.AND P1, PT, R207, c[0x0][0x1d4], PT ;  /* 0x00007500cf006a0c */ /* 0x000fe40003f26270 */
[----:B----4-:R-:W-:Y:S02]  /*1da0*/  @P6 LEA.HI.X R7, R206, R8, R20, 0x1, P0 ;  /* 0x00000008ce076211 */ /* 0x010fe400000f0c14 */
[----:B------:R-:W-:-:S07]  /*1db0*/  @P6 ISETP.GE.AND P0, PT, R208, c[0x0][0x1d4], PT ;  /* 0x00007500d0006a0c */ /* 0x000fce0003f06270 */
[----:B------:R2:W-:Y:S01]  /*1dc0*/  @P6 LDGSTS.E.BYPASS.LTC128B.128 [R203+0x7100], [R6.64], !P2 ;  /* 0x0710000006cb6fae */ /* 0x0005e2000d101d46 */
[----:B-1----:R-:W-:-:S04]  /*1dd0*/  @P6 LEA R4, P5, R207, R3, 0x1 ;  /* 0x00000003cf046211 */ /* 0x002fc800078a08ff */
[----:B------:R-:W-:Y:S02]  /*1de0*/  @P6 LEA.HI.X R5, R207, R8, R15, 0x1, P5 ;  /* 0x00000008cf056211 */ /* 0x000fe400028f0c0f */
[----:B------:R-:W-:-:S03]  /*1df0*/  @P6 LEA R2, P5, R208, R3, 0x1 ;  /* 0x00000003d0026211 */ /* 0x000fc600078a08ff */
[----:B------:R2:W-:Y:S01]  /*1e00*/  @P6 LDGSTS.E.BYPASS.LTC128B.128 [R203+0x9100], [R4.64], !P1 ;  /* 0x0910000004cb6fae */ /* 0x0005e2000c901d46 */
[----:B------:R-:W-:Y:S01]  /*1e10*/  @P6 LEA.HI.X R3, R208, R8, R11, 0x1, P5 ;  /* 0x00000008d0036211 */ /* 0x000fe200028f0c0b */
[----:B------:R-:W-:-:S04]  /*1e20*/  IMAD R8, R10, c[0x0][0x218], RZ ;  /* 0x000086000a087a24 */ /* 0x000fc800078e02ff */
[----:B------:R1:W-:Y:S01]  /*1e30*/  @P6 LDGSTS.E.BYPASS.LTC128B.128 [R203+0xb100], [R2.64], !P0 ;  /* 0x0b10000002cb6fae */ /* 0x0003e2000c101d46 */
[----:B------:R-:W-:-:S03]  /*1e40*/  IMAD R8, R202, c[0x0][0x21c], R8 ;  /* 0x00008700ca087a24 */ /* 0x000fc600078e0208 */
[----:B------:R-:W0:Y:S01]  /*1e50*/  LDGDEPBAR ;  /* 0x00000000000079af */ /* 0x000e220000000000 */
[----:B-1----:R-:W-:Y:S01]  /*1e60*/  IMAD.WIDE.U32 R2, R205, c[0x0][0x208], RZ ;  /* 0x00008200cd027a25 */ /* 0x002fe200078e00ff */
[----:B------:R-:W-:-:S04]  /*1e70*/  DEPBAR.LE SB0, 0x1 ;  /* 0x000080400000791a */ /* 0x000fc80000000000 */
[----:B------:R-:W-:-:S04]  /*1e80*/  DEPBAR.LE SB0, 0x0 ;  /* 0x000080000000791a */ /* 0x000fc80000000000 */
[----:B------:R-:W-:Y:S01]  /*1e90*/  BAR.SYNC.DEFER_BLOCKING 0x0 ;  /* 0x0000000000007b1d */ /* 0x000fe20000010000 */
[----:B------:R-:W-:Y:S02]  /*1ea0*/  IMAD.IADD R3, R3, 0x1, R0 ;  /* 0x0000000103037824 */ /* 0x000fe400078e0200 */
[----:B------:R-:W-:Y:S02]  /*1eb0*/  IMAD R0, R14, c[0x0][0x210], RZ ;  /* 0x000084000e007a24 */ /* 0x000fe400078e02ff */
[----:B------:R-:W-:-:S04]  /*1ec0*/  IMAD.WIDE.U32 R2, R202, c[0x0][0x218], R2 ;  /* 0x00008600ca027a25 */ /* 0x000fc800078e0002 */
[----:B------:R-:W-:-:S05]  /*1ed0*/  IMAD R0, R231, c[0x0][0x214], R0 ;  /* 0x00008500e7007a24 */ /* 0x000fca00078e0200 */
[----:B------:R-:W-:Y:S02]  /*1ee0*/  IADD3 R227, R225, R0, RZ ;  /* 0x00000000e1e37210 */ /* 0x000fe40007ffe0ff */
[----:B------:R-:W-:-:S04]  /*1ef0*/  IADD3 R0, P0, R2, R224, RZ ;  /* 0x000000e002007210 */ /* 0x000fc80007f1e0ff */
[----:B------:R-:W-:Y:S02]  /*1f00*/  IADD3.X R3, R227, R3, R8, P0, !PT ;  /* 0x00000003e3037210 */ /* 0x000fe400007fe408 */
[C---:B------:R-:W-:Y:S01]  /*1f10*/  LEA R2, P0, R0.reuse, c[0x0][0x1f8], 0x1 ;  /* 0x00007e0000027a11 */ /* 0x040fe200078008ff */
[----:B--2---:R-:W-:Y:S03]  /*1f20*/  LDSM.16.M88.4 R4, [R197] ;  /* 0x00000000c504783b */ /* 0x004fe60000000200 */
[----:B------:R-:W-:Y:S01]  /*1f30*/  LEA.HI.X R8, R0, c[0x0][0x1fc], R3, 0x1, P0 ;  /* 0x00007f0000087a11 */ /* 0x000fe200000f0c03 */
[----:B------:R-:W-:Y:S01]  /*1f40*/  LDSM.16.M88.4 R16, [R184] ;  /* 0x00000000b810783b */ /* 0x000fe20000000200 */
[----:B------:R-:W-:Y:S02]  /*1f50*/  R2P PR, R217, 0x6 ;  /* 0x00000006d9007804 */ /* 0x000fe40000000000 */
[----:B------:R-:W-:Y:S01]  /*1f60*/  ISETP.GE.AND P5, PT, R206, c[0x0][0x1d4], PT ;  /* 0x00007500ce007a0c */ /* 0x000fe20003fa6270 */
[----:B------:R-:W1:Y:S04]  /*1f70*/  SHFL.IDX PT, R0, R2, RZ, 0x181f ;  /* 0x00181fff02007589 */ /* 0x000e6800000e0000 */
[----:B------:R-:W2:Y:S04]  /*1f80*/  SHFL.IDX PT, R3, R8, RZ, 0x181f ;  /* 0x00181fff08037589 */ /* 0x000ea800000e0000 */
[----:B------:R-:W3:Y:S02]  /*1f90*/  SHFL.IDX PT, R2, R2, 0x1, 0x181f ;  /* 0x00381f0002027f89 */ /* 0x000ee400000e0000 */
[----:B------:R-:W-:-:S02]  /*1fa0*/  @P1 IADD3 R103, R184, -0x20, RZ ;  /* 0xffffffe0b8671810 */ /* 0x000fc40007ffe0ff */
[----:B------:R-:W-:Y:S04]  /*1fb0*/  LDSM.16.M88.4 R40, [R184+0x800] ;  /* 0x00080000b828783b */ /* 0x000fe80000000200 */
[----:B------:R-:W4:Y:S04]  /*1fc0*/  SHFL.IDX PT, R12, R8, 0x1, 0x181f ;  /* 0x00381f00080c7f89 */ /* 0x000f2800000e0000 */
[----:B------:R-:W5:Y:S01]  /*1fd0*/  LDSM.16.M88.4 R32, [R184+0x1000] ;  /* 0x00100000b820783b */ /* 0x000f620000000200 */
[----:B-1----:R-:W-:-:S03]  /*1fe0*/  IADD3 R14, P1, R0, R107, RZ ;  /* 0x0000006b000e7210 */ /* 0x002fc60007f3e0ff */
[----:B------:R-:W1:Y:S01]  /*1ff0*/  LDSM.16.M88.4 R24, [R184+0x1800] ;  /* 0x00180000b818783b */ /* 0x000e620000000200 */
[----:B--2---:R-:W-:-:S03]  /*2000*/  IADD3.X R15, R3, R102, RZ, P1, !PT ;  /* 0x00000066030f7210 */ /* 0x004fc60000ffe4ff */
[----:B------:R-:W-:Y:S01]  /*2010*/  LDSM.16.M88.4 R8, [R198] ;  /* 0x00000000c608783b */ /* 0x000fe20000000200 */
[----:B---3--:R-:W-:-:S03]  /*2020*/  IADD3 R20, P1, R2, R106, RZ ;  /* 0x0000006a02147210 */ /* 0x008fc60007f3e0ff */
[----:B------:R-:W2:Y:S01]  /*2030*/  LDSM.16.M88.4 R36, [R103] ;  /* 0x000000006724783b */ /* 0x000ea20000000200 */
[----:B------:R-:W-:Y:S03]  /*2040*/  HMMA.16816.F32.BF16 R44, R4, R18, RZ ;  /* 0x00000012042c723c */ /* 0x000fe600000418ff */
[----:B------:R-:W-:Y:S01]  /*2050*/  LDSM.16.M88.4 R72, [R103+0x1000] ;  /* 0x001000006748783b */ /* 0x000fe20000000200 */
[----:B----4-:R-:W-:-:S03]  /*2060*/  IMAD.X R21, R12, 0x1, R101, P1 ;  /* 0x000000010c157824 */ /* 0x010fc600008e0665 */
[----:B------:R-:W-:Y:S01]  /*2070*/  LDSM.16.M88.4 R88, [R103+0x1800] ;  /* 0x001800006758783b */ /* 0x000fe20000000200 */
[-C--:B------:R-:W-:Y:S01]  /*2080*/  IADD3 R18, P0, R0, R105.reuse, RZ ;  /* 0x0000006900127210 */ /* 0x080fe20007f1e0ff */
[C---:B------:R-:W-:Y:S04]  /*2090*/  HMMA.16816.F32.BF16 R28, R4.reuse, R16, RZ ;  /* 0x00000010041c723c */ /* 0x040fe800000418ff */
[--C-:B------:R-:W-:Y:S01]  /*20a0*/  IMAD.X R19, R3, 0x1, R100.reuse, P0 ;  /* 0x0000000103137824 */ /* 0x100fe200000e0664 */
[----:B------:R-:W-:Y:S02]  /*20b0*/  IADD3 R22, P0, R2, R105, RZ ;  /* 0x0000006902167210 */ /* 0x000fe40007f1e0ff */
[----:B------:R-:W-:Y:S01]  /*20c0*/  IADD3 R16, P6, R0, R106, RZ ;  /* 0x0000006a00107210 */ /* 0x000fe20007fde0ff */
[----:B------:R-:W-:Y:S01]  /*20d0*/  HMMA.16816.F32.BF16 R48, R4, R40, RZ ;  /* 0x000000280430723c */ /* 0x000fe200000418ff */
[----:B------:R-:W-:Y:S01]  /*20e0*/  MOV R0, 0x40 ;  /* 0x0000004000007802 */ /* 0x000fe20000000f00 */
[----:B------:R-:W-:Y:S01]  /*20f0*/  IMAD.X R23, R12, 0x1, R100, P0 ;  /* 0x000000010c177824 */ /* 0x000fe200000e0664 */
[----:B------:R-:W-:Y:S01]  /*2100*/  ISETP.LT.OR P0, PT, R13, 0x1, P5 ;  /* 0x000000010d00780c */ /* 0x000fe20002f01670 */
[----:B------:R-:W-:Y:S01]  /*2110*/  IMAD.X R17, R3, 0x1, R101, P6 ;  /* 0x0000000103117824 */ /* 0x000fe200030e0665 */
[----:B------:R-:W-:-:S02]  /*2120*/  ISETP.GE.AND P6, PT, R207, c[0x0][0x1d4], PT ;  /* 0x00007500cf007a0c */ /* 0x000fc40003fc6270 */
[C---:B------:R-:W-:Y:S01]  /*2130*/  ISETP.LT.OR P5, PT, R13.reuse, 0x21, P5 ;  /* 0x000000210d00780c */ /* 0x040fe20002fa1670 */
[----:B------:R-:W-:Y:S01]  /*2140*/  HMMA.16816.F32.BF16 R52, R4, R42, RZ ;  /* 0x0000002a0434723c */ /* 0x000fe200000418ff */
[C---:B------:R-:W-:Y:S01]  /*2150*/  ISETP.LT.OR P1, PT, R13.reuse, 0x1, P6 ;  /* 0x000000010d00780c */ /* 0x040fe20003721670 */
[----:B------:R-:W3:Y:S01]  /*2160*/  LDSM.16.M88.4 R40, [R103+0x800] ;  /* 0x000800006728783b */ /* 0x000ee20000000200 */
[----:B------:R-:W-:Y:S02]  /*2170*/  ISETP.LT.OR P6, PT, R13, 0x21, P6 ;  /* 0x000000210d00780c */ /* 0x000fe400037c1670 */
[----:B------:R-:W-:-:S03]  /*2180*/  SEL R0, R0, 0xffffffc0, !P2 ;  /* 0xffffffc000007807 */ /* 0x000fc60005000000 */
[----:B------:R-:W-:Y:S01]  /*2190*/  @!PT LDS RZ, [RZ] ;  /* 0x00000000fffff984 */ /* 0x000fe20000000800 */
[----:B------:R-:W-:Y:S01]  /*21a0*/  @!PT LDS RZ, [RZ] ;  /* 0x00000000fffff984 */ /* 0x000fe20000000800 */
[----:B------:R-:W-:Y:S01]  /*21b0*/  @!PT LDS RZ, [RZ] ;  /* 0x00000000fffff984 */ /* 0x000fe20000000800 */
[----:B------:R4:W-:Y:S01]  /*21c0*/  LDGSTS.E.BYPASS.LTC128B.128 [R203+0x100], [R18.64], !P0 ;  /* 0x0010000012cb7fae */ /* 0x0009e2000c101d46 */
[----:B------:R-:W-:Y:S01]  /*21d0*/  ISETP.GE.AND P0, PT, R208, c[0x0][0x1d4], PT ;  /* 0x00007500d0007a0c */ /* 0x000fe20003f06270 */
[----:B------:R-:W-:Y:S01]  /*21e0*/  IMAD.IADD R186, R184, 0x1, R0 ;  /* 0x00000001b8ba7824 */ /* 0x000fe200078e0200 */
[C---:B-----5:R-:W-:Y:S03]  /*21f0*/  HMMA.16816.F32.BF16 R56, R4.reuse, R32, RZ ;  /* 0x000000200438723c */ /* 0x060fe600000418ff */
[----:B------:R4:W-:Y:S01]  /*2200*/  LDGSTS.E.BYPASS.LTC128B.128 [R203+0x2100], [R16.64], !P1 ;  /* 0x0210000010cb7fae */ /* 0x0009e2000c901d46 */
[C---:B------:R-:W-:Y:S02]  /*2210*/  ISETP.LT.OR P1, PT, R13.reuse, 0x1, P0 ;  /* 0x000000010d00780c */ /* 0x040fe40000721670 */
[----:B------:R-:W-:Y:S02]  /*2220*/  ISETP.LT.OR P0, PT, R13, 0x21, P0 ;  /* 0x000000210d00780c */ /* 0x000fe40000701670 */
[C---:B------:R-:W-:Y:S08]  /*2230*/  HMMA.16816.F32.BF16 R68, R4.reuse, R34, RZ ;  /* 0x000000220444723c */ /* 0x040ff000000418ff */
[----:B-1----:R-:W-:Y:S01]  /*2240*/  HMMA.16816.F32.BF16 R76, R4, R24, RZ ;  /* 0x00000018044c723c */ /* 0x002fe200000418ff */
[----:B------:R1:W-:Y:S01]  /*2250*/  LDGSTS.E.BYPASS.LTC128B.128 [R203+0x4100], [R14.64], !P1 ;  /* 0x041000000ecb7fae */ /* 0x0003e2000c901d46 */
[----:B------:R-:W-:-:S03]  /*2260*/  IADD3 R2, P1, R2, R107, RZ ;  /* 0x0000006b02027210 */ /* 0x000fc60007f3e0ff */
[----:B------:R5:W-:Y:S02]  /*2270*/  LDGSTS.E.BYPASS.LTC128B.128 [R203+0x1100], [R22.64], !P5 ;  /* 0x0110000016cb7fae */ /* 0x000be4000e901d46 */
[----:B------:R-:W-:Y:S01]  /*2280*/  IMAD.X R3, R12, 0x1, R102, P1 ;  /* 0x000000010c037824 */ /* 0x000fe200008e0666 */
[----:B------:R-:W-:Y:S01]  /*2290*/  HMMA.16816.F32.BF16 R64, R4, R26, RZ ;  /* 0x0000001a0440723c */ /* 0x000fe200000418ff */
[----:B------:R5:W-:Y:S01]  /*22a0*/  LDGSTS.E.BYPASS.LTC128B.128 [R203+0x3100], [R20.64], !P6 ;  /* 0x0310000014cb7fae */ /* 0x000be2000f101d46 */
[----:B------:R-:W-:-:S03]  /*22b0*/  ISETP.GT.AND P1, PT, R216, 0x3f, PT ;  /* 0x0000003fd800780c */ /* 0x000fc60003f24270 */
[----:B------:R5:W-:Y:S01]  /*22c0*/  LDGSTS.E.BYPASS.LTC128B.128 [R203+0x5100], [R2.64], !P0 ;  /* 0x0510000002cb7fae */ /* 0x000be2000c101d46 */
[----:B------:R-:W-:Y:S02]  /*22d0*/  ISETP.GE.AND P0, PT, R213, 0x2, PT ;  /* 0x00000002d500780c */ /* 0x000fe40003f06270 */
[C---:B--2---:R-:W-:Y:S01]  /*22e0*/  HMMA.16816.F32.BF16 R28, R8.reuse, R36, R28 ;  /* 0x00000024081c723c */ /* 0x044fe2000004181c */
[----:B------:R-:W-:Y:S04]  /*22f0*/  LDSM.16.M88.4 R4, [R200] ;  /* 0x00000000c804783b */ /* 0x000fe80000000200 */
[----:B------:R-:W-:Y:S03]  /*2300*/  LDSM.16.M88.4 R60, [R186+0x800] ;  /* 0x00080000ba3c783b */ /* 0x000fe60000000200 */
[C---:B------:R-:W-:Y:S01]  /*2310*/  HMMA.16816.F32.BF16 R24, R8.reuse, R38, R44 ;  /* 0x000000260818723c */ /* 0x040fe2000004182c */
[----:B------:R-:W-:Y:S04]  /*2320*/  LDSM.16.M88.4 R80, [R186+0x1000] ;  /* 0x00100000ba50783b */ /* 0x000fe80000000200 */
[----:B-1----:R-:W1:Y:S03]  /*2330*/  LDSM.16.M88.4 R12, [R186] ;  /* 0x00000000ba0c783b */ /* 0x002e660000000200 */
[----:B---3--:R-:W-:Y:S01]  /*2340*/  HMMA.16816.F32.BF16 R32, R8, R40, R48 ;  /* 0x000000280820723c */ /* 0x008fe20000041830 */
[----:B----4-:R-:W-:Y:S04]  /*2350*/  LDSM.16.M88.4 R16, [R199] ;  /* 0x00000000c710783b */ /* 0x010fe80000000200 */
[----:B------:R-:W0:Y:S01]  /*2360*/  LDGDEPBAR ;  /* 0x00000000000079af */ /* 0x000e220000000000 */
[----:B-----5:R-:W-:-:S02]  /*2370*/  IADD3 R2, R103, 0x4000, RZ ;  /* 0x0000400067027810 */ /* 0x020fc40007ffe0ff */
[----:B------:R-:W-:Y:S02]  /*2380*/  HMMA.16816.F32.BF16 R36, R8, R42, R52 ;  /* 0x0000002a0824723c */ /* 0x000fe40000041834 */
[----:B------:R-:W-:-:S06]  /*2390*/  IADD3 R185, R2, R0, RZ ;  /* 0x0000000002b97210 */ /* 0x000fcc0007ffe0ff */
[C---:B------:R-:W-:Y:S01]  /*23a0*/  HMMA.16816.F32.BF16 R40, R8.reuse, R72, R56 ;  /* 0x000000480828723c */ /* 0x040fe20000041838 */
[----:B------:R-:W2:Y:S04]  /*23b0*/  LDSM.16.M88.4 R56, [R186+0x1800] ;  /* 0x00180000ba38783b */ /* 0x000ea80000000200 */
[----:B------:R-:W3:Y:S03]  /*23c0*/  LDSM.16.M88.4 R84, [R185+-0x4000] ;  /* 0xffc00000b954783b */ /* 0x000ee60000000200 */
[C---:B------:R-:W-:Y:S01]  /*23d0*/  HMMA.16816.F32.BF16 R48, R8.reuse, R74, R68 ;  /* 0x0000004a0830723c */ /* 0x040fe20000041844 */
[----:B------:R-:W4:Y:S04]  /*23e0*/  LDSM.16.M88.4 R92, [R185+-0x3800] ;  /* 0xffc80000b95c783b */ /* 0x000f280000000200 */
[----:B------:R-:W5:Y:S03]  /*23f0*/  LDSM.16.M88.4 R96, [R185+-0x3000] ;  /* 0xffd00000b960783b */ /* 0x000f660000000200 */
[C---:B------:R-:W-:Y:S01]  /*2400*/  HMMA.16816.F32.BF16 R52, R8.reuse, R88, R76 ;  /* 0x000000580834723c */ /* 0x040fe2000004184c */
[----:B------:R-:W-:Y:S04]  /*2410*/  LDSM.16.M88.4 R72, [R184+0x2800] ;  /* 0x00280000b848783b */ /* 0x000fe80000000200 */
[----:B------:R-:W-:Y:S03]  /*2420*/  LDSM.16.M88.4 R68, [R103+0x2000] ;  /* 0x002000006744783b */ /* 0x000fe60000000200 */
[----:B------:R-:W-:Y:S01]  /*2430*/  HMMA.16816.F32.BF16 R44, R8, R90, R64 ;  /* 0x0000005a082c723c */ /* 0x000fe20000041840 */
[----:B------:R-:W-:Y:S04]  /*2440*/  LDSM.16.M88.4 R64, [R184+0x2000] ;  /* 0x00200000b840783b */ /* 0x000fe80000000200 */
[----:B------:R-:W-:Y:S03]  /*2450*/  LDSM.16.M88.4 R88, [R184+0x3000] ;  /* 0x00300000b858783b */ /* 0x000fe60000000200 */
[C---:B-1----:R-:W-:Y:S01]  /*2460*/  HMMA.16816.F32.BF16 R20, R4.reuse, R12, R28 ;  /* 0x0000000c0414723c */ /* 0x042fe2000004181c */
[----:B------:R-:W-:Y:S07]  /*2470*/  LDSM.16.M88.4 R76, [R103+0x2800] ;  /* 0x00280000674c783b */ /* 0x000fee0000000200 */
[C---:B------:R-:W-:Y:S08]  /*2480*/  HMMA.16816.F32.BF16 R28, R4.reuse, R60, R32 ;  /* 0x0000003c041c723c */ /* 0x040ff00000041820 */
[C---:B------:R-:W-:Y:S01]  /*2490*/  HMMA.16816.F32.BF16 R32, R4.reuse, R62, R36 ;  /* 0x0000003e0420723c */ /* 0x040fe20000041824 */
[----:B------:R-:W1:Y:S07]  /*24a0*/  LDSM.16.M88.4 R60, [R185+-0x2800] ;  /* 0xffd80000b93c783b */ /* 0x000e6e0000000200 */
[C---:B------:R-:W-:Y:S01]  /*24b0*/  HMMA.16816.F32.BF16 R8, R4.reuse, R14, R24 ;  /* 0x0000000e0408723c */ /* 0x040fe20000041818 */
[----:B------:R-:W1:Y:S07]  /*24c0*/  LDSM.16.M88.4 R12, [R197+0x4000] ;  /* 0x00400000c50c783b */ /* 0x000e6e0000000200 */
[C---:B------:R-:W-:Y:S08]  /*24d0*/  HMMA.16816.F32.BF16 R36, R4.reuse, R80, R40 ;  /* 0x000000500424723c */ /* 0x040ff00000041828 */
[C---:B------:R-:W-:Y:S01]  /*24e0*/  HMMA.16816.F32.BF16 R48, R4.reuse, R82, R48 ;  /* 0x000000520430723c */ /* 0x040fe20000041830 */
[----:B------:R-:W-:Y:S07]  /*24f0*/  LDSM.16.M88.4 R80, [R186+0x2800] ;  /* 0x00280000ba50783b */ /* 0x000fee0000000200 */
[C---:B--2---:R-:W-:Y:S08]  /*2500*/  HMMA.16816.F32.BF16 R52, R4.reuse, R56, R52 ;  /* 0x000000380434723c */ /* 0x044ff00000041834 */
[----:B------:R-:W-:Y:S01]  /*2510*/  HMMA.16816.F32.BF16 R40, R4, R58, R44 ;  /* 0x0000003a0428723c */ /* 0x000fe2000004182c */
[----:B------:R-:W2:Y:S07]  /*2520*/  LDSM.16.M88.4 R56, [R184+0x3800] ;  /* 0x00380000b838783b */ /* 0x000eae0000000200 */
[C---:B---3--:R-:W-:Y:S08]  /*2530*/  HMMA.16816.F32.BF16 R24, R16.reuse, R84, R20 ;  /* 0x000000541018723c */ /* 0x048ff00000041814 */
[C---:B------:R-:W-:Y:S01]  /*2540*/  HMMA.16816.F32.BF16 R20, R16.reuse, R86, R8 ;  /* 0x000000561014723c */ /* 0x040fe20000041808 */
[----:B------:R-:W3:Y:S04]  /*2550*/  LDSM.16.M88.4 R8, [R198+0x4000] ;  /* 0x00400000c608783b */ /* 0x000ee80000000200 */
[----:B------:R-:W-:Y:S03]  /*2560*/  LDSM.16.M88.4 R84, [R186+0x3000] ;  /* 0x00300000ba54783b */ /* 0x000fe60000000200 */
[C---:B----4-:R-:W-:Y:S08]  /*2570*/  HMMA.16816.F32.BF16 R4, R16.reuse, R92, R28 ;  /* 0x0000005c1004723c */ /* 0x050ff0000004181c */
[C---:B------:R-:W-:Y:S01]  /*2580*/  HMMA.16816.F32.BF16 R32, R16.reuse, R94, R32 ;  /* 0x0000005e1020723c */ /* 0x040fe20000041820 */
[----:B------:R-:W4:Y:S07]  /*2590*/  LDSM.16.M88.4 R92, [R103+0x3000] ;  /* 0x00300000675c783b */ /* 0x000f2e0000000200 */
[C---:B-----5:R-:W-:Y:S08]  /*25a0*/  HMMA.16816.F32.BF16 R36, R16.reuse, R96, R36 ;  /* 0x000000601024723c */ /* 0x060ff00000041824 */
[C---:B------:R-:W-:Y:S08]  /*25b0*/  HMMA.16816.F32.BF16 R44, R16.reuse, R98, R48 ;  /* 0x00000062102c723c */ /* 0x040ff00000041830 */
[C---:B-1----:R-:W-:Y:S08]  /*25c0*/  HMMA.16816.F32.BF16 R52, R16.reuse, R60, R52 ;  /* 0x0000003c1034723c */ /* 0x042ff00000041834 */
[----:B------:R-:W-:Y:S01]  /*25d0*/  HMMA.16816.F32.BF16 R40, R16, R62, R40 ;  /* 0x0000003e1028723c */ /* 0x000fe20000041828 */
[----:B------:R-:W1:Y:S07]  /*25e0*/  LDSM.16.M88.4 R60, [R103+0x3800] ;  /* 0x00380000673c783b */ /* 0x000e6e0000000200 */
[C---:B------:R-:W-:Y:S08]  /*25f0*/  HMMA.16816.F32.BF16 R28, R12.reuse, R64, R24 ;  /* 0x000000400c1c723c */ /* 0x040ff00000041818 */
[C---:B------:R-:W-:Y:S01]  /*2600*/  HMMA.16816.F32.BF16 R24, R12.reuse, R66, R20 ;  /* 0x000000420c18723c */ /* 0x040fe20000041814 */
[----:B------:R-:W-:Y:S07]  /*2610*/  LDSM.16.M88.4 R64, [R186+0x3800] ;  /* 0x00380000ba40783b */ /* 0x000fee0000000200 */
[C---:B------:R-:W-:Y:S01]  /*2620*/  HMMA.16816.F32.BF16 R20, R12.reuse, R72, R4 ;  /* 0x000000480c14723c */ /* 0x040fe20000041804 */
[----:B------:R-:W-:Y:S07]  /*2630*/  LDSM.16.M88.4 R4, [R200+0x4000] ;  /* 0x00400000c804783b */ /* 0x000fee0000000200 */
[C---:B------:R-:W-:Y:S01]  /*2640*/  HMMA.16816.F32.BF16 R16, R12.reuse, R74, R32 ;  /* 0x0000004a0c10723c */ /* 0x040fe20000041820 */
[----:B------:R-:W5:Y:S07]  /*2650*/  LDSM.16.M88.4 R72, [R186+0x2000] ;  /* 0x00200000ba48783b */ /* 0x000f6e0000000200 */
[C---:B------:R-:W-:Y:S08]  /*2660*/  HMMA.16816.F32.BF16 R36, R12.reuse, R88, R36 ;  /* 0x000000580c24723c */ /* 0x040ff00000041824 */
[C---:B------:R-:W-:Y:S08]  /*2670*/  HMMA.16816.F32.BF16 R48, R12.reuse, R90, R44 ;  /* 0x0000005a0c30723c */ /* 0x040ff0000004182c */
[C---:B--2---:R-:W-:Y:S08]  /*2680*/  HMMA.16816.F32.BF16 R44, R12.reuse, R56, R52 ;  /* 0x000000380c2c723c */ /* 0x044ff00000041834 */
[----:B------:R-:W-:Y:S08]  /*2690*/  HMMA.16816.F32.BF16 R40, R12, R58, R40 ;  /* 0x0000003a0c28723c */ /* 0x000ff00000041828 */
[C---:B---3--:R-:W-:Y:S08]  /*26a0*/  HMMA.16816.F32.BF16 R32, R8.reuse, R68, R28 ;  /* 0x000000440820723c */ /* 0x048ff0000004181c */
[C---:B------:R-:W-:Y:S01]  /*26b0*/  HMMA.16816.F32.BF16 R28, R8.reuse, R70, R24 ;  /* 0x00000046081c723c */ /* 0x040fe20000041818 */
[----:B------:R-:W-:Y:S07]  /*26c0*/  LDSM.16.M88.4 R68, [R185+-0x2000] ;  /* 0xffe00000b944783b */ /* 0x000fee0000000200 */
[C---:B------:R-:W-:Y:S01]  /*26d0*/  HMMA.16816.F32.BF16 R24, R8.reuse, R76, R20 ;  /* 0x0000004c0818723c */ /* 0x040fe20000041814 */
[----:B------:R-:W2:Y:S07]  /*26e0*/  LDSM.16.M88.4 R20, [R199+0x4000] ;  /* 0x00400000c714783b */ /* 0x000eae0000000200 */
[C---:B------:R-:W-:Y:S01]  /*26f0*/  HMMA.16816.F32.BF16 R16, R8.reuse, R78, R16 ;  /* 0x0000004e0810723c */ /* 0x040fe20000041810 */
[----:B------:R-:W3:Y:S07]  /*2700*/  LDSM.16.M88.4 R76, [R185+-0x1800] ;  /* 0xffe80000b94c783b */ /* 0x000eee0000000200 */
[C---:B----4-:R-:W-:Y:S08]  /*2710*/  HMMA.16816.F32.BF16 R12, R8.reuse, R92, R36 ;  /* 0x0000005c080c723c */ /* 0x050ff00000041824 */
[C---:B------:R-:W-:Y:S08]  /*2720*/  HMMA.16816.F32.BF16 R56, R8.reuse, R94, R48 ;  /* 0x0000005e0838723c */ /* 0x040ff00000041830 */
[C---:B-1----:R-:W-:Y:S08]  /*2730*/  HMMA.16816.F32.BF16 R48, R8.reuse, R60, R44 ;  /* 0x0000003c0830723c */ /* 0x042ff0000004182c */
[----:B------:R-:W-:Y:S01]  /*2740*/  HMMA.16816.F32.BF16 R44, R8, R62, R40 ;  /* 0x0000003e082c723c */ /* 0x000fe20000041828 */
[----:B------:R-:W-:Y:S04]  /*2750*/  LDSM.16.M88.4 R60, [R184+0x4000] ;  /* 0x00400000b83c783b */ /* 0x000fe80000000200 */
[----:B------:R-:W-:Y:S03]  /*2760*/  LDSM.16.M88.4 R40, [R185+-0x1000] ;  /* 0xfff00000b928783b */ /* 0x000fe60000000200 */
[C---:B-----5:R-:W-:Y:S08]  /*2770*/  HMMA.16816.F32.BF16 R36, R4.reuse, R72, R32 ;  /* 0x000000480424723c */ /* 0x060ff00000041820 */
[C---:B------:R-:W-:Y:S01]  /*2780*/  HMMA.16816.F32.BF16 R52, R4.reuse, R82, R16 ;  /* 0x000000520434723c */ /* 0x040fe20000041810 */
[----:B------:R-:W1:Y:S07]  /*2790*/  LDSM.16.M88.4 R16, [R197+0x8000] ;  /* 0x00800000c510783b */ /* 0x000e6e0000000200 */
[C---:B------:R-:W-:Y:S08]  /*27a0*/  HMMA.16816.F32.BF16 R32, R4.reuse, R80, R24 ;  /* 0x000000500420723c */ /* 0x040ff00000041818 */
[C---:B------:R-:W-:Y:S01]  /*27b0*/  HMMA.16816.F32.BF16 R28, R4.reuse, R74, R28 ;  /* 0x0000004a041c723c */ /* 0x040fe2000004181c */
[----:B------:R-:W-:Y:S07]  /*27c0*/  LDSM.16.M88.4 R72, [R184+0x5800] ;  /* 0x00580000b848783b */ /* 0x000fee0000000200 */
[C---:B------:R-:W-:Y:S01]  /*27d0*/  HMMA.16816.F32.BF16 R24, R4.reuse, R84, R12 ;  /* 0x000000540418723c */ /* 0x040fe2000004180c */
[----:B------:R-:W-:Y:S07]  /*27e0*/  LDSM.16.M88.4 R12, [R198+0x8000] ;  /* 0x00800000c60c783b */ /* 0x000fee0000000200 */
[C---:B------:R-:W-:Y:S01]  /*27f0*/  HMMA.16816.F32.BF16 R8, R4.reuse, R86, R56 ;  /* 0x000000560408723c */ /* 0x040fe20000041838 */
[----:B------:R-:W4:Y:S04]  /*2800*/  LDSM.16.M88.4 R84, [R185+-0x800] ;  /* 0xfff80000b954783b */ /* 0x000f280000000200 */
[----:B------:R-:W-:Y:S03]  /*2810*/  LDSM.16.M88.4 R56, [R185] ;  /* 0x00000000b938783b */ /* 0x000fe60000000200 */
[C---:B------:R-:W-:Y:S08]  /*2820*/  HMMA.16816.F32.BF16 R48, R4.reuse, R64, R48 ;  /* 0x000000400430723c */ /* 0x040ff00000041830 */
[----:B------:R-:W-:Y:S01]  /*2830*/  HMMA.16816.F32.BF16 R92, R4, R66, R44 ;  /* 0x00000042045c723c */ /* 0x000fe2000004182c */
[----:B------:R-:W-:Y:S04]  /*2840*/  LDSM.16.M88.4 R64, [R103+0x4800] ;  /* 0x004800006740783b */ /* 0x000fe80000000200 */
[----:B------:R-:W-:Y:S03]  /*2850*/  LDSM.16.M88.4 R44, [R184+0x5000] ;  /* 0x00500000b82c783b */ /* 0x000fe60000000200 */
[C---:B--2---:R-:W-:Y:S01]  /*2860*/  HMMA.16816.F32.BF16 R4, R20.reuse, R68, R36 ;  /* 0x000000441404723c */ /* 0x044fe20000041824 */
[----:B------:R-:W2:Y:S07]  /*2870*/  LDSM.16.M88.4 R36, [R103+0x4000] ;  /* 0x004000006724783b */ /* 0x000eae0000000200 */
[C---:B------:R-:W-:Y:S08]  /*2880*/  HMMA.16816.F32.BF16 R28, R20.reuse, R70, R28 ;  /* 0x00000046141c723c */ /* 0x040ff0000004181c */
[----:B---3--:R-:W-:Y:S01]  /*2890*/  HMMA.16816.F32.BF16 R68, R20, R78, R52 ;  /* 0x0000004e1444723c */ /* 0x008fe20000041834 */
[----:B------:R-:W3:Y:S07]  /*28a0*/  LDSM.16.M88.4 R52, [R184+0x4800] ;  /* 0x00480000b834783b */ /* 0x000eee0000000200 */
[----:B-1----:R-:W-:Y:S08]  /*28b0*/  HMMA.16816.F32.BF16 R4, R16, R60, R4 ;  /* 0x0000003c1004723c */ /* 0x002ff00000041804 */
[C---:B------:R-:W-:Y:S08]  /*28c0*/  HMMA.16816.F32.BF16 R32, R20.reuse, R76, R32 ;  /* 0x0000004c1420723c */ /* 0x040ff00000041820 */
[C---:B------:R-:W-:Y:S01]  /*28d0*/  HMMA.16816.F32.BF16 R76, R20.reuse, R42, R8 ;  /* 0x0000002a144c723c */ /* 0x040fe20000041808 */
[----:B------:R-:W-:Y:S07]  /*28e0*/  LDSM.16.M88.4 R8, [R200+0x8000] ;  /* 0x00800000c808783b */ /* 0x000fee0000000200 */
[----:B----4-:R-:W-:Y:S01]  /*28f0*/  HMMA.16816.F32.BF16 R88, R20, R84, R48 ;  /* 0x000000541458723c */ /* 0x010fe20000041830 */
[----:B------:R-:W1:Y:S07]  /*2900*/  LDSM.16.M88.4 R48, [R186+0x4000] ;  /* 0x00400000ba30783b */ /* 0x000e6e0000000200 */
[----:B------:R-:W-:Y:S01]  /*2910*/  HMMA.16816.F32.BF16 R28, R16, R62, R28 ;  /* 0x0000003e101c723c */ /* 0x000fe2000004181c */
[----:B------:R-:W-:Y:S07]  /*2920*/  LDSM.16.M88.4 R60, [R186+0x4800] ;  /* 0x00480000ba3c783b */ /* 0x000fee0000000200 */
[----:B------:R-:W-:Y:S08]  /*2930*/  HMMA.16816.F32.BF16 R80, R20, R40, R24 ;  /* 0x000000281450723c */ /* 0x000ff00000041818 */
[----:B--2---:R-:W-:Y:S01]  /*2940*/  HMMA.16816.F32.BF16 R24, R12, R36, R4 ;  /* 0x000000240c18723c */ /* 0x004fe20000041804 */
[----:B------:R-:W2:Y:S07]  /*2950*/  LDSM.16.M88.4 R4, [R199+0x8000] ;  /* 0x00800000c704783b */ /* 0x000eae0000000200 */
[----:B---3--:R-:W-:Y:S08]  /*2960*/  HMMA.16816.F32.BF16 R32, R16, R52, R32 ;  /* 0x000000341020723c */ /* 0x008ff00000041820 */
[----:B------:R-:W-:Y:S08]  /*2970*/  HMMA.16816.F32.BF16 R28, R12, R38, R28 ;  /* 0x000000260c1c723c */ /* 0x000ff0000004181c */
[----:B------:R-:W-:Y:S01]  /*2980*/  HMMA.16816.F32.BF16 R40, R16, R54, R68 ;  /* 0x000000361028723c */ /* 0x000fe20000041844 */
[----:B------:R-:W3:Y:S04]  /*2990*/  LDSM.16.M88.4 R68, [R103+0x5000] ;  /* 0x005000006744783b */ /* 0x000ee80000000200 */
[----:B------:R-:W4:Y:S03]  /*29a0*/  LDSM.16.M88.4 R52, [R185+0x800] ;  /* 0x00080000b934783b */ /* 0x000f260000000200 */
[----:B-1----:R-:W-:Y:S08]  /*29b0*/  HMMA.16816.F32.BF16 R24, R8, R48, R24 ;  /* 0x000000300818723c */ /* 0x002ff00000041818 */
[----:B------:R-:W-:Y:S08]  /*29c0*/  HMMA.16816.F32.BF16 R36, R12, R64, R32 ;  /* 0x000000400c24723c */ /* 0x000ff00000041820 */
[----:B------:R-:W-:Y:S08]  /*29d0*/  HMMA.16816.F32.BF16 R28, R8, R50, R28 ;  /* 0x00000032081c723c */ /* 0x000ff0000004181c */
[----:B------:R-:W-:Y:S08]  /*29e0*/  HMMA.16816.F32.BF16 R84, R20, R86, R92 ;  /* 0x000000561454723c */ /* 0x000ff0000004185c */
[----:B------:R-:W-:Y:S08]  /*29f0*/  HMMA.16816.F32.BF16 R20, R16, R44, R80 ;  /* 0x0000002c1014723c */ /* 0x000ff00000041850 */
[----:B------:R-:W-:Y:S08]  /*2a00*/  HMMA.16816.F32.BF16 R32, R12, R66, R40 ;  /* 0x000000420c20723c */ /* 0x000ff00000041828 */
[----:B--2---:R-:W-:Y:S08]  /*2a10*/  HMMA.16816.F32.BF16 R48, R4, R56, R24 ;  /* 0x000000380430723c */ /* 0x004ff00000041818 */
[----:B------:R-:W-:Y:S08]  /*2a20*/  HMMA.16816.F32.BF16 R36, R8, R60, R36 ;  /* 0x0000003c0824723c */ /* 0x000ff00000041824 */
[----:B------:R-:W-:Y:S01]  /*2a30*/  HMMA.16816.F32.BF16 R28, R4, R58, R28 ;  /* 0x0000003a041c723c */ /* 0x000fe2000004181c */
[----:B------:R-:W1:Y:S07]  /*2a40*/  LDSM.16.M88.4 R56, [R186+0x5000] ;  /* 0x00500000ba38783b */ /* 0x000e6e0000000200 */
[----:B------:R-:W-:Y:S01]  /*2a50*/  HMMA.16816.F32.BF16 R44, R16, R46, R76 ;  /* 0x0000002e102c723c */ /* 0x000fe2000004184c */
[----:B------:R-:W-:-:S04]  /*2a60*/  FMUL.FTZ R0, R48, c[0x0][0x320] ;  /* 0x0000c80030007a20 */ /* 0x000fc80000410000 */
[----:B------:R2:W1:Y:S03]  /*2a70*/  MUFU.TANH R77, R0 ;  /* 0x00000000004d7308 */ /* 0x0004660000002400 */
[----:B---3--:R-:W-:Y:S08]  /*2a80*/  HMMA.16816.F32.BF16 R24, R12, R68, R20 ;  /* 0x000000440c18723c */ /* 0x008ff00000041814 */
[----:B------:R-:W-:Y:S01]  /*2a90*/  HMMA.16816.F32.BF16 R20, R8, R62, R32 ;  /* 0x0000003e0814723c */ /* 0x000fe20000041820 */
[----:B------:R-:W3:Y:S01]  /*2aa0*/  LDSM.16.M88.4 R60, [R103+0x5800] ;  /* 0x00580000673c783b */ /* 0x000ee20000000200 */
[----:B--2---:R-:W-:-:S06]  /*2ab0*/  FMUL.FTZ R0, R49, c[0x0][0x320] ;  /* 0x0000c80031007a20 */ /* 0x004fcc0000410000 */
[----:B------:R-:W-:Y:S01]  /*2ac0*/  HMMA.16816.F32.BF16 R64, R16, R72, R88 ;  /* 0x000000481040723c */ /* 0x000fe20000041858 */
[----:B------:R2:W1:Y:S07]  /*2ad0*/  MUFU.TANH R73, R0 ;  /* 0x0000000000497308 */ /* 0x00046e0000002400 */
[----:B----4-:R-:W-:Y:S08]  /*2ae0*/  HMMA.16816.F32.BF16 R36, R4, R52, R36 ;  /* 0x000000340424723c */ /* 0x010ff00000041824 */
[----:B------:R-:W-:Y:S01]  /*2af0*/  HMMA.16816.F32.BF16 R16, R16, R74, R84 ;  /* 0x0000004a1010723c */ /* 0x000fe20000041854 */
[----:B--2---:R-:W-:-:S04]  /*2b00*/  FMUL.FTZ R0, R50, c[0x0][0x320] ;  /* 0x0000c80032007a20 */ /* 0x004fc80000410000 */
[----:B------:R2:W4:Y:S03]  /*2b10*/  MUFU.TANH R76, R0 ;  /* 0x00000000004c7308 */ /* 0x0005260000002400 */
[----:B------:R-:W-:Y:S01]  /*2b20*/  HMMA.16816.F32.BF16 R40, R12, R70, R44 ;  /* 0x000000460c28723c */ /* 0x000fe2000004182c */
[----:B------:R-:W5:Y:S07]  /*2b30*/  LDSM.16.M88.4 R44, [R186+0x5800] ;  /* 0x00580000ba2c783b */ /* 0x000f6e0000000200 */
[----:B-1----:R-:W-:Y:S01]  /*2b40*/  HMMA.16816.F32.BF16 R32, R8, R56, R24 ;  /* 0x000000380820723c */ /* 0x002fe20000041818 */
[----:B------:R-:W-:-:S02]  /*2b50*/  FMUL.FTZ R37, R37, c[0x0][0x320] ;  /* 0x0000c80025257a20 */ /* 0x000fc40000410000 */
[----:B------:R-:W-:Y:S02]  /*2b60*/  FMUL.FTZ R38, R38, c[0x0][0x320] ;  /* 0x0000c80026267a20 */ /* 0x000fe40000410000 */
[----:B--2---:R-:W-:Y:S01]  /*2b70*/  FMUL.FTZ R0, R51, c[0x0][0x320] ;  /* 0x0000c80033007a20 */ /* 0x004fe20000410000 */
[----:B------:R-:W1:Y:S01]  /*2b80*/  MUFU.TANH R52, R37 ;  /* 0x0000002500347308 */ /* 0x000e620000002400 */
[----:B------:R-:W-:Y:S01]  /*2b90*/  FMUL.FTZ R39, R39, c[0x0][0x320] ;  /* 0x0000c80027277a20 */ /* 0x000fe20000410000 */
[----:B------:R-:W-:Y:S01]  /*2ba0*/  HMMA.16816.F32.BF16 R24, R4, R54, R20 ;  /* 0x000000360418723c */ /* 0x000fe20000041814 */
[----:B------:R-:W2:Y:S05]  /*2bb0*/  LDSM.16.M88.4 R48, [R185+0x1000] ;  /* 0x00100000b930783b */ /* 0x000eaa0000000200 */
[----:B------:R1:W1:Y:S02]  /*2bc0*/  MUFU.TANH R72, R0 ;  /* 0x0000000000487308 */ /* 0x0002640000002400 */
[C---:B---3--:R-:W-:Y:S06]  /*2bd0*/  HMMA.16816.F32.BF16 R20, R12.reuse, R60, R64 ;  /* 0x0000003c0c14723c */ /* 0x048fec0000041840 */
[----:B------:R-:W3:Y:S02]  /*2be0*/  MUFU.TANH R53, R38 ;  /* 0x0000002600357308 */ /* 0x000ee40000002400 */
[----:B------:R-:W-:Y:S01]  /*2bf0*/  HMMA.16816.F32.BF16 R12, R12, R62, R16 ;  /* 0x0000003e0c0c723c */ /* 0x000fe20000041810 */
[----:B-1----:R-:W-:-:S07]  /*2c00*/  FMUL.FTZ R0, R28, c[0x0][0x320] ;  /* 0x0000c8001c007a20 */ /* 0x002fce0000410000 */
[----:B------:R-:W-:Y:S01]  /*2c10*/  FMUL.FTZ R24, R24, c[0x0][0x320] ;  /* 0x0000c80018187a20 */ /* 0x000fe20000410000 */
[----:B------:R1:W1:Y:S01]  /*2c20*/  MUFU.TANH R69, R0 ;  /* 0x0000000000457308 */ /* 0x0002620000002400 */
[----:B------:R-:W-:Y:S02]  /*2c30*/  FMUL.FTZ R25, R25, c[0x0][0x320] ;  /* 0x0000c80019197a20 */ /* 0x000fe40000410000 */
[----:B------:R-:W-:Y:S02]  /*2c40*/  FMUL.FTZ R26, R26, c[0x0][0x320] ;  /* 0x0000c8001a1a7a20 */ /* 0x000fe40000410000 */
[----:B------:R-:W-:Y:S02]  /*2c50*/  FMUL.FTZ R27, R27, c[0x0][0x320] ;  /* 0x0000c8001b1b7a20 */ /* 0x000fe40000410000 */
[----:B-----5:R-:W-:Y:S04]  /*2c60*/  HMMA.16816.F32.BF16 R16, R8, R44, R20 ;  /* 0x0000002c0810723c */ /* 0x020fe80000041814 */
[----:B------:R-:W3:Y:S04]  /*2c70*/  MUFU.TANH R27, R27 ;  /* 0x0000001b001b7308 */ /* 0x000ee80000002400 */
[----:B--2---:R-:W-:Y:S01]  /*2c80*/  HMMA.16816.F32.BF16 R32, R4, R48, R32 ;  /* 0x000000300420723c */ /* 0x004fe20000041820 */
[----:B-1----:R-:W-:-:S03]  /*2c90*/  FMUL.FTZ R0, R29, c[0x0][0x320] ;  /* 0x0000c8001d007a20 */ /* 0x002fc60000410000 */
[----:B------:R-:W1:Y:S08]  /*2ca0*/  MUFU.TANH R48, R26 ;  /* 0x0000001a00307308 */ /* 0x000e700000002400 */
[----:B------:R2:W1:Y:S11]  /*2cb0*/  MUFU.TANH R68, R0 ;  /* 0x0000000000447308 */ /* 0x0004760000002400 */
[----:B------:R-:W-:Y:S01]  /*2cc0*/  @!UPT UIADD3 URZ, URZ, URZ, URZ ;  /* 0x0000003f3f3ff290 */ /* 0x000fe2000fffe03f */
[----:B------:R-:W-:Y:S02]  /*2cd0*/  FMUL.FTZ R32, R32, c[0x0][0x320] ;  /* 0x0000c80020207a20 */ /* 0x000fe40000410000 */
[----:B------:R-:W-:Y:S02]  /*2ce0*/  FMUL.FTZ R33, R33, c[0x0][0x320] ;  /* 0x0000c80021217a20 */ /* 0x000fe40000410000 */
[----:B--2---:R-:W-:Y:S02]  /*2cf0*/  FMUL.FTZ R0, R30, c[0x0][0x320] ;  /* 0x0000c8001e007a20 */ /* 0x004fe40000410000 */
[----:B------:R-:W-:Y:S01]  /*2d00*/  FMUL.FTZ R34, R34, c[0x0][0x320] ;  /* 0x0000c80022227a20 */ /* 0x000fe20000410000 */
[----:B------:R-:W2:Y:S08]  /*2d10*/  MUFU.TANH R32, R32 ;  /* 0x0000002000207308 */ /* 0x000eb00000002400 */
[----:B------:R5:W1:Y:S08]  /*2d20*/  MUFU.TANH R70, R0 ;  /* 0x0000000000467308 */ /* 0x000a700000002400 */
[----:B------:R-:W1:Y:S01]  /*2d30*/  MUFU.TANH R33, R33 ;  /* 0x0000002100217308 */ /* 0x000e620000002400 */
[----:B-----5:R-:W-:-:S07]  /*2d40*/  FMUL.FTZ R0, R31, c[0x0][0x320] ;  /* 0x0000c8001f007a20 */ /* 0x020fce0000410000 */
[----:B------:R-:W1:Y:S01]  /*2d50*/  MUFU.TANH R34, R34 ;  /* 0x0000002200227308 */ /* 0x000e620000002400 */
[C---:B------:R-:W-:Y:S07]  /*2d60*/  HMMA.16816.F32.BF16 R28, R8.reuse, R58, R40 ;  /* 0x0000003a081c723c */ /* 0x040fee0000041828 */
[----:B------:R5:W1:Y:S01]  /*2d70*/  MUFU.TANH R56, R0 ;  /* 0x0000000000387308 */ /* 0x000a620000002400 */
[----:B------:R-:W-:Y:S07]  /*2d80*/  HMMA.16816.F32.BF16 R8, R8, R46, R12 ;  /* 0x0000002e0808723c */ /* 0x000fee000004180c */
[----:B------:R1:W1:Y:S01]  /*2d90*/  MUFU.TANH R42, R39 ;  /* 0x00000027002a7308 */ /* 0x0002620000002400 */
[----:B-----5:R-:W-:-:S08]  /*2da0*/  FMUL.FTZ R0, R36, c[0x0][0x320] ;  /* 0x0000c80024007a20 */ /* 0x020fd00000410000 */
[----:B------:R-:W-:Y:S01]  /*2db0*/  HMMA.16816.F32.BF16 R20, R4, R50, R28 ;  /* 0x000000320414723c */ /* 0x000fe2000004181c */
[----:B------:R-:W2:Y:S01]  /*2dc0*/  MUFU.TANH R41, R24 ;  /* 0x0000001800297308 */ /* 0x000ea20000002400 */
[----:B-1----:R-:W1:Y:S01]  /*2dd0*/  LDSM.16.M88.4 R36, [R185+0x1800] ;  /* 0x00180000b924783b */ /* 0x002e620000000200 */
[----:B------:R-:W-:-:S06]  /*2de0*/  DEPBAR.LE SB0, 0x0 ;  /* 0x000080000000791a */ /* 0x000fcc0000000000 */
[----:B------:R5:W1:Y:S08]  /*2df0*/  MUFU.TANH R54, R0 ;  /* 0x0000000000367308 */ /* 0x000a700000002400 */
[----:B------:R1:W1:Y:S07]  /*2e00*/  MUFU.TANH R40, R25 ;  /* 0x0000001900287308 */ /* 0x00026e0000002400 */
[----:B------:R-:W-:-:S02]  /*2e10*/  FMUL.FTZ R22, R22, c[0x0][0x320] ;  /* 0x0000c80016167a20 */ /* 0x000fc40000410000 */
[----:B------:R-:W-:Y:S02]  /*2e20*/  FMUL.FTZ R23, R23, c[0x0][0x320] ;  /* 0x0000c80017177a20 */ /* 0x000fe40000410000 */
[----:B------:R-:W-:Y:S01]  /*2e30*/  FMUL.FTZ R20, R20, c[0x0][0x320] ;  /* 0x0000c80014147a20 */ /* 0x000fe20000410000 */
[----:B------:R1:W1:Y:S01]  /*2e40*/  MUFU.TANH R25, R22 ;  /* 0x0000001600197308 */ /* 0x0002620000002400 */
[----:B------:R-:W-:Y:S02]  /*2e50*/  FMUL.FTZ R21, R21, c[0x0][0x320] ;  /* 0x0000c80015157a20 */ /* 0x000fe40000410000 */
[----:B-----5:R-:W-:-:S05]  /*2e60*/  FMUL.FTZ R0, R35, c[0x0][0x320] ;  /* 0x0000c80023007a20 */ /* 0x020fca0000410000 */
[----:B------:R2:W2:Y:S08]  /*2e70*/  MUFU.TANH R24, R23 ;  /* 0x0000001700187308 */ /* 0x0004b00000002400 */
[----:B------:R2:W2:Y:S01]  /*2e80*/  MUFU.TANH R26, R0 ;  /* 0x00000000001a7308 */ /* 0x0004a20000002400 */
[C---:B-1----:R-:W-:Y:S07]  /*2e90*/  HMMA.16816.F32.BF16 R12, R4.reuse, R36, R16 ;  /* 0x00000024040c723c */ /* 0x042fee0000041810 */
[----:B------:R-:W1:Y:S01]  /*2ea0*/  MUFU.TANH R20, R20 ;  /* 0x0000001400147308 */ /* 0x000e620000002400 */
[----:B------:R-:W-:Y:S07]  /*2eb0*/  HMMA.16816.F32.BF16 R4, R4, R38, R8 ;  /* 0x000000260404723c */ /* 0x000fee0000041808 */
[----:B------:R-:W1:Y:S09]  /*2ec0*/  MUFU.TANH R21, R21 ;  /* 0x0000001500157308 */ /* 0x000e720000002400 */
        /* <DEDUP_REMOVED lines=9> */
[----:B------:R-:W-:-:S07]  /*2f60*/  FMUL.FTZ R7, R7, c[0x0][0x320] ;  /* 0x0000c80007077a20 */ /* 0x000fce0000410000 */
        /* <DEDUP_REMOVED lines=8> */
[----:B--234-:R-:W-:Y:S01]  /*2ff0*/  IMAD R2, R213, 0x40, R220 ;  /* 0x00000040d5027824 */ /* 0x01cfe200078e02dc */
[----:B------:R-:W-:-:S04]  /*3000*/  MOV R202, RZ ;  /* 0x000000ff00ca7202 */ /* 0x000fc80000000f00 */
[----:B------:R-:W-:-:S05]  /*3010*/  IADD3 R2, R2, -0x80, R216 ;  /* 0xffffff8002027810 */ /* 0x000fca0007ffe0d8 */
[----:B------:R-:W-:-:S04]  /*3020*/  @P3 IMAD.HI.U32 R3, R2, c[0x0][0x2bc], RZ ;  /* 0x0000af0002033a27 */ /* 0x000fc800078e00ff */
[----:B------:R-:W-:Y:S01]  /*3030*/  IMAD.MOV.U32 R0, RZ, RZ, R2 ;  /* 0x000000ffff007224 */ /* 0x000fe200078e0002 */
[----:B------:R-:W-:-:S04]  /*3040*/  @P3 SHF.R.U32.HI R0, RZ, c[0x0][0x2c0], R3 ;  /* 0x0000b000ff003a19 */ /* 0x000fc80000011603 */
[----:B------:R-:W-:-:S04]  /*3050*/  @!P1 IADD3 R3, P0, R0, R222, RZ ;  /* 0x000000de00039210 */ /* 0x000fc80007f1e0ff */
[----:B-1----:R-:W-:Y:S02]  /*3060*/  @!P1 LEA.HI.X.SX32 R5, R0, R226, 0x1, P0 ;  /* 0x000000e200059211 */ /* 0x002fe400000f0eff */
        /* <DEDUP_REMOVED lines=8> */
[----:B------:R-:W-:-:S05]  /*30f0*/  IMAD R0, R205, c[0x0][0x1e4], R0 ;  /* 0x00007900cd007a24 */ /* 0x000fca00078e0200 */
[----:B------:R-:W-:Y:S02]  /*3100*/  IADD3 R3, R3, R0, RZ ;  /* 0x0000000003037210 */ /* 0x000fe40007ffe0ff */
        /* <DEDUP_REMOVED lines=10> */
.L_x_659:
[----:B------:R-:W-:Y:S05]  /*31b0*/  BRA.DIV ~URZ, `(.L_x_598) ;  /* 0x0000ad527f007947 */ /* 0x000fea000b800000 */
[----:B------:R-:W3:Y:S01]  /*31c0*/  SHFL.IDX PT, R0, R12, RZ, 0x181f ;  /* 0x00181fff0c007589 */ /* 0x000ee200000e0000 */
[----:B------:R-:W-:Y:S02]  /*31d0*/  ISETP.GE.AND P5, PT, R206, c[0x0][0x1d4], PT ;  /* 0x00007500ce007a0c */ /* 0x000fe40003fa6270 */
[----:B------:R-:W-:Y:S02]  /*31e0*/  ISETP.GE.AND P2, PT, R207, c[0x0][0x1d4], PT ;  /* 0x00007500cf007a0c */ /* 0x000fe40003f46270 */
[----:B------:R-:W-:Y:S02]  /*31f0*/  SEL R11, RZ, 0x10, P5 ;  /* 0x00000010ff0b7807 */ /* 0x000fe40002800000 */
[----:B------:R-:W-:Y:S02]  /*3200*/  SEL R10, RZ, 0x10, P2 ;  /* 0x00000010ff0a7807 */ /* 0x000fe40001000000 */
[----:B---3--:R-:W-:-:S02]  /*3210*/  IADD3 R6, P0, R0, R105, RZ ;  /* 0x0000006900067210 */ /* 0x008fc40007f1e0ff */
[----:B------:R-:W-:-:S03]  /*3220*/  IADD3 R2, P6, R0, R106, RZ ;  /* 0x0000006a00027210 */ /* 0x000fc60007fde0ff */
[----:B--2---:R-:W-:Y:S01]  /*3230*/  IMAD.X R7, R4, 0x1, R100, P0 ;  /* 0x0000000104077824 */ /* 0x004fe200000e0664 */
[----:B------:R-:W-:Y:S01]  /*3240*/  ISETP.GE.AND P0, PT, R208, c[0x0][0x1d4], PT ;  /* 0x00007500d0007a0c */ /* 0x000fe20003f06270 */
[----:B------:R-:W-:Y:S01]  /*3250*/  IMAD.X R3, R4, 0x1, R101, P6 ;  /* 0x0000000104037824 */ /* 0x000fe200030e0665 */
[----:B------:R-:W-:Y:S02]  /*3260*/  IADD3 R8, P6, R0, R107, RZ ;  /* 0x0000006b00087210 */ /* 0x000fe40007fde0ff */
[----:B------:R-:W-:Y:S01]  /*3270*/  @!PT LDS RZ, [RZ] ;  /* 0x00000000fffff984 */ /* 0x000fe20000000800 */
[----:B------:R-:W-:Y:S01]  /*3280*/  @!PT LDS RZ, [RZ] ;  /* 0x00000000fffff984 */ /* 0x000fe20000000800 */
[----:B------:R2:W-:Y:S03]  /*3290*/  LDGSTS.E.BYPASS.LTC128B.128 [R203+0x6100], [R6.64], !P5 ;  /* 0x0610000006cb7fae */ /* 0x0005e6000e901d46 */
[----:B------:R-:W-:Y:S01]  /*32a0*/  IMAD.X R9, R4, 0x1, R102, P6 ;  /* 0x0000000104097824 */ /* 0x000fe200030e0666 */
[----:B------:R2:W-:Y:S04]  /*32b0*/  LDGSTS.E.BYPASS.LTC128B.128 [R203+0x8100], [R2.64], !P2 ;  /* 0x0810000002cb7fae */ /* 0x0005e8000d101d46 */
[----:B------:R-:W3:Y:S04]  /*32c0*/  SHFL.IDX PT, R0, R12, 0x1, 0x181f ;  /* 0x00381f000c007f89 */ /* 0x000ee800000e0000 */
[----:B------:R2:W-:Y:S04]  /*32d0*/  LDGSTS.E.BYPASS.LTC128B.128 [R203+0xa100], [R8.64], !P0 ;  /* 0x0a10000008cb7fae */ /* 0x0005e8000c101d46 */
[----:B------:R4:W1:Y:S02]  /*32e0*/  SHFL.IDX PT, R4, R5, 0x1, 0x181f ;  /* 0x00381f0005047f89 */ /* 0x00086400000e0000 */
[----:B-1--4-:R-:W-:-:S02]  /*32f0*/  SEL R5, RZ, 0x10, P0 ;  /* 0x00000010ff057807 */ /* 0x012fc40000000000 */
.L_x_660:
[----:B--23--:R-:W-:Y:S02]  /*3300*/  IADD3 R8, -R11, 0x10, RZ ;  /* 0x000000100b087810 */ /* 0x00cfe40007ffe1ff */
[----:B------:R-:W-:-:S02]  /*3310*/  IADD3 R2, -R10, 0x10, RZ ;  /* 0x000000100a027810 */ /* 0x000fc40007ffe1ff */
[----:B------:R-:W-:Y:S02]  /*3320*/  LOP3.LUT R8, R8, 0xf, RZ, 0xc0, !PT ;  /* 0x0000000f08087812 */ /* 0x000fe400078ec0ff */
[----:B------:R-:W-:Y:S02]  /*3330*/  IADD3 R3, -R5, 0x10, RZ ;  /* 0x0000001005037810 */ /* 0x000fe40007ffe1ff */
[----:B------:R-:W-:Y:S02]  /*3340*/  LOP3.LUT R6, R2, 0xf, RZ, 0xc0, !PT ;  /* 0x0000000f02067812 */ /* 0x000fe400078ec0ff */
[-C--:B------:R-:W-:Y:S02]  /*3350*/  IADD3 R8, P2, P0, R8, R0.reuse, R105 ;  /* 0x0000000008087210 */ /* 0x080fe4000785e069 */
[----:B------:R-:W-:Y:S02]  /*3360*/  LOP3.LUT R2, R3, 0xf, RZ, 0xc0, !PT ;  /* 0x0000000f03027812 */ /* 0x000fe400078ec0ff */
[----:B------:R-:W-:-:S02]  /*3370*/  IADD3 R6, P6, P5, R6, R0, R106 ;  /* 0x0000000006067210 */ /* 0x000fc40007dde06a */
[----:B------:R-:W-:Y:S02]  /*3380*/  IADD3.X R9, RZ, R4, R100, P2, P0 ;  /* 0x00000004ff097210 */ /* 0x000fe400017e0464 */
[----:B------:R-:W-:Y:S02]  /*3390*/  IADD3 R2, P2, P0, R2, R0, R107 ;  /* 0x0000000002027210 */ /* 0x000fe4000785e06b */
[-C--:B------:R-:W-:Y:S02]  /*33a0*/  IADD3.X R7, RZ, R4.reuse, R101, P6, P5 ;  /* 0x00000004ff077210 */ /* 0x080fe400037ea465 */
[----:B------:R-:W-:Y:S02]  /*33b0*/  ISETP.NE.U32.AND P6, PT, R11, RZ, PT ;  /* 0x000000ff0b00720c */ /* 0x000fe40003fc5070 */
[----:B------:R-:W-:Y:S02]  /*33c0*/  ISETP.NE.U32.AND P5, PT, R10, RZ, PT ;  /* 0x000000ff0a00720c */ /* 0x000fe40003fa5070 */
[----:B------:R-:W-:-:S02]  /*33d0*/  IADD3.X R3, RZ, R4, R102, P2, P0 ;  /* 0x00000004ff037210 */ /* 0x000fc400017e0466 */
[----:B------:R-:W-:-:S07]  /*33e0*/  ISETP.NE.U32.AND P0, PT, R5, RZ, PT ;  /* 0x000000ff0500720c */ /* 0x000fce0003f05070 */
[----:B------:R-:W-:Y:S01]  /*33f0*/  @!PT LDS RZ, [RZ] ;  /* 0x00000000fffff984 */ /* 0x000fe20000000800 */
[----:B------:R-:W-:Y:S01]  /*3400*/  @!PT LDS RZ, [RZ] ;  /* 0x00000000fffff984 */ /* 0x000fe20000000800 */
[----:B------:R-:W-:Y:S01]  /*3410*/  @!PT LDS RZ, [RZ] ;  /* 0x00000000fffff984 */ /* 0x000fe20000000800 */
[----:B------:R1:W-:Y:S04]  /*3420*/  LDGSTS.E.BYPASS.LTC128B.128.ZFILL [R203+0x7100], [R8.64], P6 ;  /* 0x0710000008cb7fae */ /* 0x0003e8000b141d46 */
[----:B------:R1:W-:Y:S04]  /*3430*/  LDGSTS.E.BYPASS.LTC128B.128.ZFILL [R203+0x9100], [R6.64], P5 ;  /* 0x0910000006cb7fae */ /* 0x0003e8000a941d46 */
[----:B------:R1:W-:Y:S02]  /*3440*/  LDGSTS.E.BYPASS.LTC128B.128.ZFILL [R203+0xb100], [R2.64], P0 ;  /* 0x0b10000002cb7fae */ /* 0x0003e40008141d46 */
.L_x_596:
[----:B--234-:R-:W-:Y:S05]  /*3450*/  BSYNC B0 ;  /* 0x0000000000007941 */ /* 0x01cfea0003800000 */
.L_x_595:
[----:B------:R-:W-:Y:S01]  /*3460*/  MOV R0, 0xffffffc0 ;  /* 0xffffffc000007802 */ /* 0x000fe20000000f00 */
[----:B------:R-:W0:Y:S01]  /*3470*/  LDGDEPBAR ;  /* 0x00000000000079af */ /* 0x000e220000000000 */
[----:B-1----:R-:W-:-:S02]  /*3480*/  IADD3 R4, R232, R228, RZ ;  /* 0x000000e4e8047210 */ /* 0x002fc40007ffe0ff */
[----:B------:R-:W-:Y:S01]  /*3490*/  MOV R3, c[0x0][0x2ac] ;  /* 0x0000ab0000037a02 */ /* 0x000fe20000000f00 */
[----:B------:R-:W-:Y:S01]  /*34a0*/  IMAD R0, R213, R0, 0x41 ;  /* 0x00000041d5007424 */ /* 0x000fe200078e0200 */
[----:B------:R-:W-:Y:S01]  /*34b0*/  IADD3 R6, -R233, R104, RZ ;  /* 0x00000068e9067210 */ /* 0x000fe20007ffe1ff */
[----:B------:R-:W-:-:S04]  /*34c0*/  @P4 IMAD.HI.U32 R2, R4, c[0x0][0x2c8], RZ ;  /* 0x0000b20004024a27 */ /* 0x000fc800078e00ff */
[----:B------:R-:W-:Y:S01]  /*34d0*/  IMAD R0, R3, c[0x0][0x1d0], R0 ;  /* 0x0000740003007a24 */ /* 0x000fe200078e0200 */
[----:B------:R-:W-:-:S04]  /*34e0*/  @P4 SHF.R.U32.HI R4, RZ, c[0x0][0x2cc], R2 ;  /* 0x0000b300ff044a19 */ /* 0x000fc80000011602 */
[----:B------:R-:W-:Y:S01]  /*34f0*/  IADD3 R5, R0, -c[0x0][0x168], -R233 ;  /* 0x80005a0000057a10 */ /* 0x000fe20007ffe8e9 */
[----:B------:R-:W-:Y:S05]  /*3500*/  BRA.DIV ~URZ, `(.L_x_599) ;  /* 0x0000ac427f007947 */ /* 0x000fea000b800000 */
[----:B------:R1:W2:Y:S02]  /*3510*/  SHFL.IDX PT, R0, R4, RZ, 0x1c1f ;  /* 0x001c1fff04007589 */ /* 0x0002a400000e0000 */
.L_x_661:
[----:B--2---:R-:W-:-:S05]  /*3520*/  IMAD.IADD R0, R5, 0x1, R0 ;  /* 0x0000000105007824 */ /* 0x004fca00078e0200 */
[----:B------:R-:W-:-:S04]  /*3530*/  IMNMX R0, R6, R0, PT ;  /* 0x0000000006007217 */ /* 0x000fc80003800200 */
[C---:B------:R-:W-:Y:S02]  /*3540*/  ISETP.GT.AND P6, PT, R0.reuse, RZ, PT ;  /* 0x000000ff0000720c */ /* 0x040fe40003fc4270 */
[C---:B------:R-:W-:Y:S02]  /*3550*/  ISETP.GT.AND P5, PT, R0.reuse, 0x1, PT ;  /* 0x000000010000780c */ /* 0x040fe40003fa4270 */
[C---:B------:R-:W-:Y:S02]  /*3560*/  ISETP.GT.AND P2, PT, R0.reuse, 0x8, PT ;  /* 0x000000080000780c */ /* 0x040fe40003f44270 */
[----:B------:R-:W-:Y:S02]  /*3570*/  ISETP.GT.AND P0, PT, R0, 0x9, PT ;  /* 0x000000090000780c */ /* 0x000fe40003f04270 */
[----:B------:R-:W-:Y:S02]  /*3580*/  FSEL R9, R77, -INF , P6 ;  /* 0xff8000004d097808 */ /* 0x000fe40003000000 */
[----:B------:R-:W-:-:S02]  /*3590*/  FSEL R10, R73, -INF , P5 ;  /* 0xff800000490a7808 */ /* 0x000fc40002800000 */
[----:B------:R-:W-:Y:S02]  /*35a0*/  FSEL R11, R69, -INF , P2 ;  /* 0xff800000450b7808 */ /* 0x000fe40001000000 */
[----:B------:R-:W-:Y:S02]  /*35b0*/  FSEL R13, R68, -INF , P0 ;  /* 0xff800000440d7808 */ /* 0x000fe40000000000 */
[C---:B------:R-:W-:Y:S02]  /*35c0*/  ISETP.GT.AND P6, PT, R0.reuse, 0x10, PT ;  /* 0x000000100000780c */ /* 0x040fe40003fc4270 */
[C---:B------:R-:W-:Y:S02]  /*35d0*/  ISETP.GT.AND P5, PT, R0.reuse, 0x11, PT ;  /* 0x000000110000780c */ /* 0x040fe40003fa4270 */
[C---:B------:R-:W-:Y:S02]  /*35e0*/  ISETP.GT.AND P2, PT, R0.reuse, 0x18, PT ;  /* 0x000000180000780c */ /* 0x040fe40003f44270 */
[----:B------:R-:W-:-:S02]  /*35f0*/  ISETP.GT.AND P0, PT, R0, 0x19, PT ;  /* 0x000000190000780c */ /* 0x000fc40003f04270 */
[----:B------:R-:W-:Y:S02]  /*3600*/  FSEL R46, R54, -INF , P6 ;  /* 0xff800000362e7808 */ /* 0x000fe40003000000 */
[----:B------:R-:W-:Y:S02]  /*3610*/  FSEL R47, R52, -INF , P5 ;  /* 0xff800000342f7808 */ /* 0x000fe40002800000 */
[----:B------:R-:W-:Y:S02]  /*3620*/  FSEL R50, R41, -INF , P2 ;  /* 0xff80000029327808 */ /* 0x000fe40001000000 */
[----:B------:R-:W-:Y:S02]  /*3630*/  FSEL R51, R40, -INF , P0 ;  /* 0xff80000028337808 */ /* 0x000fe40000000000 */
[C---:B------:R-:W-:Y:S02]  /*3640*/  ISETP.GT.AND P6, PT, R0.reuse, 0x20, PT ;  /* 0x000000200000780c */ /* 0x040fe40003fc4270 */
[----:B------:R-:W-:-:S02]  /*3650*/  ISETP.GT.AND P5, PT, R0, 0x21, PT ;  /* 0x000000210000780c */ /* 0x000fc40003fa4270 */
[C---:B------:R-:W-:Y:S02]  /*3660*/  ISETP.GT.AND P2, PT, R0.reuse, 0x28, PT ;  /* 0x000000280000780c */ /* 0x040fe40003f44270 */
[----:B------:R-:W-:Y:S02]  /*3670*/  ISETP.GT.AND P0, PT, R0, 0x29, PT ;  /* 0x000000290000780c */ /* 0x000fe40003f04270 */
[----:B------:R-:W-:Y:S02]  /*3680*/  FSEL R139, R32, -INF , P6 ;  /* 0xff800000208b7808 */ /* 0x000fe40003000000 */
[----:B------:R-:W-:Y:S02]  /*3690*/  FSEL R138, R33, -INF , P5 ;  /* 0xff800000218a7808 */ /* 0x000fe40002800000 */
[----:B------:R-:W-:Y:S02]  /*36a0*/  FSEL R144, R20, -INF , P2 ;  /* 0xff80000014907808 */ /* 0x000fe40001000000 */
[----:B------:R-:W-:-:S02]  /*36b0*/  FSEL R145, R21, -INF , P0 ;  /* 0xff80000015917808 */ /* 0x000fc40000000000 */
[C---:B------:R-:W-:Y:S02]  /*36c0*/  ISETP.GT.AND P6, PT, R0.reuse, 0x30, PT ;  /* 0x000000300000780c */ /* 0x040fe40003fc4270 */
[C---:B------:R-:W-:Y:S02]  /*36d0*/  ISETP.GT.AND P5, PT, R0.reuse, 0x31, PT ;  /* 0x000000310000780c */ /* 0x040fe40003fa4270 */
[C---:B------:R-:W-:Y:S02]  /*36e0*/  ISETP.GT.AND P2, PT, R0.reuse, 0x38, PT ;  /* 0x000000380000780c */ /* 0x040fe40003f44270 */
[----:B------:R-:W-:Y:S02]  /*36f0*/  ISETP.GT.AND P0, PT, R0, 0x39, PT ;  /* 0x000000390000780c */ /* 0x000fe40003f04270 */
[----:B------:R-:W-:Y:S02]  /*3700*/  FSEL R209, R17, -INF , P6 ;  /* 0xff80000011d17808 */ /* 0x000fe40003000000 */
[----:B------:R-:W-:-:S02]  /*3710*/  FSEL R210, R16, -INF , P5 ;  /* 0xff80000010d27808 */ /* 0x000fc40002800000 */
[----:B------:R-:W-:Y:S02]  /*3720*/  FSEL R211, R15, -INF , P2 ;  /* 0xff8000000fd37808 */ /* 0x000fe40001000000 */
[----:B------:R-:W-:Y:S01]  /*3730*/  FSEL R212, R14, -INF , P0 ;  /* 0xff8000000ed47808 */ /* 0x000fe20000000000 */
[----:B------:R-:W-:Y:S05]  /*3740*/  BRA.DIV ~URZ, `(.L_x_600) ;  /* 0x0000aa727f007947 */ /* 0x000fea000b800000 */
[----:B-1----:R-:W1:Y:S01]  /*3750*/  SHFL.IDX PT, R4, R4, 0x1, 0x1c1f ;  /* 0x003c1f0004047f89 */ /* 0x002e6200000e0000 */
[----:B------:R-:W-:-:S04]  /*3760*/  FMNMX.FTZ R0, R9, R10, !PT ;  /* 0x0000000a09007209 */ /* 0x000fc80007810000 */
[----:B------:R-:W-:-:S04]  /*3770*/  FMNMX.FTZ R0, R11, R0, !PT ;  /* 0x000000000b007209 */ /* 0x000fc80007810000 */
[----:B------:R-:W-:-:S04]  /*3780*/  FMNMX.FTZ R0, R13, R0, !PT ;  /* 0x000000000d007209 */ /* 0x000fc80007810000 */
[----:B------:R-:W-:-:S04]  /*3790*/  FMNMX.FTZ R0, R46, R0, !PT ;  /* 0x000000002e007209 */ /* 0x000fc80007810000 */
[----:B------:R-:W-:-:S04]  /*37a0*/  FMNMX.FTZ R0, R47, R0, !PT ;  /* 0x000000002f007209 */ /* 0x000fc80007810000 */
[----:B------:R-:W-:Y:S01]  /*37b0*/  FMNMX.FTZ R0, R50, R0, !PT ;  /* 0x0000000032007209 */ /* 0x000fe20007810000 */
[----:B-1----:R-:W-:-:S03]  /*37c0*/  IMAD.IADD R5, R5, 0x1, R4 ;  /* 0x0000000105057824 */ /* 0x002fc600078e0204 */
[----:B------:R-:W-:Y:S02]  /*37d0*/  FMNMX.FTZ R0, R51, R0, !PT ;  /* 0x0000000033007209 */ /* 0x000fe40007810000 */
[----:B------:R-:W-:Y:S02]  /*37e0*/  IMNMX R5, R6, R5, PT ;  /* 0x0000000506057217 */ /* 0x000fe40003800200 */
[----:B------:R-:W-:Y:S02]  /*37f0*/  FMNMX.FTZ R0, R139, R0, !PT ;  /* 0x000000008b007209 */ /* 0x000fe40007810000 */
[C---:B------:R-:W-:Y:S02]  /*3800*/  ISETP.GT.AND P5, PT, R5.reuse, RZ, PT ;  /* 0x000000ff0500720c */ /* 0x040fe40003fa4270 */
[C---:B------:R-:W-:Y:S02]  /*3810*/  ISETP.GT.AND P2, PT, R5.reuse, 0x1, PT ;  /* 0x000000010500780c */ /* 0x040fe40003f44270 */
[----:B------:R-:W-:-:S02]  /*3820*/  ISETP.GT.AND P0, PT, R5, 0x8, PT ;  /* 0x000000080500780c */ /* 0x000fc40003f04270 */
[----:B------:R-:W-:Y:S02]  /*3830*/  FSEL R6, R76, -INF , P5 ;  /* 0xff8000004c067808 */ /* 0x000fe40002800000 */
[----:B------:R-:W-:Y:S02]  /*3840*/  FSEL R7, R72, -INF , P2 ;  /* 0xff80000048077808 */ /* 0x000fe40001000000 */
[C---:B------:R-:W-:Y:S02]  /*3850*/  ISETP.GT.AND P2, PT, R5.reuse, 0x9, PT ;  /* 0x000000090500780c */ /* 0x040fe40003f44270 */
[----:B------:R-:W-:Y:S02]  /*3860*/  FSEL R12, R70, -INF , P0 ;  /* 0xff800000460c7808 */ /* 0x000fe40000000000 */
[----:B------:R-:W-:Y:S02]  /*3870*/  FMNMX.FTZ R2, R6, R7, !PT ;  /* 0x0000000706027209 */ /* 0x000fe40007810000 */
[----:B------:R-:W-:-:S02]  /*3880*/  ISETP.GT.AND P0, PT, R5, 0x10, PT ;  /* 0x000000100500780c */ /* 0x000fc40003f04270 */
[----:B------:R-:W-:Y:S02]  /*3890*/  FSEL R14, R56, -INF , P2 ;  /* 0xff800000380e7808 */ /* 0x000fe40001000000 */
[----:B------:R-:W-:Y:S02]  /*38a0*/  FMNMX.FTZ R2, R12, R2, !PT ;  /* 0x000000020c027209 */ /* 0x000fe40007810000 */
[----:B------:R-:W-:Y:S02]  /*38b0*/  ISETP.GT.AND P2, PT, R5, 0x11, PT ;  /* 0x000000110500780c */ /* 0x000fe40003f44270 */
[----:B------:R-:W-:Y:S02]  /*38c0*/  FSEL R45, R53, -INF , P0 ;  /* 0xff800000352d7808 */ /* 0x000fe40000000000 */
[----:B------:R-:W-:Y:S02]  /*38d0*/  FMNMX.FTZ R2, R14, R2, !PT ;  /* 0x000000020e027209 */ /* 0x000fe40007810000 */
[----:B------:R-:W-:-:S02]  /*38e0*/  ISETP.GT.AND P0, PT, R5, 0x18, PT ;  /* 0x000000180500780c */ /* 0x000fc40003f04270 */
[----:B------:R-:W-:Y:S02]  /*38f0*/  FSEL R44, R42, -INF , P2 ;  /* 0xff8000002a2c7808 */ /* 0x000fe40001000000 */
[----:B------:R-:W-:Y:S02]  /*3900*/  FMNMX.FTZ R2, R45, R2, !PT ;  /* 0x000000022d027209 */ /* 0x000fe40007810000 */
        /* <DEDUP_REMOVED lines=9> */
[----:B------:R-:W-:-:S02]  /*39a0*/  FMNMX.FTZ R0, R138, R0, !PT ;  /* 0x000000008a007209 */ /* 0x000fc40007810000 */
[----:B------:R-:W-:Y:S02]  /*39b0*/  ISETP.GT.AND P0, PT, R5, 0x28, PT ;  /* 0x000000280500780c */ /* 0x000fe40003f04270 */
[----:B------:R-:W-:Y:S02]  /*39c0*/  FSEL R102, R26, -INF , P2 ;  /* 0xff8000001a667808 */ /* 0x000fe40001000000 */
[----:B------:R-:W-:Y:S02]  /*39d0*/  FMNMX.FTZ R2, R101, R2, !PT ;  /* 0x0000000265027209 */ /* 0x000fe40007810000 */
[----:B------:R-:W-:Y:S02]  /*39e0*/  FMNMX.FTZ R0, R144, R0, !PT ;  /* 0x0000000090007209 */ /* 0x000fe40007810000 */
        /* <DEDUP_REMOVED lines=28> */
[----:B------:R2:W3:Y:S01]  /*3bb0*/  SHFL.BFLY PT, R3, R8, 0x1, 0x1f ;  /* 0x0c201f0008037f89 */ /* 0x0004e200000e0000 */
[----:B-1----:R-:W-:-:S05]  /*3bc0*/  FMNMX.FTZ R100, R0, R100, !PT ;  /* 0x0000006400647209 */ /* 0x002fca0007810000 */
.L_x_662:
[C---:B------:R-:W-:Y:S01]  /*3bd0*/  FMUL.FTZ R2, R100.reuse, c[0x0][0x2d0] ;  /* 0x0000b40064027a20 */ /* 0x040fe20000410000 */
[----:B------:R-:W-:Y:S01]  /*3be0*/  FSETP.NEU.FTZ.AND P0, PT, R100, -INF , PT ;  /* 0xff8000006400780b */ /* 0x000fe20003f1d000 */
[----:B------:R-:W-:Y:S01]  /*3bf0*/  WARPSYNC 0xffffffff ;  /* 0xffffffff00007948 */ /* 0x000fe20003800000 */
[----:B--23--:R-:W-:Y:S01]  /*3c00*/  FMNMX.FTZ R8, R3, R8, !PT ;  /* 0x0000000803087209 */ /* 0x00cfe20007810000 */
[----:B------:R-:W1:Y:S01]  /*3c10*/  LDSM.16.MT88.4 R16, [R187+0x2000] ;  /* 0x00200000bb10783b */ /* 0x000e620000004200 */
[----:B------:R-:W-:Y:S02]  /*3c20*/  FSEL R2, R2, RZ, P0 ;  /* 0x000000ff02027208 */ /* 0x000fe40000000000 */
[----:B------:R-:W-:Y:S01]  /*3c30*/  FSETP.NEU.FTZ.AND P0, PT, R8, -INF , PT ;  /* 0xff8000000800780b */ /* 0x000fe20003f1d000 */
[----:B------:R-:W-:Y:S02]  /*3c40*/  LDSM.16.MT88.4 R20, [R189] ;  /* 0x00000000bd14783b */ /* 0x000fe40000004200 */
[----:B------:R-:W-:-:S02]  /*3c50*/  FFMA.FTZ R0, R9, c[0x0][0x2d0], -R2 ;  /* 0x0000b40009007a23 */ /* 0x000fc40000010802 */
[--C-:B------:R-:W-:Y:S01]  /*3c60*/  FFMA.FTZ R3, R11, c[0x0][0x2d0], -R2.reuse ;  /* 0x0000b4000b037a23 */ /* 0x100fe20000010802 */
[----:B------:R-:W-:Y:S01]  /*3c70*/  LDSM.16.MT88.4 R24, [R190] ;  /* 0x00000000be18783b */ /* 0x000fe20000004200 */
[----:B------:R2:W-:Y:S03]  /*3c80*/  MUFU.EX2 R9, R0 ;  /* 0x0000000000097308 */ /* 0x0005e60000000800 */
[----:B------:R-:W-:Y:S04]  /*3c90*/  LDSM.16.MT88.4 R36, [R187] ;  /* 0x00000000bb24783b */ /* 0x000fe80000004200 */
[----:B------:R-:W-:Y:S04]  /*3ca0*/  LDSM.16.MT88.4 R32, [R188] ;  /* 0x00000000bc20783b */ /* 0x000fe80000004200 */
[----:B------:R-:W-:Y:S04]  /*3cb0*/  LDSM.16.MT88.4 R28, [R190+0x2000] ;  /* 0x00200000be1c783b */ /* 0x000fe80000004200 */
[----:B------:R-:W-:Y:S01]  /*3cc0*/  LDSM.16.MT88.4 R40, [R189+0x2000] ;  /* 0x00200000bd28783b */ /* 0x000fe20000004200 */
[----:B--2---:R-:W-:-:S02]  /*3cd0*/  FFMA.FTZ R0, R10, c[0x0][0x2d0], -R2 ;  /* 0x0000b4000a007a23 */ /* 0x004fc40000010802 */
[----:B------:R2:W-:Y:S08]  /*3ce0*/  MUFU.EX2 R10, R3 ;  /* 0x00000003000a7308 */ /* 0x0005f00000000800 */
[----:B------:R3:W4:Y:S01]  /*3cf0*/  MUFU.EX2 R215, R0 ;  /* 0x0000000000d77308 */ /* 0x0007220000000800 */
[----:B--2---:R-:W-:-:S07]  /*3d00*/  FFMA.FTZ R3, R13, c[0x0][0x2d0], -R2 ;  /* 0x0000b4000d037a23 */ /* 0x004fce0000010802 */
[----:B------:R2:W5:Y:S01]  /*3d10*/  MUFU.EX2 R11, R3 ;  /* 0x00000003000b7308 */ /* 0x0005620000000800 */
[----:B---3--:R-:W-:Y:S01]  /*3d20*/  FMUL.FTZ R0, R8, c[0x0][0x2d0] ;  /* 0x0000b40008007a20 */ /* 0x008fe20000410000 */
[----:B----4-:R-:W-:-:S04]  /*3d30*/  F2FP.BF16.PACK_AB R4, R215, R9 ;  /* 0x00000009d704723e */ /* 0x010fc800000010ff */
[----:B------:R-:W-:-:S05]  /*3d40*/  FSEL R0, R0, RZ, P0 ;  /* 0x000000ff00007208 */ /* 0x000fca0000000000 */
[----:B--2---:R-:W-:Y:S01]  /*3d50*/  FFMA.FTZ R3, R6, c[0x0][0x2d0], -R0 ;  /* 0x0000b40006037a23 */ /* 0x004fe20000010800 */
[----:B-----5:R-:W-:-:S03]  /*3d60*/  F2FP.BF16.PACK_AB R6, R11, R10 ;  /* 0x0000000a0b06723e */ /* 0x020fc600000010ff */
[----:B------:R2:W-:Y:S02]  /*3d70*/  MUFU.EX2 R252, R3 ;  /* 0x0000000300fc7308 */ /* 0x0005e40000000800 */
[----:B--2---:R-:W-:-:S06]  /*3d80*/  FFMA.FTZ R3, R7, c[0x0][0x2d0], -R0 ;  /* 0x0000b40007037a23 */ /* 0x004fcc0000010800 */
[----:B------:R2:W3:Y:S02]  /*3d90*/  MUFU.EX2 R251, R3 ;  /* 0x0000000300fb7308 */ /* 0x0004e40000000800 */
[----:B--2---:R-:W-:Y:S01]  /*3da0*/  FFMA.FTZ R3, R12, c[0x0][0x2d0], -R0 ;  /* 0x0000b4000c037a23 */ /* 0x004fe20000010800 */
[----:B---3--:R-:W-:-:S05]  /*3db0*/  F2FP.BF16.PACK_AB R5, R251, R252 ;  /* 0x000000fcfb05723e */ /* 0x008fca00000010ff */
[----:B------:R2:W-:Y:S02]  /*3dc0*/  MUFU.EX2 R250, R3 ;  /* 0x0000000300fa7308 */ /* 0x0005e40000000800 */
[----:B--2---:R-:W-:Y:S02]  /*3dd0*/  FFMA.FTZ R3, R14, c[0x0][0x2d0], -R0 ;  /* 0x0000b4000e037a23 */ /* 0x004fe40000010800 */
[----:B------:R-:W2:Y:S04]  /*3de0*/  LDSM.16.MT88.4 R12, [R188+0x2000] ;  /* 0x00200000bc0c783b */ /* 0x000ea80000004200 */
[----:B------:R-:W3:Y:S02]  /*3df0*/  MUFU.EX2 R214, R3 ;  /* 0x0000000300d67308 */ /* 0x000ee40000000800 */
[----:B---3--:R-:W-:Y:S01]  /*3e00*/  F2FP.BF16.PACK_AB R7, R214, R250 ;  /* 0x000000fad607723e */ /* 0x008fe200000010ff */
[----:B------:R-:W-:-:S05]  /*3e10*/  FFMA.FTZ R3, R46, c[0x0][0x2d0], -R2 ;  /* 0x0000b4002e037a23 */ /* 0x000fca0000010802 */
[----:B------:R3:W-:Y:S01]  /*3e20*/  MUFU.EX2 R248, R3 ;  /* 0x0000000300f87308 */ /* 0x0007e20000000800 */
[C---:B-1----:R-:W-:Y:S08]  /*3e30*/  HMMA.16816.F32.BF16 R80, R4.reuse, R16, RZ ;  /* 0x000000100450723c */ /* 0x042ff000000418ff */
[----:B------:R-:W-:Y:S01]  /*3e40*/  HMMA.16816.F32.BF16 R76, R4, R18, RZ ;  /* 0x00000012044c723c */ /* 0x000fe200000418ff */
[----:B------:R-:W1:Y:S01]  /*3e50*/  LDSM.16.MT88.4 R16, [R190+0x4000] ;  /* 0x00400000be10783b */ /* 0x000e620000004200 */
[----:B---3--:R-:W-:-:S06]  /*3e60*/  FFMA.FTZ R3, R47, c[0x0][0x2d0], -R2 ;  /* 0x0000b4002f037a23 */ /* 0x008fcc0000010802 */
[C---:B--2---:R-:W-:Y:S01]  /*3e70*/  HMMA.16816.F32.BF16 R68, R4.reuse, R12, RZ ;  /* 0x0000000c0444723c */ /* 0x044fe200000418ff */
[----:B------:R2:W3:Y:S07]  /*3e80*/  MUFU.EX2 R246, R3 ;  /* 0x0000000300f67308 */ /* 0x0004ee0000000800 */
[C---:B------:R-:W-:Y:S01]  /*3e90*/  HMMA.16816.F32.BF16 R72, R4.reuse, R14, RZ ;  /* 0x0000000e0448723c */ /* 0x040fe200000418ff */
[----:B------:R-:W4:Y:S07]  /*3ea0*/  LDSM.16.MT88.4 R12, [R189+0x4000] ;  /* 0x00400000bd0c783b */ /* 0x000f2e0000004200 */
[----:B------:R-:W-:Y:S01]  /*3eb0*/  HMMA.16816.F32.BF16 R88, R4, R20, RZ ;  /* 0x000000140458723c */ /* 0x000fe200000418ff */
[----:B--2---:R-:W-:-:S04]  /*3ec0*/  FFMA.FTZ R3, R50, c[0x0][0x2d0], -R2 ;  /* 0x0000b40032037a23 */ /* 0x004fc80000010802 */
[----:B------:R2:W-:Y:S03]  /*3ed0*/  MUFU.EX2 R247, R3 ;  /* 0x0000000300f77308 */ /* 0x0005e60000000800 */
[C---:B------:R-:W-:Y:S01]  /*3ee0*/  HMMA.16816.F32.BF16 R84, R4.reuse, R22, RZ ;  /* 0x000000160454723c */ /* 0x040fe200000418ff */
[----:B------:R-:W5:Y:S07]  /*3ef0*/  LDSM.16.MT88.4 R20, [R188+0x4000] ;  /* 0x00400000bc14783b */ /* 0x000f6e0000004200 */
[----:B------:R-:W-:Y:S01]  /*3f00*/  HMMA.16816.F32.BF16 R96, R4, R24, RZ ;  /* 0x000000180460723c */ /* 0x000fe200000418ff */
[----:B--2---:R-:W-:-:S07]  /*3f10*/  FFMA.FTZ R3, R51, c[0x0][0x2d0], -R2 ;  /* 0x0000b40033037a23 */ /* 0x004fce0000010802 */
[C---:B------:R-:W-:Y:S01]  /*3f20*/  HMMA.16816.F32.BF16 R92, R4.reuse, R26, RZ ;  /* 0x0000001a045c723c */ /* 0x040fe200000418ff */
[----:B------:R-:W2:Y:S01]  /*3f30*/  LDSM.16.MT88.4 R24, [R187+0x4000] ;  /* 0x00400000bb18783b */ /* 0x000ea20000004200 */
[----:B------:R1:W1:Y:S06]  /*3f40*/  MUFU.EX2 R249, R3 ;  /* 0x0000000300f97308 */ /* 0x00026c0000000800 */
[C---:B------:R-:W-:Y:S08]  /*3f50*/  HMMA.16816.F32.BF16 R116, R4.reuse, R36, RZ ;  /* 0x000000240474723c */ /* 0x040ff000000418ff */
[----:B------:R-:W-:Y:S01]  /*3f60*/  HMMA.16816.F32.BF16 R112, R4, R38, RZ ;  /* 0x000000260470723c */ /* 0x000fe200000418ff */
[----:B------:R-:W-:Y:S01]  /*3f70*/  LDSM.16.MT88.4 R36, [R190+0x800] ;  /* 0x00080000be24783b */ /* 0x000fe20000004200 */
[----:B-1----:R-:W-:-:S04]  /*3f80*/  FFMA.FTZ R3, R45, c[0x0][0x2d0], -R0 ;  /* 0x0000b4002d037a23 */ /* 0x002fc80000010800 */
[----:B------:R1:W-:Y:S02]  /*3f90*/  MUFU.EX2 R243, R3 ;  /* 0x0000000300f37308 */ /* 0x0003e40000000800 */
[C---:B------:R-:W-:Y:S08]  /*3fa0*/  HMMA.16816.F32.BF16 R104, R4.reuse, R32, RZ ;  /* 0x000000200468723c */ /* 0x040ff000000418ff */
[----:B------:R-:W-:Y:S01]  /*3fb0*/  HMMA.16816.F32.BF16 R108, R4, R34, RZ ;  /* 0x00000022046c723c */ /* 0x000fe200000418ff */
[----:B------:R-:W-:Y:S01]  /*3fc0*/  LDSM.16.MT88.4 R32, [R189+0x800] ;  /* 0x00080000bd20783b */ /* 0x000fe20000004200 */
[----:B-1----:R-:W-:-:S06]  /*3fd0*/  FFMA.FTZ R3, R44, c[0x0][0x2d0], -R0 ;  /* 0x0000b4002c037a23 */ /* 0x002fcc0000010800 */
[C---:B------:R-:W-:Y:S01]  /*3fe0*/  HMMA.16816.F32.BF16 R64, R4.reuse, R28, RZ ;  /* 0x0000001c0440723c */ /* 0x040fe200000418ff */
[----:B------:R-:W1:Y:S01]  /*3ff0*/  LDSM.16.MT88.4 R44, [R188+0x800] ;  /* 0x00080000bc2c783b */ /* 0x000e620000004200 */
[----:B------:R2:W1:Y:S06]  /*4000*/  MUFU.EX2 R244, R3 ;  /* 0x0000000300f47308 */ /* 0x00046c0000000800 */
[C---:B------:R-:W-:Y:S01]  /*4010*/  HMMA.16816.F32.BF16 R60, R4.reuse, R30, RZ ;  /* 0x0000001e043c723c */ /* 0x040fe200000418ff */
[----:B------:R-:W1:Y:S07]  /*4020*/  LDSM.16.MT88.4 R28, [R187+0x2800] ;  /* 0x00280000bb1c783b */ /* 0x000e6e0000004200 */
[----:B------:R-:W-:Y:S01]  /*4030*/  HMMA.16816.F32.BF16 R140, R4, R18, RZ ;  /* 0x00000012048c723c */ /* 0x000fe200000418ff */
[----:B--2---:R-:W-:-:S04]  /*4040*/  FFMA.FTZ R3, R48, c[0x0][0x2d0], -R0 ;  /* 0x0000b40030037a23 */ /* 0x004fc80000010800 */
[----:B------:R2:W-:Y:S03]  /*4050*/  MUFU.EX2 R242, R3 ;  /* 0x0000000300f27308 */ /* 0x0005e60000000800 */
[C---:B----4-:R-:W-:Y:S08]  /*4060*/  HMMA.16816.F32.BF16 R152, R4.reuse, R12, RZ ;  /* 0x0000000c0498723c */ /* 0x050ff000000418ff */
[----:B------:R-:W-:Y:S01]  /*4070*/  HMMA.16816.F32.BF16 R160, R4, R14, RZ ;  /* 0x0000000e04a0723c */ /* 0x000fe200000418ff */
[----:B------:R-:W-:Y:S01]  /*4080*/  LDSM.16.MT88.4 R12, [R189+0x2800] ;  /* 0x00280000bd0c783b */ /* 0x000fe20000004200 */
[----:B--2---:R-:W-:-:S06]  /*4090*/  FFMA.FTZ R3, R49, c[0x0][0x2d0], -R0 ;  /* 0x0000b40031037a23 */ /* 0x004fcc0000010800 */
[C---:B------:R-:W-:Y:S01]  /*40a0*/  HMMA.16816.F32.BF16 R48, R4.reuse, R16, RZ ;  /* 0x000000100430723c */ /* 0x040fe200000418ff */
[----:B------:R-:W2:Y:S01]  /*40b0*/  LDSM.16.MT88.4 R16, [R190+0x2800] ;  /* 0x00280000be10783b */ /* 0x000ea20000004200 */
[----:B------:R4:W1:Y:S06]  /*40c0*/  MUFU.EX2 R245, R3 ;  /* 0x0000000300f57308 */ /* 0x00086c0000000800 */
[C---:B-----5:R-:W-:Y:S08]  /*40d0*/  HMMA.16816.F32.BF16 R128, R4.reuse, R20, RZ ;  /* 0x000000140480723c */ /* 0x060ff000000418ff */
[----:B------:R-:W-:Y:S01]  /*40e0*/  HMMA.16816.F32.BF16 R132, R4, R22, RZ ;  /* 0x000000160484723c */ /* 0x000fe200000418ff */
[----:B------:R-:W5:Y:S01]  /*40f0*/  LDSM.16.MT88.4 R20, [R187+0x4800] ;  /* 0x00480000bb14783b */ /* 0x000f620000004200 */
[----:B----4-:R-:W-:-:S04]  /*4100*/  FFMA.FTZ R3, R139, c[0x0][0x2d0], -R2 ;  /* 0x0000b4008b037a23 */ /* 0x010fc80000010802 */
[----:B------:R4:W-:Y:S02]  /*4110*/  MUFU.EX2 R241, R3 ;  /* 0x0000000300f17308 */ /* 0x0009e40000000800 */
[C---:B------:R-:W-:Y:S08]  /*4120*/  HMMA.16816.F32.BF16 R52, R4.reuse, R40, RZ ;  /* 0x000000280434723c */ /* 0x040ff000000418ff */
[----:B------:R-:W-:Y:S01]  /*4130*/  HMMA.16816.F32.BF16 R56, R4, R42, RZ ;  /* 0x0000002a0438723c */ /* 0x000fe200000418ff */
[----:B------:R-:W2:Y:S01]  /*4140*/  LDSM.16.MT88.4 R40, [R187+0x800] ;  /* 0x00080000bb28783b */ /* 0x000ea20000004200 */
[----:B----4-:R-:W-:-:S06]  /*4150*/  FFMA.FTZ R3, R138, c[0x0][0x2d0], -R2 ;  /* 0x0000b4008a037a23 */ /* 0x010fcc0000010802 */
[C---:B------:R-:W-:Y:S01]  /*4160*/  HMMA.16816.F32.BF16 R120, R4.reuse, R24, RZ ;  /* 0x000000180478723c */ /* 0x040fe200000418ff */
[----:B------:R4:W1:Y:S07]  /*4170*/  MUFU.EX2 R239, R3 ;  /* 0x0000000300ef7308 */ /* 0x00086e0000000800 */
[----:B------:R-:W-:Y:S01]  /*4180*/  HMMA.16816.F32.BF16 R124, R4, R26, RZ ;  /* 0x0000001a047c723c */ /* 0x000fe200000418ff */
[----:B------:R-:W2:Y:S06]  /*4190*/  LDSM.16.MT88.4 R24, [R188+0x2800] ;  /* 0x00280000bc18783b */ /* 0x000eac0000004200 */
[----:B---3--:R-:W-:-:S02]  /*41a0*/  F2FP.BF16.PACK_AB R4, R246, R248 ;  /* 0x000000f8f604723e */ /* 0x008fc400000010ff */
[----:B------:R-:W-:Y:S01]  /*41b0*/  F2FP.BF16.PACK_AB R6, R249, R247 ;  /* 0x000000f7f906723e */ /* 0x000fe200000010ff */
[--C-:B----4-:R-:W-:Y:S01]  /*41c0*/  FFMA.FTZ R3, R144, c[0x0][0x2d0], -R2.reuse ;  /* 0x0000b40090037a23 */ /* 0x110fe20000010802 */
[----:B-1----:R-:W-:Y:S02]  /*41d0*/  F2FP.BF16.PACK_AB R5, R244, R243 ;  /* 0x000000f3f405723e */ /* 0x002fe400000010ff */
[----:B------:R-:W-:Y:S01]  /*41e0*/  F2FP.BF16.PACK_AB R7, R245, R242 ;  /* 0x000000f2f507723e */ /* 0x000fe200000010ff */
[----:B------:R1:W-:Y:S06]  /*41f0*/  MUFU.EX2 R240, R3 ;  /* 0x0000000300f07308 */ /* 0x0003ec0000000800 */
[C---:B------:R-:W-:Y:S08]  /*4200*/  HMMA.16816.F32.BF16 R164, R4.reuse, R44, R104 ;  /* 0x0000002c04a4723c */ /* 0x040ff00000041868 */
[----:B------:R-:W-:Y:S01]  /*4210*/  HMMA.16816.F32.BF16 R156, R4, R46, R108 ;  /* 0x0000002e049c723c */ /* 0x000fe2000004186c */
[----:B-1----:R-:W-:-:S04]  /*4220*/  FFMA.FTZ R3, R145, c[0x0][0x2d0], -R2 ;  /* 0x0000b40091037a23 */ /* 0x002fc80000010802 */
[----:B------:R1:W3:Y:S03]  /*4230*/  MUFU.EX2 R238, R3 ;  /* 0x0000000300ee7308 */ /* 0x0002e60000000800 */
[C---:B------:R-:W-:Y:S08]  /*4240*/  HMMA.16816.F32.BF16 R148, R4.reuse, R36, R96 ;  /* 0x000000240494723c */ /* 0x040ff00000041860 */
[----:B------:R-:W-:Y:S01]  /*4250*/  HMMA.16816.F32.BF16 R108, R4, R34, R84 ;  /* 0x00000022046c723c */ /* 0x000fe20000041854 */
[----:B-1----:R-:W-:-:S07]  /*4260*/  FFMA.FTZ R3, R101, c[0x0][0x2d0], -R0 ;  /* 0x0000b40065037a23 */ /* 0x002fce0000010800 */
[C---:B------:R-:W-:Y:S01]  /*4270*/  HMMA.16816.F32.BF16 R104, R4.reuse, R28, R80 ;  /* 0x0000001c0468723c */ /* 0x040fe20000041850 */
[----:B------:R1:W-:Y:S07]  /*4280*/  MUFU.EX2 R237, R3 ;  /* 0x0000000300ed7308 */ /* 0x0003ee0000000800 */
[C---:B------:R-:W-:Y:S01]  /*4290*/  HMMA.16816.F32.BF16 R96, R4.reuse, R30, R76 ;  /* 0x0000001e0460723c */ /* 0x040fe2000004184c */
[----:B------:R-:W-:Y:S07]  /*42a0*/  LDSM.16.MT88.4 R28, [R188+0x4800] ;  /* 0x00480000bc1c783b */ /* 0x000fee0000004200 */
[----:B--2---:R-:W-:Y:S01]  /*42b0*/  HMMA.16816.F32.BF16 R84, R4, R16, R64 ;  /* 0x000000100454723c */ /* 0x004fe20000041840 */
[----:B-1----:R-:W-:-:S04]  /*42c0*/  FFMA.FTZ R3, R102, c[0x0][0x2d0], -R0 ;  /* 0x0000b40066037a23 */ /* 0x002fc80000010800 */
[----:B------:R1:W2:Y:S03]  /*42d0*/  MUFU.EX2 R236, R3 ;  /* 0x0000000300ec7308 */ /* 0x0002a60000000800 */
[C---:B------:R-:W-:Y:S01]  /*42e0*/  HMMA.16816.F32.BF16 R80, R4.reuse, R18, R60 ;  /* 0x000000120450723c */ /* 0x040fe2000004183c */
[----:B------:R-:W4:Y:S07]  /*42f0*/  LDSM.16.MT88.4 R16, [R190+0x4800] ;  /* 0x00480000be10783b */ /* 0x000f2e0000004200 */
[----:B------:R-:W-:Y:S01]  /*4300*/  HMMA.16816.F32.BF16 R76, R4, R12, R52 ;  /* 0x0000000c044c723c */ /* 0x000fe20000041834 */
[----:B-1----:R-:W-:-:S07]  /*4310*/  FFMA.FTZ R3, R136, c[0x0][0x2d0], -R0 ;  /* 0x0000b40088037a23 */ /* 0x002fce0000010800 */
[C---:B------:R-:W-:Y:S01]  /*4320*/  HMMA.16816.F32.BF16 R64, R4.reuse, R14, R56 ;  /* 0x0000000e0440723c */ /* 0x040fe20000041838 */
[----:B------:R-:W1:Y:S01]  /*4330*/  LDSM.16.MT88.4 R12, [R189+0x4800] ;  /* 0x00480000bd0c783b */ /* 0x000e620000004200 */
[----:B------:R2:W-:Y:S06]  /*4340*/  MUFU.EX2 R235, R3 ;  /* 0x0000000300eb7308 */ /* 0x0005ec0000000800 */
[C---:B-----5:R-:W-:Y:S08]  /*4350*/  HMMA.16816.F32.BF16 R56, R4.reuse, R20, R120 ;  /* 0x000000140438723c */ /* 0x060ff00000041878 */
[----:B------:R-:W-:Y:S01]  /*4360*/  HMMA.16816.F32.BF16 R60, R4, R22, R124 ;  /* 0x00000016043c723c */ /* 0x000fe2000004187c */
[----:B------:R-:W5:Y:S01]  /*4370*/  LDSM.16.MT88.4 R20, [R187+0x1000] ;  /* 0x00100000bb14783b */ /* 0x000f620000004200 */
[----:B--2---:R-:W-:-:S03]  /*4380*/  FFMA.FTZ R3, R137, c[0x0][0x2d0], -R0 ;  /* 0x0000b40089037a23 */ /* 0x004fc60000010800 */
[----:B------:R-:W-:Y:S01]  /*4390*/  LDSM.16.MT88.4 R124, [R190+0x1800] ;  /* 0x00180000be7c783b */ /* 0x000fe20000004200 */
[----:B------:R2:W1:Y:S02]  /*43a0*/  MUFU.EX2 R234, R3 ;  /* 0x0000000300ea7308 */ /* 0x0004640000000800 */
[C---:B------:R-:W-:Y:S08]  /*43b0*/  HMMA.16816.F32.BF16 R172, R4.reuse, R40, R116 ;  /* 0x0000002804ac723c */ /* 0x040ff00000041874 */
[----:B------:R-:W-:Y:S01]  /*43c0*/  HMMA.16816.F32.BF16 R168, R4, R42, R112 ;  /* 0x0000002a04a8723c */ /* 0x000fe20000041870 */
[----:B--2---:R-:W-:-:S07]  /*43d0*/  FFMA.FTZ R3, R209, c[0x0][0x2d0], -R2 ;  /* 0x0000b400d1037a23 */ /* 0x004fce0000010802 */
[C---:B------:R-:W-:Y:S01]  /*43e0*/  HMMA.16816.F32.BF16 R116, R4.reuse, R38, R92 ;  /* 0x000000260474723c */ /* 0x040fe2000004185c */
[----:B------:R-:W-:Y:S01]  /*43f0*/  LDSM.16.MT88.4 R36, [R190+0x1000] ;  /* 0x00100000be24783b */ /* 0x000fe20000004200 */
[----:B------:R2:W-:Y:S06]  /*4400*/  MUFU.EX2 R209, R3 ;  /* 0x0000000300d17308 */ /* 0x0005ec0000000800 */
[C---:B------:R-:W-:Y:S01]  /*4410*/  HMMA.16816.F32.BF16 R112, R4.reuse, R32, R88 ;  /* 0x000000200470723c */ /* 0x040fe20000041858 */
[----:B------:R-:W-:Y:S07]  /*4420*/  LDSM.16.MT88.4 R32, [R187+0x5000] ;  /* 0x00500000bb20783b */ /* 0x000fee0000004200 */
[----:B------:R-:W-:Y:S01]  /*4430*/  HMMA.16816.F32.BF16 R92, R4, R24, R68 ;  /* 0x00000018045c723c */ /* 0x000fe20000041844 */
[----:B--2---:R-:W-:Y:S01]  /*4440*/  FFMA.FTZ R3, R210, c[0x0][0x2d0], -R2 ;  /* 0x0000b400d2037a23 */ /* 0x004fe20000010802 */
[----:B------:R-:W-:-:S03]  /*4450*/  MOV R210, R214 ;  /* 0x000000d600d27202 */ /* 0x000fc60000000f00 */
[----:B------:R2:W1:Y:S03]  /*4460*/  MUFU.EX2 R214, R3 ;  /* 0x0000000300d67308 */ /* 0x0004660000000800 */
[C---:B------:R-:W-:Y:S01]  /*4470*/  HMMA.16816.F32.BF16 R88, R4.reuse, R26, R72 ;  /* 0x0000001a0458723c */ /* 0x040fe20000041848 */
[----:B------:R-:W-:Y:S07]  /*4480*/  LDSM.16.MT88.4 R24, [R188+0x3000] ;  /* 0x00300000bc18783b */ /* 0x000fee0000004200 */
[----:B----4-:R-:W-:Y:S01]  /*4490*/  HMMA.16816.F32.BF16 R40, R4, R16, R48 ;  /* 0x000000100428723c */ /* 0x010fe20000041830 */
[----:B--2---:R-:W-:Y:S01]  /*44a0*/  FFMA.FTZ R3, R211, c[0x0][0x2d0], -R2 ;  /* 0x0000b400d3037a23 */ /* 0x004fe20000010802 */
[----:B------:R-:W-:-:S06]  /*44b0*/  MOV R211, R11 ;  /* 0x0000000b00d37202 */ /* 0x000fcc0000000f00 */
[C---:B------:R-:W-:Y:S01]  /*44c0*/  HMMA.16816.F32.BF16 R52, R4.reuse, R28, R128 ;  /* 0x0000001c0434723c */ /* 0x040fe20000041880 */
[----:B------:R-:W-:Y:S01]  /*44d0*/  FFMA.FTZ R2, R212, c[0x0][0x2d0], -R2 ;  /* 0x0000b400d4027a23 */ /* 0x000fe20000010802 */
[----:B------:R-:W-:Y:S01]  /*44e0*/  MOV R212, R10 ;  /* 0x0000000a00d47202 */ /* 0x000fe20000000f00 */
[----:B------:R2:W-:Y:S05]  /*44f0*/  MUFU.EX2 R102, R3 ;  /* 0x0000000300667308 */ /* 0x0005ea0000000800 */
[C---:B------:R-:W-:Y:S01]  /*4500*/  HMMA.16816.F32.BF16 R44, R4.reuse, R30, R132 ;  /* 0x0000001e042c723c */ /* 0x040fe20000041884 */
[----:B------:R-:W4:Y:S02]  /*4510*/  LDSM.16.MT88.4 R28, [R188+0x1000] ;  /* 0x00100000bc1c783b */ /* 0x000f240000004200 */
[----:B------:R3:W3:Y:S02]  /*4520*/  MUFU.EX2 R101, R2 ;  /* 0x0000000200657308 */ /* 0x0006e40000000800 */
[----:B------:R-:W-:Y:S03]  /*4530*/  LDSM.16.MT88.4 R132, [R189+0x1800] ;  /* 0x00180000bd84783b */ /* 0x000fe60000004200 */
[----:B------:R-:W-:Y:S01]  /*4540*/  HMMA.16816.F32.BF16 R48, R4, R18, R140 ;  /* 0x000000120430723c */ /* 0x000fe2000004188c */
[----:B------:R-:W4:Y:S01]  /*4550*/  LDSM.16.MT88.4 R16, [R189+0x1000] ;  /* 0x00100000bd10783b */ /* 0x000f220000004200 */
[----:B--2---:R-:W-:-:S06]  /*4560*/  MOV R3, R9 ;  /* 0x0000000900037202 */ /* 0x004fcc0000000f00 */
[----:B-1----:R-:W-:Y:S01]  /*4570*/  HMMA.16816.F32.BF16 R72, R4, R12, R152 ;  /* 0x0000000c0448723c */ /* 0x002fe20000041898 */
[----:B---3--:R-:W-:Y:S01]  /*4580*/  FFMA.FTZ R2, R191, c[0x0][0x2d0], -R0 ;  /* 0x0000b400bf027a23 */ /* 0x008fe20000010800 */
[----:B------:R-:W-:-:S03]  /*4590*/  MOV R191, R215 ;  /* 0x000000d700bf7202 */ /* 0x000fc60000000f00 */
[----:B------:R1:W-:Y:S03]  /*45a0*/  MUFU.EX2 R11, R2 ;  /* 0x00000002000b7308 */ /* 0x0003e60000000800 */
[----:B------:R-:W-:Y:S01]  /*45b0*/  HMMA.16816.F32.BF16 R68, R4, R14, R160 ;  /* 0x0000000e0444723c */ /* 0x000fe200000418a0 */
[----:B------:R-:W-:Y:S06]  /*45c0*/  LDSM.16.MT88.4 R12, [R187+0x3000] ;  /* 0x00300000bb0c783b */ /* 0x000fec0000004200 */
[----:B------:R-:W-:-:S02]  /*45d0*/  F2FP.BF16.PACK_AB R4, R239, R241 ;  /* 0x000000f1ef04723e */ /* 0x000fc400000010ff */
[----:B------:R-:W-:Y:S02]  /*45e0*/  F2FP.BF16.PACK_AB R6, R238, R240 ;  /* 0x000000f0ee06723e */ /* 0x000fe400000010ff */
[----:B------:R-:W-:Y:S02]  /*45f0*/  F2FP.BF16.PACK_AB R5, R236, R237 ;  /* 0x000000edec05723e */ /* 0x000fe400000010ff */
[----:B------:R-:W-:Y:S01]  /*4600*/  F2FP.BF16.PACK_AB R7, R234, R235 ;  /* 0x000000ebea07723e */ /* 0x000fe200000010ff */
[----:B-1----:R-:W-:-:S04]  /*4610*/  FFMA.FTZ R2, R201, c[0x0][0x2d0], -R0 ;  /* 0x0000b400c9027a23 */ /* 0x002fc80000010800 */
[----:B------:R1:W2:Y:S02]  /*4620*/  MUFU.EX2 R10, R2 ;  /* 0x00000002000a7308 */ /* 0x0002a40000000800 */
[C---:B-----5:R-:W-:Y:S08]  /*4630*/  HMMA.16816.F32.BF16 R192, R4.reuse, R20, R172 ;  /* 0x0000001404c0723c */ /* 0x060ff000000418ac */
[----:B------:R-:W-:Y:S01]  /*4640*/  HMMA.16816.F32.BF16 R176, R4, R22, R168 ;  /* 0x0000001604b0723c */ /* 0x000fe200000418a8 */
[----:B------:R-:W3:Y:S01]  /*4650*/  LDSM.16.MT88.4 R20, [R190+0x3000] ;  /* 0x00300000be14783b */ /* 0x000ee20000004200 */
[----:B-1----:R-:W-:-:S06]  /*4660*/  FFMA.FTZ R2, R196, c[0x0][0x2d0], -R0 ;  /* 0x0000b400c4027a23 */ /* 0x002fcc0000010800 */
[C---:B----4-:R-:W-:Y:S01]  /*4670*/  HMMA.16816.F32.BF16 R180, R4.reuse, R28, R164 ;  /* 0x0000001c04b4723c */ /* 0x050fe200000418a4 */
[----:B------:R-:W-:Y:S01]  /*4680*/  FFMA.FTZ R0, R204, c[0x0][0x2d0], -R0 ;  /* 0x0000b400cc007a23 */ /* 0x000fe20000010800 */
[----:B------:R-:W-:Y:S01]  /*4690*/  IADD3 R204, R213, -0x2, RZ ;  /* 0xfffffffed5cc7810 */ /* 0x000fe20007ffe0ff */
[----:B------:R-:W-:Y:S05]  /*46a0*/  MUFU.EX2 R9, R2 ;  /* 0x0000000200097308 */ /* 0x000fea0000000800 */
[C---:B------:R-:W-:Y:S01]  /*46b0*/  HMMA.16816.F32.BF16 R172, R4.reuse, R30, R156 ;  /* 0x0000001e04ac723c */ /* 0x040fe2000004189c */
[----:B------:R-:W1:Y:S02]  /*46c0*/  LDSM.16.MT88.4 R28, [R189+0x3000] ;  /* 0x00300000bd1c783b */ /* 0x000e640000004200 */
[----:B------:R4:W5:Y:S05]  /*46d0*/  MUFU.EX2 R215, R0 ;  /* 0x0000000000d77308 */ /* 0x00096a0000000800 */
[C---:B------:R-:W-:Y:S08]  /*46e0*/  HMMA.16816.F32.BF16 R120, R4.reuse, R36, R148 ;  /* 0x000000240478723c */ /* 0x040ff00000041894 */
[----:B------:R-:W-:Y:S01]  /*46f0*/  HMMA.16816.F32.BF16 R128, R4, R16, R112 ;  /* 0x000000100480723c */ /* 0x000fe20000041870 */
[----:B----4-:R-:W-:-:S02]  /*4700*/  FADD.FTZ R0, R3, R191 ;  /* 0x000000bf03007221 */ /* 0x010fc40000010000 */
[----:B------:R-:W-:Y:S02]  /*4710*/  FADD.FTZ R3, R252, R251 ;  /* 0x000000fbfc037221 */ /* 0x000fe40000010000 */
[----:B------:R-:W-:-:S03]  /*4720*/  FADD.FTZ R0, R212, R0 ;  /* 0x00000000d4007221 */ /* 0x000fc60000010000 */
[C---:B------:R-:W-:Y:S01]  /*4730*/  HMMA.16816.F32.BF16 R164, R4.reuse, R18, R108 ;  /* 0x0000001204a4723c */ /* 0x040fe2000004186c */
[----:B------:R-:W4:Y:S01]  /*4740*/  LDSM.16.MT88.4 R16, [R190+0x5000] ;  /* 0x00500000be10783b */ /* 0x000f220000004200 */
[----:B------:R-:W-:Y:S02]  /*4750*/  FADD.FTZ R3, R250, R3 ;  /* 0x00000003fa037221 */ /* 0x000fe40000010000 */
[----:B------:R-:W-:Y:S01]  /*4760*/  FADD.FTZ R0, R211, R0 ;  /* 0x00000000d3007221 */ /* 0x000fe20000010000 */
[----:B------:R-:W-:Y:S01]  /*4770*/  LDSM.16.MT88.4 R108, [R187+0x1800] ;  /* 0x00180000bb6c783b */ /* 0x000fe20000004200 */
[----:B------:R-:W-:Y:S01]  /*4780*/  FADD.FTZ R3, R210, R3 ;  /* 0x00000003d2037221 */ /* 0x000fe20000010000 */
[----:B------:R-:W-:Y:S01]  /*4790*/  MOV R210, c[0x0][0x2ac] ;  /* 0x0000ab0000d27a02 */ /* 0x000fe20000000f00 */
[----:B------:R-:W-:Y:S01]  /*47a0*/  HMMA.16816.F32.BF16 R168, R4, R38, R116 ;  /* 0x0000002604a8723c */ /* 0x000fe20000041874 */
[----:B------:R-:W-:Y:S01]  /*47b0*/  FADD.FTZ R0, R248, R0 ;  /* 0x00000000f8007221 */ /* 0x000fe20000010000 */
[----:B------:R-:W-:Y:S01]  /*47c0*/  LDSM.16.MT88.4 R116, [R188+0x1800] ;  /* 0x00180000bc74783b */ /* 0x000fe20000004200 */
[----:B------:R-:W-:-:S02]  /*47d0*/  FADD.FTZ R3, R243, R3 ;  /* 0x00000003f3037221 */ /* 0x000fc40000010000 */
[----:B------:R-:W-:Y:S02]  /*47e0*/  FADD.FTZ R2, R246, R0 ;  /* 0x00000000f6027221 */ /* 0x000fe40000010000 */
[----:B------:R-:W-:Y:S01]  /*47f0*/  FADD.FTZ R0, R244, R3 ;  /* 0x00000003f4007221 */ /* 0x000fe20000010000 */
[C---:B---3--:R-:W-:Y:S01]  /*4800*/  HMMA.16816.F32.BF16 R148, R4.reuse, R20, R84 ;  /* 0x000000140494723c */ /* 0x048fe20000041854 */
[----:B------:R-:W-:Y:S02]  /*4810*/  FADD.FTZ R3, R247, R2 ;  /* 0x00000002f7037221 */ /* 0x000fe40000010000 */
[----:B------:R-:W-:Y:S01]  /*4820*/  FADD.FTZ R2, R242, R0 ;  /* 0x00000000f2027221 */ /* 0x000fe20000010000 */
[----:B------:R-:W-:Y:S01]  /*4830*/  MOV R0, R228 ;  /* 0x000000e400007202 */ /* 0x000fe20000000f00 */
[----:B------:R-:W-:Y:S02]  /*4840*/  FADD.FTZ R3, R249, R3 ;  /* 0x00000003f9037221 */ /* 0x000fe40000010000 */
[----:B------:R-:W-:Y:S01]  /*4850*/  FADD.FTZ R2, R245, R2 ;  /* 0x00000002f5027221 */ /* 0x000fe20000010000 */
[----:B------:R-:W-:Y:S01]  /*4860*/  HMMA.16816.F32.BF16 R144, R4, R22, R80 ;  /* 0x000000160490723c */ /* 0x000fe20000041850 */
[----:B------:R-:W3:Y:S01]  /*4870*/  LDSM.16.MT88.4 R20, [R189+0x5000] ;  /* 0x00500000bd14783b */ /* 0x000ee20000004200 */
[----:B------:R-:W-:-:S02]  /*4880*/  IMAD R210, R210, c[0x0][0x1d0], RZ ;  /* 0x00007400d2d27a24 */ /* 0x000fc400078e02ff */
[----:B------:R-:W-:Y:S01]  /*4890*/  FADD.FTZ R3, R241, R3 ;  /* 0x00000003f1037221 */ /* 0x000fe20000010000 */
[----:B------:R-:W-:Y:S01]  /*48a0*/  LDSM.16.MT88.4 R80, [R188+0x5800] ;  /* 0x00580000bc50783b */ /* 0x000fe20000004200 */
[----:B------:R-:W-:Y:S02]  /*48b0*/  FADD.FTZ R2, R237, R2 ;  /* 0x00000002ed027221 */ /* 0x000fe40000010000 */
[----:B------:R-:W-:Y:S01]  /*48c0*/  HMMA.16816.F32.BF16 R36, R4, R12, R104 ;  /* 0x0000000c0424723c */ /* 0x000fe20000041868 */
[----:B------:R-:W-:Y:S02]  /*48d0*/  FADD.FTZ R3, R239, R3 ;  /* 0x00000003ef037221 */ /* 0x000fe40000010000 */
[----:B------:R-:W-:-:S05]  /*48e0*/  FADD.FTZ R2, R236, R2 ;  /* 0x00000002ec027221 */ /* 0x000fca0000010000 */
[C---:B------:R-:W-:Y:S01]  /*48f0*/  HMMA.16816.F32.BF16 R156, R4.reuse, R14, R96 ;  /* 0x0000000e049c723c */ /* 0x040fe20000041860 */
[----:B------:R-:W3:Y:S06]  /*4900*/  LDSM.16.MT88.4 R12, [R188+0x5000] ;  /* 0x00500000bc0c783b */ /* 0x000eec0000004200 */
[----:B------:R-:W-:Y:S01]  /*4910*/  F2FP.BF16.PACK_AB R96, R214, R209 ;  /* 0x000000d1d660723e */ /* 0x000fe200000010ff */
[----:B------:R-:W-:Y:S01]  /*4920*/  HMMA.16816.F32.BF16 R160, R4, R24, R92 ;  /* 0x0000001804a0723c */ /* 0x000fe2000004185c */
[----:B------:R-:W-:Y:S02]  /*4930*/  F2FP.BF16.PACK_AB R98, R101, R102 ;  /* 0x000000666562723e */ /* 0x000fe400000010ff */
[----:B--2---:R-:W-:-:S02]  /*4940*/  F2FP.BF16.PACK_AB R97, R10, R11 ;  /* 0x0000000b0a61723e */ /* 0x004fc400000010ff */
[----:B-----5:R-:W-:-:S03]  /*4950*/  F2FP.BF16.PACK_AB R99, R215, R9 ;  /* 0x00000009d763723e */ /* 0x020fc600000010ff */
[C---:B-1----:R-:W-:Y:S08]  /*4960*/  HMMA.16816.F32.BF16 R140, R4.reuse, R28, R76 ;  /* 0x0000001c048c723c */ /* 0x042ff0000004184c */
[C---:B------:R-:W-:Y:S01]  /*4970*/  HMMA.16816.F32.BF16 R136, R4.reuse, R30, R64 ;  /* 0x0000001e0488723c */ /* 0x040fe20000041840 */
[----:B------:R-:W-:Y:S07]  /*4980*/  LDSM.16.MT88.4 R64, [R189+0x3800] ;  /* 0x00380000bd40783b */ /* 0x000fee0000004200 */
[C---:B----4-:R-:W-:Y:S01]  /*4990*/  HMMA.16816.F32.BF16 R84, R4.reuse, R16, R40 ;  /* 0x000000100454723c */ /* 0x050fe20000041828 */
[----:B------:R-:W1:Y:S07]  /*49a0*/  LDSM.16.MT88.4 R40, [R187+0x3800] ;  /* 0x00380000bb28783b */ /* 0x000e6e0000004200 */
[C---:B------:R-:W-:Y:S01]  /*49b0*/  HMMA.16816.F32.BF16 R152, R4.reuse, R26, R88 ;  /* 0x0000001a0498723c */ /* 0x040fe20000041858 */
[----:B------:R-:W-:Y:S07]  /*49c0*/  LDSM.16.MT88.4 R88, [R190+0x5800] ;  /* 0x00580000be58783b */ /* 0x000fee0000004200 */
[C---:B------:R-:W-:Y:S01]  /*49d0*/  HMMA.16816.F32.BF16 R28, R4.reuse, R32, R56 ;  /* 0x00000020041c723c */ /* 0x040fe20000041838 */
[----:B------:R-:W-:Y:S07]  /*49e0*/  LDSM.16.MT88.4 R56, [R190+0x3800] ;  /* 0x00380000be38783b */ /* 0x000fee0000004200 */
[C---:B------:R-:W-:Y:S01]  /*49f0*/  HMMA.16816.F32.BF16 R16, R4.reuse, R18, R48 ;  /* 0x000000120410723c */ /* 0x040fe20000041830 */
[----:B------:R-:W2:Y:S07]  /*4a00*/  LDSM.16.MT88.4 R48, [R188+0x3800] ;  /* 0x00380000bc30783b */ /* 0x000eae0000004200 */
[C---:B---3--:R-:W-:Y:S01]  /*4a10*/  HMMA.16816.F32.BF16 R92, R4.reuse, R20, R72 ;  /* 0x00000014045c723c */ /* 0x048fe20000041848 */
[----:B------:R-:W3:Y:S07]  /*4a20*/  LDSM.16.MT88.4 R72, [R187+0x5800] ;  /* 0x00580000bb48783b */ /* 0x000eee0000004200 */
[C---:B------:R-:W-:Y:S08]  /*4a30*/  HMMA.16816.F32.BF16 R32, R4.reuse, R34, R60 ;  /* 0x000000220420723c */ /* 0x040ff0000004183c */
[C---:B------:R-:W-:Y:S08]  /*4a40*/  HMMA.16816.F32.BF16 R76, R4.reuse, R12, R52 ;  /* 0x0000000c044c723c */ /* 0x040ff00000041834 */
[C---:B------:R-:W-:Y:S01]  /*4a50*/  HMMA.16816.F32.BF16 R24, R4.reuse, R14, R44 ;  /* 0x0000000e0418723c */ /* 0x040fe2000004182c */
[----:B------:R-:W4:Y:S07]  /*4a60*/  LDSM.16.MT88.4 R12, [R189+0x5800] ;  /* 0x00580000bd0c783b */ /* 0x000f2e0000004200 */
[----:B------:R-:W-:Y:S07]  /*4a70*/  HMMA.16816.F32.BF16 R20, R4, R22, R68 ;  /* 0x000000160414723c */ /* 0x000fee0000041844 */
[----:B------:R-:W-:Y:S01]  /*4a80*/  @P4 IMAD.HI.U32 R4, R228, c[0x0][0x2c8], RZ ;  /* 0x0000b200e4044a27 */ /* 0x000fe200078e00ff */
[----:B------:R-:W-:Y:S04]  /*4a90*/  HMMA.16816.F32.BF16 R104, R96, R108, R192 ;  /* 0x0000006c6068723c */ /* 0x000fe800000418c0 */
[----:B------:R-:W-:Y:S01]  /*4aa0*/  @P4 SHF.R.U32.HI R0, RZ, c[0x0][0x2cc], R4 ;  /* 0x0000b300ff004a19 */ /* 0x000fe20000011604 */
[----:B------:R-:W-:-:S02]  /*4ab0*/  FADD.FTZ R4, R240, R3 ;  /* 0x00000003f0047221 */ /* 0x000fc40000010000 */
[----:B------:R-:W-:Y:S01]  /*4ac0*/  FADD.FTZ R3, R235, R2 ;  /* 0x00000002eb037221 */ /* 0x000fe20000010000 */
[----:B------:R-:W-:Y:S01]  /*4ad0*/  IADD3 R0, R0, -c[0x0][0x168], R210 ;  /* 0x80005a0000007a10 */ /* 0x000fe20007ffe0d2 */
[----:B------:R-:W-:Y:S01]  /*4ae0*/  FADD.FTZ R2, R238, R4 ;  /* 0x00000004ee027221 */ /* 0x000fe20000010000 */
[----:B------:R-:W-:Y:S02]  /*4af0*/  HMMA.16816.F32.BF16 R112, R96, R116, R180 ;  /* 0x000000746070723c */ /* 0x000fe400000418b4 */
[----:B------:R-:W-:Y:S01]  /*4b00*/  SHF.R.S32.HI R5, RZ, 0x1f, R0 ;  /* 0x0000001fff057819 */ /* 0x000fe20000011400 */
[----:B------:R-:W-:-:S03]  /*4b10*/  FADD.FTZ R2, R209, R2 ;  /* 0x00000002d1027221 */ /* 0x000fc60000010000 */
[----:B------:R-:W-:Y:S01]  /*4b20*/  LEA.HI R5, R5, R0, RZ, 0x6 ;  /* 0x0000000005057211 */ /* 0x000fe200078f30ff */
[----:B------:R-:W-:Y:S01]  /*4b30*/  FADD.FTZ R0, R234, R3 ;  /* 0x00000003ea007221 */ /* 0x000fe20000010000 */
[C---:B------:R-:W-:Y:S01]  /*4b40*/  HMMA.16816.F32.BF16 R120, R96.reuse, R124, R120 ;  /* 0x0000007c6078723c */ /* 0x040fe20000041878 */
[----:B------:R-:W-:Y:S01]  /*4b50*/  FADD.FTZ R214, R214, R2 ;  /* 0x00000002d6d67221 */ /* 0x000fe20000010000 */
[----:B------:R-:W-:Y:S01]  /*4b60*/  SHF.R.S32.HI R3, RZ, 0x6, R5 ;  /* 0x00000006ff037819 */ /* 0x000fe20000011405 */
[----:B------:R-:W-:Y:S02]  /*4b70*/  FADD.FTZ R0, R11, R0 ;  /* 0x000000000b007221 */ /* 0x000fe40000010000 */
[----:B------:R-:W-:Y:S01]  /*4b80*/  FADD.FTZ R214, R102, R214 ;  /* 0x000000d666d67221 */ /* 0x000fe20000010000 */
[----:B------:R-:W-:Y:S01]  /*4b90*/  IMNMX R211, RZ, R3, !PT ;  /* 0x00000003ffd37217 */ /* 0x000fe20007800200 */
[----:B------:R-:W-:Y:S01]  /*4ba0*/  FADD.FTZ R0, R10, R0 ;  /* 0x000000000a007221 */ /* 0x000fe20000010000 */
[----:B------:R-:W-:Y:S01]  /*4bb0*/  HMMA.16816.F32.BF16 R128, R96, R132, R128 ;  /* 0x000000846080723c */ /* 0x000fe20000041880 */
[----:B------:R-:W-:Y:S01]  /*4bc0*/  FADD.FTZ R214, R101, R214 ;  /* 0x000000d665d67221 */ /* 0x000fe20000010000 */
[----:B------:R-:W-:Y:S01]  /*4bd0*/  ISETP.GE.AND P0, PT, R204, R211, PT ;  /* 0x000000d3cc00720c */ /* 0x000fe20003f06270 */
[----:B------:R-:W-:-:S04]  /*4be0*/  FADD.FTZ R0, R9, R0 ;  /* 0x0000000009007221 */ /* 0x000fc80000010000 */
[----:B------:R-:W-:Y:S01]  /*4bf0*/  FADD.FTZ R215, R215, R0 ;  /* 0x00000000d7d77221 */ /* 0x000fe20000010000 */
[C---:B-1----:R-:W-:Y:S08]  /*4c00*/  HMMA.16816.F32.BF16 R36, R96.reuse, R40, R36 ;  /* 0x000000286024723c */ /* 0x042ff00000041824 */
[C---:B--2---:R-:W-:Y:S08]  /*4c10*/  HMMA.16816.F32.BF16 R44, R96.reuse, R48, R160 ;  /* 0x00000030602c723c */ /* 0x044ff000000418a0 */
[C---:B------:R-:W-:Y:S08]  /*4c20*/  HMMA.16816.F32.BF16 R52, R96.reuse, R56, R148 ;  /* 0x000000386034723c */ /* 0x040ff00000041894 */
[C---:B------:R-:W-:Y:S08]  /*4c30*/  HMMA.16816.F32.BF16 R60, R96.reuse, R64, R140 ;  /* 0x00000040603c723c */ /* 0x040ff0000004188c */
[C---:B---3--:R-:W-:Y:S08]  /*4c40*/  HMMA.16816.F32.BF16 R68, R96.reuse, R72, R28 ;  /* 0x000000486044723c */ /* 0x048ff0000004181c */
        /* <DEDUP_REMOVED lines=13> */
[C---:B----4-:R-:W-:Y:S08]  /*4d20*/  HMMA.16816.F32.BF16 R92, R96.reuse, R12, R92 ;  /* 0x0000000c605c723c */ /* 0x050ff0000004185c */
[----:B------:R-:W-:Y:S01]  /*4d30*/  HMMA.16816.F32.BF16 R96, R96, R14, R20 ;  /* 0x0000000e6060723c */ /* 0x000fe20000041814 */
[----:B------:R-:W-:Y:S03]  /*4d40*/  @!UPT UIADD3 URZ, URZ, URZ, URZ ;  /* 0x0000003f3f3ff290 */ /* 0x000fe6000fffe03f */
[----:B------:R-:W-:Y:S11]  /*4d50*/  @!P0 BRA `(.L_x_601) ;  /* 0x000036b000008947 */ /* 0x000ff60003800000 */
[----:B------:R-:W-:Y:S02]  /*4d60*/  MOV R102, R8 ;  /* 0x0000000800667202 */ /* 0x000fe40000000f00 */
[----:B------:R-:W-:-:S07]  /*4d70*/  MOV R101, R100 ;  /* 0x0000006400657202 */ /* 0x000fce0000000f00 */
.L_x_612:
[----:B------:R-:W-:Y:S04]  /*4d80*/  DEPBAR.LE SB0, 0x0 ;  /* 0x000080000000791a */ /* 0x000fe80000000000 */
[----:B------:R-:W-:Y:S01]  /*4d90*/  WARPSYNC 0xffffffff ;  /* 0xffffffff00007948 */ /* 0x000fe20003800000 */
[----:B------:R-:W-:Y:S01]  /*4da0*/  BAR.SYNC.DEFER_BLOCKING 0x0 ;  /* 0x0000000000007b1d */ /* 0x000fe20000010000 */
[----:B------:R-:W-:Y:S05]  /*4db0*/  ISETP.GE.AND P0, PT, R204, RZ, PT ;  /* 0x000000ffcc00720c */ /* 0x000fea0003f06270 */
[----:B------:R1:W2:Y:S01]  /*4dc0*/  LDSM.16.M88.4 R32, [R197] ;  /* 0x00000000c520783b */ /* 0x0002a20000000200 */
[----:B------:R-:W-:Y:S03]  /*4dd0*/  BSSY B0, `(.L_x_602) ;  /* 0x000004d000007945 */ /* 0x000fe60003800000 */
[----:B------:R1:W3:Y:S04]  /*4de0*/  LDSM.16.M88.4 R8, [R184] ;  /* 0x00000000b808783b */ /* 0x0002e80000000200 */
[----:B------:R1:W4:Y:S04]  /*4df0*/  LDSM.16.M88.4 R16, [R184+0x800] ;  /* 0x00080000b810783b */ /* 0x0003280000000200 */
[----:B------:R1:W1:Y:S04]  /*4e00*/  LDSM.16.M88.4 R24, [R184+0x1000] ;  /* 0x00100000b818783b */ /* 0x0002680000000200 */
[----:B------:R1:W1:Y:S04]  /*4e10*/  LDSM.16.M88.4 R136, [R184+0x1800] ;  /* 0x00180000b888783b */ /* 0x0002680000000200 */
[----:B------:R1:W1:Y:S04]  /*4e20*/  LDSM.16.M88.4 R140, [R198] ;  /* 0x00000000c68c783b */ /* 0x0002680000000200 */
[----:B------:R1:W1:Y:S04]  /*4e30*/  LDSM.16.M88.4 R144, [R103] ;  /* 0x000000006790783b */ /* 0x0002680000000200 */
[----:B------:R1:W1:Y:S04]  /*4e40*/  LDSM.16.M88.4 R148, [R103+0x800] ;  /* 0x000800006794783b */ /* 0x0002680000000200 */
[----:B------:R1:W1:Y:S04]  /*4e50*/  LDSM.16.M88.4 R152, [R103+0x1000] ;  /* 0x001000006798783b */ /* 0x0002680000000200 */
[----:B------:R1:W1:Y:S01]  /*4e60*/  LDSM.16.M88.4 R156, [R103+0x1800] ;  /* 0x00180000679c783b */ /* 0x0002620000000200 */
[----:B------:R-:W-:-:S05]  /*4e70*/  @!P0 BRA `(.L_x_603) ;  /* 0x0000042000008947 */ /* 0x000fca0003800000 */
[C---:B------:R-:W-:Y:S01]  /*4e80*/  IMAD.WIDE.U32 R2, R205.reuse, c[0x0][0x208], RZ ;  /* 0x00008200cd027a25 */ /* 0x040fe200078e00ff */
[----:B------:R-:W-:Y:S02]  /*4e90*/  SHF.R.S32.HI R0, RZ, 0x1f, R205 ;  /* 0x0000001fff007819 */ /* 0x000fe400000114cd */
[----:B------:R-:W-:Y:S01]  /*4ea0*/  SHF.R.S32.HI R4, RZ, 0x1f, R202 ;  /* 0x0000001fff047819 */ /* 0x000fe200000114ca */
[----:B------:R-:W-:Y:S01]  /*4eb0*/  IMAD.SHL.U32 R30, R208, 0x2, RZ ;  /* 0x00000002d01e7824 */ /* 0x000fe200078e00ff */
[----:B------:R-:W-:Y:S01]  /*4ec0*/  SHF.R.S32.HI R5, RZ, 0x1f, R208 ;  /* 0x0000001fff057819 */ /* 0x000fe200000114d0 */
[----:B------:R-:W-:Y:S01]  /*4ed0*/  IMAD R0, R0, c[0x0][0x208], RZ ;  /* 0x0000820000007a24 */ /* 0x000fe200078e02ff */
[----:B------:R-:W-:Y:S01]  /*4ee0*/  SHF.R.S32.HI R7, RZ, 0x1f, R207 ;  /* 0x0000001fff077819 */ /* 0x000fe200000114cf */
[----:B------:R-:W-:Y:S01]  /*4ef0*/  IMAD R4, R4, c[0x0][0x218], RZ ;  /* 0x0000860004047a24 */ /* 0x000fe200078e02ff */
[----:B------:R-:W-:Y:S01]  /*4f00*/  SHF.R.S32.HI R6, RZ, 0x1f, R206 ;  /* 0x0000001fff067819 */ /* 0x000fe200000114ce */
[----:B------:R-:W-:Y:S01]  /*4f10*/  IMAD R0, R205, c[0x0][0x20c], R0 ;  /* 0x00008300cd007a24 */ /* 0x000fe200078e0200 */
[----:B------:R-:W-:Y:S01]  /*4f20*/  SHF.L.U64.HI R23, R208, 0x1, R5 ;  /* 0x00000001d0177819 */ /* 0x000fe20000010205 */
[----:B------:R-:W-:Y:S01]  /*4f30*/  IMAD R4, R202, c[0x0][0x21c], R4 ;  /* 0x00008700ca047a24 */ /* 0x000fe200078e0204 */
[----:B------:R-:W-:Y:S01]  /*4f40*/  SHF.L.U64.HI R22, R207, 0x1, R7 ;  /* 0x00000001cf167819 */ /* 0x000fe20000010207 */
[----:B------:R-:W-:Y:S01]  /*4f50*/  IMAD.IADD R3, R3, 0x1, R0 ;  /* 0x0000000103037824 */ /* 0x000fe200078e0200 */
[----:B------:R-:W-:Y:S01]  /*4f60*/  SHF.L.U64.HI R21, R206, 0x1, R6 ;  /* 0x00000001ce157819 */ /* 0x000fe20000010206 */
[----:B------:R-:W-:Y:S02]  /*4f70*/  IMAD.SHL.U32 R29, R207, 0x2, RZ ;  /* 0x00000002cf1d7824 */ /* 0x000fe400078e00ff */
[----:B------:R-:W-:Y:S04]  /*4f80*/  IMAD.WIDE.U32 R2, R202, c[0x0][0x218], R2 ;  /* 0x00008600ca027a25 */ /* 0x000fe800078e0002 */
[----:B------:R-:W-:Y:S01]  /*4f90*/  IMAD.SHL.U32 R28, R206, 0x2, RZ ;  /* 0x00000002ce1c7824 */ /* 0x000fe200078e00ff */
[----:B------:R-:W-:Y:S04]  /*4fa0*/  IADD3 R0, P0, R224, R2, RZ ;  /* 0x00000002e0007210 */ /* 0x000fe80007f1e0ff */
[----:B------:R-:W-:Y:S02]  /*4fb0*/  IADD3.X R4, R227, R3, R4, P0, !PT ;  /* 0x00000003e3047210 */ /* 0x000fe400007fe404 */
[C---:B------:R-:W-:Y:S04]  /*4fc0*/  LEA R20, P0, R0.reuse, c[0x0][0x1f8], 0x1 ;  /* 0x00007e0000147a11 */ /* 0x040fe800078008ff */
[----:B------:R-:W-:Y:S01]  /*4fd0*/  LEA.HI.X R5, R0, c[0x0][0x1fc], R4, 0x1, P0 ;  /* 0x00007f0000057a11 */ /* 0x000fe200000f0c04 */
[----:B------:R-:W-:-:S06]  /*4fe0*/  BRA.DIV ~URZ, `(.L_x_604) ;  /* 0x000097727f007947 */ /* 0x000fcc000b800000 */
[----:B------:R4:W3:Y:S02]  /*4ff0*/  SHFL.IDX PT, R4, R5, RZ, 0x181f ;  /* 0x00181fff05047589 */ /* 0x0008e400000e0000 */
.L_x_663:
[----:B------:R-:W-:-:S05]  /*5000*/  BRA.DIV ~URZ, `(.L_x_605) ;  /* 0x000097c27f007947 */ /* 0x000fca000b800000 */
[----:B------:R-:W5:Y:S01]  /*5010*/  SHFL.IDX PT, R0, R20, RZ, 0x181f ;  /* 0x00181fff14007589 */ /* 0x000f6200000e0000 */
[----:B------:R-:W-:Y:S02]  /*5020*/  ISETP.GE.AND P5, PT, R206, c[0x0][0x1d4], PT ;  /* 0x00007500ce007a0c */ /* 0x000fe40003fa6270 */
[----:B------:R-:W-:Y:S02]  /*5030*/  ISETP.GE.AND P2, PT, R207, c[0x0][0x1d4], PT ;  /* 0x00007500cf007a0c */ /* 0x000fe40003f46270 */
[----:B------:R-:W-:Y:S02]  /*5040*/  SEL R15, RZ, 0x10, P5 ;  /* 0x00000010ff0f7807 */ /* 0x000fe40002800000 */
[----:B------:R-:W-:Y:S02]  /*5050*/  SEL R14, RZ, 0x10, P2 ;  /* 0x00000010ff0e7807 */ /* 0x000fe40001000000 */
[C---:B-----5:R-:W-:Y:S02]  /*5060*/  IADD3 R6, P0, R0.reuse, R28, RZ ;  /* 0x0000001c00067210 */ /* 0x060fe40007f1e0ff */
[----:B------:R-:W-:Y:S03]  /*5070*/  IADD3 R2, P6, R0, R29, RZ ;  /* 0x0000001d00027210 */ /* 0x000fe60007fde0ff */
[----:B---3--:R-:W-:Y:S01]  /*5080*/  IMAD.X R7, R4, 0x1, R21, P0 ;  /* 0x0000000104077824 */ /* 0x008fe200000e0615 */
        /* <DEDUP_REMOVED lines=8> */
[----:B------:R5:W4:Y:S04]  /*5110*/  SHFL.IDX PT, R4, R5, 0x1, 0x181f ;  /* 0x00381f0005047f89 */ /* 0x000b2800000e0000 */
[----:B------:R3:W2:Y:S04]  /*5120*/  SHFL.IDX PT, R0, R20, 0x1, 0x181f ;  /* 0x00381f0014007f89 */ /* 0x0006a800000e0000 */
[----:B------:R3:W-:Y:S01]  /*5130*/  LDGSTS.E.BYPASS.LTC128B.128 [R203+0x4100], [R12.64], !P0 ;  /* 0x041000000ccb7fae */ /* 0x0007e2000c101d46 */
[----:B----45:R-:W-:Y:S03]  /*5140*/  SEL R5, RZ, 0x10, P0 ;  /* 0x00000010ff057807 */ /* 0x030fe60000000000 */
.L_x_664:
[----:B---3--:R-:W-:Y:S02]  /*5150*/  IADD3 R2, -R14, 0x10, RZ ;  /* 0x000000100e027810 */ /* 0x008fe40007ffe1ff */
[----:B------:R-:W-:Y:S02]  /*5160*/  IADD3 R12, -R15, 0x10, RZ ;  /* 0x000000100f0c7810 */ /* 0x000fe40007ffe1ff */
[----:B------:R-:W-:Y:S02]  /*5170*/  LOP3.LUT R6, R2, 0xf, RZ, 0xc0, !PT ;  /* 0x0000000f02067812 */ /* 0x000fe400078ec0ff */
[----:B------:R-:W-:Y:S02]  /*5180*/  LOP3.LUT R12, R12, 0xf, RZ, 0xc0, !PT ;  /* 0x0000000f0c0c7812 */ /* 0x000fe400078ec0ff */
[----:B------:R-:W-:Y:S02]  /*5190*/  IADD3 R3, -R5, 0x10, RZ ;  /* 0x0000001005037810 */ /* 0x000fe40007ffe1ff */
[-C--:B--2---:R-:W-:Y:S02]  /*51a0*/  IADD3 R6, P6, P5, R6, R0.reuse, R29 ;  /* 0x0000000006067210 */ /* 0x084fe40007dde01d */
[----:B------:R-:W-:Y:S02]  /*51b0*/  IADD3 R12, P2, P0, R12, R0, R28 ;  /* 0x000000000c0c7210 */ /* 0x000fe4000785e01c */
[----:B------:R-:W-:Y:S02]  /*51c0*/  LOP3.LUT R2, R3, 0xf, RZ, 0xc0, !PT ;  /* 0x0000000f03027812 */ /* 0x000fe400078ec0ff */
[-C--:B------:R-:W-:Y:S02]  /*51d0*/  IADD3.X R7, RZ, R4.reuse, R22, P6, P5 ;  /* 0x00000004ff077210 */ /* 0x080fe400037ea416 */
[----:B------:R-:W-:Y:S02]  /*51e0*/  ISETP.NE.U32.AND P6, PT, R15, RZ, PT ;  /* 0x000000ff0f00720c */ /* 0x000fe40003fc5070 */
[----:B------:R-:W-:Y:S02]  /*51f0*/  IADD3.X R13, RZ, R4, R21, P2, P0 ;  /* 0x00000004ff0d7210 */ /* 0x000fe400017e0415 */
[----:B------:R-:W-:Y:S02]  /*5200*/  IADD3 R2, P2, P0, R2, R0, R30 ;  /* 0x0000000002027210 */ /* 0x000fe4000785e01e */
[----:B------:R-:W-:Y:S02]  /*5210*/  ISETP.NE.U32.AND P5, PT, R14, RZ, PT ;  /* 0x000000ff0e00720c */ /* 0x000fe40003fa5070 */
[----:B------:R-:W-:Y:S02]  /*5220*/  IADD3.X R3, RZ, R4, R23, P2, P0 ;  /* 0x00000004ff037210 */ /* 0x000fe400017e0417 */
[----:B------:R-:W-:Y:S03]  /*5230*/  ISETP.NE.U32.AND P0, PT, R5, RZ, PT ;  /* 0x000000ff0500720c */ /* 0x000fe60003f05070 */
[----:B------:R-:W-:Y:S01]  /*5240*/  @!PT LDS RZ, [RZ] ;  /* 0x00000000fffff984 */ /* 0x000fe20000000800 */
[----:B------:R-:W-:Y:S01]  /*5250*/  @!PT LDS RZ, [RZ] ;  /* 0x00000000fffff984 */ /* 0x000fe20000000800 */
[----:B------:R-:W-:Y:S01]  /*5260*/  @!PT LDS RZ, [RZ] ;  /* 0x00000000fffff984 */ /* 0x000fe20000000800 */
[----:B------:R2:W-:Y:S06]  /*5270*/  LDGSTS.E.BYPASS.LTC128B.128.ZFILL [R203+0x1100], [R12.64], P6 ;  /* 0x011000000ccb7fae */ /* 0x0005ec000b141d46 */
[----:B------:R2:W-:Y:S04]  /*5280*/  LDGSTS.E.BYPASS.LTC128B.128.ZFILL [R203+0x3100], [R6.64], P5 ;  /* 0x0310000006cb7fae */ /* 0x0005e8000a941d46 */
[----:B------:R2:W-:Y:S02]  /*5290*/  LDGSTS.E.BYPASS.LTC128B.128.ZFILL [R203+0x5100], [R2.64], P0 ;  /* 0x0510000002cb7fae */ /* 0x0005e40008141d46 */
.L_x_603:
[----:B------:R-:W-:Y:S05]  /*52a0*/  BSYNC B0 ;  /* 0x0000000000007941 */ /* 0x000fea0003800000 */
.L_x_602:
[----:B------:R-:W0:Y:S01]  /*52b0*/  LDGDEPBAR ;  /* 0x00000000000079af */ /* 0x000e220000000000 */
[----:B------:R-:W-:Y:S01]  /*52c0*/  WARPSYNC 0xffffffff ;  /* 0xffffffff00007948 */ /* 0x000fe20003800000 */
[C---:B--23--:R-:W-:Y:S01]  /*52d0*/  HMMA.16816.F32.BF16 R4, R32.reuse, R8, RZ ;  /* 0x000000082004723c */ /* 0x04cfe200000418ff */
[----:B------:R-:W-:Y:S02]  /*52e0*/  BSSY B0, `(.L_x_606) ;  /* 0x0000125000007945 */ /* 0x000fe40003800000 */
[----:B------:R-:W-:Y:S03]  /*52f0*/  ISETP.GE.AND P0, PT, R204, 0x1, PT ;  /* 0x00000001cc00780c */ /* 0x000fe60003f06270 */
[----:B------:R-:W-:Y:S02]  /*5300*/  LDSM.16.M88.4 R160, [R200] ;  /* 0x00000000c8a0783b */ /* 0x000fe40000000200 */
[C---:B------:R-:W-:Y:S06]  /*5310*/  HMMA.16816.F32.BF16 R8, R32.reuse, R10, RZ ;  /* 0x0000000a2008723c */ /* 0x040fec00000418ff */
[----:B------:R-:W2:Y:S02]  /*5320*/  LDSM.16.M88.4 R164, [R186] ;  /* 0x00000000baa4783b */ /* 0x000ea40000000200 */
[C---:B----4-:R-:W-:Y:S06]  /*5330*/  HMMA.16816.F32.BF16 R12, R32.reuse, R16, RZ ;  /* 0x00000010200c723c */ /* 0x050fec00000418ff */
[----:B------:R-:W-:Y:S02]  /*5340*/  LDSM.16.M88.4 R168, [R186+0x1000] ;  /* 0x00100000baa8783b */ /* 0x000fe40000000200 */
[C---:B------:R-:W-:Y:S06]  /*5350*/  HMMA.16816.F32.BF16 R16, R32.reuse, R18, RZ ;  /* 0x000000122010723c */ /* 0x040fec00000418ff */
[----:B------:R-:W-:Y:S02]  /*5360*/  LDSM.16.M88.4 R172, [R186+0x1800] ;  /* 0x00180000baac783b */ /* 0x000fe40000000200 */
[C---:B-1----:R-:W-:Y:S06]  /*5370*/  HMMA.16816.F32.BF16 R20, R32.reuse, R24, RZ ;  /* 0x000000182014723c */ /* 0x042fec00000418ff */
[----:B------:R-:W-:Y:S02]  /*5380*/  LDSM.16.M88.4 R176, [R199] ;  /* 0x00000000c7b0783b */ /* 0x000fe40000000200 */
[C---:B------:R-:W-:Y:S06]  /*5390*/  HMMA.16816.F32.BF16 R24, R32.reuse, R26, RZ ;  /* 0x0000001a2018723c */ /* 0x040fec00000418ff */
[----:B------:R-:W-:Y:S02]  /*53a0*/  LDSM.16.M88.4 R180, [R185+-0x4000] ;  /* 0xffc00000b9b4783b */ /* 0x000fe40000000200 */
[C---:B------:R-:W-:Y:S08]  /*53b0*/  HMMA.16816.F32.BF16 R28, R32.reuse, R136, RZ ;  /* 0x00000088201c723c */ /* 0x040ff000000418ff */
[----:B------:R-:W-:Y:S01]  /*53c0*/  HMMA.16816.F32.BF16 R32, R32, R138, RZ ;  /* 0x0000008a2020723c */ /* 0x000fe200000418ff */
[----:B------:R-:W1:Y:S07]  /*53d0*/  LDSM.16.M88.4 R136, [R186+0x800] ;  /* 0x00080000ba88783b */ /* 0x000e6e0000000200 */
[C---:B------:R-:W-:Y:S08]  /*53e0*/  HMMA.16816.F32.BF16 R4, R140.reuse, R144, R4 ;  /* 0x000000908c04723c */ /* 0x040ff00000041804 */
[C---:B------:R-:W-:Y:S01]  /*53f0*/  HMMA.16816.F32.BF16 R8, R140.reuse, R146, R8 ;  /* 0x000000928c08723c */ /* 0x040fe20000041808 */
[----:B------:R-:W-:Y:S07]  /*5400*/  LDSM.16.M88.4 R144, [R185+-0x3000] ;  /* 0xffd00000b990783b */ /* 0x000fee0000000200 */
[C---:B------:R-:W-:Y:S08]  /*5410*/  HMMA.16816.F32.BF16 R12, R140.reuse, R148, R12 ;  /* 0x000000948c0c723c */ /* 0x040ff0000004180c */
[C---:B------:R-:W-:Y:S01]  /*5420*/  HMMA.16816.F32.BF16 R16, R140.reuse, R150, R16 ;  /* 0x000000968c10723c */ /* 0x040fe20000041810 */
[----:B------:R-:W-:Y:S07]  /*5430*/  LDSM.16.M88.4 R148, [R185+-0x2800] ;  /* 0xffd80000b994783b */ /* 0x000fee0000000200 */
[C---:B------:R-:W-:Y:S08]  /*5440*/  HMMA.16816.F32.BF16 R20, R140.reuse, R152, R20 ;  /* 0x000000988c14723c */ /* 0x040ff00000041814 */
[C---:B------:R-:W-:Y:S01]  /*5450*/  HMMA.16816.F32.BF16 R24, R140.reuse, R154, R24 ;  /* 0x0000009a8c18723c */ /* 0x040fe20000041818 */
[----:B------:R-:W-:Y:S07]  /*5460*/  LDSM.16.M88.4 R152, [R197+0x4000] ;  /* 0x00400000c598783b */ /* 0x000fee0000000200 */
[C---:B------:R-:W-:Y:S08]  /*5470*/  HMMA.16816.F32.BF16 R28, R140.reuse, R156, R28 ;  /* 0x0000009c8c1c723c */ /* 0x040ff0000004181c */
[----:B------:R-:W-:Y:S01]  /*5480*/  HMMA.16816.F32.BF16 R32, R140, R158, R32 ;  /* 0x0000009e8c20723c */ /* 0x000fe20000041820 */
[----:B------:R-:W3:Y:S07]  /*5490*/  LDSM.16.M88.4 R140, [R185+-0x3800] ;  /* 0xffc80000b98c783b */ /* 0x000eee0000000200 */
        /* <DEDUP_REMOVED lines=40> */
[----:B------:R-:W5:Y:S07]  /*5720*/  LDSM.16.M88.4 R164, [R185+-0x2000] ;  /* 0xffe00000b9a4783b */ /* 0x000f6e0000000200 */
[C---:B------:R-:W-:Y:S01]  /*5730*/  HMMA.16816.F32.BF16 R8, R168.reuse, R174, R8 ;  /* 0x000000aea808723c */ /* 0x040fe20000041808 */
[----:B------:R-:W-:Y:S07]  /*5740*/  LDSM.16.M88.4 R172, [R184+0x4000] ;  /* 0x00400000b8ac783b */ /* 0x000fee0000000200 */
[C---:B---3--:R-:W-:Y:S08]  /*5750*/  HMMA.16816.F32.BF16 R12, R168.reuse, R140, R12 ;  /* 0x0000008ca80c723c */ /* 0x048ff0000004180c */
[C---:B------:R-:W-:Y:S01]  /*5760*/  HMMA.16816.F32.BF16 R16, R168.reuse, R142, R16 ;  /* 0x0000008ea810723c */ /* 0x040fe20000041810 */
[----:B------:R-:W3:Y:S07]  /*5770*/  LDSM.16.M88.4 R140, [R185+-0x1800] ;  /* 0xffe80000b98c783b */ /* 0x000eee0000000200 */
[C---:B------:R-:W-:Y:S08]  /*5780*/  HMMA.16816.F32.BF16 R20, R168.reuse, R144, R20 ;  /* 0x00000090a814723c */ /* 0x040ff00000041814 */
[C---:B------:R-:W-:Y:S01]  /*5790*/  HMMA.16816.F32.BF16 R24, R168.reuse, R146, R24 ;  /* 0x00000092a818723c */ /* 0x040fe20000041818 */
[----:B------:R-:W3:Y:S07]  /*57a0*/  LDSM.16.M88.4 R144, [R185+-0x1000] ;  /* 0xfff00000b990783b */ /* 0x000eee0000000200 */
        /* <DEDUP_REMOVED lines=118> */
[----:B------:R1:W1:Y:S01]  /*5f10*/  MUFU.TANH R146, R15 ;  /* 0x0000000f00927308 */ /* 0x0002620000002400 */
        /* <DEDUP_REMOVED lines=18> */
[----:B--234-:R-:W-:Y:S01]  /*6040*/  IMAD R2, R204, 0x40, R220 ;  /* 0x00000040cc027824 */ /* 0x01cfe200078e02dc */
[----:B------:R-:W-:Y:S01]  /*6050*/  SHF.R.S32.HI R191, RZ, 0x1f, R208 ;  /* 0x0000001fffbf7819 */ /* 0x000fe200000114d0 */
[----:B------:R-:W-:Y:S01]  /*6060*/  IMAD.MOV.U32 R202, RZ, RZ, RZ ;  /* 0x000000ffffca7224 */ /* 0x000fe200078e00ff */
[----:B------:R-:W-:Y:S01]  /*6070*/  SHF.R.S32.HI R192, RZ, 0x1f, R207 ;  /* 0x0000001fffc07819 */ /* 0x000fe200000114cf */
[----:B------:R-:W-:Y:S01]  /*6080*/  IMAD.SHL.U32 R28, R208, 0x2, RZ ;  /* 0x00000002d01c7824 */ /* 0x000fe200078e00ff */
[----:B------:R-:W-:Y:S01]  /*6090*/  IADD3 R2, R2, -0x40, R216 ;  /* 0xffffffc002027810 */ /* 0x000fe20007ffe0d8 */
[C---:B------:R-:W-:Y:S01]  /*60a0*/  IMAD.SHL.U32 R25, R207.reuse, 0x2, RZ ;  /* 0x00000002cf197824 */ /* 0x040fe200078e00ff */
[----:B-1----:R-:W-:Y:S01]  /*60b0*/  SHF.L.U64.HI R15, R208, 0x1, R191 ;  /* 0x00000001d00f7819 */ /* 0x002fe200000102bf */
[----:B------:R-:W-:Y:S01]  /*60c0*/  IMAD.SHL.U32 R24, R206, 0x2, RZ ;  /* 0x00000002ce187824 */ /* 0x000fe200078e00ff */
[----:B------:R-:W-:Y:S01]  /*60d0*/  SHF.R.S32.HI R191, RZ, 0x1f, R206 ;  /* 0x0000001fffbf7819 */ /* 0x000fe200000114ce */
[----:B------:R-:W-:Y:S01]  /*60e0*/  @P3 IMAD.HI.U32 R3, R2, c[0x0][0x2bc], RZ ;  /* 0x0000af0002033a27 */ /* 0x000fe200078e00ff */
[----:B------:R-:W-:Y:S02]  /*60f0*/  SHF.L.U64.HI R14, R207, 0x1, R192 ;  /* 0x00000001cf0e7819 */ /* 0x000fe400000102c0 */
[----:B------:R-:W-:Y:S01]  /*6100*/  SHF.L.U64.HI R13, R206, 0x1, R191 ;  /* 0x00000001ce0d7819 */ /* 0x000fe200000102bf */
[----:B------:R-:W-:Y:S01]  /*6110*/  IMAD.MOV.U32 R0, RZ, RZ, R2 ;  /* 0x000000ffff007224 */ /* 0x000fe200078e0002 */
        /* <DEDUP_REMOVED lines=22> */
[----:B------:R1:W2:Y:S02]  /*6280*/  SHFL.IDX PT, R4, R5, RZ, 0x181f ;  /* 0x00181fff05047589 */ /* 0x0002a400000e0000 */
.L_x_665:
[----:B------:R-:W-:-:S05]  /*6290*/  BRA.DIV ~URZ, `(.L_x_609) ;  /* 0x000087e27f007947 */ /* 0x000fca000b800000 */
[----:B------:R-:W3:Y:S01]  /*62a0*/  SHFL.IDX PT, R0, R12, RZ, 0x181f ;  /* 0x00181fff0c007589 */ /* 0x000ee200000e0000 */
[----:B------:R-:W-:Y:S02]  /*62b0*/  ISETP.GE.AND P5, PT, R206, c[0x0][0x1d4], PT ;  /* 0x00007500ce007a0c */ /* 0x000fe40003fa6270 */
[----:B------:R-:W-:Y:S02]  /*62c0*/  ISETP.GE.AND P2, PT, R207, c[0x0][0x1d4], PT ;  /* 0x00007500cf007a0c */ /* 0x000fe40003f46270 */
[----:B------:R-:W-:Y:S02]  /*62d0*/  SEL R11, RZ, 0x10, P5 ;  /* 0x00000010ff0b7807 */ /* 0x000fe40002800000 */
[----:B------:R-:W-:Y:S02]  /*62e0*/  SEL R10, RZ, 0x10, P2 ;  /* 0x00000010ff0a7807 */ /* 0x000fe40001000000 */
[C---:B---3--:R-:W-:Y:S02]  /*62f0*/  IADD3 R6, P0, R0.reuse, R24, RZ ;  /* 0x0000001800067210 */ /* 0x048fe40007f1e0ff */
[----:B------:R-:W-:Y:S03]  /*6300*/  IADD3 R2, P6, R0, R25, RZ ;  /* 0x0000001900027210 */ /* 0x000fe60007fde0ff */
        /* <DEDUP_REMOVED lines=10> */
[----:B------:R2:W1:Y:S04]  /*63b0*/  SHFL.IDX PT, R0, R12, 0x1, 0x181f ;  /* 0x00381f000c007f89 */ /* 0x00046800000e0000 */
[----:B------:R2:W-:Y:S01]  /*63c0*/  LDGSTS.E.BYPASS.LTC128B.128 [R203+0xa100], [R8.64], !P0 ;  /* 0x0a10000008cb7fae */ /* 0x0005e2000c101d46 */
[----:B-1-3--:R-:W-:Y:S03]  /*63d0*/  SEL R5, RZ, 0x10, P0 ;  /* 0x00000010ff057807 */ /* 0x00afe60000000000 */
.L_x_666:
[----:B--2---:R-:W-:Y:S02]  /*63e0*/  IADD3 R2, -R10, 0x10, RZ ;  /* 0x000000100a027810 */ /* 0x004fe40007ffe1ff */
[----:B------:R-:W-:Y:S02]  /*63f0*/  IADD3 R8, -R11, 0x10, RZ ;  /* 0x000000100b087810 */ /* 0x000fe40007ffe1ff */
[----:B------:R-:W-:Y:S02]  /*6400*/  LOP3.LUT R6, R2, 0xf, RZ, 0xc0, !PT ;  /* 0x0000000f02067812 */ /* 0x000fe400078ec0ff */
[----:B------:R-:W-:Y:S02]  /*6410*/  LOP3.LUT R8, R8, 0xf, RZ, 0xc0, !PT ;  /* 0x0000000f08087812 */ /* 0x000fe400078ec0ff */
[----:B------:R-:W-:Y:S02]  /*6420*/  IADD3 R3, -R5, 0x10, RZ ;  /* 0x0000001005037810 */ /* 0x000fe40007ffe1ff */
[-C--:B------:R-:W-:Y:S02]  /*6430*/  IADD3 R6, P6, P5, R6, R0.reuse, R25 ;  /* 0x0000000006067210 */ /* 0x080fe40007dde019 */
[----:B------:R-:W-:Y:S02]  /*6440*/  IADD3 R8, P2, P0, R8, R0, R24 ;  /* 0x0000000008087210 */ /* 0x000fe4000785e018 */
[----:B------:R-:W-:Y:S02]  /*6450*/  LOP3.LUT R2, R3, 0xf, RZ, 0xc0, !PT ;  /* 0x0000000f03027812 */ /* 0x000fe400078ec0ff */
[-C--:B----4-:R-:W-:Y:S02]  /*6460*/  IADD3.X R7, RZ, R4.reuse, R14, P6, P5 ;  /* 0x00000004ff077210 */ /* 0x090fe400037ea40e */
        /* <DEDUP_REMOVED lines=12> */
.L_x_607:
[----:B--234-:R-:W-:Y:S05]  /*6530*/  BSYNC B0 ;  /* 0x0000000000007941 */ /* 0x01cfea0003800000 */
.L_x_606:
[----:B------:R-:W-:Y:S01]  /*6540*/  MOV R0, 0x1 ;  /* 0x0000000100007802 */ /* 0x000fe20000000f00 */
[----:B------:R-:W0:Y:S01]  /*6550*/  LDGDEPBAR ;  /* 0x00000000000079af */ /* 0x000e220000000000 */
[----:B------:R-:W-:Y:S02]  /*6560*/  IADD3 R4, R232, R228, RZ ;  /* 0x000000e4e8047210 */ /* 0x000fe40007ffe0ff */
[----:B-1----:R-:W-:Y:S01]  /*6570*/  MOV R3, c[0x0][0x2ac] ;  /* 0x0000ab0000037a02 */ /* 0x002fe20000000f00 */
[----:B------:R-:W-:Y:S02]  /*6580*/  IMAD R0, R204, -0x40, R0 ;  /* 0xffffffc0cc007824 */ /* 0x000fe400078e0200 */
[----:B------:R-:W-:Y:S03]  /*6590*/  @P4 IMAD.HI.U32 R2, R4, c[0x0][0x2c8], RZ ;  /* 0x0000b20004024a27 */ /* 0x000fe600078e00ff */
[----:B------:R-:W-:Y:S02]  /*65a0*/  IADD3 R0, -R233, R0, RZ ;  /* 0x00000000e9007210 */ /* 0x000fe40007ffe1ff */
[----:B------:R-:W-:Y:S03]  /*65b0*/  @P4 SHF.R.U32.HI R4, RZ, c[0x0][0x2cc], R2 ;  /* 0x0000b300ff044a19 */ /* 0x000fe60000011602 */
[----:B------:R-:W-:Y:S05]  /*65c0*/  IMAD R0, R3, c[0x0][0x1d0], R0 ;  /* 0x0000740003007a24 */ /* 0x000fea00078e0200 */
[----:B------:R-:W-:Y:S01]  /*65d0*/  IADD3 R5, R0, -c[0x0][0x168], RZ ;  /* 0x80005a0000057a10 */ /* 0x000fe20007ffe0ff */
[----:B------:R-:W-:-:S05]  /*65e0*/  BRA.DIV ~URZ, `(.L_x_610) ;  /* 0x000086d27f007947 */ /* 0x000fca000b800000 */
[----:B------:R1:W2:Y:S02]  /*65f0*/  SHFL.IDX PT, R0, R4, RZ, 0x1c1f ;  /* 0x001c1fff04007589 */ /* 0x0002a400000e0000 */
.L_x_667:
[----:B--2---:R-:W-:Y:S05]  /*6600*/  IMAD.IADD R0, R5, 0x1, R0 ;  /* 0x0000000105007824 */ /* 0x004fea00078e0200 */
[C---:B------:R-:W-:Y:S02]  /*6610*/  ISETP.GT.AND P6, PT, R0.reuse, RZ, PT ;  /* 0x000000ff0000720c */ /* 0x040fe40003fc4270 */
[C---:B------:R-:W-:Y:S02]  /*6620*/  ISETP.GT.AND P5, PT, R0.reuse, 0x1, PT ;  /* 0x000000010000780c */ /* 0x040fe40003fa4270 */
[C---:B------:R-:W-:Y:S02]  /*6630*/  ISETP.GT.AND P2, PT, R0.reuse, 0x8, PT ;  /* 0x000000080000780c */ /* 0x040fe40003f44270 */
[----:B------:R-:W-:Y:S02]  /*6640*/  ISETP.GT.AND P0, PT, R0, 0x9, PT ;  /* 0x000000090000780c */ /* 0x000fe40003f04270 */
[----:B------:R-:W-:Y:S02]  /*6650*/  FSEL R6, R150, -INF , P6 ;  /* 0xff80000096067808 */ /* 0x000fe40003000000 */
[C---:B------:R-:W-:Y:S02]  /*6660*/  ISETP.GT.AND P6, PT, R0.reuse, 0x10, PT ;  /* 0x000000100000780c */ /* 0x040fe40003fc4270 */
[----:B------:R-:W-:Y:S02]  /*6670*/  FSEL R10, R147, -INF , P5 ;  /* 0xff800000930a7808 */ /* 0x000fe40002800000 */
        /* <DEDUP_REMOVED lines=22> */
[----:B------:R-:W-:Y:S02]  /*67e0*/  FSEL R163, R18, -INF , P5 ;  /* 0xff80000012a37808 */ /* 0x000fe40002800000 */
[----:B------:R-:W-:Y:S02]  /*67f0*/  FSEL R164, R17, -INF , P2 ;  /* 0xff80000011a47808 */ /* 0x000fe40001000000 */
[----:B------:R-:W-:Y:S01]  /*6800*/  FSEL R165, R16, -INF , P0 ;  /* 0xff80000010a57808 */ /* 0x000fe20000000000 */
[----:B------:R-:W-:-:S05]  /*6810*/  BRA.DIV ~URZ, `(.L_x_611) ;  /* 0x000085127f007947 */ /* 0x000fca000b800000 */
[----:B------:R-:W-:Y:S01]  /*6820*/  FMNMX.FTZ R2, R6, R101, !PT ;  /* 0x0000006506027209 */ /* 0x000fe20007810000 */
[----:B------:R-:W2:Y:S03]  /*6830*/  SHFL.IDX PT, R0, R4, 0x1, 0x1c1f ;  /* 0x003c1f0004007f89 */ /* 0x000ea600000e0000 */
[----:B------:R-:W-:Y:S04]  /*6840*/  FMNMX.FTZ R2, R10, R2, !PT ;  /* 0x000000020a027209 */ /* 0x000fe80007810000 */
[----:B------:R-:W-:Y:S04]  /*6850*/  FMNMX.FTZ R2, R9, R2, !PT ;  /* 0x0000000209027209 */ /* 0x000fe80007810000 */
[----:B------:R-:W-:Y:S04]  /*6860*/  FMNMX.FTZ R2, R12, R2, !PT ;  /* 0x000000020c027209 */ /* 0x000fe80007810000 */
[----:B------:R-:W-:Y:S04]  /*6870*/  FMNMX.FTZ R2, R140, R2, !PT ;  /* 0x000000028c027209 */ /* 0x000fe80007810000 */
[----:B------:R-:W-:Y:S04]  /*6880*/  FMNMX.FTZ R2, R141, R2, !PT ;  /* 0x000000028d027209 */ /* 0x000fe80007810000 */
[----:B------:R-:W-:Y:S01]  /*6890*/  FMNMX.FTZ R2, R142, R2, !PT ;  /* 0x000000028e027209 */ /* 0x000fe20007810000 */
[----:B--2---:R-:W-:Y:S03]  /*68a0*/  IMAD.IADD R0, R5, 0x1, R0 ;  /* 0x0000000105007824 */ /* 0x004fe600078e0200 */
[----:B------:R-:W-:Y:S02]  /*68b0*/  FMNMX.FTZ R2, R147, R2, !PT ;  /* 0x0000000293027209 */ /* 0x000fe40007810000 */
[C---:B------:R-:W-:Y:S02]  /*68c0*/  ISETP.GT.AND P2, PT, R0.reuse, RZ, PT ;  /* 0x000000ff0000720c */ /* 0x040fe40003f44270 */
[----:B------:R-:W-:Y:S02]  /*68d0*/  ISETP.GT.AND P0, PT, R0, 0x1, PT ;  /* 0x000000010000780c */ /* 0x000fe40003f04270 */
[----:B------:R-:W-:Y:S02]  /*68e0*/  FSEL R5, R152, -INF , P2 ;  /* 0xff80000098057808 */ /* 0x000fe40001000000 */
[C---:B------:R-:W-:Y:S02]  /*68f0*/  ISETP.GT.AND P2, PT, R0.reuse, 0x8, PT ;  /* 0x000000080000780c */ /* 0x040fe40003f44270 */
[----:B------:R-:W-:Y:S02]  /*6900*/  FSEL R8, R151, -INF , P0 ;  /* 0xff80000097087808 */ /* 0x000fe40000000000 */
[----:B------:R-:W-:Y:S02]  /*6910*/  FMNMX.FTZ R3, R5, R102, !PT ;  /* 0x0000006605037209 */ /* 0x000fe40007810000 */
[----:B------:R-:W-:Y:S02]  /*6920*/  ISETP.GT.AND P0, PT, R0, 0x9, PT ;  /* 0x000000090000780c */ /* 0x000fe40003f04270 */
[----:B------:R-:W-:Y:S02]  /*6930*/  FSEL R7, R145, -INF , P2 ;  /* 0xff80000091077808 */ /* 0x000fe40001000000 */
[----:B------:R-:W-:Y:S02]  /*6940*/  FMNMX.FTZ R3, R8, R3, !PT ;  /* 0x0000000308037209 */ /* 0x000fe40007810000 */
[C---:B------:R-:W-:Y:S02]  /*6950*/  ISETP.GT.AND P2, PT, R0.reuse, 0x10, PT ;  /* 0x000000100000780c */ /* 0x040fe40003f44270 */
[----:B------:R-:W-:Y:S02]  /*6960*/  FSEL R11, R149, -INF , P0 ;  /* 0xff800000950b7808 */ /* 0x000fe40000000000 */
[----:B-1----:R-:W-:Y:S02]  /*6970*/  FMNMX.FTZ R4, R7, R3, !PT ;  /* 0x0000000307047209 */ /* 0x002fe40007810000 */
[C---:B------:R-:W-:Y:S02]  /*6980*/  ISETP.GT.AND P0, PT, R0.reuse, 0x11, PT ;  /* 0x000000110000780c */ /* 0x040fe40003f04270 */
[----:B------:R-:W-:Y:S02]  /*6990*/  FSEL R143, R139, -INF , P2 ;  /* 0xff8000008b8f7808 */ /* 0x000fe40001000000 */
[----:B------:R-:W-:Y:S02]  /*69a0*/  FMNMX.FTZ R4, R11, R4, !PT ;  /* 0x000000040b047209 */ /* 0x000fe40007810000 */
[----:B------:R-:W-:Y:S02]  /*69b0*/  ISETP.GT.AND P2, PT, R0, 0x18, PT ;  /* 0x000000180000780c */ /* 0x000fe40003f44270 */
        /* <DEDUP_REMOVED lines=37> */
[----:B------:R-:W-:Y:S02]  /*6c10*/  FSEL R161, R35, -INF , P0 ;  /* 0xff80000023a17808 */ /* 0x000fe40000000000 */
[----:B------:R-:W-:Y:S01]  /*6c20*/  FMNMX.FTZ R4, R160, R4, !PT ;  /* 0x00000004a0047209 */ /* 0x000fe20007810000 */
[----:B------:R-:W1:Y:S03]  /*6c30*/  SHFL.BFLY PT, R100, R0, 0x2, 0x1f ;  /* 0x0c401f0000647f89 */ /* 0x000e6600000e0000 */
[----:B------:R-:W-:Y:S05]  /*6c40*/  FMNMX.FTZ R4, R161, R4, !PT ;  /* 0x00000004a1047209 */ /* 0x000fea0007810000 */
[----:B------:R-:W2:Y:S01]  /*6c50*/  SHFL.BFLY PT, R2, R4, 0x2, 0x1f ;  /* 0x0c401f0004027f89 */ /* 0x000ea200000e0000 */
[----:B-1----:R-:W-:Y:S07]  /*6c60*/  FMNMX.FTZ R100, R100, R0, !PT ;  /* 0x0000000064647209 */ /* 0x002fee0007810000 */
[----:B------:R-:W1:Y:S01]  /*6c70*/  SHFL.BFLY PT, R3, R100, 0x1, 0x1f ;  /* 0x0c201f0064037f89 */ /* 0x000e6200000e0000 */
[----:B--2---:R-:W-:Y:S07]  /*6c80*/  FMNMX.FTZ R4, R4, R2, !PT ;  /* 0x0000000204047209 */ /* 0x004fee0007810000 */
[----:B------:R2:W3:Y:S01]  /*6c90*/  SHFL.BFLY PT, R0, R4, 0x1, 0x1f ;  /* 0x0c201f0004007f89 */ /* 0x0004e200000e0000 */
[----:B-1----:R-:W-:Y:S07]  /*6ca0*/  FMNMX.FTZ R100, R100, R3, !PT ;  /* 0x0000000364647209 */ /* 0x002fee0007810000 */
.L_x_668:
[C---:B------:R-:W-:Y:S01]  /*6cb0*/  FSETP.NEU.FTZ.AND P0, PT, R100.reuse, -INF , PT ;  /* 0xff8000006400780b */ /* 0x040fe20003f1d000 */
[----:B------:R-:W-:Y:S01]  /*6cc0*/  FMUL.FTZ R144, R100, c[0x0][0x2d0] ;  /* 0x0000b40064907a20 */ /* 0x000fe20000410000 */
[----:B---3--:R-:W-:Y:S01]  /*6cd0*/  FMNMX.FTZ R3, R0, R4, !PT ;  /* 0x0000000400037209 */ /* 0x008fe20007810000 */
[----:B------:R-:W-:Y:S01]  /*6ce0*/  WARPSYNC 0xffffffff ;  /* 0xffffffff00007948 */ /* 0x000fe20003800000 */
[----:B------:R-:W-:Y:S01]  /*6cf0*/  FSEL R2, R100, RZ, P0 ;  /* 0x000000ff64027208 */ /* 0x000fe20000000000 */
[----:B------:R-:W-:Y:S01]  /*6d00*/  LDSM.16.MT88.4 R20, [R188] ;  /* 0x00000000bc14783b */ /* 0x000fe20000004200 */
[----:B------:R-:W-:Y:S01]  /*6d10*/  FSEL R144, R144, RZ, P0 ;  /* 0x000000ff90907208 */ /* 0x000fe20000000000 */
[C---:B--2---:R-:W-:Y:S01]  /*6d20*/  FMUL.FTZ R4, R3.reuse, c[0x0][0x2d0] ;  /* 0x0000b40003047a20 */ /* 0x044fe20000410000 */
[----:B------:R-:W-:Y:S01]  /*6d30*/  FSETP.NEU.FTZ.AND P0, PT, R3, -INF , PT ;  /* 0xff8000000300780b */ /* 0x000fe20003f1d000 */
[----:B------:R-:W-:Y:S02]  /*6d40*/  FADD.FTZ R0, -R2, R101 ;  /* 0x0000006502007221 */ /* 0x000fe40000010100 */
[--C-:B------:R-:W-:Y:S01]  /*6d50*/  FFMA.FTZ R12, R12, c[0x0][0x2d0], -R144.reuse ;  /* 0x0000b4000c0c7a23 */ /* 0x100fe20000010890 */
[----:B------:R-:W-:Y:S01]  /*6d60*/  FSEL R145, R4, RZ, P0 ;  /* 0x000000ff04917208 */ /* 0x000fe20000000000 */
[----:B------:R-:W-:Y:S01]  /*6d70*/  FMUL.FTZ R0, R0, c[0x0][0x2d0] ;  /* 0x0000b40000007a20 */ /* 0x000fe20000410000 */
[----:B------:R-:W-:Y:S01]  /*6d80*/  LDSM.16.MT88.4 R28, [R190] ;  /* 0x00000000be1c783b */ /* 0x000fe20000004200 */
[----:B------:R1:W-:Y:S01]  /*6d90*/  MUFU.EX2 R201, R12 ;  /* 0x0000000c00c97308 */ /* 0x0003e20000000800 */
[--C-:B------:R-:W-:Y:S02]  /*6da0*/  FFMA.FTZ R101, R140, c[0x0][0x2d0], -R144.reuse ;  /* 0x0000b4008c657a23 */ /* 0x100fe40000010890 */
[--C-:B------:R-:W-:Y:S02]  /*6db0*/  FFMA.FTZ R5, R5, c[0x0][0x2d0], -R145.reuse ;  /* 0x0000b40005057a23 */ /* 0x100fe40000010891 */
[--C-:B------:R-:W-:Y:S02]  /*6dc0*/  FFMA.FTZ R8, R8, c[0x0][0x2d0], -R145.reuse ;  /* 0x0000b40008087a23 */ /* 0x100fe40000010891 */
[--C-:B------:R-:W-:Y:S02]  /*6dd0*/  FFMA.FTZ R7, R7, c[0x0][0x2d0], -R145.reuse ;  /* 0x0000b40007077a23 */ /* 0x100fe40000010891 */
[--C-:B------:R-:W-:Y:S01]  /*6de0*/  FFMA.FTZ R11, R11, c[0x0][0x2d0], -R145.reuse ;  /* 0x0000b4000b0b7a23 */ /* 0x100fe20000010891 */
[----:B------:R2:W-:Y:S01]  /*6df0*/  MUFU.EX2 R2, R0 ;  /* 0x0000000000027308 */ /* 0x0005e20000000800 */
[--C-:B------:R-:W-:Y:S02]  /*6e00*/  FFMA.FTZ R6, R6, c[0x0][0x2d0], -R144.reuse ;  /* 0x0000b40006067a23 */ /* 0x100fe40000010890 */
[--C-:B------:R-:W-:Y:S02]  /*6e10*/  FFMA.FTZ R10, R10, c[0x0][0x2d0], -R144.reuse ;  /* 0x0000b4000a0a7a23 */ /* 0x100fe40000010890 */
[----:B------:R-:W-:Y:S05]  /*6e20*/  FFMA.FTZ R9, R9, c[0x0][0x2d0], -R144 ;  /* 0x0000b40009097a23 */ /* 0x000fea0000010890 */
[----:B------:R3:W-:Y:S01]  /*6e30*/  MUFU.EX2 R191, R101 ;  /* 0x0000006500bf7308 */ /* 0x0007e20000000800 */
[----:B-1----:R-:W1:Y:S09]  /*6e40*/  LDSM.16.MT88.4 R12, [R187] ;  /* 0x00000000bb0c783b */ /* 0x002e720000004200 */
[----:B------:R-:W-:Y:S01]  /*6e50*/  MUFU.EX2 R196, R6 ;  /* 0x0000000600c47308 */ /* 0x000fe20000000800 */
[----:B--2---:R-:W-:Y:S02]  /*6e60*/  FSEL R0, R3, RZ, P0 ;  /* 0x000000ff03007208 */ /* 0x004fe40000000000 */
[C---:B------:R-:W-:Y:S02]  /*6e70*/  ISETP.GT.AND P0, PT, R204.reuse, R211, PT ;  /* 0x000000d3cc00720c */ /* 0x040fe40003f04270 */
[----:B------:R-:W-:Y:S01]  /*6e80*/  IADD3 R204, R204, -0x1, RZ ;  /* 0xffffffffcccc7810 */ /* 0x000fe20007ffe0ff */
[----:B------:R-:W-:Y:S04]  /*6e90*/  FADD.FTZ R0, -R0, R102 ;  /* 0x0000006600007221 */ /* 0x000fe80000010100 */
[----:B------:R-:W2:Y:S01]  /*6ea0*/  MUFU.EX2 R210, R10 ;  /* 0x0000000a00d27308 */ /* 0x000ea20000000800 */
[----:B------:R-:W-:Y:S02]  /*6eb0*/  FMUL.FTZ R0, R0, c[0x0][0x2d0] ;  /* 0x0000b40000007a20 */ /* 0x000fe40000410000 */
[--C-:B---3--:R-:W-:Y:S07]  /*6ec0*/  FFMA.FTZ R101, R141, c[0x0][0x2d0], -R144.reuse ;  /* 0x0000b4008d657a23 */ /* 0x108fee0000010890 */
[----:B------:R-:W3:Y:S10]  /*6ed0*/  MUFU.EX2 R209, R9 ;  /* 0x0000000900d17308 */ /* 0x000ef40000000800 */
[----:B------:R-:W-:Y:S10]  /*6ee0*/  MUFU.EX2 R195, R5 ;  /* 0x0000000500c37308 */ /* 0x000ff40000000800 */
[----:B------:R-:W4:Y:S10]  /*6ef0*/  MUFU.EX2 R194, R8 ;  /* 0x0000000800c27308 */ /* 0x000f340000000800 */
[----:B------:R-:W-:Y:S10]  /*6f00*/  MUFU.EX2 R193, R7 ;  /* 0x0000000700c17308 */ /* 0x000ff40000000800 */
[----:B------:R-:W-:Y:S10]  /*6f10*/  MUFU.EX2 R192, R11 ;  /* 0x0000000b00c07308 */ /* 0x000ff40000000800 */
[----:B------:R-:W5:Y:S10]  /*6f20*/  MUFU.EX2 R0, R0 ;  /* 0x0000000000007308 */ /* 0x000f740000000800 */
[----:B------:R1:W1:Y:S02]  /*6f30*/  MUFU.EX2 R183, R101 ;  /* 0x0000006500b77308 */ /* 0x0002640000000800 */
[--C-:B-1----:R-:W-:Y:S01]  /*6f40*/  FFMA.FTZ R101, R142, c[0x0][0x2d0], -R144.reuse ;  /* 0x0000b4008e657a23 */ /* 0x102fe20000010890 */
[----:B--2---:R-:W-:Y:S01]  /*6f50*/  F2FP.BF16.PACK_AB R136, R210, R196 ;  /* 0x000000c4d288723e */ /* 0x004fe200000010ff */
[C---:B------:R-:W-:Y:S01]  /*6f60*/  FMUL.FTZ R4, R2.reuse, R104 ;  /* 0x0000006802047220 */ /* 0x040fe20000410000 */
[----:B---3--:R-:W-:Y:S01]  /*6f70*/  F2FP.BF16.PACK_AB R138, R201, R209 ;  /* 0x000000d1c98a723e */ /* 0x008fe200000010ff */
[----:B------:R-:W-:Y:S01]  /*6f80*/  FMUL.FTZ R5, R2, R105 ;  /* 0x0000006902057220 */ /* 0x000fe20000410000 */
[----:B----4-:R-:W-:Y:S01]  /*6f90*/  F2FP.BF16.PACK_AB R137, R194, R195 ;  /* 0x000000c3c289723e */ /* 0x010fe200000010ff */
[----:B-----5:R-:W-:Y:S01]  /*6fa0*/  FMUL.FTZ R6, R0, R106 ;  /* 0x0000006a00067220 */ /* 0x020fe20000410000 */
[----:B------:R-:W-:Y:S01]  /*6fb0*/  F2FP.BF16.PACK_AB R139, R192, R193 ;  /* 0x000000c1c08b723e */ /* 0x000fe200000010ff */
[----:B------:R-:W-:Y:S01]  /*6fc0*/  FMUL.FTZ R7, R0, R107 ;  /* 0x0000006b00077220 */ /* 0x000fe20000410000 */
[----:B------:R1:W-:Y:S01]  /*6fd0*/  MUFU.EX2 R182, R101 ;  /* 0x0000006500b67308 */ /* 0x0003e20000000800 */
[----:B------:R-:W2:Y:S01]  /*6fe0*/  LDSM.16.MT88.4 R104, [R189] ;  /* 0x00000000bd68783b */ /* 0x000ea20000004200 */
[C---:B------:R-:W-:Y:S02]  /*6ff0*/  FMUL.FTZ R8, R2.reuse, R108 ;  /* 0x0000006c02087220 */ /* 0x040fe40000410000 */
[----:B------:R-:W-:Y:S02]  /*7000*/  FMUL.FTZ R9, R2, R109 ;  /* 0x0000006d02097220 */ /* 0x000fe40000410000 */
[C---:B------:R-:W-:Y:S05]  /*7010*/  HMMA.16816.F32.BF16 R4, R136.reuse, R12, R4 ;  /* 0x0000000c8804723c */ /* 0x040fea0000041804 */
[C---:B------:R-:W-:Y:S02]  /*7020*/  FMUL.FTZ R10, R0.reuse, R110 ;  /* 0x0000006e000a7220 */ /* 0x040fe40000410000 */
[----:B------:R-:W-:Y:S02]  /*7030*/  FMUL.FTZ R11, R0, R111 ;  /* 0x0000006f000b7220 */ /* 0x000fe40000410000 */
[----:B------:R-:W3:Y:S03]  /*7040*/  LDSM.16.MT88.4 R108, [R187+0x2000] ;  /* 0x00200000bb6c783b */ /* 0x000ee60000004200 */
        /* <DEDUP_REMOVED lines=37> */
[C---:B--2---:R-:W-:Y:S01]  /*72a0*/  HMMA.16816.F32.BF16 R28, R136.reuse, R104, R28 ;  /* 0x00000068881c723c */ /* 0x044fe2000004181c */
        /* <DEDUP_REMOVED lines=8> */
[----:B------:R-:W2:Y:S01]  /*7330*/  LDSM.16.MT88.4 R104, [R190+0x2000] ;  /* 0x00200000be68783b */ /* 0x000ea20000004200 */
[--C-:B-1----:R-:W-:Y:S04]  /*7340*/  FFMA.FTZ R101, R146, c[0x0][0x2d0], -R145.reuse ;  /* 0x0000b40092657a23 */ /* 0x102fe80000010891 */
[C---:B---3--:R-:W-:Y:S01]  /*7350*/  HMMA.16816.F32.BF16 R36, R136.reuse, R108, R36 ;  /* 0x0000006c8824723c */ /* 0x048fe20000041824 */
[----:B------:R1:W3:Y:S02]  /*7360*/  MUFU.EX2 R179, R101 ;  /* 0x0000006500b37308 */ /* 0x0002e40000000800 */
        /* <DEDUP_REMOVED lines=25> */
[C---:B--2---:R-:W-:Y:S03]  /*7500*/  HMMA.16816.F32.BF16 R52, R136.reuse, R104, R52 ;  /* 0x000000688834723c */ /* 0x044fe60000041834 */
[C---:B------:R-:W-:Y:S02]  /*7510*/  FMUL.FTZ R58, R0.reuse, R58 ;  /* 0x0000003a003a7220 */ /* 0x040fe40000410000 */
[----:B------:R-:W-:Y:S02]  /*7520*/  FMUL.FTZ R59, R0, R59 ;  /* 0x0000003b003b7220 */ /* 0x000fe40000410000 */
[--C-:B-1----:R-:W-:Y:S02]  /*7530*/  FFMA.FTZ R101, R149, c[0x0][0x2d0], -R145.reuse ;  /* 0x0000b40095657a23 */ /* 0x102fe40000010891 */
[C---:B------:R-:W-:Y:S02]  /*7540*/  FMUL.FTZ R60, R2.reuse, R60 ;  /* 0x0000003c023c7220 */ /* 0x040fe40000410000 */
[----:B------:R1:W2:Y:S01]  /*7550*/  MUFU.EX2 R177, R101 ;  /* 0x0000006500b17308 */ /* 0x0002a20000000800 */
        /* <DEDUP_REMOVED lines=39> */
[----:B---3--:R-:W-:Y:S01]  /*77d0*/  F2FP.BF16.PACK_AB R105, R179, R180 ;  /* 0x000000b4b369723e */ /* 0x008fe200000010ff */
        /* <DEDUP_REMOVED lines=9> */
[----:B------:R-:W-:Y:S01]  /*7870*/  F2FP.BF16.PACK_AB R107, R177, R178 ;  /* 0x000000b2b16b723e */ /* 0x000fe200000010ff */
        /* <DEDUP_REMOVED lines=13> */
[--C-:B-1----:R-:W-:Y:S04]  /*7950*/  FFMA.FTZ R101, R157, c[0x0][0x2d0], -R144.reuse ;  /* 0x0000b4009d657a23 */ /* 0x102fe80000010890 */
        /* <DEDUP_REMOVED lines=17> */
[----:B------:R-:W-:Y:S01]  /*7a70*/  LDSM.16.MT88.4 R148, [R190+0x3800] ;  /* 0x00380000be94783b */ /* 0x000fe20000004200 */
[----:B------:R1:W5:Y:S06]  /*7a80*/  MUFU.EX2 R171, R101 ;  /* 0x0000006500ab7308 */ /* 0x00036c0000000800 */
        /* <DEDUP_REMOVED lines=56> */
[--C-:B-1----:R-:W-:Y:S02]  /*7e10*/  FFMA.FTZ R101, R159, c[0x0][0x2d0], -R145.reuse ;  /* 0x0000b4009f657a23 */ /* 0x102fe40000010891 */
[----:B------:R-:W-:Y:S02]  /*7e20*/  LDSM.16.MT88.4 R156, [R187+0x5800] ;  /* 0x00580000bb9c783b */ /* 0x000fe40000004200 */
        /* <DEDUP_REMOVED lines=17> */
[----:B-1----:R-:W-:Y:S04]  /*7f40*/  FFMA.FTZ R101, R161, c[0x0][0x2d0], -R145 ;  /* 0x0000b400a1657a23 */ /* 0x002fe80000010891 */
        /* <DEDUP_REMOVED lines=64> */
[----:B------:R-:W-:Y:S01]  /*8350*/  FADD.FTZ R0, R162, R0 ;  /* 0x00000000a2007221 */ /* 0x000fe20000010000 */
[-C--:B------:R-:W-:Y:S01]  /*8360*/  MOV R8, R3.reuse ;  /* 0x0000000300087202 */ /* 0x080fe20000000f00 */
[C---:B------:R-:W-:Y:S04]  /*8370*/  HMMA.16816.F32.BF16 R88, R136.reuse, R10, R88 ;  /* 0x0000000a8858723c */ /* 0x040fe80000041858 */
[----:B------:R-:W-:Y:S02]  /*8380*/  FADD.FTZ R2, R166, R2 ;  /* 0x00000002a6027221 */ /* 0x000fe40000010000 */
[----:B------:R-:W-:Y:S01]  /*8390*/  FADD.FTZ R0, R102, R0 ;  /* 0x0000000066007221 */ /* 0x000fe20000010000 */
[----:B------:R-:W-:Y:S01]  /*83a0*/  MOV R102, R3 ;  /* 0x0000000300667202 */ /* 0x000fe20000000f00 */
[C---:B---3--:R-:W-:Y:S04]  /*83b0*/  HMMA.16816.F32.BF16 R92, R136.reuse, R12, R92 ;  /* 0x0000000c885c723c */ /* 0x048fe8000004185c */
[----:B------:R-:W-:Y:S02]  /*83c0*/  FADD.FTZ R214, R164, R2 ;  /* 0x00000002a4d67221 */ /* 0x000fe40000010000 */
[----:B------:R-:W-:Y:S01]  /*83d0*/  FADD.FTZ R215, R101, R0 ;  /* 0x0000000065d77221 */ /* 0x000fe20000010000 */
[----:B------:R-:W-:Y:S01]  /*83e0*/  MOV R101, R100 ;  /* 0x0000006400657202 */ /* 0x000fe20000000f00 */
[----:B------:R-:W-:Y:S01]  /*83f0*/  HMMA.16816.F32.BF16 R96, R136, R14, R96 ;  /* 0x0000000e8860723c */ /* 0x000fe20000041860 */
[----:B------:R-:W-:-:S07]  /*8400*/  @P0 BRA `(.L_x_612) ;  /* 0xffffc97000000947 */ /* 0x000fce000383ffff */
.L_x_601:
[----:B------:R-:W-:-:S13]  /*8410*/  ISETP.GE.AND P0, PT, R204, RZ, PT ;  /* 0x000000ffcc00720c */ /* 0x000fda0003f06270 */
[----:B------:R-:W-:Y:S05]  /*8420*/  @!P0 BRA `(.L_x_613) ;  /* 0x000030d000008947 */ /* 0x000fea0003800000 */
[----:B------:R-:W-:Y:S02]  /*8430*/  MOV R102, R8 ;  /* 0x0000000800667202 */ /* 0x000fe40000000f00 */
[----:B------:R-:W-:Y:S02]  /*8440*/  MOV R101, R100 ;  /* 0x0000006400657202 */ /* 0x000fe40000000f00 */
.L_x_620:
[----:B------:R-:W-:Y:S04]  /*8450*/  DEPBAR.LE SB0, 0x0 ;  /* 0x000080000000791a */ /* 0x000fe80000000000 */
[----:B------:R-:W-:Y:S01]  /*8460*/  WARPSYNC 0xffffffff ;  /* 0xffffffff00007948 */ /* 0x000fe20003800000 */
[----:B------:R-:W-:Y:S01]  /*8470*/  BAR.SYNC.DEFER_BLOCKING 0x0 ;  /* 0x0000000000007b1d */ /* 0x000fe20000010000 */
[----:B------:R-:W-:Y:S01]  /*8480*/  SHF.R.S32.HI R0, RZ, 0x1f, R205 ;  /* 0x0000001fff007819 */ /* 0x000fe200000114cd */
[C---:B------:R-:W-:Y:S01]  /*8490*/  IMAD.WIDE.U32 R2, R205.reuse, c[0x0][0x208], RZ ;  /* 0x00008200cd027a25 */ /* 0x040fe200078e00ff */
[----:B------:R-:W-:Y:S02]  /*84a0*/  SHF.R.S32.HI R4, RZ, 0x1f, R202 ;  /* 0x0000001fff047819 */ /* 0x000fe400000114ca */
[----:B------:R-:W-:Y:S01]  /*84b0*/  SHF.R.S32.HI R5, RZ, 0x1f, R208 ;  /* 0x0000001fff057819 */ /* 0x000fe200000114d0 */
[----:B------:R-:W-:Y:S01]  /*84c0*/  IMAD R0, R0, c[0x0][0x208], RZ ;  /* 0x0000820000007a24 */ /* 0x000fe200078e02ff */
[----:B------:R-:W-:Y:S01]  /*84d0*/  SHF.R.S32.HI R7, RZ, 0x1f, R207 ;  /* 0x0000001fff077819 */ /* 0x000fe200000114cf */
[----:B------:R-:W-:Y:S01]  /*84e0*/  IMAD R4, R4, c[0x0][0x218], RZ ;  /* 0x0000860004047a24 */ /* 0x000fe200078e02ff */
[----:B------:R-:W-:Y:S01]  /*84f0*/  SHF.L.U64.HI R28, R208, 0x1, R5 ;  /* 0x00000001d01c7819 */ /* 0x000fe20000010205 */
[----:B------:R-:W-:Y:S01]  /*8500*/  IMAD R0, R205, c[0x0][0x20c], R0 ;  /* 0x00008300cd007a24 */ /* 0x000fe200078e0200 */
[----:B------:R-:W-:Y:S01]  /*8510*/  SHF.R.S32.HI R5, RZ, 0x1f, R206 ;  /* 0x0000001fff057819 */ /* 0x000fe200000114ce */
[----:B------:R-:W-:Y:S01]  /*8520*/  IMAD R4, R202, c[0x0][0x21c], R4 ;  /* 0x00008700ca047a24 */ /* 0x000fe200078e0204 */
[----:B------:R-:W-:Y:S01]  /*8530*/  IADD3 R196, R103, 0x5800, RZ ;  /* 0x0000580067c47810 */ /* 0x000fe20007ffe0ff */
[----:B------:R-:W-:Y:S01]  /*8540*/  IMAD.IADD R3, R3, 0x1, R0 ;  /* 0x0000000103037824 */ /* 0x000fe200078e0200 */
[C---:B------:R-:W-:Y:S01]  /*8550*/  IADD3 R195, R103.reuse, 0x5000, RZ ;  /* 0x0000500067c37810 */ /* 0x040fe20007ffe0ff */
[----:B------:R-:W-:Y:S01]  /*8560*/  IMAD.SHL.U32 R160, R208, 0x2, RZ ;  /* 0x00000002d0a07824 */ /* 0x000fe200078e00ff */
[C---:B------:R-:W-:Y:S01]  /*8570*/  IADD3 R194, R103.reuse, 0x4800, RZ ;  /* 0x0000480067c27810 */ /* 0x040fe20007ffe0ff */
[----:B------:R-:W-:Y:S01]  /*8580*/  IMAD.WIDE.U32 R2, R202, c[0x0][0x218], R2 ;  /* 0x00008600ca027a25 */ /* 0x000fe200078e0002 */
[C---:B------:R-:W-:Y:S02]  /*8590*/  IADD3 R193, R103.reuse, 0x4000, RZ ;  /* 0x0000400067c17810 */ /* 0x040fe40007ffe0ff */
[----:B------:R-:W-:Y:S01]  /*85a0*/  IADD3 R192, R103, 0x3800, RZ ;  /* 0x0000380067c07810 */ /* 0x000fe20007ffe0ff */
[----:B------:R-:W-:Y:S01]  /*85b0*/  IMAD.SHL.U32 R31, R207, 0x2, RZ ;  /* 0x00000002cf1f7824 */ /* 0x000fe200078e00ff */
[----:B------:R-:W-:Y:S01]  /*85c0*/  IADD3 R0, P0, R224, R2, RZ ;  /* 0x00000002e0007210 */ /* 0x000fe20007f1e0ff */
[----:B------:R1:W2:Y:S01]  /*85d0*/  LDSM.16.M88.4 R32, [R197] ;  /* 0x00000000c520783b */ /* 0x0002a20000000200 */
[----:B------:R-:W-:Y:S01]  /*85e0*/  IADD3 R191, R103, 0x3000, RZ ;  /* 0x0000300067bf7810 */ /* 0x000fe20007ffe0ff */
[----:B------:R-:W-:Y:S01]  /*85f0*/  IMAD.SHL.U32 R30, R206, 0x2, RZ ;  /* 0x00000002ce1e7824 */ /* 0x000fe200078e00ff */
[----:B------:R-:W-:Y:S01]  /*8600*/  IADD3.X R4, R227, R3, R4, P0, !PT ;  /* 0x00000003e3047210 */ /* 0x000fe200007fe404 */
[----:B------:R1:W3:Y:S01]  /*8610*/  LDSM.16.M88.4 R8, [R184] ;  /* 0x00000000b808783b */ /* 0x0002e20000000200 */
[C---:B------:R-:W-:Y:S02]  /*8620*/  LEA R6, P0, R0.reuse, c[0x0][0x1f8], 0x1 ;  /* 0x00007e0000067a11 */ /* 0x040fe400078008ff */
[C---:B------:R-:W-:Y:S01]  /*8630*/  IADD3 R100, R103.reuse, 0x2800, RZ ;  /* 0x0000280067647810 */ /* 0x040fe20007ffe0ff */
[----:B------:R1:W4:Y:S01]  /*8640*/  LDSM.16.M88.4 R16, [R184+0x800] ;  /* 0x00080000b810783b */ /* 0x0003220000000200 */
[----:B------:R-:W-:Y:S02]  /*8650*/  LEA.HI.X R4, R0, c[0x0][0x1fc], R4, 0x1, P0 ;  /* 0x00007f0000047a11 */ /* 0x000fe400000f0c04 */
[----:B------:R-:W-:Y:S01]  /*8660*/  IADD3 R0, R103, 0x2000, RZ ;  /* 0x0000200067007810 */ /* 0x000fe20007ffe0ff */
[----:B------:R1:W1:Y:S01]  /*8670*/  LDSM.16.M88.4 R24, [R184+0x1000] ;  /* 0x00100000b818783b */ /* 0x0002620000000200 */
[----:B------:R-:W-:Y:S02]  /*8680*/  SHF.L.U64.HI R21, R207, 0x1, R7 ;  /* 0x00000001cf157819 */ /* 0x000fe40000010207 */
[----:B------:R-:W-:Y:S01]  /*8690*/  SHF.L.U64.HI R20, R206, 0x1, R5 ;  /* 0x00000001ce147819 */ /* 0x000fe20000010205 */
[----:B------:R1:W1:Y:S04]  /*86a0*/  LDSM.16.M88.4 R136, [R184+0x1800] ;  /* 0x00180000b888783b */ /* 0x0002680000000200 */
[----:B------:R1:W1:Y:S04]  /*86b0*/  LDSM.16.M88.4 R140, [R198] ;  /* 0x00000000c68c783b */ /* 0x0002680000000200 */
[----:B------:R1:W1:Y:S04]  /*86c0*/  LDSM.16.M88.4 R144, [R103] ;  /* 0x000000006790783b */ /* 0x0002680000000200 */
[----:B------:R1:W1:Y:S04]  /*86d0*/  LDSM.16.M88.4 R148, [R103+0x800] ;  /* 0x000800006794783b */ /* 0x0002680000000200 */
[----:B------:R1:W1:Y:S04]  /*86e0*/  LDSM.16.M88.4 R152, [R103+0x1000] ;  /* 0x001000006798783b */ /* 0x0002680000000200 */
[----:B------:R1:W1:Y:S01]  /*86f0*/  LDSM.16.M88.4 R156, [R103+0x1800] ;  /* 0x00180000679c783b */ /* 0x0002620000000200 */
[----:B------:R-:W-:-:S05]  /*8700*/  BRA.DIV ~URZ, `(.L_x_614) ;  /* 0x00006b927f007947 */ /* 0x000fca000b800000 */
[----:B------:R4:W3:Y:S02]  /*8710*/  SHFL.IDX PT, R2, R4, RZ, 0x181f ;  /* 0x00181fff04027589 */ /* 0x0008e400000e0000 */
.L_x_669:
[----:B------:R-:W5:Y:S01]  /*8720*/  SHFL.IDX PT, R5, R6, RZ, 0x181f ;  /* 0x00181fff06057589 */ /* 0x000f6200000e0000 */
[----:B------:R-:W-:Y:S01]  /*8730*/  ISETP.GE.AND P0, PT, R206, c[0x0][0x1d4], PT ;  /* 0x00007500ce007a0c */ /* 0x000fe20003f06270 */
[----:B------:R-:W-:Y:S01]  /*8740*/  BSSY B0, `(.L_x_615) ;  /* 0x0000140000007945 */ /* 0x000fe20003800000 */
[----:B------:R-:W-:Y:S02]  /*8750*/  ISETP.GE.AND P6, PT, R207, c[0x0][0x1d4], PT ;  /* 0x00007500cf007a0c */ /* 0x000fe40003fc6270 */
[----:B------:R-:W-:Y:S02]  /*8760*/  ISETP.GE.AND P5, PT, R208, c[0x0][0x1d4], PT ;  /* 0x00007500d0007a0c */ /* 0x000fe40003fa6270 */
[----:B------:R-:W-:Y:S01]  /*8770*/  SEL R201, RZ, 0x10, P0 ;  /* 0x00000010ffc97807 */ /* 0x000fe20000000000 */
[----:B------:R4:W3:Y:S01]  /*8780*/  SHFL.IDX PT, R3, R6, 0x1, 0x181f ;  /* 0x00381f0006037f89 */ /* 0x0008e200000e0000 */
[----:B------:R-:W-:Y:S02]  /*8790*/  SEL R29, RZ, 0x10, P6 ;  /* 0x00000010ff1d7807 */ /* 0x000fe40003000000 */
[----:B------:R-:W-:Y:S02]  /*87a0*/  IADD3 R22, -R201, 0x10, RZ ;  /* 0x00000010c9167810 */ /* 0x000fe40007ffe1ff */
[----:B------:R-:W-:Y:S02]  /*87b0*/  IADD3 R23, -R29, 0x10, RZ ;  /* 0x000000101d177810 */ /* 0x000fe40007ffe1ff */
[----:B------:R-:W-:Y:S01]  /*87c0*/  LOP3.LUT R22, R22, 0xf, RZ, 0xc0, !PT ;  /* 0x0000000f16167812 */ /* 0x000fe200078ec0ff */
[----:B----4-:R-:W4:Y:S01]  /*87d0*/  SHFL.IDX PT, R4, R4, 0x1, 0x181f ;  /* 0x00381f0004047f89 */ /* 0x010f2200000e0000 */
[C---:B-----5:R-:W-:Y:S02]  /*87e0*/  IADD3 R14, P2, R5.reuse, R30, RZ ;  /* 0x0000001e050e7210 */ /* 0x060fe40007f5e0ff */
[C---:B------:R-:W-:Y:S02]  /*87f0*/  IADD3 R12, P4, R5.reuse, R31, RZ ;  /* 0x0000001f050c7210 */ /* 0x040fe40007f9e0ff */
[C---:B---3--:R-:W-:Y:S02]  /*8800*/  IADD3.X R15, R2.reuse, R20, RZ, P2, !PT ;  /* 0x00000014020f7210 */ /* 0x048fe400017fe4ff */
[C---:B------:R-:W-:Y:S02]  /*8810*/  IADD3.X R13, R2.reuse, R21, RZ, P4, !PT ;  /* 0x00000015020d7210 */ /* 0x040fe400027fe4ff */
[----:B------:R-:W-:Y:S01]  /*8820*/  IADD3 R6, P2, R5, R160, RZ ;  /* 0x000000a005067210 */ /* 0x000fe20007f5e0ff */
[----:B------:R3:W-:Y:S01]  /*8830*/  LDGSTS.E.BYPASS.LTC128B.128 [R203+0x100], [R14.64], !P0 ;  /* 0x001000000ecb7fae */ /* 0x0007e2000c101d46 */
[----:B------:R-:W-:Y:S02]  /*8840*/  SEL R5, RZ, 0x10, P5 ;  /* 0x00000010ff057807 */ /* 0x000fe40002800000 */
[----:B------:R-:W-:Y:S02]  /*8850*/  IADD3.X R7, R2, R28, RZ, P2, !PT ;  /* 0x0000001c02077210 */ /* 0x000fe400017fe4ff */
[-C--:B------:R-:W-:Y:S02]  /*8860*/  IADD3 R22, P4, P2, R22, R3.reuse, R30 ;  /* 0x0000000316167210 */ /* 0x080fe40007a9e01e */
[----:B------:R-:W-:Y:S01]  /*8870*/  IADD3 R30, -R5, 0x10, RZ ;  /* 0x00000010051e7810 */ /* 0x000fe20007ffe1ff */
[----:B------:R3:W-:Y:S01]  /*8880*/  LDGSTS.E.BYPASS.LTC128B.128 [R203+0x2100], [R12.64], !P6 ;  /* 0x021000000ccb7fae */ /* 0x0007e2000f101d46 */
[----:B------:R-:W-:Y:S02]  /*8890*/  LOP3.LUT R2, R23, 0xf, RZ, 0xc0, !PT ;  /* 0x0000000f17027812 */ /* 0x000fe400078ec0ff */
[-C--:B----4-:R-:W-:Y:S02]  /*88a0*/  IADD3.X R23, RZ, R4.reuse, R20, P4, P2 ;  /* 0x00000004ff177210 */ /* 0x090fe400027e4414 */
[-C--:B------:R-:W-:Y:S02]  /*88b0*/  IADD3 R20, P4, P2, R2, R3.reuse, R31 ;  /* 0x0000000302147210 */ /* 0x080fe40007a9e01f */
[----:B------:R-:W-:Y:S01]  /*88c0*/  LOP3.LUT R2, R30, 0xf, RZ, 0xc0, !PT ;  /* 0x0000000f1e027812 */ /* 0x000fe200078ec0ff */
[----:B------:R4:W-:Y:S01]  /*88d0*/  LDGSTS.E.BYPASS.LTC128B.128 [R203+0x4100], [R6.64], !P5 ;  /* 0x0410000006cb7fae */ /* 0x0009e2000e901d46 */
[-C--:B------:R-:W-:Y:S02]  /*88e0*/  IADD3.X R21, RZ, R4.reuse, R21, P4, P2 ;  /* 0x00000004ff157210 */ /* 0x080fe400027e4415 */
[----:B------:R-:W-:Y:S02]  /*88f0*/  IADD3 R2, P4, P2, R2, R3, R160 ;  /* 0x0000000302027210 */ /* 0x000fe40007a9e0a0 */
[----:B------:R-:W-:Y:S02]  /*8900*/  ISETP.NE.U32.AND P0, PT, R5, RZ, PT ;  /* 0x000000ff0500720c */ /* 0x000fe40003f05070 */
[----:B------:R-:W-:Y:S02]  /*8910*/  IADD3.X R3, RZ, R4, R28, P4, P2 ;  /* 0x00000004ff037210 */ /* 0x000fe400027e441c */
[----:B------:R-:W-:Y:S02]  /*8920*/  ISETP.NE.U32.AND P4, PT, R201, RZ, PT ;  /* 0x000000ffc900720c */ /* 0x000fe40003f85070 */
[----:B------:R-:W-:Y:S11]  /*8930*/  ISETP.NE.U32.AND P2, PT, R29, RZ, PT ;  /* 0x000000ff1d00720c */ /* 0x000ff60003f45070 */
[----:B------:R5:W-:Y:S01]  /*8940*/  LDGSTS.E.BYPASS.LTC128B.128.ZFILL [R203+0x1100], [R22.64], P4 ;  /* 0x0110000016cb7fae */ /* 0x000be2000a141d46 */
[C---:B--2-4-:R-:W-:Y:S07]  /*8950*/  HMMA.16816.F32.BF16 R4, R32.reuse, R8, RZ ;  /* 0x000000082004723c */ /* 0x054fee00000418ff */
[----:B------:R5:W-:Y:S01]  /*8960*/  LDGSTS.E.BYPASS.LTC128B.128.ZFILL [R203+0x3100], [R20.64], P2 ;  /* 0x0310000014cb7fae */ /* 0x000be20009141d46 */
[C---:B------:R-:W-:Y:S07]  /*8970*/  HMMA.16816.F32.BF16 R8, R32.reuse, R10, RZ ;  /* 0x0000000a2008723c */ /* 0x040fee00000418ff */
[----:B------:R2:W-:Y:S01]  /*8980*/  LDGSTS.E.BYPASS.LTC128B.128.ZFILL [R203+0x5100], [R2.64], P0 ;  /* 0x0510000002cb7fae */ /* 0x0005e20008141d46 */
[----:B------:R-:W-:Y:S01]  /*8990*/  ISETP.GE.AND P0, PT, R204, 0x1, PT ;  /* 0x00000001cc00780c */ /* 0x000fe20003f06270 */
[C---:B---3--:R-:W-:Y:S06]  /*89a0*/  HMMA.16816.F32.BF16 R12, R32.reuse, R16, RZ ;  /* 0x00000010200c723c */ /* 0x048fec00000418ff */
[----:B------:R-:W-:Y:S02]  /*89b0*/  LDSM.16.M88.4 R160, [R200] ;  /* 0x00000000c8a0783b */ /* 0x000fe40000000200 */
[C---:B------:R-:W-:Y:S06]  /*89c0*/  HMMA.16816.F32.BF16 R16, R32.reuse, R18, RZ ;  /* 0x000000122010723c */ /* 0x040fec00000418ff */
[----:B------:R-:W0:Y:S02]  /*89d0*/  LDGDEPBAR ;  /* 0x00000000000079af */ /* 0x000e240000000000 */
[C---:B-1---5:R-:W-:Y:S06]  /*89e0*/  HMMA.16816.F32.BF16 R20, R32.reuse, R24, RZ ;  /* 0x000000182014723c */ /* 0x062fec00000418ff */
[----:B------:R-:W1:Y:S02]  /*89f0*/  LDSM.16.M88.4 R164, [R186] ;  /* 0x00000000baa4783b */ /* 0x000e640000000200 */
[C---:B------:R-:W-:Y:S06]  /*8a00*/  HMMA.16816.F32.BF16 R24, R32.reuse, R26, RZ ;  /* 0x0000001a2018723c */ /* 0x040fec00000418ff */
[----:B------:R-:W-:Y:S02]  /*8a10*/  LDSM.16.M88.4 R168, [R186+0x1000] ;  /* 0x00100000baa8783b */ /* 0x000fe40000000200 */
[C---:B------:R-:W-:Y:S06]  /*8a20*/  HMMA.16816.F32.BF16 R28, R32.reuse, R136, RZ ;  /* 0x00000088201c723c */ /* 0x040fec00000418ff */
[----:B------:R-:W-:Y:S02]  /*8a30*/  LDSM.16.M88.4 R172, [R186+0x1800] ;  /* 0x00180000baac783b */ /* 0x000fe40000000200 */
[----:B------:R-:W-:Y:S06]  /*8a40*/  HMMA.16816.F32.BF16 R32, R32, R138, RZ ;  /* 0x0000008a2020723c */ /* 0x000fec00000418ff */
[----:B------:R-:W3:Y:S02]  /*8a50*/  LDSM.16.M88.4 R136, [R186+0x800] ;  /* 0x00080000ba88783b */ /* 0x000ee40000000200 */
[C---:B------:R-:W-:Y:S06]  /*8a60*/  HMMA.16816.F32.BF16 R4, R140.reuse, R144, R4 ;  /* 0x000000908c04723c */ /* 0x040fec0000041804 */
[----:B------:R-:W-:Y:S02]  /*8a70*/  LDSM.16.M88.4 R176, [R199] ;  /* 0x00000000c7b0783b */ /* 0x000fe40000000200 */
[C---:B------:R-:W-:Y:S06]  /*8a80*/  HMMA.16816.F32.BF16 R8, R140.reuse, R146, R8 ;  /* 0x000000928c08723c */ /* 0x040fec0000041808 */
[----:B------:R-:W4:Y:S02]  /*8a90*/  LDSM.16.M88.4 R180, [R185+-0x4000] ;  /* 0xffc00000b9b4783b */ /* 0x000f240000000200 */
[C---:B------:R-:W-:Y:S06]  /*8aa0*/  HMMA.16816.F32.BF16 R12, R140.reuse, R148, R12 ;  /* 0x000000948c0c723c */ /* 0x040fec000004180c */
[----:B------:R-:W-:Y:S02]  /*8ab0*/  LDSM.16.M88.4 R144, [R185+-0x3000] ;  /* 0xffd00000b990783b */ /* 0x000fe40000000200 */
[C---:B------:R-:W-:Y:S06]  /*8ac0*/  HMMA.16816.F32.BF16 R16, R140.reuse, R150, R16 ;  /* 0x000000968c10723c */ /* 0x040fec0000041810 */
[----:B------:R-:W-:Y:S02]  /*8ad0*/  LDSM.16.M88.4 R148, [R185+-0x2800] ;  /* 0xffd80000b994783b */ /* 0x000fe40000000200 */
[C---:B------:R-:W-:Y:S08]  /*8ae0*/  HMMA.16816.F32.BF16 R20, R140.reuse, R152, R20 ;  /* 0x000000988c14723c */ /* 0x040ff00000041814 */
[C---:B------:R-:W-:Y:S01]  /*8af0*/  HMMA.16816.F32.BF16 R24, R140.reuse, R154, R24 ;  /* 0x0000009a8c18723c */ /* 0x040fe20000041818 */
[----:B------:R-:W-:Y:S07]  /*8b00*/  LDSM.16.M88.4 R152, [R197+0x4000] ;  /* 0x00400000c598783b */ /* 0x000fee0000000200 */
[C---:B------:R-:W-:Y:S08]  /*8b10*/  HMMA.16816.F32.BF16 R28, R140.reuse, R156, R28 ;  /* 0x0000009c8c1c723c */ /* 0x040ff0000004181c */
[----:B------:R-:W-:Y:S01]  /*8b20*/  HMMA.16816.F32.BF16 R32, R140, R158, R32 ;  /* 0x0000009e8c20723c */ /* 0x000fe20000041820 */
[----:B------:R-:W5:Y:S07]  /*8b30*/  LDSM.16.M88.4 R140, [R185+-0x3800] ;  /* 0xffc80000b98c783b */ /* 0x000f6e0000000200 */
        /* <DEDUP_REMOVED lines=10> */
[C---:B------:R-:W-:Y:S08]  /*8be0*/  HMMA.16816.F32.BF16 R28, R160.reuse, R172, R28 ;  /* 0x000000aca01c723c */ /* 0x040ff0000004181c */
[----:B------:R-:W-:Y:S01]  /*8bf0*/  HMMA.16816.F32.BF16 R32, R160, R174, R32 ;  /* 0x000000aea020723c */ /* 0x000fe20000041820 */
[----:B------:R-:W1:Y:S07]  /*8c00*/  LDSM.16.M88.4 R160, [R184+0x3000] ;  /* 0x00300000b8a0783b */ /* 0x000e6e0000000200 */
        /* <DEDUP_REMOVED lines=12> */
[----:B------:R-:W2:Y:S07]  /*8cd0*/  LDSM.16.M88.4 R148, [R192] ;  /* 0x00000000c094783b */ /* 0x000eae0000000200 */
        /* <DEDUP_REMOVED lines=14> */
[----:B------:R-:W4:Y:S07]  /*8dc0*/  LDSM.16.M88.4 R164, [R185+-0x2000] ;  /* 0xffe00000b9a4783b */ /* 0x000f2e0000000200 */
[C---:B------:R-:W-:Y:S01]  /*8dd0*/  HMMA.16816.F32.BF16 R8, R168.reuse, R174, R8 ;  /* 0x000000aea808723c */ /* 0x040fe20000041808 */
[----:B------:R-:W-:Y:S07]  /*8de0*/  LDSM.16.M88.4 R172, [R184+0x4000] ;  /* 0x00400000b8ac783b */ /* 0x000fee0000000200 */
[C---:B-----5:R-:W-:Y:S08]  /*8df0*/  HMMA.16816.F32.BF16 R12, R168.reuse, R140, R12 ;  /* 0x0000008ca80c723c */ /* 0x060ff0000004180c */
[C---:B------:R-:W-:Y:S01]  /*8e00*/  HMMA.16816.F32.BF16 R16, R168.reuse, R142, R16 ;  /* 0x0000008ea810723c */ /* 0x040fe20000041810 */
[----:B------:R-:W5:Y:S07]  /*8e10*/  LDSM.16.M88.4 R140, [R185+-0x1800] ;  /* 0xffe80000b98c783b */ /* 0x000f6e0000000200 */
[C---:B--2---:R-:W-:Y:S08]  /*8e20*/  HMMA.16816.F32.BF16 R20, R168.reuse, R144, R20 ;  /* 0x00000090a814723c */ /* 0x044ff00000041814 */
[C---:B------:R-:W-:Y:S01]  /*8e30*/  HMMA.16816.F32.BF16 R24, R168.reuse, R146, R24 ;  /* 0x00000092a818723c */ /* 0x040fe20000041818 */
[----:B------:R-:W2:Y:S07]  /*8e40*/  LDSM.16.M88.4 R144, [R185+-0x1000] ;  /* 0xfff00000b990783b */ /* 0x000eae0000000200 */
[C---:B------:R-:W-:Y:S08]  /*8e50*/  HMMA.16816.F32.BF16 R28, R168.reuse, R148, R28 ;  /* 0x00000094a81c723c */ /* 0x040ff0000004181c */
[----:B------:R-:W-:Y:S01]  /*8e60*/  HMMA.16816.F32.BF16 R32, R168, R150, R32 ;  /* 0x00000096a820723c */ /* 0x000fe20000041820 */
[----:B------:R-:W2:Y:S07]  /*8e70*/  LDSM.16.M88.4 R148, [R185+-0x800] ;  /* 0xfff80000b994783b */ /* 0x000eae0000000200 */
[C---:B-1----:R-:W-:Y:S01]  /*8e80*/  HMMA.16816.F32.BF16 R4, R176.reuse, R180, R4 ;  /* 0x000000b4b004723c */ /* 0x042fe20000041804 */
        /* <DEDUP_REMOVED lines=19> */
[C---:B--2---:R-:W-:Y:S08]  /*8fc0*/  HMMA.16816.F32.BF16 R20, R160.reuse, R144, R20 ;  /* 0x00000090a014723c */ /* 0x044ff00000041814 */
        /* <DEDUP_REMOVED lines=20> */
[C---:B------:R-:W-:Y:S08]  /*9110*/  HMMA.16816.F32.BF16 R8, R176.reuse, R182, R8 ;  /* 0x000000b6b008723c */ /* 0x040ff00000041808 */
[C---:B-----5:R-:W-:Y:S08]  /*9120*/  HMMA.16816.F32.BF16 R12, R176.reuse, R140, R12 ;  /* 0x0000008cb00c723c */ /* 0x060ff0000004180c */
[C---:B------:R-:W-:Y:S08]  /*9130*/  HMMA.16816.F32.BF16 R16, R176.reuse, R142, R16 ;  /* 0x0000008eb010723c */ /* 0x040ff00000041810 */
[C---:B--2---:R-:W-:Y:S08]  /*9140*/  HMMA.16816.F32.BF16 R20, R176.reuse, R144, R20 ;  /* 0x00000090b014723c */ /* 0x044ff00000041814 */
        /* <DEDUP_REMOVED lines=8> */
[C---:B------:R-:W-:Y:S08]  /*91d0*/  HMMA.16816.F32.BF16 R20, R160.reuse, R152, R20 ;  /* 0x00000098a014723c */ /* 0x040ff00000041814 */
[C---:B------:R-:W-:Y:S08]  /*91e0*/  HMMA.16816.F32.BF16 R24, R160.reuse, R154, R24 ;  /* 0x0000009aa018723c */ /* 0x040ff00000041818 */
[C---:B------:R-:W-:Y:S08]  /*91f0*/  HMMA.16816.F32.BF16 R28, R160.reuse, R156, R28 ;  /* 0x0000009ca01c723c */ /* 0x040ff0000004181c */
[----:B------:R-:W-:Y:S08]  /*9200*/  HMMA.16816.F32.BF16 R32, R160, R158, R32 ;  /* 0x0000009ea020723c */ /* 0x000ff00000041820 */
[C---:B----4-:R-:W-:Y:S08]  /*9210*/  HMMA.16816.F32.BF16 R4, R168.reuse, R172, R4 ;  /* 0x000000aca804723c */ /* 0x050ff00000041804 */
        /* <DEDUP_REMOVED lines=76> */
[----:B--23--:R-:W-:Y:S01]  /*96e0*/  IMAD R2, R204, 0x40, R220 ;  /* 0x00000040cc027824 */ /* 0x00cfe200078e02dc */
[----:B------:R-:W-:Y:S01]  /*96f0*/  SHF.R.S32.HI R209, RZ, 0x1f, R208 ;  /* 0x0000001fffd17819 */ /* 0x000fe200000114d0 */
[----:B------:R-:W-:Y:S01]  /*9700*/  IMAD.MOV.U32 R202, RZ, RZ, RZ ;  /* 0x000000ffffca7224 */ /* 0x000fe200078e00ff */
[----:B------:R-:W-:Y:S01]  /*9710*/  SHF.R.S32.HI R210, RZ, 0x1f, R207 ;  /* 0x0000001fffd27819 */ /* 0x000fe200000114cf */
[----:B----4-:R-:W-:Y:S01]  /*9720*/  IMAD.SHL.U32 R15, R208, 0x2, RZ ;  /* 0x00000002d00f7824 */ /* 0x010fe200078e00ff */
        /* <DEDUP_REMOVED lines=32> */
.L_x_670:
[----:B------:R-:W-:-:S05]  /*9930*/  BRA.DIV ~URZ, `(.L_x_618) ;  /* 0x00005a427f007947 */ /* 0x000fca000b800000 */
[----:B------:R-:W3:Y:S01]  /*9940*/  SHFL.IDX PT, R0, R10, RZ, 0x181f ;  /* 0x00181fff0a007589 */ /* 0x000ee200000e0000 */
[C---:B------:R-:W-:Y:S02]  /*9950*/  IADD3 R2, -R201.reuse, 0x10, RZ ;  /* 0x00000010c9027810 */ /* 0x040fe40007ffe1ff */
[----:B------:R-:W-:Y:S02]  /*9960*/  ISETP.NE.U32.AND P0, PT, R201, RZ, PT ;  /* 0x000000ffc900720c */ /* 0x000fe40003f05070 */
[----:B------:R-:W-:Y:S04]  /*9970*/  LOP3.LUT R2, R2, 0xf, RZ, 0xc0, !PT ;  /* 0x0000000f02027812 */ /* 0x000fe800078ec0ff */
[----:B---3--:R-:W-:Y:S04]  /*9980*/  IADD3 R2, P4, P2, R2, R0, R16 ;  /* 0x0000000002027210 */ /* 0x008fe80007a9e010 */
[----:B--2---:R-:W-:Y:S02]  /*9990*/  IADD3.X R3, RZ, R4, R13, P4, P2 ;  /* 0x00000004ff037210 */ /* 0x004fe400027e440d */
[C---:B------:R-:W-:Y:S02]  /*99a0*/  IADD3 R8, P4, R0.reuse, R14, RZ ;  /* 0x0000000e00087210 */ /* 0x040fe40007f9e0ff */
[----:B------:R-:W-:Y:S01]  /*99b0*/  IADD3 R6, P2, R0, R15, RZ ;  /* 0x0000000f00067210 */ /* 0x000fe20007f5e0ff */
[----:B------:R-:W-:Y:S01]  /*99c0*/  @!PT LDS RZ, [RZ] ;  /* 0x00000000fffff984 */ /* 0x000fe20000000800 */
[----:B------:R-:W-:Y:S01]  /*99d0*/  @!PT LDS RZ, [RZ] ;  /* 0x00000000fffff984 */ /* 0x000fe20000000800 */
[----:B------:R2:W-:Y:S02]  /*99e0*/  LDGSTS.E.BYPASS.LTC128B.128.ZFILL [R203+0x6100], [R2.64], P0 ;  /* 0x0610000002cb7fae */ /* 0x0005e40008141d46 */
[C---:B------:R-:W-:Y:S02]  /*99f0*/  IMAD.X R9, R4.reuse, 0x1, R11, P4 ;  /* 0x0000000104097824 */ /* 0x040fe400020e060b */
[----:B------:R2:W3:Y:S01]  /*9a00*/  SHFL.IDX PT, R0, R10, 0x1, 0x181f ;  /* 0x00381f000a007f89 */ /* 0x0004e200000e0000 */
[----:B------:R-:W-:Y:S03]  /*9a10*/  IMAD.X R7, R4, 0x1, R12, P2 ;  /* 0x0000000104077824 */ /* 0x000fe600010e060c */
[----:B------:R2:W-:Y:S04]  /*9a20*/  LDGSTS.E.BYPASS.LTC128B.128 [R203+0x8100], [R8.64], !P6 ;  /* 0x0810000008cb7fae */ /* 0x0005e8000f101d46 */
[----:B------:R2:W4:Y:S04]  /*9a30*/  SHFL.IDX PT, R4, R5, 0x1, 0x181f ;  /* 0x00381f0005047f89 */ /* 0x00052800000e0000 */
[----:B------:R2:W-:Y:S02]  /*9a40*/  LDGSTS.E.BYPASS.LTC128B.128 [R203+0xa100], [R6.64], !P5 ;  /* 0x0a10000006cb7fae */ /* 0x0005e4000e901d46 */
.L_x_671:
[C---:B--2---:R-:W-:Y:S02]  /*9a50*/  IADD3 R2, -R201.reuse, 0x10, RZ ;  /* 0x00000010c9027810 */ /* 0x044fe40007ffe1ff */
[C---:B---3--:R-:W-:Y:S02]  /*9a60*/  IADD3 R8, P4, R0.reuse, R14, RZ ;  /* 0x0000000e00087210 */ /* 0x048fe40007f9e0ff */
[----:B------:R-:W-:Y:S02]  /*9a70*/  IADD3 R6, P2, R0, R15, RZ ;  /* 0x0000000f00067210 */ /* 0x000fe40007f5e0ff */
[----:B------:R-:W-:Y:S01]  /*9a80*/  ISETP.NE.U32.AND P0, PT, R201, RZ, PT ;  /* 0x000000ffc900720c */ /* 0x000fe20003f05070 */
[----:B----4-:R-:W-:Y:S01]  /*9a90*/  IMAD.X R9, R4, 0x1, R11, P4 ;  /* 0x0000000104097824 */ /* 0x010fe200020e060b */
[----:B------:R-:W-:Y:S01]  /*9aa0*/  LOP3.LUT R2, R2, 0xf, RZ, 0xc0, !PT ;  /* 0x0000000f02027812 */ /* 0x000fe200078ec0ff */
[----:B------:R-:W-:Y:S03]  /*9ab0*/  IMAD.X R7, R4, 0x1, R12, P2 ;  /* 0x0000000104077824 */ /* 0x000fe600010e060c */
[----:B------:R-:W-:Y:S04]  /*9ac0*/  IADD3 R2, P4, P2, R2, R0, R16 ;  /* 0x0000000002027210 */ /* 0x000fe80007a9e010 */
[----:B------:R-:W-:Y:S05]  /*9ad0*/  IADD3.X R3, RZ, R4, R13, P4, P2 ;  /* 0x00000004ff037210 */ /* 0x000fea00027e440d */
[----:B------:R-:W-:Y:S01]  /*9ae0*/  @!PT LDS RZ, [RZ] ;  /* 0x00000000fffff984 */ /* 0x000fe20000000800 */
[----:B------:R-:W-:Y:S01]  /*9af0*/  @!PT LDS RZ, [RZ] ;  /* 0x00000000fffff984 */ /* 0x000fe20000000800 */
[----:B------:R-:W-:Y:S01]  /*9b00*/  @!PT LDS RZ, [RZ] ;  /* 0x00000000fffff984 */ /* 0x000fe20000000800 */
[----:B------:R2:W-:Y:S04]  /*9b10*/  LDGSTS.E.BYPASS.LTC128B.128.ZFILL [R203+0x7100], [R2.64], P0 ;  /* 0x0710000002cb7fae */ /* 0x0005e80008141d46 */
[----:B------:R2:W-:Y:S04]  /*9b20*/  LDGSTS.E.BYPASS.LTC128B.128 [R203+0x9100], [R8.64], !P6 ;  /* 0x0910000008cb7fae */ /* 0x0005e8000f101d46 */
[----:B------:R2:W-:Y:S02]  /*9b30*/  LDGSTS.E.BYPASS.LTC128B.128 [R203+0xb100], [R6.64], !P5 ;  /* 0x0b10000006cb7fae */ /* 0x0005e4000e901d46 */
.L_x_616:
[----:B--23--:R-:W-:Y:S05]  /*9b40*/  BSYNC B0 ;  /* 0x0000000000007941 */ /* 0x00cfea0003800000 */
.L_x_615:
        /* <DEDUP_REMOVED lines=34> */
[----:B------:R-:W1:Y:S04]  /*9d70*/  SHFL.BFLY PT, R100, R4, 0x2, 0x1f ;  /* 0x0c401f0004647f89 */ /* 0x000e6800000e0000 */
[----:B------:R-:W2:Y:S01]  /*9d80*/  SHFL.BFLY PT, R0, R5, 0x2, 0x1f ;  /* 0x0c401f0005007f89 */ /* 0x000ea200000e0000 */
[----:B-1----:R-:W-:Y:S02]  /*9d90*/  FMNMX.FTZ R100, R4, R100, !PT ;  /* 0x0000006404647209 */ /* 0x002fe40007810000 */
[----:B--2---:R-:W-:Y:S03]  /*9da0*/  FMNMX.FTZ R4, R5, R0, !PT ;  /* 0x0000000005047209 */ /* 0x004fe60007810000 */
[----:B------:R-:W1:Y:S04]  /*9db0*/  SHFL.BFLY PT, R2, R100, 0x1, 0x1f ;  /* 0x0c201f0064027f89 */ /* 0x000e6800000e0000 */
[----:B------:R2:W3:Y:S01]  /*9dc0*/  SHFL.BFLY PT, R0, R4, 0x1, 0x1f ;  /* 0x0c201f0004007f89 */ /* 0x0004e200000e0000 */
[----:B-1----:R-:W-:Y:S05]  /*9dd0*/  FMNMX.FTZ R100, R100, R2, !PT ;  /* 0x0000000264647209 */ /* 0x002fea0007810000 */
.L_x_672:
[C---:B------:R-:W-:Y:S01]  /*9de0*/  FMUL.FTZ R158, R100.reuse, c[0x0][0x2d0] ;  /* 0x0000b400649e7a20 */ /* 0x040fe20000410000 */
[----:B------:R-:W-:Y:S01]  /*9df0*/  WARPSYNC 0xffffffff ;  /* 0xffffffff00007948 */ /* 0x000fe20003800000 */
[----:B------:R-:W-:Y:S01]  /*9e00*/  FADD.FTZ R2, -R100, R101 ;  /* 0x0000006564027221 */ /* 0x000fe20000010100 */
[----:B----4-:R-:W1:Y:S01]  /*9e10*/  LDSM.16.MT88.4 R12, [R187] ;  /* 0x00000000bb0c783b */ /* 0x010e620000004200 */
[--C-:B------:R-:W-:Y:S01]  /*9e20*/  FFMA.FTZ R3, R140, c[0x0][0x2d0], -R158.reuse ;  /* 0x0000b4008c037a23 */ /* 0x100fe2000001089e */
[----:B------:R-:W-:Y:S01]  /*9e30*/  ISETP.GT.AND P0, PT, R204, RZ, PT ;  /* 0x000000ffcc00720c */ /* 0x000fe20003f04270 */
[--C-:B------:R-:W-:Y:S02]  /*9e40*/  FFMA.FTZ R101, R146, c[0x0][0x2d0], -R158.reuse ;  /* 0x0000b40092657a23 */ /* 0x100fe4000001089e */
[----:B------:R4:W-:Y:S01]  /*9e50*/  MUFU.EX2 R210, R3 ;  /* 0x0000000300d27308 */ /* 0x0009e20000000800 */
[----:B------:R-:W-:Y:S02]  /*9e60*/  FMUL.FTZ R2, R2, c[0x0][0x2d0] ;  /* 0x0000b40002027a20 */ /* 0x000fe40000410000 */
[----:B------:R-:W5:Y:S07]  /*9e70*/  LDSM.16.MT88.4 R20, [R188] ;  /* 0x00000000bc14783b */ /* 0x000f6e0000004200 */
[----:B------:R2:W-:Y:S01]  /*9e80*/  MUFU.EX2 R194, R101 ;  /* 0x0000006500c27308 */ /* 0x0005e20000000800 */
[----:B------:R-:W3:Y:S09]  /*9e90*/  LDSM.16.MT88.4 R28, [R190] ;  /* 0x00000000be1c783b */ /* 0x000ef20000004200 */
[----:B------:R-:W-:Y:S01]  /*9ea0*/  MUFU.EX2 R2, R2 ;  /* 0x0000000200027308 */ /* 0x000fe20000000800 */
[--C-:B----4-:R-:W-:Y:S09]  /*9eb0*/  FFMA.FTZ R3, R143, c[0x0][0x2d0], -R158.reuse ;  /* 0x0000b4008f037a23 */ /* 0x110ff2000001089e */
[----:B------:R4:W1:Y:S01]  /*9ec0*/  MUFU.EX2 R213, R3 ;  /* 0x0000000300d57308 */ /* 0x0008620000000800 */
[--C-:B--2---:R-:W-:Y:S09]  /*9ed0*/  FFMA.FTZ R101, R147, c[0x0][0x2d0], -R158.reuse ;  /* 0x0000b40093657a23 */ /* 0x104ff2000001089e */
[----:B------:R2:W-:Y:S01]  /*9ee0*/  MUFU.EX2 R193, R101 ;  /* 0x0000006500c17308 */ /* 0x0005e20000000800 */
[--C-:B----4-:R-:W-:Y:S09]  /*9ef0*/  FFMA.FTZ R3, R141, c[0x0][0x2d0], -R158.reuse ;  /* 0x0000b4008d037a23 */ /* 0x110ff2000001089e */
[----:B------:R4:W-:Y:S01]  /*9f00*/  MUFU.EX2 R212, R3 ;  /* 0x0000000300d47308 */ /* 0x0009e20000000800 */
[--C-:B--2---:R-:W-:Y:S09]  /*9f10*/  FFMA.FTZ R101, R148, c[0x0][0x2d0], -R158.reuse ;  /* 0x0000b40094657a23 */ /* 0x104ff2000001089e */
[----:B------:R2:W-:Y:S01]  /*9f20*/  MUFU.EX2 R192, R101 ;  /* 0x0000006500c07308 */ /* 0x0005e20000000800 */
[----:B---34-:R-:W-:Y:S01]  /*9f30*/  FMNMX.FTZ R3, R0, R4, !PT ;  /* 0x0000000400037209 */ /* 0x018fe20007810000 */
[--C-:B------:R-:W-:Y:S08]  /*9f40*/  FFMA.FTZ R0, R136, c[0x0][0x2d0], -R158.reuse ;  /* 0x0000b40088007a23 */ /* 0x100ff0000001089e */
[----:B------:R3:W4:Y:S01]  /*9f50*/  MUFU.EX2 R211, R0 ;  /* 0x0000000000d37308 */ /* 0x0007220000000800 */
[----:B--2---:R-:W-:Y:S09]  /*9f60*/  FFMA.FTZ R101, R149, c[0x0][0x2d0], -R158 ;  /* 0x0000b40095657a23 */ /* 0x004ff2000001089e */
[----:B------:R2:W-:Y:S01]  /*9f70*/  MUFU.EX2 R191, R101 ;  /* 0x0000006500bf7308 */ /* 0x0005e20000000800 */
[C---:B---3--:R-:W-:Y:S02]  /*9f80*/  FADD.FTZ R0, -R3.reuse, R102 ;  /* 0x0000006603007221 */ /* 0x048fe40000010100 */
[----:B------:R-:W-:Y:S02]  /*9f90*/  FMUL.FTZ R102, R3, c[0x0][0x2d0] ;  /* 0x0000b40003667a20 */ /* 0x000fe40000410000 */
[----:B------:R-:W-:Y:S02]  /*9fa0*/  FMUL.FTZ R0, R0, c[0x0][0x2d0] ;  /* 0x0000b40000007a20 */ /* 0x000fe40000410000 */
[--C-:B------:R-:W-:Y:S02]  /*9fb0*/  FFMA.FTZ R4, R142, c[0x0][0x2d0], -R102.reuse ;  /* 0x0000b4008e047a23 */ /* 0x100fe40000010866 */
[----:B------:R-:W-:Y:S02]  /*9fc0*/  LDSM.16.MT88.4 R140, [R190+0x2800] ;  /* 0x00280000be8c783b */ /* 0x000fe40000004200 */
[----:B------:R3:W-:Y:S01]  /*9fd0*/  MUFU.EX2 R209, R4 ;  /* 0x0000000400d17308 */ /* 0x0007e20000000800 */
[--C-:B--2---:R-:W-:Y:S09]  /*9fe0*/  FFMA.FTZ R101, R150, c[0x0][0x2d0], -R102.reuse ;  /* 0x0000b40096657a23 */ /* 0x104ff20000010866 */
[----:B------:R-:W-:Y:S10]  /*9ff0*/  MUFU.EX2 R0, R0 ;  /* 0x0000000000007308 */ /* 0x000ff40000000800 */
[----:B------:R2:W-:Y:S01]  /*a000*/  MUFU.EX2 R183, R101 ;  /* 0x0000006500b77308 */ /* 0x0005e20000000800 */
[--C-:B---3--:R-:W-:Y:S09]  /*a010*/  FFMA.FTZ R4, R145, c[0x0][0x2d0], -R102.reuse ;  /* 0x0000b40091047a23 */ /* 0x108ff20000010866 */
[----:B------:R3:W1:Y:S01]  /*a020*/  MUFU.EX2 R201, R4 ;  /* 0x0000000400c97308 */ /* 0x0006620000000800 */
[--C-:B--2---:R-:W-:Y:S09]  /*a030*/  FFMA.FTZ R101, R152, c[0x0][0x2d0], -R102.reuse ;  /* 0x0000b40098657a23 */ /* 0x104ff20000010866 */
[----:B------:R2:W-:Y:S01]  /*a040*/  MUFU.EX2 R182, R101 ;  /* 0x0000006500b67308 */ /* 0x0005e20000000800 */
[--C-:B---3--:R-:W-:Y:S09]  /*a050*/  FFMA.FTZ R4, R137, c[0x0][0x2d0], -R102.reuse ;  /* 0x0000b40089047a23 */ /* 0x108ff20000010866 */
[----:B------:R3:W-:Y:S01]  /*a060*/  MUFU.EX2 R196, R4 ;  /* 0x0000000400c47308 */ /* 0x0007e20000000800 */
[--C-:B--2---:R-:W-:Y:S02]  /*a070*/  FFMA.FTZ R101, R151, c[0x0][0x2d0], -R102.reuse ;  /* 0x0000b40097657a23 */ /* 0x104fe40000010866 */
[----:B------:R-:W-:Y:S07]  /*a080*/  LDSM.16.MT88.4 R148, [R190+0x3800] ;  /* 0x00380000be94783b */ /* 0x000fee0000004200 */
[----:B------:R2:W-:Y:S01]  /*a090*/  MUFU.EX2 R181, R101 ;  /* 0x0000006500b57308 */ /* 0x0005e20000000800 */
[--C-:B---3--:R-:W-:Y:S02]  /*a0a0*/  FFMA.FTZ R4, R144, c[0x0][0x2d0], -R102.reuse ;  /* 0x0000b40090047a23 */ /* 0x108fe40000010866 */
[----:B------:R-:W-:Y:S07]  /*a0b0*/  LDSM.16.MT88.4 R144, [R188+0x3800] ;  /* 0x00380000bc90783b */ /* 0x000fee0000004200 */
[----:B------:R-:W3:Y:S01]  /*a0c0*/  MUFU.EX2 R195, R4 ;  /* 0x0000000400c37308 */ /* 0x000ee20000000800 */
[----:B--2---:R-:W-:Y:S09]  /*a0d0*/  FFMA.FTZ R101, R153, c[0x0][0x2d0], -R102 ;  /* 0x0000b40099657a23 */ /* 0x004ff20000010866 */
[----:B------:R2:W1:Y:S02]  /*a0e0*/  MUFU.EX2 R180, R101 ;  /* 0x0000006500b47308 */ /* 0x0004640000000800 */
[--C-:B--2---:R-:W-:Y:S01]  /*a0f0*/  FFMA.FTZ R101, R155, c[0x0][0x2d0], -R158.reuse ;  /* 0x0000b4009b657a23 */ /* 0x104fe2000001089e */
[----:B-1----:R-:W-:Y:S01]  /*a100*/  F2FP.BF16.PACK_AB R136, R213, R210 ;  /* 0x000000d2d588723e */ /* 0x002fe200000010ff */
[C---:B------:R-:W-:Y:S01]  /*a110*/  FMUL.FTZ R4, R2.reuse, R104 ;  /* 0x0000006802047220 */ /* 0x040fe20000410000 */
[----:B----4-:R-:W-:Y:S01]  /*a120*/  F2FP.BF16.PACK_AB R138, R211, R212 ;  /* 0x000000d4d38a723e */ /* 0x010fe200000010ff */
[----:B------:R-:W-:Y:S01]  /*a130*/  FMUL.FTZ R5, R2, R105 ;  /* 0x0000006902057220 */ /* 0x000fe20000410000 */
[----:B------:R-:W-:Y:S01]  /*a140*/  F2FP.BF16.PACK_AB R137, R201, R209 ;  /* 0x000000d1c989723e */ /* 0x000fe200000010ff */
[C---:B------:R-:W-:Y:S01]  /*a150*/  FMUL.FTZ R6, R0.reuse, R106 ;  /* 0x0000006a00067220 */ /* 0x040fe20000410000 */
[----:B---3--:R-:W-:Y:S01]  /*a160*/  F2FP.BF16.PACK_AB R139, R195, R196 ;  /* 0x000000c4c38b723e */ /* 0x008fe200000010ff */
        /* <DEDUP_REMOVED lines=18> */
[C---:B-----5:R-:W-:Y:S03]  /*a290*/  HMMA.16816.F32.BF16 R12, R136.reuse, R20, R12 ;  /* 0x00000014880c723c */ /* 0x060fe6000004180c */
[----:B------:R-:W-:Y:S02]  /*a2a0*/  FMUL.FTZ R19, R0, R119 ;  /* 0x0000007700137220 */ /* 0x000fe40000410000 */
[----:B------:R-:W-:Y:S01]  /*a2b0*/  LDSM.16.MT88.4 R116, [R187+0x800] ;  /* 0x00080000bb74783b */ /* 0x000fe20000004200 */
[C---:B------:R-:W-:Y:S02]  /*a2c0*/  FMUL.FTZ R24, R2.reuse, R124 ;  /* 0x0000007c02187220 */ /* 0x040fe40000410000 */
[C---:B------:R-:W-:Y:S02]  /*a2d0*/  FMUL.FTZ R20, R2.reuse, R120 ;  /* 0x0000007802147220 */ /* 0x040fe40000410000 */
[C---:B------:R-:W-:Y:S03]  /*a2e0*/  HMMA.16816.F32.BF16 R16, R136.reuse, R22, R16 ;  /* 0x000000168810723c */ /* 0x040fe60000041810 */
[C---:B------:R-:W-:Y:S02]  /*a2f0*/  FMUL.FTZ R21, R2.reuse, R121 ;  /* 0x0000007902157220 */ /* 0x040fe40000410000 */
[----:B------:R-:W-:Y:S02]  /*a300*/  FMUL.FTZ R25, R2, R125 ;  /* 0x0000007d02197220 */ /* 0x000fe40000410000 */
[C---:B------:R-:W-:Y:S02]  /*a310*/  FMUL.FTZ R22, R0.reuse, R122 ;  /* 0x0000007a00167220 */ /* 0x040fe40000410000 */
[C---:B------:R-:W-:Y:S02]  /*a320*/  FMUL.FTZ R23, R0.reuse, R123 ;  /* 0x0000007b00177220 */ /* 0x040fe40000410000 */
[----:B------:R-:W-:Y:S01]  /*a330*/  LDSM.16.MT88.4 R120, [R188+0x800] ;  /* 0x00080000bc78783b */ /* 0x000fe20000004200 */
[C---:B------:R-:W-:Y:S02]  /*a340*/  FMUL.FTZ R26, R0.reuse, R126 ;  /* 0x0000007e001a7220 */ /* 0x040fe40000410000 */
[----:B------:R-:W-:Y:S02]  /*a350*/  FMUL.FTZ R27, R0, R127 ;  /* 0x0000007f001b7220 */ /* 0x000fe40000410000 */
[C---:B------:R-:W-:Y:S03]  /*a360*/  HMMA.16816.F32.BF16 R20, R136.reuse, R28, R20 ;  /* 0x0000001c8814723c */ /* 0x040fe60000041814 */
        /* <DEDUP_REMOVED lines=9> */
[C---:B------:R-:W-:Y:S02]  /*a400*/  FMUL.FTZ R34, R0.reuse, R134 ;  /* 0x0000008600227220 */ /* 0x040fe40000410000 */
[----:B------:R-:W-:Y:S02]  /*a410*/  FMUL.FTZ R35, R0, R135 ;  /* 0x0000008700237220 */ /* 0x000fe40000410000 */
[C---:B--2---:R-:W-:Y:S03]  /*a420*/  HMMA.16816.F32.BF16 R28, R136.reuse, R104, R28 ;  /* 0x00000068881c723c */ /* 0x044fe6000004181c */
[----:B------:R-:W-:Y:S01]  /*a430*/  LDSM.16.MT88.4 R132, [R188+0x2800] ;  /* 0x00280000bc84783b */ /* 0x000fe20000004200 */
[--C-:B-1----:R-:W-:Y:S02]  /*a440*/  FFMA.FTZ R101, R157, c[0x0][0x2d0], -R158.reuse ;  /* 0x0000b4009d657a23 */ /* 0x102fe4000001089e */
[C---:B------:R-:W-:Y:S02]  /*a450*/  FMUL.FTZ R36, R2.reuse, R36 ;  /* 0x0000002402247220 */ /* 0x040fe40000410000 */
[C---:B------:R-:W-:Y:S01]  /*a460*/  HMMA.16816.F32.BF16 R32, R136.reuse, R106, R32 ;  /* 0x0000006a8820723c */ /* 0x040fe20000041820 */
[----:B------:R1:W2:Y:S02]  /*a470*/  MUFU.EX2 R178, R101 ;  /* 0x0000006500b27308 */ /* 0x0002a40000000800 */
[----:B------:R-:W5:Y:S01]  /*a480*/  LDSM.16.MT88.4 R104, [R190+0x2000] ;  /* 0x00200000be68783b */ /* 0x000f620000004200 */
[----:B------:R-:W-:Y:S02]  /*a490*/  FMUL.FTZ R37, R2, R37 ;  /* 0x0000002502257220 */ /* 0x000fe40000410000 */
[C---:B------:R-:W-:Y:S02]  /*a4a0*/  FMUL.FTZ R38, R0.reuse, R38 ;  /* 0x0000002600267220 */ /* 0x040fe40000410000 */
[----:B------:R-:W-:Y:S04]  /*a4b0*/  FMUL.FTZ R39, R0, R39 ;  /* 0x0000002700277220 */ /* 0x000fe80000410000 */
[C---:B------:R-:W-:Y:S02]  /*a4c0*/  FMUL.FTZ R40, R2.reuse, R40 ;  /* 0x0000002802287220 */ /* 0x040fe40000410000 */
[----:B------:R-:W-:Y:S01]  /*a4d0*/  FMUL.FTZ R41, R2, R41 ;  /* 0x0000002902297220 */ /* 0x000fe20000410000 */
[C---:B---3--:R-:W-:Y:S03]  /*a4e0*/  HMMA.16816.F32.BF16 R36, R136.reuse, R108, R36 ;  /* 0x0000006c8824723c */ /* 0x048fe60000041824 */
[C---:B------:R-:W-:Y:S02]  /*a4f0*/  FMUL.FTZ R42, R0.reuse, R42 ;  /* 0x0000002a002a7220 */ /* 0x040fe40000410000 */
[----:B------:R-:W-:Y:S02]  /*a500*/  FMUL.FTZ R43, R0, R43 ;  /* 0x0000002b002b7220 */ /* 0x000fe40000410000 */
[C---:B------:R-:W-:Y:S02]  /*a510*/  FMUL.FTZ R44, R2.reuse, R44 ;  /* 0x0000002c022c7220 */ /* 0x040fe40000410000 */
[----:B------:R-:W-:Y:S03]  /*a520*/  FMUL.FTZ R45, R2, R45 ;  /* 0x0000002d022d7220 */ /* 0x000fe60000410000 */
[C---:B------:R-:W-:Y:S01]  /*a530*/  HMMA.16816.F32.BF16 R40, R136.reuse, R110, R40 ;  /* 0x0000006e8828723c */ /* 0x040fe20000041828 */
[----:B------:R-:W3:Y:S02]  /*a540*/  LDSM.16.MT88.4 R108, [R189+0x2000] ;  /* 0x00200000bd6c783b */ /* 0x000ee40000004200 */
[C---:B------:R-:W-:Y:S02]  /*a550*/  FMUL.FTZ R46, R0.reuse, R46 ;  /* 0x0000002e002e7220 */ /* 0x040fe40000410000 */
[----:B------:R-:W-:Y:S02]  /*a560*/  FMUL.FTZ R47, R0, R47 ;  /* 0x0000002f002f7220 */ /* 0x000fe40000410000 */
[--C-:B-1----:R-:W-:Y:S02]  /*a570*/  FFMA.FTZ R101, R154, c[0x0][0x2d0], -R158.reuse ;  /* 0x0000b4009a657a23 */ /* 0x102fe4000001089e */
[----:B------:R-:W-:Y:S02]  /*a580*/  LDSM.16.MT88.4 R152, [R189+0x3800] ;  /* 0x00380000bd98783b */ /* 0x000fe40000004200 */
[----:B------:R1:W-:Y:S01]  /*a590*/  MUFU.EX2 R177, R101 ;  /* 0x0000006500b17308 */ /* 0x0003e20000000800 */
[C---:B----4-:R-:W-:Y:S03]  /*a5a0*/  HMMA.16816.F32.BF16 R44, R136.reuse, R112, R44 ;  /* 0x00000070882c723c */ /* 0x050fe6000004182c */
[C---:B------:R-:W-:Y:S02]  /*a5b0*/  FMUL.FTZ R48, R2.reuse, R48 ;  /* 0x0000003002307220 */ /* 0x040fe40000410000 */
[----:B------:R-:W-:Y:S02]  /*a5c0*/  FMUL.FTZ R49, R2, R49 ;  /* 0x0000003102317220 */ /* 0x000fe40000410000 */
[C---:B------:R-:W-:Y:S02]  /*a5d0*/  FMUL.FTZ R50, R0.reuse, R50 ;  /* 0x0000003200327220 */ /* 0x040fe40000410000 */
[----:B------:R-:W-:Y:S03]  /*a5e0*/  FMUL.FTZ R51, R0, R51 ;  /* 0x0000003300337220 */ /* 0x000fe60000410000 */
[C---:B------:R-:W-:Y:S02]  /*a5f0*/  FMUL.FTZ R52, R2.reuse, R52 ;  /* 0x0000003402347220 */ /* 0x040fe40000410000 */
[----:B------:R-:W-:Y:S02]  /*a600*/  FMUL.FTZ R53, R2, R53 ;  /* 0x0000003502357220 */ /* 0x000fe40000410000 */
[C---:B------:R-:W-:Y:S01]  /*a610*/  HMMA.16816.F32.BF16 R48, R136.reuse, R114, R48 ;  /* 0x000000728830723c */ /* 0x040fe20000041830 */
[----:B------:R-:W4:Y:S02]  /*a620*/  LDSM.16.MT88.4 R112, [R187+0x4000] ;  /* 0x00400000bb70783b */ /* 0x000f240000004200 */
[C---:B------:R-:W-:Y:S02]  /*a630*/  FMUL.FTZ R54, R0.reuse, R54 ;  /* 0x0000003600367220 */ /* 0x040fe40000410000 */
[----:B------:R-:W-:Y:S02]  /*a640*/  FMUL.FTZ R55, R0, R55 ;  /* 0x0000003700377220 */ /* 0x000fe40000410000 */
[----:B-1----:R-:W-:Y:S02]  /*a650*/  FFMA.FTZ R101, R156, c[0x0][0x2d0], -R158 ;  /* 0x0000b4009c657a23 */ /* 0x002fe4000001089e */
[C---:B------:R-:W-:Y:S02]  /*a660*/  FMUL.FTZ R56, R2.reuse, R56 ;  /* 0x0000003802387220 */ /* 0x040fe40000410000 */
[----:B------:R1:W1:Y:S01]  /*a670*/  MUFU.EX2 R176, R101 ;  /* 0x0000006500b07308 */ /* 0x0002620000000800 */
[C---:B-----5:R-:W-:Y:S03]  /*a680*/  HMMA.16816.F32.BF16 R52, R136.reuse, R104, R52 ;  /* 0x000000688834723c */ /* 0x060fe60000041834 */
[----:B------:R-:W-:Y:S02]  /*a690*/  FMUL.FTZ R57, R2, R57 ;  /* 0x0000003902397220 */ /* 0x000fe40000410000 */
[C---:B------:R-:W-:Y:S02]  /*a6a0*/  FMUL.FTZ R58, R0.reuse, R58 ;  /* 0x0000003a003a7220 */ /* 0x040fe40000410000 */
[----:B------:R-:W-:Y:S02]  /*a6b0*/  FMUL.FTZ R59, R0, R59 ;  /* 0x0000003b003b7220 */ /* 0x000fe40000410000 */
[C---:B------:R-:W-:Y:S03]  /*a6c0*/  FMUL.FTZ R60, R2.reuse, R60 ;  /* 0x0000003c023c7220 */ /* 0x040fe60000410000 */
[----:B------:R-:W-:Y:S02]  /*a6d0*/  FMUL.FTZ R61, R2, R61 ;  /* 0x0000003d023d7220 */ /* 0x000fe40000410000 */
[C---:B------:R-:W-:Y:S01]  /*a6e0*/  HMMA.16816.F32.BF16 R56, R136.reuse, R106, R56 ;  /* 0x0000006a8838723c */ /* 0x040fe20000041838 */
[----:B------:R-:W5:Y:S02]  /*a6f0*/  LDSM.16.MT88.4 R104, [R188+0x4000] ;  /* 0x00400000bc68783b */ /* 0x000f640000004200 */
[C---:B------:R-:W-:Y:S02]  /*a700*/  FMUL.FTZ R62, R0.reuse, R62 ;  /* 0x0000003e003e7220 */ /* 0x040fe40000410000 */
[----:B------:R-:W-:Y:S02]  /*a710*/  FMUL.FTZ R63, R0, R63 ;  /* 0x0000003f003f7220 */ /* 0x000fe40000410000 */
[C---:B------:R-:W-:Y:S02]  /*a720*/  FMUL.FTZ R64, R2.reuse, R64 ;  /* 0x0000004002407220 */ /* 0x040fe40000410000 */
[----:B------:R-:W-:Y:S03]  /*a730*/  FMUL.FTZ R65, R2, R65 ;  /* 0x0000004102417220 */ /* 0x000fe60000410000 */
        /* <DEDUP_REMOVED lines=20> */
[C---:B------:R-:W-:Y:S02]  /*a880*/  FMUL.FTZ R80, R2.reuse, R80 ;  /* 0x0000005002507220 */ /* 0x040fe40000410000 */
[----:B------:R-:W-:Y:S03]  /*a890*/  FMUL.FTZ R81, R2, R81 ;  /* 0x0000005102517220 */ /* 0x000fe60000410000 */
[C---:B-----5:R-:W-:Y:S03]  /*a8a0*/  HMMA.16816.F32.BF16 R76, R136.reuse, R104, R76 ;  /* 0x00000068884c723c */ /* 0x060fe6000004184c */
[C---:B------:R-:W-:Y:S02]  /*a8b0*/  FMUL.FTZ R82, R0.reuse, R82 ;  /* 0x0000005200527220 */ /* 0x040fe40000410000 */
[----:B------:R-:W-:Y:S02]  /*a8c0*/  FMUL.FTZ R83, R0, R83 ;  /* 0x0000005300537220 */ /* 0x000fe40000410000 */
[C---:B------:R-:W-:Y:S01]  /*a8d0*/  FMUL.FTZ R84, R2.reuse, R84 ;  /* 0x0000005402547220 */ /* 0x040fe20000410000 */
[----:B------:R-:W-:Y:S01]  /*a8e0*/  F2FP.BF16.PACK_AB R104, R193, R194 ;  /* 0x000000c2c168723e */ /* 0x000fe200000010ff */
[----:B------:R-:W-:Y:S03]  /*a8f0*/  FMUL.FTZ R85, R2, R85 ;  /* 0x0000005502557220 */ /* 0x000fe60000410000 */
[C---:B------:R-:W-:Y:S03]  /*a900*/  HMMA.16816.F32.BF16 R80, R136.reuse, R106, R80 ;  /* 0x0000006a8850723c */ /* 0x040fe60000041850 */
[----:B------:R-:W-:Y:S01]  /*a910*/  FMUL.FTZ R86, R0, R86 ;  /* 0x0000005600567220 */ /* 0x000fe20000410000 */
[----:B------:R-:W-:Y:S01]  /*a920*/  F2FP.BF16.PACK_AB R105, R182, R183 ;  /* 0x000000b7b669723e */ /* 0x000fe200000010ff */
[----:B------:R-:W-:Y:S02]  /*a930*/  FMUL.FTZ R87, R0, R87 ;  /* 0x0000005700577220 */ /* 0x000fe40000410000 */
[C---:B------:R-:W-:Y:S01]  /*a940*/  FMUL.FTZ R88, R2.reuse, R88 ;  /* 0x0000005802587220 */ /* 0x040fe20000410000 */
[----:B------:R-:W-:Y:S01]  /*a950*/  F2FP.BF16.PACK_AB R106, R191, R192 ;  /* 0x000000c0bf6a723e */ /* 0x000fe200000010ff */
[----:B------:R-:W-:Y:S03]  /*a960*/  FMUL.FTZ R89, R2, R89 ;  /* 0x0000005902597220 */ /* 0x000fe60000410000 */
[C---:B---3--:R-:W-:Y:S03]  /*a970*/  HMMA.16816.F32.BF16 R84, R136.reuse, R108, R84 ;  /* 0x0000006c8854723c */ /* 0x048fe60000041854 */
[----:B------:R-:W-:Y:S01]  /*a980*/  FMUL.FTZ R90, R0, R90 ;  /* 0x0000005a005a7220 */ /* 0x000fe20000410000 */
[----:B------:R-:W-:Y:S01]  /*a990*/  F2FP.BF16.PACK_AB R107, R180, R181 ;  /* 0x000000b5b46b723e */ /* 0x000fe200000010ff */
        /* <DEDUP_REMOVED lines=12> */
[----:B-1----:R-:W-:Y:S02]  /*aa60*/  FFMA.FTZ R101, R160, c[0x0][0x2d0], -R102 ;  /* 0x0000b400a0657a23 */ /* 0x002fe40000010866 */
[----:B------:R-:W-:Y:S02]  /*aa70*/  FFMA.FTZ R2, R2, R214, R210 ;  /* 0x000000d602027223 */ /* 0x000fe400000100d2 */
[----:B------:R1:W-:Y:S01]  /*aa80*/  MUFU.EX2 R175, R101 ;  /* 0x0000006500af7308 */ /* 0x0003e20000000800 */
[----:B------:R-:W-:Y:S01]  /*aa90*/  HMMA.16816.F32.BF16 R96, R136, R114, R96 ;  /* 0x000000728860723c */ /* 0x000fe20000041860 */
[----:B------:R-:W4:Y:S02]  /*aaa0*/  LDSM.16.MT88.4 R112, [R189+0x2800] ;  /* 0x00280000bd70783b */ /* 0x000f240000004200 */
[----:B------:R-:W-:Y:S05]  /*aab0*/  FFMA.FTZ R0, R0, R215, R209 ;  /* 0x000000d700007223 */ /* 0x000fea00000100d1 */
[C---:B------:R-:W-:Y:S01]  /*aac0*/  HMMA.16816.F32.BF16 R4, R104.reuse, R116, R4 ;  /* 0x000000746804723c */ /* 0x040fe20000041804 */
[----:B------:R-:W-:Y:S07]  /*aad0*/  LDSM.16.MT88.4 R136, [R190+0x3000] ;  /* 0x00300000be88783b */ /* 0x000fee0000004200 */
[C---:B------:R-:W-:Y:S01]  /*aae0*/  HMMA.16816.F32.BF16 R8, R104.reuse, R118, R8 ;  /* 0x000000766808723c */ /* 0x040fe20000041808 */
[----:B------:R-:W-:Y:S03]  /*aaf0*/  LDSM.16.MT88.4 R116, [R188+0x4800] ;  /* 0x00480000bc74783b */ /* 0x000fe60000004200 */
[--C-:B-1----:R-:W-:Y:S04]  /*ab00*/  FFMA.FTZ R101, R161, c[0x0][0x2d0], -R102.reuse ;  /* 0x0000b400a1657a23 */ /* 0x102fe80000010866 */
[C---:B------:R-:W-:Y:S01]  /*ab10*/  HMMA.16816.F32.BF16 R12, R104.reuse, R120, R12 ;  /* 0x00000078680c723c */ /* 0x040fe2000004180c */
[----:B------:R1:W5:Y:S07]  /*ab20*/  MUFU.EX2 R174, R101 ;  /* 0x0000006500ae7308 */ /* 0x00036e0000000800 */
[C---:B------:R-:W-:Y:S01]  /*ab30*/  HMMA.16816.F32.BF16 R16, R104.reuse, R122, R16 ;  /* 0x0000007a6810723c */ /* 0x040fe20000041810 */
[----:B------:R-:W-:Y:S07]  /*ab40*/  LDSM.16.MT88.4 R120, [R190+0x4800] ;  /* 0x00480000be78783b */ /* 0x000fee0000004200 */
[C---:B---3--:R-:W-:Y:S08]  /*ab50*/  HMMA.16816.F32.BF16 R20, R104.reuse, R108, R20 ;  /* 0x0000006c6814723c */ /* 0x048ff00000041814 */
[C---:B------:R-:W-:Y:S01]  /*ab60*/  HMMA.16816.F32.BF16 R24, R104.reuse, R110, R24 ;  /* 0x0000006e6818723c */ /* 0x040fe20000041818 */
[----:B------:R-:W3:Y:S03]  /*ab70*/  LDSM.16.MT88.4 R108, [R187+0x4800] ;  /* 0x00480000bb6c783b */ /* 0x000ee60000004200 */
        /* <DEDUP_REMOVED lines=8> */
[----:B-1----:R-:W-:Y:S04]  /*ac00*/  FFMA.FTZ R101, R162, c[0x0][0x2d0], -R102 ;  /* 0x0000b400a2657a23 */ /* 0x002fe80000010866 */
[C---:B------:R-:W-:Y:S01]  /*ac10*/  HMMA.16816.F32.BF16 R44, R104.reuse, R132, R44 ;  /* 0x00000084682c723c */ /* 0x040fe2000004182c */
[----:B------:R1:W1:Y:S07]  /*ac20*/  MUFU.EX2 R172, R101 ;  /* 0x0000006500ac7308 */ /* 0x00026e0000000800 */
[C---:B------:R-:W-:Y:S01]  /*ac30*/  HMMA.16816.F32.BF16 R48, R104.reuse, R134, R48 ;  /* 0x000000866830723c */ /* 0x040fe20000041830 */
[----:B------:R-:W-:Y:S07]  /*ac40*/  LDSM.16.MT88.4 R132, [R188+0x3000] ;  /* 0x00300000bc84783b */ /* 0x000fee0000004200 */
[C---:B------:R-:W-:Y:S08]  /*ac50*/  HMMA.16816.F32.BF16 R52, R104.reuse, R140, R52 ;  /* 0x0000008c6834723c */ /* 0x040ff00000041834 */
[C---:B------:R-:W-:Y:S01]  /*ac60*/  HMMA.16816.F32.BF16 R56, R104.reuse, R142, R56 ;  /* 0x0000008e6838723c */ /* 0x040fe20000041838 */
[----:B------:R-:W-:Y:S03]  /*ac70*/  LDSM.16.MT88.4 R140, [R187+0x3800] ;  /* 0x00380000bb8c783b */ /* 0x000fe60000004200 */
[--C-:B-1----:R-:W-:Y:S04]  /*ac80*/  FFMA.FTZ R101, R166, c[0x0][0x2d0], -R158.reuse ;  /* 0x0000b400a6657a23 */ /* 0x102fe8000001089e */
[C---:B----4-:R-:W-:Y:S01]  /*ac90*/  HMMA.16816.F32.BF16 R60, R104.reuse, R112, R60 ;  /* 0x00000070683c723c */ /* 0x050fe2000004183c */
[----:B------:R1:W-:Y:S07]  /*aca0*/  MUFU.EX2 R171, R101 ;  /* 0x0000006500ab7308 */ /* 0x0003ee0000000800 */
[C---:B------:R-:W-:Y:S01]  /*acb0*/  HMMA.16816.F32.BF16 R64, R104.reuse, R114, R64 ;  /* 0x000000726840723c */ /* 0x040fe20000041840 */
[----:B------:R-:W4:Y:S07]  /*acc0*/  LDSM.16.MT88.4 R112, [R189+0x4800] ;  /* 0x00480000bd70783b */ /* 0x000f2e0000004200 */
[C---:B---3--:R-:W-:Y:S08]  /*acd0*/  HMMA.16816.F32.BF16 R68, R104.reuse, R108, R68 ;  /* 0x0000006c6844723c */ /* 0x048ff00000041844 */
[C---:B------:R-:W-:Y:S01]  /*ace0*/  HMMA.16816.F32.BF16 R72, R104.reuse, R110, R72 ;  /* 0x0000006e6848723c */ /* 0x040fe20000041848 */
[----:B------:R-:W3:Y:S03]  /*acf0*/  LDSM.16.MT88.4 R108, [R187+0x1000] ;  /* 0x00100000bb6c783b */ /* 0x000ee60000004200 */
[--C-:B-1----:R-:W-:Y:S04]  /*ad00*/  FFMA.FTZ R101, R164, c[0x0][0x2d0], -R158.reuse ;  /* 0x0000b400a4657a23 */ /* 0x102fe8000001089e */
[C---:B------:R-:W-:Y:S01]  /*ad10*/  HMMA.16816.F32.BF16 R76, R104.reuse, R116, R76 ;  /* 0x00000074684c723c */ /* 0x040fe2000004184c */
[----:B------:R1:W1:Y:S07]  /*ad20*/  MUFU.EX2 R166, R101 ;  /* 0x0000006500a67308 */ /* 0x00026e0000000800 */
[C---:B------:R-:W-:Y:S01]  /*ad30*/  HMMA.16816.F32.BF16 R80, R104.reuse, R118, R80 ;  /* 0x000000766850723c */ /* 0x040fe20000041850 */
[----:B------:R-:W3:Y:S07]  /*ad40*/  LDSM.16.MT88.4 R116, [R190+0x1000] ;  /* 0x00100000be74783b */ /* 0x000eee0000004200 */
[C---:B------:R-:W-:Y:S08]  /*ad50*/  HMMA.16816.F32.BF16 R84, R104.reuse, R120, R84 ;  /* 0x000000786854723c */ /* 0x040ff00000041854 */
[C---:B------:R-:W-:Y:S01]  /*ad60*/  HMMA.16816.F32.BF16 R88, R104.reuse, R122, R88 ;  /* 0x0000007a6858723c */ /* 0x040fe20000041858 */
[----:B------:R-:W3:Y:S03]  /*ad70*/  LDSM.16.MT88.4 R120, [R187+0x3000] ;  /* 0x00300000bb78783b */ /* 0x000ee60000004200 */
[--C-:B-1----:R-:W-:Y:S04]  /*ad80*/  FFMA.FTZ R101, R163, c[0x0][0x2d0], -R158.reuse ;  /* 0x0000b400a3657a23 */ /* 0x102fe8000001089e */
[C---:B----4-:R-:W-:Y:S01]  /*ad90*/  HMMA.16816.F32.BF16 R92, R104.reuse, R112, R92 ;  /* 0x00000070685c723c */ /* 0x050fe2000004185c */
[----:B------:R1:W-:Y:S07]  /*ada0*/  MUFU.EX2 R164, R101 ;  /* 0x0000006500a47308 */ /* 0x0003ee0000000800 */
[----:B------:R-:W-:Y:S01]  /*adb0*/  HMMA.16816.F32.BF16 R96, R104, R114, R96 ;  /* 0x000000726860723c */ /* 0x000fe20000041860 */
[----:B------:R-:W-:Y:S06]  /*adc0*/  LDSM.16.MT88.4 R112, [R187+0x5000] ;  /* 0x00500000bb70783b */ /* 0x000fec0000004200 */
[----:B--2---:R-:W-:Y:S02]  /*add0*/  F2FP.BF16.PACK_AB R104, R178, R179 ;  /* 0x000000b3b268723e */ /* 0x004fe400000010ff */
[----:B------:R-:W-:Y:S03]  /*ade0*/  F2FP.BF16.PACK_AB R106, R176, R177 ;  /* 0x000000b1b06a723e */ /* 0x000fe600000010ff */
[----:B-----5:R-:W-:Y:S02]  /*adf0*/  F2FP.BF16.PACK_AB R105, R174, R175 ;  /* 0x000000afae69723e */ /* 0x020fe400000010ff */
[----:B------:R-:W-:Y:S01]  /*ae00*/  F2FP.BF16.PACK_AB R107, R172, R173 ;  /* 0x000000adac6b723e */ /* 0x000fe200000010ff */
[----:B-1----:R-:W-:Y:S02]  /*ae10*/  FFMA.FTZ R101, R165, c[0x0][0x2d0], -R158 ;  /* 0x0000b400a5657a23 */ /* 0x002fe4000001089e */
[----:B------:R-:W-:Y:S04]  /*ae20*/  LDSM.16.MT88.4 R156, [R187+0x5800] ;  /* 0x00580000bb9c783b */ /* 0x000fe80000004200 */
[C---:B---3--:R-:W-:Y:S01]  /*ae30*/  HMMA.16816.F32.BF16 R4, R104.reuse, R108, R4 ;  /* 0x0000006c6804723c */ /* 0x048fe20000041804 */
[----:B------:R1:W-:Y:S07]  /*ae40*/  MUFU.EX2 R163, R101 ;  /* 0x0000006500a37308 */ /* 0x0003ee0000000800 */
[C---:B------:R-:W-:Y:S01]  /*ae50*/  HMMA.16816.F32.BF16 R8, R104.reuse, R110, R8 ;  /* 0x0000006e6808723c */ /* 0x040fe20000041808 */
[----:B------:R-:W2:Y:S07]  /*ae60*/  LDSM.16.MT88.4 R108, [R189+0x3000] ;  /* 0x00300000bd6c783b */ /* 0x000eae0000004200 */
[C---:B------:R-:W-:Y:S08]  /*ae70*/  HMMA.16816.F32.BF16 R12, R104.reuse, R124, R12 ;  /* 0x0000007c680c723c */ /* 0x040ff0000004180c */
[C---:B------:R-:W-:Y:S01]  /*ae80*/  HMMA.16816.F32.BF16 R16, R104.reuse, R126, R16 ;  /* 0x0000007e6810723c */ /* 0x040fe20000041810 */
[----:B------:R-:W-:Y:S03]  /*ae90*/  LDSM.16.MT88.4 R124, [R190+0x1800] ;  /* 0x00180000be7c783b */ /* 0x000fe60000004200 */
[--C-:B-1----:R-:W-:Y:S04]  /*aea0*/  FFMA.FTZ R101, R167, c[0x0][0x2d0], -R102.reuse ;  /* 0x0000b400a7657a23 */ /* 0x102fe80000010866 */
[C---:B------:R-:W-:Y:S01]  /*aeb0*/  HMMA.16816.F32.BF16 R20, R104.reuse, R116, R20 ;  /* 0x000000746814723c */ /* 0x040fe20000041814 */
[----:B------:R1:W-:Y:S07]  /*aec0*/  MUFU.EX2 R162, R101 ;  /* 0x0000006500a27308 */ /* 0x0003ee0000000800 */
[C---:B------:R-:W-:Y:S01]  /*aed0*/  HMMA.16816.F32.BF16 R24, R104.reuse, R118, R24 ;  /* 0x000000766818723c */ /* 0x040fe20000041818 */
[----:B------:R-:W3:Y:S07]  /*aee0*/  LDSM.16.MT88.4 R116, [R188+0x5000] ;  /* 0x00500000bc74783b */ /* 0x000eee0000004200 */
[C---:B------:R-:W-:Y:S08]  /*aef0*/  HMMA.16816.F32.BF16 R28, R104.reuse, R128, R28 ;  /* 0x00000080681c723c */ /* 0x040ff0000004181c */
[C---:B------:R-:W-:Y:S04]  /*af00*/  HMMA.16816.F32.BF16 R32, R104.reuse, R130, R32 ;  /* 0x000000826820723c */ /* 0x040fe80000041820 */
[--C-:B-1----:R-:W-:Y:S04]  /*af10*/  FFMA.FTZ R101, R169, c[0x0][0x2d0], -R102.reuse ;  /* 0x0000b400a9657a23 */ /* 0x102fe80000010866 */
[C---:B------:R-:W-:Y:S01]  /*af20*/  HMMA.16816.F32.BF16 R36, R104.reuse, R120, R36 ;  /* 0x000000786824723c */ /* 0x040fe20000041824 */
[----:B------:R1:W4:Y:S07]  /*af30*/  MUFU.EX2 R161, R101 ;  /* 0x0000006500a17308 */ /* 0x00032e0000000800 */
[C---:B------:R-:W-:Y:S01]  /*af40*/  HMMA.16816.F32.BF16 R40, R104.reuse, R122, R40 ;  /* 0x0000007a6828723c */ /* 0x040fe20000041828 */
[----:B------:R-:W5:Y:S07]  /*af50*/  LDSM.16.MT88.4 R120, [R190+0x5000] ;  /* 0x00500000be78783b */ /* 0x000f6e0000004200 */
[C---:B------:R-:W-:Y:S08]  /*af60*/  HMMA.16816.F32.BF16 R44, R104.reuse, R132, R44 ;  /* 0x00000084682c723c */ /* 0x040ff0000004182c */
[C---:B------:R-:W-:Y:S01]  /*af70*/  HMMA.16816.F32.BF16 R48, R104.reuse, R134, R48 ;  /* 0x000000866830723c */ /* 0x040fe20000041830 */
[----:B------:R-:W-:Y:S03]  /*af80*/  LDSM.16.MT88.4 R132, [R189+0x1800] ;  /* 0x00180000bd84783b */ /* 0x000fe60000004200 */
[--C-:B-1----:R-:W-:Y:S04]  /*af90*/  FFMA.FTZ R101, R168, c[0x0][0x2d0], -R102.reuse ;  /* 0x0000b400a8657a23 */ /* 0x102fe80000010866 */
[C---:B------:R-:W-:Y:S01]  /*afa0*/  HMMA.16816.F32.BF16 R52, R104.reuse, R136, R52 ;  /* 0x000000886834723c */ /* 0x040fe20000041834 */
[----:B------:R1:W-:Y:S06]  /*afb0*/  MUFU.EX2 R160, R101 ;  /* 0x0000006500a07308 */ /* 0x0003ec0000000800 */
[----:B------:R-:W-:Y:S01]  /*afc0*/  F2FP.BF16.PACK_AB R136, R166, R171 ;  /* 0x000000aba688723e */ /* 0x000fe200000010ff */
[C---:B------:R-:W-:Y:S04]  /*afd0*/  HMMA.16816.F32.BF16 R56, R104.reuse, R138, R56 ;  /* 0x0000008a6838723c */ /* 0x040fe80000041838 */
[----:B----4-:R-:W-:Y:S03]  /*afe0*/  F2FP.BF16.PACK_AB R137, R161, R162 ;  /* 0x000000a2a189723e */ /* 0x010fe600000010ff */
[----:B------:R-:W-:Y:S01]  /*aff0*/  F2FP.BF16.PACK_AB R138, R163, R164 ;  /* 0x000000a4a38a723e */ /* 0x000fe200000010ff */
[C---:B--2---:R-:W-:Y:S08]  /*b000*/  HMMA.16816.F32.BF16 R60, R104.reuse, R108, R60 ;  /* 0x0000006c683c723c */ /* 0x044ff0000004183c */
[C---:B------:R-:W-:Y:S01]  /*b010*/  HMMA.16816.F32.BF16 R64, R104.reuse, R110, R64 ;  /* 0x0000006e6840723c */ /* 0x040fe20000041840 */
[----:B------:R-:W2:Y:S03]  /*b020*/  LDSM.16.MT88.4 R108, [R189+0x5000] ;  /* 0x00500000bd6c783b */ /* 0x000ea60000004200 */
[----:B-1----:R-:W-:Y:S01]  /*b030*/  FFMA.FTZ R101, R170, c[0x0][0x2d0], -R102 ;  /* 0x0000b400aa657a23 */ /* 0x002fe20000010866 */
[-C--:B------:R-:W-:Y:S03]  /*b040*/  MOV R102, R3.reuse ;  /* 0x0000000300667202 */ /* 0x080fe60000000f00 */
[C---:B------:R-:W-:Y:S02]  /*b050*/  HMMA.16816.F32.BF16 R68, R104.reuse, R112, R68 ;  /* 0x000000706844723c */ /* 0x040fe40000041844 */
[----:B------:R-:W1:Y:S06]  /*b060*/  MUFU.EX2 R101, R101 ;  /* 0x0000006500657308 */ /* 0x000e6c0000000800 */
[C---:B------:R-:W-:Y:S01]  /*b070*/  HMMA.16816.F32.BF16 R72, R104.reuse, R114, R72 ;  /* 0x000000726848723c */ /* 0x040fe20000041848 */
[----:B------:R-:W4:Y:S07]  /*b080*/  LDSM.16.MT88.4 R112, [R187+0x1800] ;  /* 0x00180000bb70783b */ /* 0x000f2e0000004200 */
[C---:B---3--:R-:W-:Y:S08]  /*b090*/  HMMA.16816.F32.BF16 R76, R104.reuse, R116, R76 ;  /* 0x00000074684c723c */ /* 0x048ff0000004184c */
[C---:B------:R-:W-:Y:S01]  /*b0a0*/  HMMA.16816.F32.BF16 R80, R104.reuse, R118, R80 ;  /* 0x000000766850723c */ /* 0x040fe20000041850 */
[----:B------:R-:W3:Y:S03]  /*b0b0*/  LDSM.16.MT88.4 R116, [R188+0x1800] ;  /* 0x00180000bc74783b */ /* 0x000ee60000004200 */
[----:B-1----:R-:W-:Y:S04]  /*b0c0*/  F2FP.BF16.PACK_AB R139, R101, R160 ;  /* 0x000000a0658b723e */ /* 0x002fe800000010ff */
[C---:B-----5:R-:W-:Y:S08]  /*b0d0*/  HMMA.16816.F32.BF16 R84, R104.reuse, R120, R84 ;  /* 0x000000786854723c */ /* 0x060ff00000041854 */
[C---:B------:R-:W-:Y:S08]  /*b0e0*/  HMMA.16816.F32.BF16 R88, R104.reuse, R122, R88 ;  /* 0x0000007a6858723c */ /* 0x040ff00000041858 */
[C---:B--2---:R-:W-:Y:S08]  /*b0f0*/  HMMA.16816.F32.BF16 R92, R104.reuse, R108, R92 ;  /* 0x0000006c685c723c */ /* 0x044ff0000004185c */
[----:B------:R-:W-:Y:S08]  /*b100*/  HMMA.16816.F32.BF16 R96, R104, R110, R96 ;  /* 0x0000006e6860723c */ /* 0x000ff00000041860 */
[C---:B----4-:R-:W-:Y:S01]  /*b110*/  HMMA.16816.F32.BF16 R104, R136.reuse, R112, R4 ;  /* 0x000000708868723c */ /* 0x050fe20000041804 */
[----:B------:R-:W1:Y:S07]  /*b120*/  LDSM.16.MT88.4 R4, [R188+0x5800] ;  /* 0x00580000bc04783b */ /* 0x000e6e0000004200 */
[C---:B------:R-:W-:Y:S01]  /*b130*/  HMMA.16816.F32.BF16 R108, R136.reuse, R114, R8 ;  /* 0x00000072886c723c */ /* 0x040fe20000041808 */
[----:B------:R-:W2:Y:S07]  /*b140*/  LDSM.16.MT88.4 R8, [R190+0x5800] ;  /* 0x00580000be08783b */ /* 0x000eae0000004200 */
[C---:B---3--:R-:W-:Y:S01]  /*b150*/  HMMA.16816.F32.BF16 R112, R136.reuse, R116, R12 ;  /* 0x000000748870723c */ /* 0x048fe2000004180c */
[----:B------:R-:W3:Y:S07]  /*b160*/  LDSM.16.MT88.4 R12, [R189+0x5800] ;  /* 0x00580000bd0c783b */ /* 0x000eee0000004200 */
        /* <DEDUP_REMOVED lines=44> */
[----:B------:R-:W-:Y:S01]  /*b430*/  MOV R8, R3 ;  /* 0x0000000300087202 */ /* 0x000fe20000000f00 */
        /* <DEDUP_REMOVED lines=10> */
[----:B------:R-:W-:Y:S07]  /*b4e0*/  @!UPT UIADD3 URZ, URZ, URZ, URZ ;  /* 0x0000003f3f3ff290 */ /* 0x000fee000fffe03f */
[----:B------:R-:W-:-:S11]  /*b4f0*/  @P0 BRA `(.L_x_620) ;  /* 0xffffcf5000000947 */ /* 0x000fd6000383ffff */
.L_x_613:
[----:B------:R-:W-:Y:S05]  /*b500*/  BRA.DIV ~URZ, `(.L_x_621) ;  /* 0x000041927f007947 */ /* 0x000fea000b800000 */
[----:B------:R1:W2:Y:S02]  /*b510*/  SHFL.BFLY PT, R5, R214, 0x2, 0x1f ;  /* 0x0c401f00d6057f89 */ /* 0x0002a400000e0000 */
.L_x_673:
[----:B--2---:R-:W-:Y:S01]  /*b520*/  FADD.FTZ R5, R5, R214 ;  /* 0x000000d605057221 */ /* 0x004fe20000010000 */
[----:B------:R-:W-:Y:S05]  /*b530*/  BRA.DIV ~URZ, `(.L_x_622) ;  /* 0x000041c27f007947 */ /* 0x000fea000b800000 */
[----:B------:R-:W2:Y:S04]  /*b540*/  SHFL.BFLY PT, R4, R215, 0x2, 0x1f ;  /* 0x0c401f00d7047f89 */ /* 0x000ea800000e0000 */
[----:B------:R-:W3:Y:S01]  /*b550*/  SHFL.BFLY PT, R0, R5, 0x1, 0x1f ;  /* 0x0c201f0005007f89 */ /* 0x000ee200000e0000 */
[----:B--2---:R-:W-:-:S02]  /*b560*/  FADD.FTZ R4, R4, R215 ;  /* 0x000000d704047221 */ /* 0x004fc40000010000 */
[----:B---3--:R-:W-:-:S03]  /*b570*/  FADD.FTZ R5, R5, R0 ;  /* 0x0000000005057221 */ /* 0x008fc60000010000 */
[----:B------:R2:W3:Y:S04]  /*b580*/  SHFL.BFLY PT, R3, R4, 0x1, 0x1f ;  /* 0x0c201f0004037f89 */ /* 0x0004e800000e0000 */
.L_x_674:
[----:B------:R-:W-:Y:S01]  /*b590*/  FSETP.NE.FTZ.AND P1, PT, R5, RZ, PT ;  /* 0x000000ff0500720b */ /* 0x000fe20003f35000 */
[----:B---3--:R-:W-:Y:S01]  /*b5a0*/  FADD.FTZ R3, R3, R4 ;  /* 0x0000000403037221 */ /* 0x008fe20000010000 */
[----:B------:R-:W-:Y:S02]  /*b5b0*/  MOV R2, RZ ;  /* 0x000000ff00027202 */ /* 0x000fe40000000f00 */
[----:B------:R-:W-:Y:S02]  /*b5c0*/  MOV R0, RZ ;  /* 0x000000ff00007202 */ /* 0x000fe40000000f00 */
[----:B------:R-:W-:Y:S02]  /*b5d0*/  FSETP.NE.FTZ.AND P0, PT, R3, RZ, PT ;  /* 0x000000ff0300720b */ /* 0x000fe40003f15000 */
[----:B------:R-:W-:-:S05]  /*b5e0*/  MOV R136, 0xff800000 ;  /* 0xff80000000887802 */ /* 0x000fca0000000f00 */
[----:B------:R-:W3:Y:S01]  /*b5f0*/  @P1 MUFU.RCP R2, R5 ;  /* 0x0000000500021308 */ /* 0x000ee20000001000 */
[----:B--2---:R-:W-:-:S05]  /*b600*/  @P1 MOV R4, 0x3f317218 ;  /* 0x3f31721800041802 */ /* 0x004fca0000000f00 */
[----:B------:R-:W-:Y:S02]  /*b610*/  @P1 FMUL.FTZ R4, R4, c[0x0][0x2d0] ;  /* 0x0000b40004041a20 */ /* 0x000fe40000410000 */
[----:B------:R-:W2:Y:S01]  /*b620*/  @P1 MUFU.LG2 R5, R5 ;  /* 0x0000000500051308 */ /* 0x000ea20000000c00 */
[----:B---3--:R-:W-:-:S07]  /*b630*/  FMUL.FTZ R34, R2, R133 ;  /* 0x0000008502227220 */ /* 0x008fce0000410000 */
[----:B------:R-:W3:Y:S01]  /*b640*/  @P0 MUFU.RCP R0, R3 ;  /* 0x0000000300000308 */ /* 0x000ee20000001000 */
        /* <DEDUP_REMOVED lines=15> */
[C---:B------:R-:W-:Y:S01]  /*b740*/  FMUL.FTZ R101, R2.reuse, R36 ;  /* 0x0000002402657220 */ /* 0x040fe20000410000 */
[----:B------:R-:W-:Y:S01]  /*b750*/  MOV R36, 0x1 ;  /* 0x0000000100247802 */ /* 0x000fe20000000f00 */
[C---:B------:R-:W-:Y:S02]  /*b760*/  FMUL.FTZ R32, R2.reuse, R37 ;  /* 0x0000002502207220 */ /* 0x040fe40000410000 */
[----:B------:R-:W-:-:S02]  /*b770*/  FMUL.FTZ R102, R2, R40 ;  /* 0x0000002802667220 */ /* 0x000fc40000410000 */
[C---:B------:R-:W-:Y:S02]  /*b780*/  FMUL.FTZ R30, R2.reuse, R41 ;  /* 0x00000029021e7220 */ /* 0x040fe40000410000 */
[C---:B------:R-:W-:Y:S02]  /*b790*/  FMUL.FTZ R103, R2.reuse, R44 ;  /* 0x0000002c02677220 */ /* 0x040fe40000410000 */
[C---:B------:R-:W-:Y:S02]  /*b7a0*/  FMUL.FTZ R28, R2.reuse, R45 ;  /* 0x0000002d021c7220 */ /* 0x040fe40000410000 */
[C---:B------:R-:W-:Y:S02]  /*b7b0*/  FMUL.FTZ R133, R2.reuse, R48 ;  /* 0x0000003002857220 */ /* 0x040fe40000410000 */
[C---:B------:R-:W-:Y:S01]  /*b7c0*/  FMUL.FTZ R26, R2.reuse, R49 ;  /* 0x00000031021a7220 */ /* 0x040fe20000410000 */
[----:B------:R-:W-:Y:S01]  /*b7d0*/  MOV R49, 0xff800000 ;  /* 0xff80000000317802 */ /* 0x000fe20000000f00 */
        /* <DEDUP_REMOVED lines=23> */
[----:B------:R-:W-:Y:S02]  /*b950*/  FMUL.FTZ R97, R2, R97 ;  /* 0x0000006102617220 */ /* 0x000fe40000410000 */
[----:B------:R4:W5:Y:S01]  /*b960*/  @P0 MUFU.LG2 R2, R3 ;  /* 0x0000000300020308 */ /* 0x0009620000000c00 */
[----:B--2---:R-:W-:-:S02]  /*b970*/  @P1 FMUL.FTZ R5, R5, 0.69314718246459960938 ;  /* 0x3f31721805051820 */ /* 0x004fc40000410000 */
[----:B---3--:R-:W-:Y:S02]  /*b980*/  FMUL.FTZ R106, R0, R106 ;  /* 0x0000006a006a7220 */ /* 0x008fe40000410000 */
[----:B------:R-:W-:Y:S02]  /*b990*/  @P1 FFMA.FTZ R136, R4, R100, R5 ;  /* 0x0000006404881223 */ /* 0x000fe40000010005 */
[C---:B------:R-:W-:Y:S02]  /*b9a0*/  FMUL.FTZ R107, R0.reuse, R107 ;  /* 0x0000006b006b7220 */ /* 0x040fe40000410000 */
[C---:B------:R-:W-:Y:S02]  /*b9b0*/  FMUL.FTZ R110, R0.reuse, R110 ;  /* 0x0000006e006e7220 */ /* 0x040fe40000410000 */
[C---:B------:R-:W-:Y:S02]  /*b9c0*/  FMUL.FTZ R45, R0.reuse, R111 ;  /* 0x0000006f002d7220 */ /* 0x040fe40000410000 */
[----:B------:R-:W-:-:S02]  /*b9d0*/  FMUL.FTZ R114, R0, R114 ;  /* 0x0000007200727220 */ /* 0x000fc40000410000 */
[----:B------:R-:W-:Y:S01]  /*b9e0*/  FMUL.FTZ R115, R0, R115 ;  /* 0x0000007300737220 */ /* 0x000fe20000410000 */
[----:B----4-:R-:W-:Y:S01]  /*b9f0*/  @P0 MOV R3, 0x3f317218 ;  /* 0x3f31721800030802 */ /* 0x010fe20000000f00 */
[----:B-----5:R-:W-:Y:S02]  /*ba00*/  @P0 FMUL.FTZ R2, R2, 0.69314718246459960938 ;  /* 0x3f31721802020820 */ /* 0x020fe40000410000 */
[C---:B------:R-:W-:Y:S02]  /*ba10*/  FMUL.FTZ R118, R0.reuse, R118 ;  /* 0x0000007600767220 */ /* 0x040fe40000410000 */
[----:B------:R-:W-:Y:S02]  /*ba20*/  @P0 FMUL.FTZ R3, R3, c[0x0][0x2d0] ;  /* 0x0000b40003030a20 */ /* 0x000fe40000410000 */
        /* <DEDUP_REMOVED lines=40> */
[----:B------:R-:W-:Y:S01]  /*bcb0*/  FMUL.FTZ R99, R0, R99 ;  /* 0x0000006300637220 */ /* 0x000fe20000410000 */
[----:B------:R-:W-:Y:S01]  /*bcc0*/  PRMT R0, R36, 0x7610, R0 ;  /* 0x0000761024007816 */ /* 0x000fe20000000000 */
[----:B------:R-:W-:Y:S02]  /*bcd0*/  @P0 FFMA.FTZ R49, R3, R8, R2 ;  /* 0x0000000803310223 */ /* 0x000fe40000010002 */
.L_x_582:
[----:B------:R2:W5:Y:S01]  /*bce0*/  LDL R36, [R1] ;  /* 0x0000000001247983 */ /* 0x0005620000100800 */
[----:B------:R-:W-:Y:S03]  /*bcf0*/  BSSY B0, `(.L_x_623) ;  /* 0x0000012000007945 */ /* 0x000fe60003800000 */
[----:B------:R-:W3:Y:S02]  /*bd00*/  S2R R53, SR_TID.X ;  /* 0x0000000000357919 */ /* 0x000ee40000002100 */
[----:B---3--:R-:W-:-:S13]  /*bd10*/  LOP3.LUT P6, RZ, R53, 0xff, RZ, 0xc0, !PT ;  /* 0x000000ff35ff7812 */ /* 0x008fda00078cc0ff */
[----:B------:R-:W-:Y:S05]  /*bd20*/  @P6 BRA `(.L_x_624) ;  /* 0x000000e000006947 */ /* 0x000fea0003800000 */
[----:B--2---:R-:W2:Y:S01]  /*bd30*/  S2R R8, SR_LANEID ;  /* 0x0000000000087919 */ /* 0x004ea20000000000 */
[----:B------:R-:W-:Y:S01]  /*bd40*/  VOTEU.ANY UR4, UPT, PT ;  /* 0x0000000000047886 */ /* 0x000fe200038e0100 */
[----:B------:R-:W-:Y:S01]  /*bd50*/  IMAD.MOV.U32 R38, RZ, RZ, c[0x0][0x580] ;  /* 0x00016000ff267624 */ /* 0x000fe200078e00ff */
[----:B------:R-:W2:Y:S01]  /*bd60*/  FLO.U32 R3, UR4 ;  /* 0x0000000400037d00 */ /* 0x000ea200080e0000 */
[----:B------:R-:W-:-:S07]  /*bd70*/  IMAD.MOV.U32 R39, RZ, RZ, c[0x0][0x584] ;  /* 0x00016100ff277624 */ /* 0x000fce00078e00ff */
[----:B------:R-:W3:Y:S01]  /*bd80*/  POPC R2, UR4 ;  /* 0x0000000400027d09 */ /* 0x000ee20008000000 */
[----:B--2---:R-:W-:-:S13]  /*bd90*/  ISETP.EQ.U32.AND P0, PT, R3, R8, PT ;  /* 0x000000080300720c */ /* 0x004fda0003f02070 */
[----:B---3--:R-:W2:Y:S04]  /*bda0*/  @P0 ATOMG.E.ADD.STRONG.GPU PT, R2, [R38.64], R2 ;  /* 0x00000002260209a8 */ /* 0x008ea800081ee1c6 */
[----:B------:R-:W3:Y:S04]  /*bdb0*/  S2R R8, SR_LTMASK ;  /* 0x0000000000087919 */ /* 0x000ee80000003900 */
[----:B--2---:R3:W2:Y:S02]  /*bdc0*/  SHFL.IDX PT, R3, R2, R3, 0x1f ;  /* 0x00001f0302037589 */ /* 0x0046a400000e0000 */
[----:B---3--:R-:W-:-:S06]  /*bdd0*/  LOP3.LUT R2, R8, UR4, RZ, 0xc0, !PT ;  /* 0x0000000408027c12 */ /* 0x008fcc000f8ec0ff */
[----:B------:R-:W2:Y:S02]  /*bde0*/  POPC R2, R2 ;  /* 0x0000000200027309 */ /* 0x000ea40000000000 */
[----:B--2--5:R-:W-:-:S05]  /*bdf0*/  IADD3 R36, R3, c[0x0][0xc], R2 ;  /* 0x0000030003247a10 */ /* 0x024fca0007ffe002 */
[----:B------:R2:W-:Y:S02]  /*be00*/  STL [R1], R36 ;  /* 0x0000002401007387 */ /* 0x0005e40000100800 */
.L_x_624:
[----:B--2---:R-:W-:Y:S05]  /*be10*/  BSYNC B0 ;  /* 0x0000000000007941 */ /* 0x004fea0003800000 */
.L_x_623:
[----:B------:R-:W-:Y:S01]  /*be20*/  PRMT R0, R0, 0x9910, RZ ;  /* 0x0000991000007816 */ /* 0x000fe200000000ff */
[----:B------:R-:W-:Y:S01]  /*be30*/  BSSY B1, `(.L_x_625) ;  /* 0x00001bc000017945 */ /* 0x000fe20003800000 */
[----:B-----5:R-:W-:Y:S02]  /*be40*/  IMAD.MOV.U32 R65, RZ, RZ, R36 ;  /* 0x000000ffff417224 */ /* 0x020fe400078e0024 */
[----:B------:R-:W-:-:S13]  /*be50*/  ISETP.NE.AND P0, PT, R0, RZ, PT ;  /* 0x000000ff0000720c */ /* 0x000fda0003f05270 */
[----:B------:R-:W-:Y:S05]  /*be60*/  @!P0 BRA `(.L_x_626) ;  /* 0x0000119000008947 */ /* 0x000fea0003800000 */
[----:B------:R-:W2:Y:S04]  /*be70*/  LDL R69, [R1+0x4] ;  /* 0x0000040001457983 */ /* 0x000ea80000100800 */
[----:B------:R-:W3:Y:S04]  /*be80*/  LDL R67, [R1+0x8] ;  /* 0x0000080001437983 */ /* 0x000ee80000100800 */
[----:B------:R-:W4:Y:S04]  /*be90*/  LDL R63, [R1+0x10] ;  /* 0x00001000013f7983 */ /* 0x000f280000100800 */
[----:B------:R-:W5:Y:S04]  /*bea0*/  LDL R61, [R1+0xc] ;  /* 0x00000c00013d7983 */ /* 0x000f680000100800 */
[----:B------:R-:W4:Y:S04]  /*beb0*/  LDL R59, [R1+0x20] ;  /* 0x00002000013b7983 */ /* 0x000f280000100800 */
[----:B------:R-:W5:Y:S04]  /*bec0*/  LDL R57, [R1+0x18] ;  /* 0x0000180001397983 */ /* 0x000f680000100800 */
[----:B------:R-:W5:Y:S04]  /*bed0*/  LDL R55, [R1+0x1c] ;  /* 0x00001c0001377983 */ /* 0x000f680000100800 */
[----:B------:R-:W5:Y:S01]  /*bee0*/  LDL R51, [R1+0x14] ;  /* 0x0000140001337983 */ /* 0x000f620000100800 */
[----:B------:R-:W-:Y:S01]  /*bef0*/  WARPSYNC 0xffffffff ;  /* 0xffffffff00007948 */ /* 0x000fe20003800000 */
[----:B------:R-:W-:-:S02]  /*bf00*/  F2FP.BF16.PACK_AB R48, R105, R104 ;  /* 0x000000686930723e */ /* 0x000fc400000010ff */
[----:B------:R-:W-:Y:S01]  /*bf10*/  BAR.SYNC.DEFER_BLOCKING 0x1, 0x100 ;  /* 0x0044000000007b1d */ /* 0x000fe20000010000 */
        /* <DEDUP_REMOVED lines=46> */
[----:B------:R-:W-:Y:S01]  /*c200*/  F2FP.BF16.PACK_AB R0, R99, R98 ;  /* 0x000000626300723e */ /* 0x000fe200000010ff */
[----:B--2---:R2:W-:Y:S04]  /*c210*/  STS [R69], R48 ;  /* 0x0000003045007388 */ /* 0x0045e80000000800 */
[----:B------:R2:W-:Y:S04]  /*c220*/  STS [R69+0x400], R47 ;  /* 0x0004002f45007388 */ /* 0x0005e80000000800 */
[----:B---3--:R2:W-:Y:S04]  /*c230*/  STS [R67], R46 ;  /* 0x0000002e43007388 */ /* 0x0085e80000000800 */
[----:B------:R2:W-:Y:S04]  /*c240*/  STS [R67+0x400], R45 ;  /* 0x0004002d43007388 */ /* 0x0005e80000000800 */
[----:B----4-:R2:W-:Y:S04]  /*c250*/  STS [R63], R44 ;  /* 0x0000002c3f007388 */ /* 0x0105e80000000800 */
[----:B------:R2:W-:Y:S04]  /*c260*/  STS [R63+0x400], R43 ;  /* 0x0004002b3f007388 */ /* 0x0005e80000000800 */
[----:B-----5:R2:W-:Y:S04]  /*c270*/  STS [R61], R42 ;  /* 0x0000002a3d007388 */ /* 0x0205e80000000800 */
[----:B------:R2:W-:Y:S04]  /*c280*/  STS [R61+0x400], R41 ;  /* 0x000400293d007388 */ /* 0x0005e80000000800 */
[----:B------:R2:W-:Y:S04]  /*c290*/  STS [R59], R40 ;  /* 0x000000283b007388 */ /* 0x0005e80000000800 */
[----:B------:R2:W-:Y:S04]  /*c2a0*/  STS [R59+0x400], R39 ;  /* 0x000400273b007388 */ /* 0x0005e80000000800 */
[----:B------:R2:W-:Y:S04]  /*c2b0*/  STS [R57], R38 ;  /* 0x0000002639007388 */ /* 0x0005e80000000800 */
[----:B------:R2:W-:Y:S04]  /*c2c0*/  STS [R57+0x400], R37 ;  /* 0x0004002539007388 */ /* 0x0005e80000000800 */
[----:B------:R2:W-:Y:S04]  /*c2d0*/  STS [R55], R36 ;  /* 0x0000002437007388 */ /* 0x0005e80000000800 */
[----:B------:R2:W-:Y:S04]  /*c2e0*/  STS [R55+0x400], R35 ;  /* 0x0004002337007388 */ /* 0x0005e80000000800 */
[----:B------:R2:W-:Y:S04]  /*c2f0*/  STS [R51], R34 ;  /* 0x0000002233007388 */ /* 0x0005e80000000800 */
        /* <DEDUP_REMOVED lines=33> */
[----:B------:R-:W-:Y:S06]  /*c510*/  BAR.SYNC.DEFER_BLOCKING 0x1, 0x100 ;  /* 0x0044000000007b1d */ /* 0x000fec0000010000 */
[----:B------:R-:W-:Y:S05]  /*c520*/  BRA.CONV ~URZ, `(.L_x_627) ;  /* 0x000000837f007947 */ /* 0x000fea000b800000 */
[----:B--2---:R-:W-:Y:S01]  /*c530*/  SHF.R.S32.HI R51, RZ, 0x1f, R53 ;  /* 0x0000001fff337819 */ /* 0x004fe20000011435 */
[----:B------:R-:W-:Y:S01]  /*c540*/  IMAD.MOV.U32 R171, RZ, RZ, RZ ;  /* 0x000000ffffab7224 */ /* 0x000fe200078e00ff */
[----:B------:R-:W-:Y:S01]  /*c550*/  MOV R2, 0xc5b0 ;  /* 0x0000c5b000027802 */ /* 0x000fe20000000f00 */
[----:B------:R-:W-:Y:S01]  /*c560*/  IMAD.MOV.U32 R3, RZ, RZ, 0x1f ;  /* 0x0000001fff037424 */ /* 0x000fe200078e00ff */
[----:B------:R-:W-:-:S04]  /*c570*/  LEA.HI R51, R51, R53, RZ, 0x7 ;  /* 0x0000003533337211 */ /* 0x000fc800078f38ff */
[----:B------:R-:W-:-:S05]  /*c580*/  SHF.R.S32.HI R51, RZ, 0x7, R51 ;  /* 0x00000007ff337819 */ /* 0x000fca0000011433 */
[----:B------:R-:W-:Y:S02]  /*c590*/  IMAD.MOV.U32 R7, RZ, RZ, R51 ;  /* 0x000000ffff077224 */ /* 0x000fe400078e0033 */
[----:B-1----:R-:W-:Y:S05]  /*c5a0*/  CALL.REL.NOINC `($__internal_3_$__cuda_sm70_shflsync_idx_p) ;  /* 0x0000367000007944 */ /* 0x002fea0003c00000 */
.L_x_627:
[----:B--2---:R-:W2:Y:S01]  /*c5b0*/  LDL R13, [R1+0x28] ;  /* 0x00002800010d7983 */ /* 0x004ea20000100800 */
[----:B------:R-:W-:Y:S01]  /*c5c0*/  IMAD.MOV.U32 R0, RZ, RZ, 0x1 ;  /* 0x00000001ff007424 */ /* 0x000fe200078e00ff */
[----:B------:R-:W-:Y:S01]  /*c5d0*/  SHF.R.S32.HI R8, RZ, 0x1f, R231 ;  /* 0x0000001fff087819 */ /* 0x000fe200000114e7 */
[C---:B------:R-:W-:Y:S01]  /*c5e0*/  IMAD.WIDE.U32 R2, R231.reuse, c[0x0][0x490], RZ ;  /* 0x00012400e7027a25 */ /* 0x040fe200078e00ff */
[-C--:B------:R-:W-:Y:S01]  /*c5f0*/  IADD3 R4, R232, R228.reuse, RZ ;  /* 0x000000e4e8047210 */ /* 0x080fe20007ffe0ff */
[----:B------:R-:W3:Y:S01]  /*c600*/  S2R R15, SR_TID.X ;  /* 0x00000000000f7919 */ /* 0x000ee20000002100 */
[----:B------:R-:W-:Y:S01]  /*c610*/  ISETP.NE.AND P1, PT, R0, c[0x0][0x4e8], PT ;  /* 0x00013a0000007a0c */ /* 0x000fe20003f25270 */
[----:B------:R-:W-:Y:S01]  /*c620*/  IMAD R5, R8, c[0x0][0x490], RZ ;  /* 0x0001240008057a24 */ /* 0x000fe200078e02ff */
[----:B------:R-:W-:Y:S01]  /*c630*/  SHF.R.S32.HI R11, RZ, 0x1f, R230 ;  /* 0x0000001fff0b7819 */ /* 0x000fe200000114e6 */
[----:B------:R-:W-:Y:S01]  /*c640*/  IMAD.MOV.U32 R0, RZ, RZ, R4 ;  /* 0x000000ffff007224 */ /* 0x000fe200078e0004 */
[----:B------:R-:W-:Y:S01]  /*c650*/  IADD3 R10, R216, R228, RZ ;  /* 0x000000e4d80a7210 */ /* 0x000fe20007ffe0ff */
[----:B------:R-:W-:Y:S01]  /*c660*/  IMAD R5, R231, c[0x0][0x494], R5 ;  /* 0x00012500e7057a24 */ /* 0x000fe200078e0205 */
[----:B------:R-:W-:Y:S01]  /*c670*/  ULDC UR5, c[0x0][0x4e8] ;  /* 0x00013a0000057ab9 */ /* 0x000fe20000000800 */
[----:B------:R-:W-:Y:S01]  /*c680*/  IMAD R9, R11, c[0x0][0x498], RZ ;  /* 0x000126000b097a24 */ /* 0x000fe200078e02ff */
[----:B------:R-:W-:Y:S01]  /*c690*/  ULDC UR4, c[0x0][0x388] ;  /* 0x0000e20000047ab9 */ /* 0x000fe20000000800 */
[----:B------:R-:W-:Y:S01]  /*c6a0*/  IMAD R8, R8, c[0x0][0x3e8], RZ ;  /* 0x0000fa0008087a24 */ /* 0x000fe200078e02ff */
[----:B------:R-:W-:Y:S01]  /*c6b0*/  IADD3 R3, R3, R5, RZ ;  /* 0x0000000503037210 */ /* 0x000fe20007ffe0ff */
[----:B------:R-:W-:Y:S01]  /*c6c0*/  UIMAD UR4, UR5, UR4, URZ ;  /* 0x00000004050472a4 */ /* 0x000fe2000f8e023f */
[----:B------:R-:W-:Y:S01]  /*c6d0*/  BSSY B0, `(.L_x_628) ;  /* 0x0000059000007945 */ /* 0x000fe20003800000 */
[----:B------:R-:W-:-:S04]  /*c6e0*/  @P1 IMAD.HI.U32 R6, R4, c[0x0][0x4ec], RZ ;  /* 0x00013b0004061a27 */ /* 0x000fc800078e00ff */
[----:B------:R-:W-:Y:S01]  /*c6f0*/  IMAD R8, R231, c[0x0][0x3ec], R8 ;  /* 0x0000fb00e7087a24 */ /* 0x000fe200078e0208 */
[----:B------:R-:W-:Y:S01]  /*c700*/  @P1 SHF.R.U32.HI R0, RZ, c[0x0][0x4f0], R6 ;  /* 0x00013c00ff001a19 */ /* 0x000fe20000011606 */
[----:B------:R-:W-:-:S04]  /*c710*/  IMAD.WIDE.U32 R6, R230, c[0x0][0x498], R2 ;  /* 0x00012600e6067a25 */ /* 0x000fc800078e0002 */
[----:B------:R-:W-:Y:S01]  /*c720*/  IMAD.MOV R5, RZ, RZ, -R0 ;  /* 0x000000ffff057224 */ /* 0x000fe200078e0a00 */
[----:B---3--:R-:W-:Y:S01]  /*c730*/  SHF.R.S32.HI R14, RZ, 0x1f, R15 ;  /* 0x0000001fff0e7819 */ /* 0x008fe2000001140f */
[----:B------:R-:W-:Y:S02]  /*c740*/  IMAD R3, R230, c[0x0][0x49c], R9 ;  /* 0x00012700e6037a24 */ /* 0x000fe400078e0209 */
[----:B------:R-:W-:Y:S01]  /*c750*/  IMAD R2, R5, c[0x0][0x4e8], R4 ;  /* 0x00013a0005027a24 */ /* 0x000fe200078e0204 */
[----:B------:R-:W-:Y:S02]  /*c760*/  SHF.R.S32.HI R5, RZ, 0x1f, R0 ;  /* 0x0000001fff057819 */ /* 0x000fe40000011400 */
[----:B------:R-:W-:Y:S02]  /*c770*/  IADD3 R4, P0, R0, R6, RZ ;  /* 0x0000000600047210 */ /* 0x000fe40007f1e0ff */
[----:B------:R-:W-:Y:S02]  /*c780*/  SHF.R.S32.HI R0, RZ, 0x1f, R2 ;  /* 0x0000001fff007819 */ /* 0x000fe40000011402 */
[----:B------:R-:W-:Y:S01]  /*c790*/  IADD3.X R5, R5, R7, R3, P0, !PT ;  /* 0x0000000705057210 */ /* 0x000fe200007fe403 */
[----:B------:R-:W-:Y:S01]  /*c7a0*/  IMAD.WIDE.U32 R6, R231, c[0x0][0x3e8], RZ ;  /* 0x0000fa00e7067a25 */ /* 0x000fe200078e00ff */
[----:B------:R-:W-:-:S03]  /*c7b0*/  LEA.HI R14, R14, R15, RZ, 0x5 ;  /* 0x0000000f0e0e7211 */ /* 0x000fc600078f28ff */
[----:B------:R-:W-:Y:S01]  /*c7c0*/  IMAD R0, R0, c[0x0][0x488], RZ ;  /* 0x0001220000007a24 */ /* 0x000fe200078e02ff */
[----:B------:R-:W-:Y:S01]  /*c7d0*/  IADD3 R3, R7, R8, RZ ;  /* 0x0000000807037210 */ /* 0x000fe20007ffe0ff */
[----:B------:R-:W-:Y:S01]  /*c7e0*/  IMAD.WIDE.U32 R4, R2, c[0x0][0x488], R4 ;  /* 0x0001220002047a25 */ /* 0x000fe200078e0004 */
[----:B------:R-:W-:-:S03]  /*c7f0*/  LOP3.LUT R14, R14, 0xffffffe0, RZ, 0xc0, !PT ;  /* 0xffffffe00e0e7812 */ /* 0x000fc600078ec0ff */
[----:B------:R-:W-:Y:S01]  /*c800*/  IMAD R9, R2, c[0x0][0x48c], R0 ;  /* 0x0001230002097a24 */ /* 0x000fe200078e0200 */
[----:B------:R-:W-:Y:S01]  /*c810*/  LEA R8, P0, R4, c[0x0][0x450], 0x2 ;  /* 0x0001140004087a11 */ /* 0x000fe200078010ff */
[----:B------:R-:W-:Y:S01]  /*c820*/  @P1 IMAD.HI.U32 R2, R10, c[0x0][0x4ec], RZ ;  /* 0x00013b000a021a27 */ /* 0x000fe200078e00ff */
[----:B------:R-:W-:Y:S02]  /*c830*/  IADD3 R14, -R14, R15, RZ ;  /* 0x0000000f0e0e7210 */ /* 0x000fe40007ffe1ff */
[----:B------:R-:W-:Y:S01]  /*c840*/  SHF.R.S32.HI R15, RZ, 0x1f, R206 ;  /* 0x0000001fff0f7819 */ /* 0x000fe200000114ce */
[----:B------:R-:W-:Y:S02]  /*c850*/  IMAD.IADD R5, R5, 0x1, R9 ;  /* 0x0000000105057824 */ /* 0x000fe400078e0209 */
[----:B------:R-:W-:Y:S01]  /*c860*/  IMAD.MOV.U32 R0, RZ, RZ, R10 ;  /* 0x000000ffff007224 */ /* 0x000fe200078e000a */
[----:B------:R-:W-:Y:S02]  /*c870*/  @P1 SHF.R.U32.HI R0, RZ, c[0x0][0x4f0], R2 ;  /* 0x00013c00ff001a19 */ /* 0x000fe40000011602 */
[----:B------:R-:W-:Y:S01]  /*c880*/  MOV R2, R6 ;  /* 0x0000000600027202 */ /* 0x000fe20000000f00 */
[----:B------:R-:W-:Y:S01]  /*c890*/  IMAD R6, R11, c[0x0][0x3f0], RZ ;  /* 0x0000fc000b067a24 */ /* 0x000fe200078e02ff */
[----:B------:R-:W-:Y:S01]  /*c8a0*/  LEA.HI.X R5, R4, c[0x0][0x454], R5, 0x2, P0 ;  /* 0x0001150004057a11 */ /* 0x000fe200000f1405 */
[----:B------:R-:W-:Y:S01]  /*c8b0*/  IMAD.MOV R11, RZ, RZ, -R0 ;  /* 0x000000ffff0b7224 */ /* 0x000fe200078e0a00 */
[----:B------:R-:W-:Y:S01]  /*c8c0*/  SHFL.IDX PT, R4, R8, 0x1, 0x1c1f ;  /* 0x003c1f0008047f89 */ /* 0x000fe200000e0000 */
[----:B------:R-:W-:Y:S01]  /*c8d0*/  IMAD R9, R230, c[0x0][0x3f4], R6 ;  /* 0x0000fd00e6097a24 */ /* 0x000fe200078e0206 */
[----:B------:R-:W-:Y:S01]  /*c8e0*/  LOP3.LUT P0, RZ, R14, 0x3, RZ, 0xc0, !PT ;  /* 0x000000030eff7812 */ /* 0x000fe2000780c0ff */
[----:B------:R-:W-:Y:S01]  /*c8f0*/  IMAD.WIDE.U32 R2, R230, c[0x0][0x3f0], R2 ;  /* 0x0000fc00e6027a25 */ /* 0x000fe200078e0002 */
[----:B------:R3:W-:Y:S01]  /*c900*/  SHFL.IDX PT, R6, R8, RZ, 0x1c1f ;  /* 0x001c1fff08067589 */ /* 0x0007e200000e0000 */
[----:B------:R-:W-:-:S02]  /*c910*/  SHF.R.S32.HI R12, RZ, 0x1f, R0 ;  /* 0x0000001fff0c7819 */ /* 0x000fc40000011400 */
[----:B------:R-:W-:Y:S01]  /*c920*/  IMAD.IADD R3, R3, 0x1, R9 ;  /* 0x0000000103037824 */ /* 0x000fe200078e0209 */
[----:B------:R-:W4:Y:S01]  /*c930*/  SHFL.IDX PT, R7, R5, RZ, 0x1c1f ;  /* 0x001c1fff05077589 */ /* 0x000f2200000e0000 */
[----:B------:R-:W-:Y:S02]  /*c940*/  SHF.R.S32.HI R14, RZ, 0x1f, R207 ;  /* 0x0000001fff0e7819 */ /* 0x000fe400000114cf */
[----:B------:R-:W-:Y:S01]  /*c950*/  IMAD.WIDE.U32 R2, R0, c[0x0][0x3e0], R2 ;  /* 0x0000f80000027a25 */ /* 0x000fe200078e0002 */
[----:B------:R-:W5:Y:S03]  /*c960*/  SHFL.IDX PT, R5, R5, 0x1, 0x1c1f ;  /* 0x003c1f0005057f89 */ /* 0x000f6600000e0000 */
[----:B---3--:R-:W-:Y:S02]  /*c970*/  IMAD R8, R11, c[0x0][0x4e8], R10 ;  /* 0x00013a000b087a24 */ /* 0x008fe400078e020a */
[----:B------:R-:W-:Y:S01]  /*c980*/  IMAD R10, R12, c[0x0][0x3e0], RZ ;  /* 0x0000f8000c0a7a24 */ /* 0x000fe200078e02ff */
[----:B--2---:R-:W-:-:S02]  /*c990*/  IADD3 R9, R13, R228, RZ ;  /* 0x000000e40d097210 */ /* 0x004fc40007ffe0ff */
[----:B------:R-:W-:Y:S02]  /*c9a0*/  SHF.R.S32.HI R13, RZ, 0x1f, R208 ;  /* 0x0000001fff0d7819 */ /* 0x000fe400000114d0 */
[C---:B------:R-:W-:Y:S02]  /*c9b0*/  IADD3 R11, R9.reuse, 0x8, RZ ;  /* 0x00000008090b7810 */ /* 0x040fe40007ffe0ff */
[----:B------:R-:W-:Y:S01]  /*c9c0*/  ISETP.GE.OR P1, PT, R9, UR4, P0 ;  /* 0x0000000409007c0c */ /* 0x000fe20008726670 */
[----:B------:R-:W-:Y:S01]  /*c9d0*/  IMAD R9, R0, c[0x0][0x3e4], R10 ;  /* 0x0000f90000097a24 */ /* 0x000fe200078e020a */
[----:B------:R-:W-:Y:S01]  /*c9e0*/  ISETP.GE.OR P0, PT, R11, UR4, P0 ;  /* 0x000000040b007c0c */ /* 0x000fe20008706670 */
[----:B------:R-:W-:Y:S01]  /*c9f0*/  IMAD.IADD R11, R229, 0x1, R228 ;  /* 0x00000001e50b7824 */ /* 0x000fe200078e02e4 */
[----:B------:R-:W-:Y:S01]  /*ca00*/  SHF.R.S32.HI R0, RZ, 0x1f, R8 ;  /* 0x0000001fff007819 */ /* 0x000fe20000011408 */
[----:B------:R-:W-:-:S04]  /*ca10*/  IMAD.IADD R3, R3, 0x1, R9 ;  /* 0x0000000103037824 */ /* 0x000fc800078e0209 */
[----:B------:R-:W-:Y:S02]  /*ca20*/  IMAD R0, R0, c[0x0][0x3d8], RZ ;  /* 0x0000f60000007a24 */ /* 0x000fe400078e02ff */
[C---:B------:R-:W-:Y:S02]  /*ca30*/  IMAD.WIDE.U32 R2, R8.reuse, c[0x0][0x3d8], R2 ;  /* 0x0000f60008027a25 */ /* 0x040fe400078e0002 */
[----:B----4-:R2:W-:Y:S02]  /*ca40*/  @!P1 ST.E [R6.64], R136 ;  /* 0x0000008806009985 */ /* 0x0105e4000c101906 */
[----:B------:R-:W-:Y:S02]  /*ca50*/  IMAD R0, R8, c[0x0][0x3dc], R0 ;  /* 0x0000f70008007a24 */ /* 0x000fe400078e0200 */
[----:B-----5:R2:W-:Y:S01]  /*ca60*/  @!P0 ST.E [R4.64], R49 ;  /* 0x0000003104008985 */ /* 0x0205e2000c101906 */
[C---:B------:R-:W-:Y:S02]  /*ca70*/  LEA R12, P0, R2.reuse, c[0x0][0x380], 0x1 ;  /* 0x0000e000020c7a11 */ /* 0x040fe400078008ff */
[----:B------:R-:W-:Y:S01]  /*ca80*/  IADD3 R0, R3, R0, RZ ;  /* 0x0000000003007210 */ /* 0x000fe20007ffe0ff */
[----:B------:R2:W3:Y:S03]  /*ca90*/  LDS.128 R36, [R203+0x1080] ;  /* 0x00108000cb247984 */ /* 0x0004e60000000c00 */
[----:B------:R-:W-:Y:S01]  /*caa0*/  LEA.HI.X R10, R2, c[0x0][0x384], R0, 0x1, P0 ;  /* 0x0000e100020a7a11 */ /* 0x000fe200000f0c00 */
[----:B------:R2:W4:Y:S01]  /*cab0*/  LDS.128 R48, [R203+0x2080] ;  /* 0x00208000cb307984 */ /* 0x0005220000000c00 */
[----:B------:R-:W-:-:S03]  /*cac0*/  ISETP.GE.AND P0, PT, R11, UR4, PT ;  /* 0x000000040b007c0c */ /* 0x000fc6000bf06270 */
[----:B------:R2:W1:Y:S04]  /*cad0*/  LDS.128 R56, [R203+0x3080] ;  /* 0x00308000cb387984 */ /* 0x0004680000000c00 */
        /* <DEDUP_REMOVED lines=9> */
[----:B---3--:R-:W3:Y:S01]  /*cb70*/  LDS.128 R24, [R203+0x80] ;  /* 0x00008000cb187984 */ /* 0x008ee20000000c00 */
[----:B------:R-:W-:-:S02]  /*cb80*/  ISETP.GE.AND P5, PT, R206, c[0x0][0x3c8], PT ;  /* 0x0000f200ce007a0c */ /* 0x000fc40003fa6270 */
[----:B------:R-:W-:Y:S01]  /*cb90*/  ISETP.GE.AND P4, PT, R207, c[0x0][0x3c8], PT ;  /* 0x0000f200cf007a0c */ /* 0x000fe20003f86270 */
[----:B------:R-:W5:Y:S01]  /*cba0*/  LDS.128 R20, [R203+0x4080] ;  /* 0x00408000cb147984 */ /* 0x000f620000000c00 */
[----:B------:R-:W-:-:S03]  /*cbb0*/  ISETP.GE.AND P3, PT, R208, c[0x0][0x3c8], PT ;  /* 0x0000f200d0007a0c */ /* 0x000fc60003f66270 */
[----:B------:R-:W2:Y:S06]  /*cbc0*/  LDS.128 R16, [R203+0x8080] ;  /* 0x00808000cb107984 */ /* 0x000eac0000000c00 */
[-C--:B-1----:R-:W-:Y:S02]  /*cbd0*/  @!P5 LEA R8, P2, R206, R0.reuse, 0x1 ;  /* 0x00000000ce08d211 */ /* 0x082fe400078408ff */
[-C--:B--2---:R-:W-:Y:S02]  /*cbe0*/  @!P4 LEA R6, P1, R207, R0.reuse, 0x1 ;  /* 0x00000000cf06c211 */ /* 0x084fe400078208ff */
[----:B------:R-:W-:-:S02]  /*cbf0*/  @!P3 LEA R4, P0, R208, R0, 0x1 ;  /* 0x00000000d004b211 */ /* 0x000fc400078008ff */
[-C--:B------:R-:W-:Y:S02]  /*cc00*/  @!P5 LEA.HI.X R9, R206, R2.reuse, R15, 0x1, P2 ;  /* 0x00000002ce09d211 */ /* 0x080fe400010f0c0f */
[-C--:B------:R-:W-:Y:S02]  /*cc10*/  @!P4 LEA.HI.X R7, R207, R2.reuse, R14, 0x1, P1 ;  /* 0x00000002cf07c211 */ /* 0x080fe400008f0c0e */
[----:B------:R-:W-:Y:S01]  /*cc20*/  @!P3 LEA.HI.X R5, R208, R2, R13, 0x1, P0 ;  /* 0x00000002d005b211 */ /* 0x000fe200000f0c0d */
[----:B---3--:R1:W-:Y:S04]  /*cc30*/  @!P5 ST.E.128 [R8.64], R24 ;  /* 0x000000180800d985 */ /* 0x0083e8000c101d06 */
[----:B-----5:R1:W-:Y:S04]  /*cc40*/  @!P4 ST.E.128 [R6.64], R20 ;  /* 0x000000140600c985 */ /* 0x0203e8000c101d06 */
[----:B------:R1:W-:Y:S02]  /*cc50*/  @!P3 ST.E.128 [R4.64], R16 ;  /* 0x000000100400b985 */ /* 0x0003e4000c101d06 */
.L_x_629:
[----:B---3--:R-:W-:Y:S05]  /*cc60*/  BSYNC B0 ;  /* 0x0000000000007941 */ /* 0x008fea0003800000 */
.L_x_628:
[----:B------:R-:W-:Y:S01]  /*cc70*/  IADD3 R3, R11, 0x20, RZ ;  /* 0x000000200b037810 */ /* 0x000fe20007ffe0ff */
[----:B-1----:R1:W3:Y:S01]  /*cc80*/  SHFL.IDX PT, R2, R10, 0x1, 0x181f ;  /* 0x00381f000a027f89 */ /* 0x0022e200000e0000 */
[----:B------:R-:W-:Y:S02]  /*cc90*/  BSSY B0, `(.L_x_630) ;  /* 0x0000010000007945 */ /* 0x000fe40003800000 */
[----:B------:R-:W-:Y:S01]  /*cca0*/  ISETP.GE.AND P0, PT, R3, UR4, PT ;  /* 0x0000000403007c0c */ /* 0x000fe2000bf06270 */
[----:B------:R1:W2:-:S12]  /*ccb0*/  SHFL.IDX PT, R0, R12, 0x1, 0x181f ;  /* 0x00381f000c007f89 */ /* 0x00029800000e0000 */
[----:B------:R-:W-:Y:S05]  /*ccc0*/  @P0 BRA `(.L_x_631) ;  /* 0x000000c000000947 */ /* 0x000fea0003800000 */
[----:B------:R-:W-:Y:S02]  /*ccd0*/  ISETP.GE.AND P2, PT, R206, c[0x0][0x3c8], PT ;  /* 0x0000f200ce007a0c */ /* 0x000fe40003f46270 */
[----:B------:R-:W-:Y:S02]  /*cce0*/  ISETP.GE.AND P1, PT, R207, c[0x0][0x3c8], PT ;  /* 0x0000f200cf007a0c */ /* 0x000fe40003f26270 */
[----:B------:R-:W-:-:S09]  /*ccf0*/  ISETP.GE.AND P0, PT, R208, c[0x0][0x3c8], PT ;  /* 0x0000f200d0007a0c */ /* 0x000fd20003f06270 */
[-C--:B--2---:R-:W-:Y:S02]  /*cd00*/  @!P2 LEA R8, P5, R206, R0.reuse, 0x1 ;  /* 0x00000000ce08a211 */ /* 0x084fe400078a08ff */
[CC--:B------:R-:W-:Y:S02]  /*cd10*/  @!P1 LEA R6, P4, R207.reuse, R0.reuse, 0x1 ;  /* 0x00000000cf069211 */ /* 0x0c0fe400078808ff */
[----:B------:R-:W-:Y:S02]  /*cd20*/  @!P0 LEA R4, P3, R208, R0, 0x1 ;  /* 0x00000000d0048211 */ /* 0x000fe400078608ff */
[-C--:B---3--:R-:W-:Y:S02]  /*cd30*/  @!P2 LEA.HI.X R9, R206, R2.reuse, R15, 0x1, P5 ;  /* 0x00000002ce09a211 */ /* 0x088fe400028f0c0f */
[-C--:B------:R-:W-:Y:S02]  /*cd40*/  @!P1 LEA.HI.X R7, R207, R2.reuse, R14, 0x1, P4 ;  /* 0x00000002cf079211 */ /* 0x080fe400020f0c0e */
[----:B------:R-:W-:Y:S01]  /*cd50*/  @!P0 LEA.HI.X R5, R208, R2, R13, 0x1, P3 ;  /* 0x00000002d0058211 */ /* 0x000fe200018f0c0d */
[----:B------:R2:W-:Y:S04]  /*cd60*/  @!P2 ST.E.128 [R8.64], R36 ;  /* 0x000000240800a985 */ /* 0x0005e8000c101d06 */
[----:B------:R2:W-:Y:S04]  /*cd70*/  @!P1 ST.E.128 [R6.64], R32 ;  /* 0x0000002006009985 */ /* 0x0005e8000c101d06 */
[----:B------:R2:W-:Y:S02]  /*cd80*/  @!P0 ST.E.128 [R4.64], R28 ;  /* 0x0000001c04008985 */ /* 0x0005e4000c101d06 */
.L_x_631:
[----:B------:R-:W-:Y:S05]  /*cd90*/  BSYNC B0 ;  /* 0x0000000000007941 */ /* 0x000fea0003800000 */
.L_x_630:
[----:B------:R-:W-:Y:S01]  /*cda0*/  IADD3 R3, R11, 0x40, RZ ;  /* 0x000000400b037810 */ /* 0x000fe20007ffe0ff */
[----:B---3--:R3:W1:Y:S01]  /*cdb0*/  SHFL.IDX PT, R2, R10, 0x2, 0x181f ;  /* 0x00581f000a027f89 */ /* 0x00866200000e0000 */
[----:B------:R-:W-:Y:S02]  /*cdc0*/  BSSY B0, `(.L_x_632) ;  /* 0x0000010000007945 */ /* 0x000fe40003800000 */
[----:B------:R-:W-:Y:S01]  /*cdd0*/  ISETP.GE.AND P0, PT, R3, UR4, PT ;  /* 0x0000000403007c0c */ /* 0x000fe2000bf06270 */
[----:B--2---:R3:W2:-:S12]  /*cde0*/  SHFL.IDX PT, R0, R12, 0x2, 0x181f ;  /* 0x00581f000c007f89 */ /* 0x00469800000e0000 */
[----:B------:R-:W-:Y:S05]  /*cdf0*/  @P0 BRA `(.L_x_633) ;  /* 0x000000c000000947 */ /* 0x000fea0003800000 */
[----:B------:R-:W-:Y:S02]  /*ce00*/  ISETP.GE.AND P2, PT, R206, c[0x0][0x3c8], PT ;  /* 0x0000f200ce007a0c */ /* 0x000fe40003f46270 */
[----:B------:R-:W-:Y:S02]  /*ce10*/  ISETP.GE.AND P1, PT, R207, c[0x0][0x3c8], PT ;  /* 0x0000f200cf007a0c */ /* 0x000fe40003f26270 */
[----:B------:R-:W-:-:S09]  /*ce20*/  ISETP.GE.AND P0, PT, R208, c[0x0][0x3c8], PT ;  /* 0x0000f200d0007a0c */ /* 0x000fd20003f06270 */
[-C--:B--2---:R-:W-:Y:S02]  /*ce30*/  @!P2 LEA R8, P5, R206, R0.reuse, 0x1 ;  /* 0x00000000ce08a211 */ /* 0x084fe400078a08ff */
[CC--:B------:R-:W-:Y:S02]  /*ce40*/  @!P1 LEA R6, P4, R207.reuse, R0.reuse, 0x1 ;  /* 0x00000000cf069211 */ /* 0x0c0fe400078808ff */
[----:B------:R-:W-:Y:S02]  /*ce50*/  @!P0 LEA R4, P3, R208, R0, 0x1 ;  /* 0x00000000d0048211 */ /* 0x000fe400078608ff */
[-C--:B-1----:R-:W-:Y:S02]  /*ce60*/  @!P2 LEA.HI.X R9, R206, R2.reuse, R15, 0x1, P5 ;  /* 0x00000002ce09a211 */ /* 0x082fe400028f0c0f */
[-C--:B------:R-:W-:Y:S02]  /*ce70*/  @!P1 LEA.HI.X R7, R207, R2.reuse, R14, 0x1, P4 ;  /* 0x00000002cf079211 */ /* 0x080fe400020f0c0e */
[----:B------:R-:W-:Y:S01]  /*ce80*/  @!P0 LEA.HI.X R5, R208, R2, R13, 0x1, P3 ;  /* 0x00000002d0058211 */ /* 0x000fe200018f0c0d */
[----:B----4-:R1:W-:Y:S04]  /*ce90*/  @!P2 ST.E.128 [R8.64], R48 ;  /* 0x000000300800a985 */ /* 0x0103e8000c101d06 */
[----:B------:R1:W-:Y:S04]  /*cea0*/  @!P1 ST.E.128 [R6.64], R44 ;  /* 0x0000002c06009985 */ /* 0x0003e8000c101d06 */
[----:B------:R1:W-:Y:S02]  /*ceb0*/  @!P0 ST.E.128 [R4.64], R40 ;  /* 0x0000002804008985 */ /* 0x0003e4000c101d06 */
.L_x_633:
[----:B------:R-:W-:Y:S05]  /*cec0*/  BSYNC B0 ;  /* 0x0000000000007941 */ /* 0x000fea0003800000 */
.L_x_632:
[----:B------:R-:W-:Y:S01]  /*ced0*/  IADD3 R3, R11, 0x60, RZ ;  /* 0x000000600b037810 */ /* 0x000fe20007ffe0ff */
[----:B-1----:R1:W3:Y:S03]  /*cee0*/  SHFL.IDX PT, R2, R10, 0x3, 0x181f ;  /* 0x00781f000a027f89 */ /* 0x0022e600000e0000 */
[----:B------:R-:W-:Y:S01]  /*cef0*/  ISETP.GE.AND P0, PT, R3, UR4, PT ;  /* 0x0000000403007c0c */ /* 0x000fe2000bf06270 */
[----:B--2---:R1:W2:-:S12]  /*cf00*/  SHFL.IDX PT, R0, R12, 0x3, 0x181f ;  /* 0x00781f000c007f89 */ /* 0x00429800000e0000 */
[----:B------:R-:W-:Y:S05]  /*cf10*/  @P0 BRA `(.L_x_634) ;  /* 0x00000ad000000947 */ /* 0x000fea0003800000 */
[----:B------:R-:W-:Y:S02]  /*cf20*/  ISETP.GE.AND P1, PT, R206, c[0x0][0x3c8], PT ;  /* 0x0000f200ce007a0c */ /* 0x000fe40003f26270 */
[----:B------:R-:W-:-:S11]  /*cf30*/  ISETP.GE.AND P0, PT, R207, c[0x0][0x3c8], PT ;  /* 0x0000f200cf007a0c */ /* 0x000fd60003f06270 */
[CC--:B--2---:R-:W-:Y:S02]  /*cf40*/  @!P1 LEA R6, P3, R206.reuse, R0.reuse, 0x1 ;  /* 0x00000000ce069211 */ /* 0x0c4fe400078608ff */
[C---:B------:R-:W-:Y:S02]  /*cf50*/  @!P0 LEA R4, P2, R207.reuse, R0, 0x1 ;  /* 0x00000000cf048211 */ /* 0x040fe400078408ff */
[-C--:B---3--:R-:W-:Y:S02]  /*cf60*/  @!P1 LEA.HI.X R7, R206, R2.reuse, R15, 0x1, P3 ;  /* 0x00000002ce079211 */ /* 0x088fe400018f0c0f */
[----:B------:R-:W-:-:S03]  /*cf70*/  @!P0 LEA.HI.X R5, R207, R2, R14, 0x1, P2 ;  /* 0x00000002cf058211 */ /* 0x000fc600010f0c0e */
[----:B------:R2:W-:Y:S04]  /*cf80*/  @!P1 ST.E.128 [R6.64], R56 ;  /* 0x0000003806009985 */ /* 0x0005e8000c101d06 */
[----:B------:R2:W-:Y:S01]  /*cf90*/  @!P0 ST.E.128 [R4.64], R52 ;  /* 0x0000003404008985 */ /* 0x0005e2000c101d06 */
[----:B------:R-:W-:-:S13]  /*cfa0*/  ISETP.GE.AND P0, PT, R208, c[0x0][0x3c8], PT ;  /* 0x0000f200d0007a0c */ /* 0x000fda0003f06270 */
[----:B------:R-:W-:Y:S05]  /*cfb0*/  @P0 BRA `(.L_x_634) ;  /* 0x00000a3000000947 */ /* 0x000fea0003800000 */
[----:B--2---:R-:W-:-:S04]  /*cfc0*/  LEA R4, P0, R208, R0, 0x1 ;  /* 0x00000000d0047211 */ /* 0x004fc800078008ff */
[----:B------:R-:W-:-:S05]  /*cfd0*/  LEA.HI.X R5, R208, R2, R13, 0x1, P0 ;  /* 0x00000002d0057211 */ /* 0x000fca00000f0c0d */
[----:B------:R2:W-:Y:S01]  /*cfe0*/  ST.E.128 [R4.64], R60 ;  /* 0x0000003c04007985 */ /* 0x0005e2000c101d06 */
[----:B------:R-:W-:Y:S05]  /*cff0*/  BRA `(.L_x_634) ;  /* 0x000009f000007947 */ /* 0x000fea0003800000 */
.L_x_626:
[----:B------:R-:W2:Y:S01]  /*d000*/  S2R R3, SR_TID.X ;  /* 0x0000000000037919 */ /* 0x000ea20000002100 */
[----:B------:R-:W-:Y:S01]  /*d010*/  BSSY B0, `(.L_x_635) ;  /* 0x0000023000007945 */ /* 0x000fe20003800000 */
[----:B------:R-:W-:Y:S02]  /*d020*/  SHF.R.S32.HI R9, RZ, 0x1f, R231 ;  /* 0x0000001fff097819 */ /* 0x000fe400000114e7 */
[----:B------:R-:W-:Y:S02]  /*d030*/  SHF.R.S32.HI R10, RZ, 0x1f, R230 ;  /* 0x0000001fff0a7819 */ /* 0x000fe400000114e6 */
[----:B--2---:R-:W-:-:S13]  /*d040*/  ISETP.GE.AND P0, PT, R3, 0x80, PT ;  /* 0x000000800300780c */ /* 0x004fda0003f06270 */
[----:B------:R-:W-:Y:S05]  /*d050*/  @P0 BRA `(.L_x_636) ;  /* 0x000001e000000947 */ /* 0x000fea0003800000 */
[----:B------:R-:W-:Y:S02]  /*d060*/  MOV R2, c[0x0][0x4e8] ;  /* 0x00013a0000027a02 */ /* 0x000fe40000000f00 */
[----:B------:R-:W-:-:S03]  /*d070*/  IADD3 R6, R228, R3, RZ ;  /* 0x00000003e4067210 */ /* 0x000fc60007ffe0ff */
[----:B------:R-:W-:-:S05]  /*d080*/  IMAD R0, R2, c[0x0][0x388], RZ ;  /* 0x0000e20002007a24 */ /* 0x000fca00078e02ff */
[----:B------:R-:W-:-:S13]  /*d090*/  ISETP.GE.AND P0, PT, R6, R0, PT ;  /* 0x000000000600720c */ /* 0x000fda0003f06270 */
[----:B------:R-:W-:Y:S05]  /*d0a0*/  @P0 BRA `(.L_x_636) ;  /* 0x0000019000000947 */ /* 0x000fea0003800000 */
[----:B------:R-:W-:Y:S01]  /*d0b0*/  ISETP.NE.AND P0, PT, R2, 0x1, PT ;  /* 0x000000010200780c */ /* 0x000fe20003f05270 */
[----:B------:R-:W-:Y:S01]  /*d0c0*/  IMAD R4, R9, c[0x0][0x490], RZ ;  /* 0x0001240009047a24 */ /* 0x000fe200078e02ff */
[----:B------:R-:W-:Y:S01]  /*d0d0*/  MOV R0, R6 ;  /* 0x0000000600007202 */ /* 0x000fe20000000f00 */
[----:B------:R-:W-:-:S04]  /*d0e0*/  IMAD.WIDE.U32 R2, R231, c[0x0][0x490], RZ ;  /* 0x00012400e7027a25 */ /* 0x000fc800078e00ff */
[----:B------:R-:W-:Y:S02]  /*d0f0*/  IMAD R4, R231, c[0x0][0x494], R4 ;  /* 0x00012500e7047a24 */ /* 0x000fe400078e0204 */
[----:B------:R-:W-:-:S03]  /*d100*/  IMAD R8, R10, c[0x0][0x498], RZ ;  /* 0x000126000a087a24 */ /* 0x000fc600078e02ff */
[----:B------:R-:W-:Y:S01]  /*d110*/  IADD3 R3, R3, R4, RZ ;  /* 0x0000000403037210 */ /* 0x000fe20007ffe0ff */
[----:B------:R-:W-:-:S05]  /*d120*/  @P0 IMAD.HI.U32 R5, R6, c[0x0][0x4ec], RZ ;  /* 0x00013b0006050a27 */ /* 0x000fca00078e00ff */
[----:B------:R-:W-:Y:S01]  /*d130*/  @P0 SHF.R.U32.HI R0, RZ, c[0x0][0x4f0], R5 ;  /* 0x00013c00ff000a19 */ /* 0x000fe20000011605 */
[----:B------:R-:W-:-:S03]  /*d140*/  IMAD.WIDE.U32 R4, R230, c[0x0][0x498], R2 ;  /* 0x00012600e6047a25 */ /* 0x000fc600078e0002 */
[----:B------:R-:W-:Y:S01]  /*d150*/  IADD3 R7, -R0, RZ, RZ ;  /* 0x000000ff00077210 */ /* 0x000fe20007ffe1ff */
[----:B------:R-:W-:Y:S01]  /*d160*/  IMAD R3, R230, c[0x0][0x49c], R8 ;  /* 0x00012700e6037a24 */ /* 0x000fe200078e0208 */
[----:B------:R-:W-:-:S03]  /*d170*/  IADD3 R4, P0, R0, R4, RZ ;  /* 0x0000000400047210 */ /* 0x000fc60007f1e0ff */
[----:B------:R-:W-:Y:S01]  /*d180*/  IMAD R2, R7, c[0x0][0x4e8], R6 ;  /* 0x00013a0007027a24 */ /* 0x000fe200078e0206 */
[----:B------:R-:W-:-:S04]  /*d190*/  SHF.R.S32.HI R6, RZ, 0x1f, R0 ;  /* 0x0000001fff067819 */ /* 0x000fc80000011400 */
[----:B------:R-:W-:Y:S02]  /*d1a0*/  SHF.R.S32.HI R0, RZ, 0x1f, R2 ;  /* 0x0000001fff007819 */ /* 0x000fe40000011402 */
[----:B------:R-:W-:-:S03]  /*d1b0*/  IADD3.X R5, R6, R5, R3, P0, !PT ;  /* 0x0000000506057210 */ /* 0x000fc600007fe403 */
[----:B------:R-:W-:-:S04]  /*d1c0*/  IMAD R0, R0, c[0x0][0x488], RZ ;  /* 0x0001220000007a24 */ /* 0x000fc800078e02ff */
[C---:B------:R-:W-:Y:S02]  /*d1d0*/  IMAD R0, R2.reuse, c[0x0][0x48c], R0 ;  /* 0x0001230002007a24 */ /* 0x040fe400078e0200 */
[----:B------:R-:W-:-:S05]  /*d1e0*/  IMAD.WIDE.U32 R2, R2, c[0x0][0x488], R4 ;  /* 0x0001220002027a25 */ /* 0x000fca00078e0004 */
[----:B------:R-:W-:Y:S02]  /*d1f0*/  IADD3 R0, R3, R0, RZ ;  /* 0x0000000003007210 */ /* 0x000fe40007ffe0ff */
[----:B------:R-:W-:-:S04]  /*d200*/  LEA R4, P0, R2, c[0x0][0x450], 0x2 ;  /* 0x0001140002047a11 */ /* 0x000fc800078010ff */
[----:B------:R-:W-:Y:S02]  /*d210*/  LEA.HI.X R5, R2, c[0x0][0x454], R0, 0x2, P0 ;  /* 0x0001150002057a11 */ /* 0x000fe400000f1400 */
[----:B------:R-:W-:-:S05]  /*d220*/  MOV R0, 0xff800000 ;  /* 0xff80000000007802 */ /* 0x000fca0000000f00 */
[----:B------:R2:W-:Y:S02]  /*d230*/  STG.E [R4.64], R0 ;  /* 0x0000000004007986 */ /* 0x0005e4000c101906 */
.L_x_636:
[----:B------:R-:W-:Y:S05]  /*d240*/  BSYNC B0 ;  /* 0x0000000000007941 */ /* 0x000fea0003800000 */
.L_x_635:
[----:B--2---:R-:W-:Y:S01]  /*d250*/  MOV R0, c[0x0][0x4e8] ;  /* 0x00013a0000007a02 */ /* 0x004fe20000000f00 */
[----:B------:R-:W-:Y:S01]  /*d260*/  IMAD.WIDE.U32 R2, R231, c[0x0][0x3e8], RZ ;  /* 0x0000fa00e7027a25 */ /* 0x000fe200078e00ff */
[----:B------:R-:W-:Y:S02]  /*d270*/  IADD3 R4, R216, R228, RZ ;  /* 0x000000e4d8047210 */ /* 0x000fe40007ffe0ff */
[----:B------:R-:W-:Y:S01]  /*d280*/  ISETP.NE.AND P0, PT, R0, 0x1, PT ;  /* 0x000000010000780c */ /* 0x000fe20003f05270 */
[----:B------:R-:W-:Y:S02]  /*d290*/  IMAD R0, R9, c[0x0][0x3e8], RZ ;  /* 0x0000fa0009007a24 */ /* 0x000fe400078e02ff */
[----:B------:R-:W-:Y:S02]  /*d2a0*/  IMAD R6, R10, c[0x0][0x3f0], RZ ;  /* 0x0000fc000a067a24 */ /* 0x000fe400078e02ff */
[----:B------:R-:W-:Y:S01]  /*d2b0*/  IMAD R5, R231, c[0x0][0x3ec], R0 ;  /* 0x0000fb00e7057a24 */ /* 0x000fe200078e0200 */
[----:B------:R-:W-:Y:S01]  /*d2c0*/  MOV R0, R4 ;  /* 0x0000000400007202 */ /* 0x000fe20000000f00 */
[----:B------:R-:W-:-:S03]  /*d2d0*/  IMAD R8, R230, c[0x0][0x3f4], R6 ;  /* 0x0000fd00e6087a24 */ /* 0x000fc600078e0206 */
[----:B------:R-:W-:-:S03]  /*d2e0*/  IADD3 R3, R3, R5, RZ ;  /* 0x0000000503037210 */ /* 0x000fc60007ffe0ff */
[----:B------:R-:W-:-:S04]  /*d2f0*/  @P0 IMAD.HI.U32 R7, R4, c[0x0][0x4ec], RZ ;  /* 0x00013b0004070a27 */ /* 0x000fc800078e00ff */
[----:B------:R-:W-:Y:S01]  /*d300*/  IMAD.WIDE.U32 R2, R230, c[0x0][0x3f0], R2 ;  /* 0x0000fc00e6027a25 */ /* 0x000fe200078e0002 */
[----:B------:R-:W-:-:S04]  /*d310*/  @P0 SHF.R.U32.HI R0, RZ, c[0x0][0x4f0], R7 ;  /* 0x00013c00ff000a19 */ /* 0x000fc80000011607 */
[----:B------:R-:W-:Y:S02]  /*d320*/  SHF.R.S32.HI R6, RZ, 0x1f, R0 ;  /* 0x0000001fff067819 */ /* 0x000fe40000011400 */
[----:B------:R-:W-:Y:S02]  /*d330*/  IADD3 R5, -R0, RZ, RZ ;  /* 0x000000ff00057210 */ /* 0x000fe40007ffe1ff */
[----:B------:R-:W-:Y:S01]  /*d340*/  IADD3 R3, R3, R8, RZ ;  /* 0x0000000803037210 */ /* 0x000fe20007ffe0ff */
[----:B------:R-:W-:Y:S02]  /*d350*/  IMAD R6, R6, c[0x0][0x3e0], RZ ;  /* 0x0000f80006067a24 */ /* 0x000fe400078e02ff */
[----:B------:R-:W-:Y:S02]  /*d360*/  IMAD R4, R5, c[0x0][0x4e8], R4 ;  /* 0x00013a0005047a24 */ /* 0x000fe400078e0204 */
[C---:B------:R-:W-:Y:S02]  /*d370*/  IMAD R5, R0.reuse, c[0x0][0x3e4], R6 ;  /* 0x0000f90000057a24 */ /* 0x040fe400078e0206 */
[----:B------:R-:W-:Y:S01]  /*d380*/  IMAD.WIDE.U32 R2, R0, c[0x0][0x3e0], R2 ;  /* 0x0000f80000027a25 */ /* 0x000fe200078e0002 */
[----:B------:R-:W-:-:S04]  /*d390*/  SHF.R.S32.HI R0, RZ, 0x1f, R4 ;  /* 0x0000001fff007819 */ /* 0x000fc80000011404 */
[----:B------:R-:W-:Y:S01]  /*d3a0*/  IADD3 R3, R3, R5, RZ ;  /* 0x0000000503037210 */ /* 0x000fe20007ffe0ff */
[----:B------:R-:W-:-:S04]  /*d3b0*/  IMAD R0, R0, c[0x0][0x3d8], RZ ;  /* 0x0000f60000007a24 */ /* 0x000fc800078e02ff */
[----:B------:R-:W-:-:S04]  /*d3c0*/  IMAD.WIDE.U32 R2, R4, c[0x0][0x3d8], R2 ;  /* 0x0000f60004027a25 */ /* 0x000fc800078e0002 */
[----:B------:R-:W-:Y:S01]  /*d3d0*/  IMAD R4, R4, c[0x0][0x3dc], R0 ;  /* 0x0000f70004047a24 */ /* 0x000fe200078e0200 */
[----:B------:R-:W-:-:S04]  /*d3e0*/  LEA R11, P0, R2, c[0x0][0x380], 0x1 ;  /* 0x0000e000020b7a11 */ /* 0x000fc800078008ff */
[----:B------:R-:W-:-:S04]  /*d3f0*/  IADD3 R4, R3, R4, RZ ;  /* 0x0000000403047210 */ /* 0x000fc80007ffe0ff */
[----:B------:R-:W-:Y:S01]  /*d400*/  LEA.HI.X R9, R2, c[0x0][0x384], R4, 0x1, P0 ;  /* 0x0000e10002097a11 */ /* 0x000fe200000f0c04 */
[----:B------:R-:W-:Y:S05]  /*d410*/  BRA.DIV ~URZ, `(.L_x_637) ;  /* 0x000023d27f007947 */ /* 0x000fea000b800000 */
[----:B------:R2:W3:Y:S02]  /*d420*/  SHFL.IDX PT, R8, R9, RZ, 0x181f ;  /* 0x00181fff09087589 */ /* 0x0004e400000e0000 */
.L_x_675:
[----:B------:R-:W-:Y:S05]  /*d430*/  BRA.DIV ~URZ, `(.L_x_638) ;  /* 0x000024227f007947 */ /* 0x000fea000b800000 */
[----:B------:R4:W1:Y:S02]  /*d440*/  SHFL.IDX PT, R0, R11, RZ, 0x181f ;  /* 0x00181fff0b007589 */ /* 0x00086400000e0000 */
.L_x_676:
[----:B------:R-:W-:Y:S01]  /*d450*/  MOV R12, c[0x0][0x4e8] ;  /* 0x00013a00000c7a02 */ /* 0x000fe20000000f00 */
[----:B------:R-:W-:Y:S01]  /*d460*/  BSSY B0, `(.L_x_639) ;  /* 0x0000014000007945 */ /* 0x000fe20003800000 */
[----:B------:R-:W-:-:S03]  /*d470*/  IADD3 R10, R229, R228, RZ ;  /* 0x000000e4e50a7210 */ /* 0x000fc60007ffe0ff */
[----:B------:R-:W-:-:S05]  /*d480*/  IMAD R12, R12, c[0x0][0x388], RZ ;  /* 0x0000e2000c0c7a24 */ /* 0x000fca00078e02ff */
[----:B------:R-:W-:-:S13]  /*d490*/  ISETP.GE.AND P0, PT, R10, R12, PT ;  /* 0x0000000c0a00720c */ /* 0x000fda0003f06270 */
[----:B------:R-:W-:Y:S05]  /*d4a0*/  @P0 BRA `(.L_x_640) ;  /* 0x000000f000000947 */ /* 0x000fea0003800000 */
[----:B------:R-:W-:Y:S02]  /*d4b0*/  ISETP.GE.AND P2, PT, R206, c[0x0][0x3c8], PT ;  /* 0x0000f200ce007a0c */ /* 0x000fe40003f46270 */
[----:B------:R-:W-:Y:S02]  /*d4c0*/  ISETP.GE.AND P1, PT, R207, c[0x0][0x3c8], PT ;  /* 0x0000f200cf007a0c */ /* 0x000fe40003f26270 */
[----:B------:R-:W-:Y:S02]  /*d4d0*/  ISETP.GE.AND P0, PT, R208, c[0x0][0x3c8], PT ;  /* 0x0000f200d0007a0c */ /* 0x000fe40003f06270 */
[----:B------:R-:W-:Y:S02]  /*d4e0*/  SHF.R.S32.HI R15, RZ, 0x1f, R206 ;  /* 0x0000001fff0f7819 */ /* 0x000fe400000114ce */
[----:B------:R-:W-:Y:S02]  /*d4f0*/  SHF.R.S32.HI R14, RZ, 0x1f, R207 ;  /* 0x0000001fff0e7819 */ /* 0x000fe400000114cf */
[----:B------:R-:W-:-:S03]  /*d500*/  SHF.R.S32.HI R13, RZ, 0x1f, R208 ;  /* 0x0000001fff0d7819 */ /* 0x000fc600000114d0 */
[-C--:B-1----:R-:W-:Y:S02]  /*d510*/  @!P2 LEA R6, P5, R206, R0.reuse, 0x1 ;  /* 0x00000000ce06a211 */ /* 0x082fe400078a08ff */
[CC--:B------:R-:W-:Y:S02]  /*d520*/  @!P1 LEA R4, P4, R207.reuse, R0.reuse, 0x1 ;  /* 0x00000000cf049211 */ /* 0x0c0fe400078808ff */
[----:B------:R-:W-:Y:S02]  /*d530*/  @!P0 LEA R2, P3, R208, R0, 0x1 ;  /* 0x00000000d0028211 */ /* 0x000fe400078608ff */
[-C--:B---3--:R-:W-:Y:S02]  /*d540*/  @!P2 LEA.HI.X R7, R206, R8.reuse, R15, 0x1, P5 ;  /* 0x00000008ce07a211 */ /* 0x088fe400028f0c0f */
[-C--:B------:R-:W-:Y:S02]  /*d550*/  @!P1 LEA.HI.X R5, R207, R8.reuse, R14, 0x1, P4 ;  /* 0x00000008cf059211 */ /* 0x080fe400020f0c0e */
[----:B------:R-:W-:Y:S01]  /*d560*/  @!P0 LEA.HI.X R3, R208, R8, R13, 0x1, P3 ;  /* 0x00000008d0038211 */ /* 0x000fe200018f0c0d */
[----:B------:R1:W-:Y:S04]  /*d570*/  @!P2 ST.E.128 [R6.64], RZ ;  /* 0x000000ff0600a985 */ /* 0x0003e8000c101d06 */
[----:B------:R1:W-:Y:S04]  /*d580*/  @!P1 ST.E.128 [R4.64], RZ ;  /* 0x000000ff04009985 */ /* 0x0003e8000c101d06 */
[----:B------:R1:W-:Y:S02]  /*d590*/  @!P0 ST.E.128 [R2.64], RZ ;  /* 0x000000ff02008985 */ /* 0x0003e4000c101d06 */
.L_x_640:
[----:B------:R-:W-:Y:S05]  /*d5a0*/  BSYNC B0 ;  /* 0x0000000000007941 */ /* 0x000fea0003800000 */
.L_x_639:
[----:B------:R-:W-:Y:S05]  /*d5b0*/  BRA.DIV ~URZ, `(.L_x_641) ;  /* 0x000023127f007947 */ /* 0x000fea000b800000 */
[----:B---3--:R3:W2:Y:S04]  /*d5c0*/  SHFL.IDX PT, R8, R9, 0x1, 0x181f ;  /* 0x00381f0009087f89 */ /* 0x0086a800000e0000 */
[----:B-1----:R3:W1:Y:S02]  /*d5d0*/  SHFL.IDX PT, R0, R11, 0x1, 0x181f ;  /* 0x00381f000b007f89 */ /* 0x00266400000e0000 */
.L_x_677:
[----:B------:R-:W-:Y:S01]  /*d5e0*/  IADD3 R2, R10, 0x20, RZ ;  /* 0x000000200a027810 */ /* 0x000fe20007ffe0ff */
[----:B------:R-:W-:Y:S03]  /*d5f0*/  BSSY B0, `(.L_x_642) ;  /* 0x0000012000007945 */ /* 0x000fe60003800000 */
        /* <DEDUP_REMOVED lines=11> */
[-C--:B--2---:R-:W-:Y:S02]  /*d6b0*/  @!P2 LEA.HI.X R7, R206, R8.reuse, R15, 0x1, P5 ;  /* 0x00000008ce07a211 */ /* 0x084fe400028f0c0f */
[-C--:B------:R-:W-:Y:S02]  /*d6c0*/  @!P1 LEA.HI.X R5, R207, R8.reuse, R14, 0x1, P4 ;  /* 0x00000008cf059211 */ /* 0x080fe400020f0c0e */
[----:B------:R-:W-:Y:S01]  /*d6d0*/  @!P0 LEA.HI.X R3, R208, R8, R13, 0x1, P3 ;  /* 0x00000008d0038211 */ /* 0x000fe200018f0c0d */
[----:B------:R1:W-:Y:S04]  /*d6e0*/  @!P2 ST.E.128 [R6.64], RZ ;  /* 0x000000ff0600a985 */ /* 0x0003e8000c101d06 */
[----:B------:R1:W-:Y:S04]  /*d6f0*/  @!P1 ST.E.128 [R4.64], RZ ;  /* 0x000000ff04009985 */ /* 0x0003e8000c101d06 */
[----:B------:R1:W-:Y:S02]  /*d700*/  @!P0 ST.E.128 [R2.64], RZ ;  /* 0x000000ff02008985 */ /* 0x0003e4000c101d06 */
.L_x_643:
[----:B------:R-:W-:Y:S05]  /*d710*/  BSYNC B0 ;  /* 0x0000000000007941 */ /* 0x000fea0003800000 */
.L_x_642:
[----:B------:R-:W-:Y:S05]  /*d720*/  BRA.DIV ~URZ, `(.L_x_644) ;  /* 0x000022727f007947 */ /* 0x000fea000b800000 */
[----:B--2---:R2:W3:Y:S02]  /*d730*/  SHFL.IDX PT, R8, R9, 0x2, 0x181f ;  /* 0x00581f0009087f89 */ /* 0x0044e400000e0000 */
.L_x_678:
[----:B------:R-:W-:Y:S05]  /*d740*/  BRA.DIV ~URZ, `(.L_x_645) ;  /* 0x000022c27f007947 */ /* 0x000fea000b800000 */
[----:B-1----:R1:W2:Y:S02]  /*d750*/  SHFL.IDX PT, R0, R11, 0x2, 0x181f ;  /* 0x00581f000b007f89 */ /* 0x0022a400000e0000 */
.L_x_679:
        /* <DEDUP_REMOVED lines=10> */
[-C--:B--2---:R-:W-:Y:S02]  /*d800*/  @!P2 LEA R6, P5, R206, R0.reuse, 0x1 ;  /* 0x00000000ce06a211 */ /* 0x084fe400078a08ff */
        /* <DEDUP_REMOVED lines=8> */
.L_x_647:
[----:B------:R-:W-:Y:S05]  /*d890*/  BSYNC B0 ;  /* 0x0000000000007941 */ /* 0x000fea0003800000 */
.L_x_646:
[----:B------:R-:W-:Y:S05]  /*d8a0*/  BRA.DIV ~URZ, `(.L_x_648) ;  /* 0x000021d27f007947 */ /* 0x000fea000b800000 */
[----:B---3--:R3:W1:Y:S04]  /*d8b0*/  SHFL.IDX PT, R8, R9, 0x3, 0x181f ;  /* 0x00781f0009087f89 */ /* 0x00866800000e0000 */
[----:B--2---:R3:W2:Y:S02]  /*d8c0*/  SHFL.IDX PT, R0, R11, 0x3, 0x181f ;  /* 0x00781f000b007f89 */ /* 0x0046a400000e0000 */
.L_x_680:
[----:B------:R-:W-:-:S04]  /*d8d0*/  IADD3 R2, R10, 0x60, RZ ;  /* 0x000000600a027810 */ /* 0x000fc80007ffe0ff */
[----:B------:R-:W-:-:S13]  /*d8e0*/  ISETP.GE.AND P0, PT, R2, R12, PT ;  /* 0x0000000c0200720c */ /* 0x000fda0003f06270 */
[----:B------:R-:W-:Y:S05]  /*d8f0*/  @P0 BRA `(.L_x_634) ;  /* 0x000000f000000947 */ /* 0x000fea0003800000 */
[----:B------:R-:W-:Y:S02]  /*d900*/  ISETP.GE.AND P2, PT, R206, c[0x0][0x3c8], PT ;  /* 0x0000f200ce007a0c */ /* 0x000fe40003f46270 */
[----:B------:R-:W-:Y:S02]  /*d910*/  ISETP.GE.AND P1, PT, R207, c[0x0][0x3c8], PT ;  /* 0x0000f200cf007a0c */ /* 0x000fe40003f26270 */
[----:B------:R-:W-:Y:S02]  /*d920*/  ISETP.GE.AND P0, PT, R208, c[0x0][0x3c8], PT ;  /* 0x0000f200d0007a0c */ /* 0x000fe40003f06270 */
[----:B------:R-:W-:Y:S02]  /*d930*/  SHF.R.S32.HI R13, RZ, 0x1f, R206 ;  /* 0x0000001fff0d7819 */ /* 0x000fe400000114ce */
[----:B-1-34-:R-:W-:Y:S02]  /*d940*/  SHF.R.S32.HI R11, RZ, 0x1f, R207 ;  /* 0x0000001fff0b7819 */ /* 0x01afe400000114cf */
[----:B------:R-:W-:-:S03]  /*d950*/  SHF.R.S32.HI R9, RZ, 0x1f, R208 ;  /* 0x0000001fff097819 */ /* 0x000fc600000114d0 */
[-C--:B--2---:R-:W-:Y:S02]  /*d960*/  @!P2 LEA R6, P5, R206, R0.reuse, 0x1 ;  /* 0x00000000ce06a211 */ /* 0x084fe400078a08ff */
[CC--:B------:R-:W-:Y:S02]  /*d970*/  @!P1 LEA R4, P4, R207.reuse, R0.reuse, 0x1 ;  /* 0x00000000cf049211 */ /* 0x0c0fe400078808ff */
[----:B------:R-:W-:Y:S02]  /*d980*/  @!P0 LEA R2, P3, R208, R0, 0x1 ;  /* 0x00000000d0028211 */ /* 0x000fe400078608ff */
[-C--:B------:R-:W-:Y:S02]  /*d990*/  @!P2 LEA.HI.X R7, R206, R8.reuse, R13, 0x1, P5 ;  /* 0x00000008ce07a211 */ /* 0x080fe400028f0c0d */
[-C--:B------:R-:W-:Y:S02]  /*d9a0*/  @!P1 LEA.HI.X R5, R207, R8.reuse, R11, 0x1, P4 ;  /* 0x00000008cf059211 */ /* 0x080fe400020f0c0b */
[----:B------:R-:W-:Y:S01]  /*d9b0*/  @!P0 LEA.HI.X R3, R208, R8, R9, 0x1, P3 ;  /* 0x00000008d0038211 */ /* 0x000fe200018f0c09 */
[----:B------:R1:W-:Y:S04]  /*d9c0*/  @!P2 ST.E.128 [R6.64], RZ ;  /* 0x000000ff0600a985 */ /* 0x0003e8000c101d06 */
[----:B------:R1:W-:Y:S04]  /*d9d0*/  @!P1 ST.E.128 [R4.64], RZ ;  /* 0x000000ff04009985 */ /* 0x0003e8000c101d06 */
[----:B------:R1:W-:Y:S02]  /*d9e0*/  @!P0 ST.E.128 [R2.64], RZ ;  /* 0x000000ff02008985 */ /* 0x0003e4000c101d06 */
.L_x_634:
[----:B------:R-:W-:Y:S05]  /*d9f0*/  BSYNC B1 ;  /* 0x0000000000017941 */ /* 0x000fea0003800000 */
.L_x_625:
[----:B--2---:R-:W2:Y:S02]  /*da00*/  LDL R0, [R1+0x24] ;  /* 0x0000240001007983 */ /* 0x004ea40000100800 */
[----:B--2---:R-:W-:-:S13]  /*da10*/  ISETP.NE.AND P0, PT, R0, RZ, PT ;  /* 0x000000ff0000720c */ /* 0x004fda0003f05270 */
[----:B------:R-:W-:Y:S01]  /*da20*/  @P0 WARPSYNC 0xffffffff ;  /* 0xffffffff00000948 */ /* 0x000fe20003800000 */
[----:B------:R-:W-:Y:S06]  /*da30*/  @P0 BAR.SYNC.DEFER_BLOCKING 0x5, 0x100 ;  /* 0x0144000000000b1d */ /* 0x000fec0000010000 */
[----:B------:R-:W2:Y:S04]  /*da40*/  @P0 LDS R0, [0x18100] ;  /* 0x01810000ff000984 */ /* 0x000ea80000000800 */
[----:B--2---:R2:W-:Y:S04]  /*da50*/  @P0 STL [R1], R0 ;  /* 0x0000000001000387 */ /* 0x0045e80000100800 */
[----:B------:R-:W-:Y:S06]  /*da60*/  @P0 BAR.ARV 0x4, 0x100 ;  /* 0x0104000000000b1d */ /* 0x000fec0000002000 */
[----:B------:R-:W-:Y:S05]  /*da70*/  @P0 BRA `(.L_x_649) ;  /* 0x0000007000000947 */ /* 0x000fea0003800000 */
[----:B------:R-:W-:Y:S05]  /*da80*/  BRA.DIV ~URZ, `(.L_x_650) ;  /* 0x000020c27f007947 */ /* 0x000fea000b800000 */
[----:B--2---:R2:W4:Y:S02]  /*da90*/  SHFL.IDX PT, R0, R65, RZ, 0x1f ;  /* 0x00001fff41007589 */ /* 0x00452400000e0000 */
.L_x_681:
[----:B------:R-:W-:Y:S01]  /*daa0*/  WARPSYNC 0xffffffff ;  /* 0xffffffff00007948 */ /* 0x000fe20003800000 */
[----:B------:R-:W-:Y:S06]  /*dab0*/  BAR.SYNC.DEFER_BLOCKING 0x4, 0x100 ;  /* 0x0104000000007b1d */ /* 0x000fec0000010000 */
[----:B----4-:R4:W-:Y:S04]  /*dac0*/  STL [R1], R0 ;  /* 0x0000000001007387 */ /* 0x0109e80000100800 */
[----:B------:R4:W-:Y:S04]  /*dad0*/  @!P6 STS [0x18100], R65 ;  /* 0x01810041ff00e388 */ /* 0x0009e80000000800 */
[----:B------:R-:W-:Y:S06]  /*dae0*/  BAR.ARV 0x5, 0x100 ;  /* 0x0144000000007b1d */ /* 0x000fec0000002000 */
.L_x_649:
[----:B--2-4-:R-:W2:Y:S02]  /*daf0*/  LDL R0, [R1] ;  /* 0x0000000001007983 */ /* 0x014ea40000100800 */
[----:B--2---:R-:W-:-:S13]  /*db00*/  ISETP.GE.AND P0, PT, R0, c[0x0][0x538], PT ;  /* 0x00014e0000007a0c */ /* 0x004fda0003f06270 */
[----:B-1-3--:R-:W-:Y:S01]  /*db10*/  @P0 CALL.REL.NOINC `(.L_x_651) ;  /* 0x0000001000000944 */ /* 0x00afe20003c00000 */
[----:B------:R-:W-:Y:S05]  /*db20*/  BRA `(.L_x_652) ;  /* 0xffff2d3000007947 */ /* 0x000fea000383ffff */
.L_x_651:
[----:B------:R-:W-:Y:S05]  /*db30*/  EXIT ;  /* 0x000000000000794d */ /* 0x000fea0003800000 */
.L_x_583:
[----:B------:R-:W-:Y:S01]  /*db40*/  IMAD.MOV.U32 R7, RZ, RZ, R9 ;  /* 0x000000ffff077224 */ /* 0x000fe200078e0009 */
[----:B------:R-:W-:Y:S01]  /*db50*/  MOV R171, RZ ;  /* 0x000000ff00ab7202 */ /* 0x000fe20000000f00 */
[----:B------:R-:W-:Y:S01]  /*db60*/  IMAD.MOV.U32 R3, RZ, RZ, 0x181f ;  /* 0x0000181fff037424 */ /* 0x000fe200078e00ff */
[----:B------:R-:W-:Y:S02]  /*db70*/  MOV R2, 0xdb90 ;  /* 0x0000db9000027802 */ /* 0x000fe40000000f00 */
[----:B-----5:R-:W-:Y:S05]  /*db80*/  CALL.REL.NOINC `($__internal_3_$__cuda_sm70_shflsync_idx_p) ;  /* 0x0000209000007944 */ /* 0x020fea0003c00000 */
[----:B------:R-:W-:Y:S01]  /*db90*/  MOV R8, R171 ;  /* 0x000000ab00087202 */ /* 0x000fe20000000f00 */
[----:B------:R-:W-:Y:S05]  /*dba0*/  BRA `(.L_x_653) ;  /* 0xffff374000007947 */ /* 0x000fea000383ffff */
.L_x_584:
[----:B------:R-:W-:Y:S01]  /*dbb0*/  IMAD.MOV.U32 R7, RZ, RZ, R11 ;  /* 0x000000ffff077224 */ /* 0x000fe200078e000b */
[----:B------:R-:W-:Y:S01]  /*dbc0*/  MOV R171, RZ ;  /* 0x000000ff00ab7202 */ /* 0x000fe20000000f00 */
[----:B------:R-:W-:Y:S01]  /*dbd0*/  IMAD.MOV.U32 R3, RZ, RZ, 0x181f ;  /* 0x0000181fff037424 */ /* 0x000fe200078e00ff */
[----:B------:R-:W-:Y:S02]  /*dbe0*/  MOV R2, 0xdc00 ;  /* 0x0000dc0000027802 */ /* 0x000fe40000000f00 */
[----:B-12--5:R-:W-:Y:S05]  /*dbf0*/  CALL.REL.NOINC `($__internal_3_$__cuda_sm70_shflsync_idx_p) ;  /* 0x0000202000007944 */ /* 0x026fea0003c00000 */
[----:B------:R-:W-:Y:S01]  /*dc00*/  MOV R0, R171 ;  /* 0x000000ab00007202 */ /* 0x000fe20000000f00 */
[----:B------:R-:W-:Y:S05]  /*dc10*/  BRA `(.L_x_654) ;  /* 0xffff36f000007947 */ /* 0x000fea000383ffff */
.L_x_587:
[----:B--2---:R-:W-:Y:S01]  /*dc20*/  IMAD.MOV.U32 R7, RZ, RZ, R9 ;  /* 0x000000ffff077224 */ /* 0x004fe200078e0009 */
[----:B------:R-:W-:Y:S01]  /*dc30*/  MOV R171, 0x1 ;  /* 0x0000000100ab7802 */ /* 0x000fe20000000f00 */
[----:B------:R-:W-:Y:S01]  /*dc40*/  IMAD.MOV.U32 R3, RZ, RZ, 0x181f ;  /* 0x0000181fff037424 */ /* 0x000fe200078e00ff */
[----:B------:R-:W-:-:S02]  /*dc50*/  MOV R2, 0xdc70 ;  /* 0x0000dc7000027802 */ /* 0x000fc40000000f00 */
[----:B-1-345:R-:W-:Y:S05]  /*dc60*/  CALL.REL.NOINC `($__internal_3_$__cuda_sm70_shflsync_idx_p) ;  /* 0x00001fb000007944 */ /* 0x03afea0003c00000 */
[----:B------:R-:W-:Y:S01]  /*dc70*/  IMAD.MOV.U32 R8, RZ, RZ, R171 ;  /* 0x000000ffff087224 */ /* 0x000fe200078e00ab */
[----:B------:R-:W-:Y:S01]  /*dc80*/  MOV R171, 0x1 ;  /* 0x0000000100ab7802 */ /* 0x000fe20000000f00 */
[----:B------:R-:W-:Y:S01]  /*dc90*/  IMAD.MOV.U32 R7, RZ, RZ, R11 ;  /* 0x000000ffff077224 */ /* 0x000fe200078e000b */
[----:B------:R-:W-:-:S02]  /*dca0*/  MOV R3, 0x181f ;  /* 0x0000181f00037802 */ /* 0x000fc40000000f00 */
[----:B------:R-:W-:Y:S02]  /*dcb0*/  MOV R2, 0xdcd0 ;  /* 0x0000dcd000027802 */ /* 0x000fe40000000f00 */
[----:B------:R-:W-:Y:S05]  /*dcc0*/  CALL.REL.NOINC `($__internal_3_$__cuda_sm70_shflsync_idx_p) ;  /* 0x00001f5000007944 */ /* 0x000fea0003c00000 */
[----:B------:R-:W-:Y:S01]  /*dcd0*/  MOV R0, R171 ;  /* 0x000000ab00007202 */ /* 0x000fe20000000f00 */
[----:B------:R-:W-:Y:S05]  /*dce0*/  BRA `(.L_x_655) ;  /* 0xffff37b000007947 */ /* 0x000fea000383ffff */
.L_x_590:
[----:B-1----:R-:W-:Y:S01]  /*dcf0*/  IMAD.MOV.U32 R7, RZ, RZ, R9 ;  /* 0x000000ffff077224 */ /* 0x002fe200078e0009 */
[----:B------:R-:W-:Y:S01]  /*dd00*/  MOV R171, 0x2 ;  /* 0x0000000200ab7802 */ /* 0x000fe20000000f00 */
[----:B------:R-:W-:Y:S01]  /*dd10*/  IMAD.MOV.U32 R3, RZ, RZ, 0x181f ;  /* 0x0000181fff037424 */ /* 0x000fe200078e00ff */
[----:B------:R-:W-:Y:S02]  /*dd20*/  MOV R2, 0xdd40 ;  /* 0x0000dd4000027802 */ /* 0x000fe40000000f00 */
[----:B--2345:R-:W-:Y:S05]  /*dd30*/  CALL.REL.NOINC `($__internal_3_$__cuda_sm70_shflsync_idx_p) ;  /* 0x00001ee000007944 */ /* 0x03cfea0003c00000 */
[----:B------:R-:W-:Y:S01]  /*dd40*/  MOV R8, R171 ;  /* 0x000000ab00087202 */ /* 0x000fe20000000f00 */
[----:B------:R-:W-:Y:S05]  /*dd50*/  BRA `(.L_x_656) ;  /* 0xffff38a000007947 */ /* 0x000fea000383ffff */
.L_x_591:
[----:B------:R-:W-:Y:S01]  /*dd60*/  IMAD.MOV.U32 R7, RZ, RZ, R11 ;  /* 0x000000ffff077224 */ /* 0x000fe200078e000b */
[----:B------:R-:W-:Y:S01]  /*dd70*/  MOV R171, 0x2 ;  /* 0x0000000200ab7802 */ /* 0x000fe20000000f00 */
[----:B------:R-:W-:Y:S01]  /*dd80*/  IMAD.MOV.U32 R3, RZ, RZ, 0x181f ;  /* 0x0000181fff037424 */ /* 0x000fe200078e00ff */
[----:B------:R-:W-:Y:S02]  /*dd90*/  MOV R2, 0xddb0 ;  /* 0x0000ddb000027802 */ /* 0x000fe40000000f00 */
[----:B-12345:R-:W-:Y:S05]  /*dda0*/  CALL.REL.NOINC `($__internal_3_$__cuda_sm70_shflsync_idx_p) ;  /* 0x00001e7000007944 */ /* 0x03efea0003c00000 */
[----:B------:R-:W-:Y:S01]  /*ddb0*/  MOV R0, R171 ;  /* 0x000000ab00007202 */ /* 0x000fe20000000f00 */
[----:B------:R-:W-:Y:S05]  /*ddc0*/  BRA `(.L_x_657) ;  /* 0xffff385000007947 */ /* 0x000fea000383ffff */
.L_x_594:
[----:B-1----:R-:W-:Y:S01]  /*ddd0*/  IMAD.MOV.U32 R7, RZ, RZ, R9 ;  /* 0x000000ffff077224 */ /* 0x002fe200078e0009 */
[----:B------:R-:W-:Y:S01]  /*dde0*/  MOV R171, 0x3 ;  /* 0x0000000300ab7802 */ /* 0x000fe20000000f00 */
[----:B------:R-:W-:Y:S01]  /*ddf0*/  IMAD.MOV.U32 R3, RZ, RZ, 0x181f ;  /* 0x0000181fff037424 */ /* 0x000fe200078e00ff */
[----:B------:R-:W-:-:S02]  /*de00*/  MOV R2, 0xde20 ;  /* 0x0000de2000027802 */ /* 0x000fc40000000f00 */
[----:B--2345:R-:W-:Y:S05]  /*de10*/  CALL.REL.NOINC `($__internal_3_$__cuda_sm70_shflsync_idx_p) ;  /* 0x00001e0000007944 */ /* 0x03cfea0003c00000 */
        /* <DEDUP_REMOVED lines=8> */
.L_x_597:
[----:B------:R-:W-:Y:S01]  /*dea0*/  IMAD.MOV.U32 R7, RZ, RZ, R5 ;  /* 0x000000ffff077224 */ /* 0x000fe200078e0005 */
[----:B------:R-:W-:Y:S01]  /*deb0*/  MOV R171, RZ ;  /* 0x000000ff00ab7202 */ /* 0x000fe20000000f00 */
[----:B------:R-:W-:Y:S01]  /*dec0*/  IMAD.MOV.U32 R3, RZ, RZ, 0x181f ;  /* 0x0000181fff037424 */ /* 0x000fe200078e00ff */
[----:B------:R-:W-:Y:S02]  /*ded0*/  MOV R2, 0xdef0 ;  /* 0x0000def000027802 */ /* 0x000fe40000000f00 */
[----:B------:R-:W-:Y:S05]  /*dee0*/  CALL.REL.NOINC `($__internal_3_$__cuda_sm70_shflsync_idx_p) ;  /* 0x00001d3000007944 */ /* 0x000fea0003c00000 */
[----:B------:R-:W-:Y:S01]  /*def0*/  MOV R4, R171 ;  /* 0x000000ab00047202 */ /* 0x000fe20000000f00 */
[----:B------:R-:W-:Y:S05]  /*df00*/  BRA `(.L_x_659) ;  /* 0xffff52a000007947 */ /* 0x000fea000383ffff */
.L_x_598:
[----:B------:R-:W-:Y:S01]  /*df10*/  IMAD.MOV.U32 R7, RZ, RZ, R12 ;  /* 0x000000ffff077224 */ /* 0x000fe200078e000c */
[----:B------:R-:W-:Y:S01]  /*df20*/  MOV R171, RZ ;  /* 0x000000ff00ab7202 */ /* 0x000fe20000000f00 */
[----:B------:R-:W-:Y:S01]  /*df30*/  IMAD.MOV.U32 R3, RZ, RZ, 0x181f ;  /* 0x0000181fff037424 */ /* 0x000fe200078e00ff */
[----:B------:R-:W-:Y:S02]  /*df40*/  MOV R2, 0xdf60 ;  /* 0x0000df6000027802 */ /* 0x000fe40000000f00 */
[----:B-12---:R-:W-:Y:S05]  /*df50*/  CALL.REL.NOINC `($__internal_3_$__cuda_sm70_shflsync_idx_p) ;  /* 0x00001cc000007944 */ /* 0x006fea0003c00000 */
[C---:B------:R-:W-:Y:S02]  /*df60*/  IADD3 R8, P0, R171.reuse, R105, RZ ;  /* 0x00000069ab087210 */ /* 0x040fe40007f1e0ff */
[----:B------:R-:W-:-:S02]  /*df70*/  IADD3 R6, P6, R171, R106, RZ ;  /* 0x0000006aab067210 */ /* 0x000fc40007fde0ff */
[----:B------:R-:W-:Y:S01]  /*df80*/  ISETP.GE.AND P5, PT, R206, c[0x0][0x1d4], PT ;  /* 0x00007500ce007a0c */ /* 0x000fe20003fa6270 */
[C---:B------:R-:W-:Y:S01]  /*df90*/  IMAD.X R9, R4.reuse, 0x1, R100, P0 ;  /* 0x0000000104097824 */ /* 0x040fe200000e0664 */
[----:B------:R-:W-:Y:S01]  /*dfa0*/  ISETP.GE.AND P2, PT, R207, c[0x0][0x1d4], PT ;  /* 0x00007500cf007a0c */ /* 0x000fe20003f46270 */
[----:B------:R-:W-:Y:S01]  /*dfb0*/  IMAD.X R7, R4, 0x1, R101, P6 ;  /* 0x0000000104077824 */ /* 0x000fe200030e0665 */
[----:B------:R-:W-:Y:S02]  /*dfc0*/  ISETP.GE.AND P0, PT, R208, c[0x0][0x1d4], PT ;  /* 0x00007500d0007a0c */ /* 0x000fe40003f06270 */
[----:B------:R-:W-:Y:S01]  /*dfd0*/  IADD3 R2, P6, R171, R107, RZ ;  /* 0x0000006bab027210 */ /* 0x000fe20007fde0ff */
[----:B------:R-:W-:Y:S01]  /*dfe0*/  IMAD.MOV.U32 R171, RZ, RZ, 0x1 ;  /* 0x00000001ffab7424 */ /* 0x000fe200078e00ff */
[----:B------:R-:W-:Y:S02]  /*dff0*/  SEL R11, RZ, 0x10, P5 ;  /* 0x00000010ff0b7807 */ /* 0x000fe40002800000 */
[----:B------:R-:W-:Y:S01]  /*e000*/  SEL R10, RZ, 0x10, P2 ;  /* 0x00000010ff0a7807 */ /* 0x000fe20001000000 */
[----:B------:R-:W-:-:S02]  /*e010*/  IMAD.X R3, R4, 0x1, R102, P6 ;  /* 0x0000000104037824 */ /* 0x000fc400030e0666 */
[----:B------:R-:W-:Y:S01]  /*e020*/  @!PT LDS RZ, [RZ] ;  /* 0x00000000fffff984 */ /* 0x000fe20000000800 */
[----:B------:R-:W-:Y:S01]  /*e030*/  @!PT LDS RZ, [RZ] ;  /* 0x00000000fffff984 */ /* 0x000fe20000000800 */
[----:B------:R-:W-:Y:S01]  /*e040*/  @!PT LDS RZ, [RZ] ;  /* 0x00000000fffff984 */ /* 0x000fe20000000800 */
[----:B------:R1:W-:Y:S04]  /*e050*/  LDGSTS.E.BYPASS.LTC128B.128 [R203+0x6100], [R8.64], !P5 ;  /* 0x0610000008cb7fae */ /* 0x0003e8000e901d46 */
[----:B------:R2:W-:Y:S04]  /*e060*/  LDGSTS.E.BYPASS.LTC128B.128 [R203+0x8100], [R6.64], !P2 ;  /* 0x0810000006cb7fae */ /* 0x0005e8000d101d46 */
[----:B------:R3:W-:Y:S01]  /*e070*/  LDGSTS.E.BYPASS.LTC128B.128 [R203+0xa100], [R2.64], !P0 ;  /* 0x0a10000002cb7fae */ /* 0x0007e2000c101d46 */
[----:B--2---:R-:W-:Y:S01]  /*e080*/  IMAD.MOV.U32 R7, RZ, RZ, R5 ;  /* 0x000000ffff077224 */ /* 0x004fe200078e0005 */
[----:B------:R-:W-:Y:S01]  /*e090*/  SEL R5, RZ, 0x10, P0 ;  /* 0x00000010ff057807 */ /* 0x000fe20000000000 */
[----:B---3--:R-:W-:Y:S01]  /*e0a0*/  IMAD.MOV.U32 R3, RZ, RZ, 0x181f ;  /* 0x0000181fff037424 */ /* 0x008fe200078e00ff */
[----:B------:R-:W-:-:S02]  /*e0b0*/  MOV R2, 0xe0d0 ;  /* 0x0000e0d000027802 */ /* 0x000fc40000000f00 */
[----:B-1----:R-:W-:Y:S05]  /*e0c0*/  CALL.REL.NOINC `($__internal_3_$__cuda_sm70_shflsync_idx_p) ;  /* 0x00001b5000007944 */ /* 0x002fea0003c00000 */
        /* <DEDUP_REMOVED lines=8> */
.L_x_599:
[----:B------:R-:W-:Y:S01]  /*e150*/  IMAD.MOV.U32 R7, RZ, RZ, R4 ;  /* 0x000000ffff077224 */ /* 0x000fe200078e0004 */
[----:B------:R-:W-:Y:S01]  /*e160*/  MOV R171, RZ ;  /* 0x000000ff00ab7202 */ /* 0x000fe20000000f00 */
[----:B------:R-:W-:Y:S01]  /*e170*/  IMAD.MOV.U32 R3, RZ, RZ, 0x1c1f ;  /* 0x00001c1fff037424 */ /* 0x000fe200078e00ff */
[----:B------:R-:W-:Y:S02]  /*e180*/  MOV R2, 0xe1a0 ;  /* 0x0000e1a000027802 */ /* 0x000fe40000000f00 */
[----:B------:R-:W-:Y:S05]  /*e190*/  CALL.REL.NOINC `($__internal_3_$__cuda_sm70_shflsync_idx_p) ;  /* 0x00001a8000007944 */ /* 0x000fea0003c00000 */
[----:B------:R-:W-:Y:S01]  /*e1a0*/  MOV R0, R171 ;  /* 0x000000ab00007202 */ /* 0x000fe20000000f00 */
[----:B------:R-:W-:Y:S05]  /*e1b0*/  BRA `(.L_x_661) ;  /* 0xffff536000007947 */ /* 0x000fea000383ffff */
.L_x_600:
[----:B------:R-:W-:Y:S01]  /*e1c0*/  IMAD.MOV.U32 R7, RZ, RZ, R4 ;  /* 0x000000ffff077224 */ /* 0x000fe200078e0004 */
[----:B------:R-:W-:Y:S01]  /*e1d0*/  MOV R171, 0x1 ;  /* 0x0000000100ab7802 */ /* 0x000fe20000000f00 */
[----:B------:R-:W-:Y:S01]  /*e1e0*/  IMAD.MOV.U32 R3, RZ, RZ, 0x1c1f ;  /* 0x00001c1fff037424 */ /* 0x000fe200078e00ff */
[----:B------:R-:W-:Y:S02]  /*e1f0*/  MOV R2, 0xe210 ;  /* 0x0000e21000027802 */ /* 0x000fe40000000f00 */
[----:B-1----:R-:W-:Y:S05]  /*e200*/  CALL.REL.NOINC `($__internal_3_$__cuda_sm70_shflsync_idx_p) ;  /* 0x00001a1000007944 */ /* 0x002fea0003c00000 */
[----:B------:R-:W-:Y:S01]  /*e210*/  IMAD.IADD R0, R5, 0x1, R171 ;  /* 0x0000000105007824 */ /* 0x000fe200078e02ab */
[----:B------:R-:W-:-:S04]  /*e220*/  FMNMX.FTZ R2, R9, R10, !PT ;  /* 0x0000000a09027209 */ /* 0x000fc80007810000 */
[----:B------:R-:W-:Y:S02]  /*e230*/  IMNMX R0, R6, R0, PT ;  /* 0x0000000006007217 */ /* 0x000fe40003800200 */
[----:B------:R-:W-:Y:S02]  /*e240*/  FMNMX.FTZ R2, R11, R2, !PT ;  /* 0x000000020b027209 */ /* 0x000fe40007810000 */
[C---:B------:R-:W-:Y:S02]  /*e250*/  ISETP.GT.AND P5, PT, R0.reuse, RZ, PT ;  /* 0x000000ff0000720c */ /* 0x040fe40003fa4270 */
[C---:B------:R-:W-:Y:S02]  /*e260*/  ISETP.GT.AND P2, PT, R0.reuse, 0x1, PT ;  /* 0x000000010000780c */ /* 0x040fe40003f44270 */
[----:B------:R-:W-:Y:S02]  /*e270*/  ISETP.GT.AND P0, PT, R0, 0x8, PT ;  /* 0x000000080000780c */ /* 0x000fe40003f04270 */
[----:B------:R-:W-:-:S02]  /*e280*/  FSEL R6, R76, -INF , P5 ;  /* 0xff8000004c067808 */ /* 0x000fc40002800000 */
[----:B------:R-:W-:Y:S02]  /*e290*/  FSEL R7, R72, -INF , P2 ;  /* 0xff80000048077808 */ /* 0x000fe40001000000 */
[----:B------:R-:W-:Y:S02]  /*e2a0*/  ISETP.GT.AND P2, PT, R0, 0x9, PT ;  /* 0x000000090000780c */ /* 0x000fe40003f44270 */
[----:B------:R-:W-:Y:S02]  /*e2b0*/  FSEL R12, R70, -INF , P0 ;  /* 0xff800000460c7808 */ /* 0x000fe40000000000 */
[----:B------:R-:W-:Y:S02]  /*e2c0*/  FMNMX.FTZ R3, R6, R7, !PT ;  /* 0x0000000706037209 */ /* 0x000fe40007810000 */
[----:B------:R-:W-:Y:S02]  /*e2d0*/  FMNMX.FTZ R5, R13, R2, !PT ;  /* 0x000000020d057209 */ /* 0x000fe40007810000 */
[----:B------:R-:W-:-:S02]  /*e2e0*/  ISETP.GT.AND P0, PT, R0, 0x10, PT ;  /* 0x000000100000780c */ /* 0x000fc40003f04270 */
[----:B------:R-:W-:Y:S02]  /*e2f0*/  FSEL R14, R56, -INF , P2 ;  /* 0xff800000380e7808 */ /* 0x000fe40001000000 */
[----:B------:R-:W-:Y:S02]  /*e300*/  FMNMX.FTZ R2, R12, R3, !PT ;  /* 0x000000030c027209 */ /* 0x000fe40007810000 */
[----:B------:R-:W-:Y:S02]  /*e310*/  FMNMX.FTZ R100, R46, R5, !PT ;  /* 0x000000052e647209 */ /* 0x000fe40007810000 */
[----:B------:R-:W-:Y:S02]  /*e320*/  ISETP.GT.AND P2, PT, R0, 0x11, PT ;  /* 0x000000110000780c */ /* 0x000fe40003f44270 */
[----:B------:R-:W-:Y:S02]  /*e330*/  FSEL R45, R53, -INF , P0 ;  /* 0xff800000352d7808 */ /* 0x000fe40000000000 */
[----:B------:R-:W-:-:S02]  /*e340*/  FMNMX.FTZ R2, R14, R2, !PT ;  /* 0x000000020e027209 */ /* 0x000fc40007810000 */
[----:B------:R-:W-:Y:S02]  /*e350*/  FMNMX.FTZ R100, R47, R100, !PT ;  /* 0x000000642f647209 */ /* 0x000fe40007810000 */
        /* <DEDUP_REMOVED lines=36> */
[----:B------:R-:W-:Y:S01]  /*e5a0*/  ISETP.GT.AND P2, PT, R0, 0x39, PT ;  /* 0x000000390000780c */ /* 0x000fe20003f44270 */
[----:B------:R-:W-:Y:S01]  /*e5b0*/  IMAD.MOV.U32 R0, RZ, RZ, 0x2 ;  /* 0x00000002ff007424 */ /* 0x000fe200078e00ff */
[----:B------:R-:W-:Y:S02]  /*e5c0*/  FSEL R196, R19, -INF , P0 ;  /* 0xff80000013c47808 */ /* 0x000fe40000000000 */
[----:B------:R-:W-:Y:S02]  /*e5d0*/  FMNMX.FTZ R8, R201, R8, !PT ;  /* 0x00000008c9087209 */ /* 0x000fe40007810000 */
[----:B------:R-:W-:Y:S02]  /*e5e0*/  FMNMX.FTZ R100, R212, R100, !PT ;  /* 0x00000064d4647209 */ /* 0x000fe40007810000 */
[----:B------:R-:W-:-:S02]  /*e5f0*/  FSEL R204, R18, -INF , P2 ;  /* 0xff80000012cc7808 */ /* 0x000fc40001000000 */
[----:B------:R-:W-:Y:S01]  /*e600*/  FMNMX.FTZ R8, R196, R8, !PT ;  /* 0x00000008c4087209 */ /* 0x000fe20007810000 */
[----:B------:R-:W-:Y:S01]  /*e610*/  IMAD.MOV.U32 R4, RZ, RZ, R100 ;  /* 0x000000ffff047224 */ /* 0x000fe200078e0064 */
[----:B------:R-:W-:Y:S02]  /*e620*/  MOV R2, 0xe650 ;  /* 0x0000e65000027802 */ /* 0x000fe40000000f00 */
[----:B------:R-:W-:Y:S02]  /*e630*/  FMNMX.FTZ R8, R204, R8, !PT ;  /* 0x00000008cc087209 */ /* 0x000fe40007810000 */
[----:B------:R-:W-:Y:S05]  /*e640*/  CALL.REL.NOINC `($__internal_2_$__cuda_sm70_shflsync_bfly_p) ;  /* 0x0000157000007944 */ /* 0x000fea0003c00000 */
[----:B------:R-:W-:Y:S01]  /*e650*/  FMNMX.FTZ R100, R100, R0, !PT ;  /* 0x0000000064647209 */ /* 0x000fe20007810000 */
[----:B------:R-:W-:Y:S01]  /*e660*/  IMAD.MOV.U32 R0, RZ, RZ, 0x1 ;  /* 0x00000001ff007424 */ /* 0x000fe200078e00ff */
[----:B------:R-:W-:-:S03]  /*e670*/  MOV R2, 0xe6a0 ;  /* 0x0000e6a000027802 */ /* 0x000fc60000000f00 */
[----:B------:R-:W-:Y:S02]  /*e680*/  IMAD.MOV.U32 R4, RZ, RZ, R100 ;  /* 0x000000ffff047224 */ /* 0x000fe400078e0064 */
[----:B------:R-:W-:Y:S05]  /*e690*/  CALL.REL.NOINC `($__internal_2_$__cuda_sm70_shflsync_bfly_p) ;  /* 0x0000152000007944 */ /* 0x000fea0003c00000 */
[----:B------:R-:W-:Y:S01]  /*e6a0*/  FMNMX.FTZ R100, R100, R0, !PT ;  /* 0x0000000064647209 */ /* 0x000fe20007810000 */
[----:B------:R-:W-:Y:S01]  /*e6b0*/  IMAD.MOV.U32 R4, RZ, RZ, R8 ;  /* 0x000000ffff047224 */ /* 0x000fe200078e0008 */
[----:B------:R-:W-:Y:S01]  /*e6c0*/  MOV R2, 0xe6f0 ;  /* 0x0000e6f000027802 */ /* 0x000fe20000000f00 */
[----:B------:R-:W-:Y:S02]  /*e6d0*/  IMAD.MOV.U32 R0, RZ, RZ, 0x2 ;  /* 0x00000002ff007424 */ /* 0x000fe400078e00ff */
[----:B------:R-:W-:Y:S05]  /*e6e0*/  CALL.REL.NOINC `($__internal_2_$__cuda_sm70_shflsync_bfly_p) ;  /* 0x000014d000007944 */ /* 0x000fea0003c00000 */
[----:B------:R-:W-:Y:S01]  /*e6f0*/  FMNMX.FTZ R8, R8, R0, !PT ;  /* 0x0000000008087209 */ /* 0x000fe20007810000 */
[----:B------:R-:W-:Y:S01]  /*e700*/  IMAD.MOV.U32 R0, RZ, RZ, 0x1 ;  /* 0x00000001ff007424 */ /* 0x000fe200078e00ff */
[----:B------:R-:W-:-:S03]  /*e710*/  MOV R2, 0xe740 ;  /* 0x0000e74000027802 */ /* 0x000fc60000000f00 */
[----:B------:R-:W-:Y:S02]  /*e720*/  IMAD.MOV.U32 R4, RZ, RZ, R8 ;  /* 0x000000ffff047224 */ /* 0x000fe400078e0008 */
[----:B------:R-:W-:Y:S05]  /*e730*/  CALL.REL.NOINC `($__internal_2_$__cuda_sm70_shflsync_bfly_p) ;  /* 0x0000148000007944 */ /* 0x000fea0003c00000 */
[----:B------:R-:W-:Y:S01]  /*e740*/  MOV R3, R0 ;  /* 0x0000000000037202 */ /* 0x000fe20000000f00 */
[----:B------:R-:W-:Y:S05]  /*e750*/  BRA `(.L_x_662) ;  /* 0xffff547000007947 */ /* 0x000fea000383ffff */
.L_x_604:
[----:B------:R-:W-:Y:S01]  /*e760*/  MOV R171, RZ ;  /* 0x000000ff00ab7202 */ /* 0x000fe20000000f00 */
[----:B------:R-:W-:Y:S01]  /*e770*/  IMAD.MOV.U32 R7, RZ, RZ, R5 ;  /* 0x000000ffff077224 */ /* 0x000fe200078e0005 */
[----:B------:R-:W-:Y:S01]  /*e780*/  MOV R2, 0xe7b0 ;  /* 0x0000e7b000027802 */ /* 0x000fe20000000f00 */
[----:B------:R-:W-:Y:S02]  /*e790*/  IMAD.MOV.U32 R3, RZ, RZ, 0x181f ;  /* 0x0000181fff037424 */ /* 0x000fe400078e00ff */
[----:B-1234-:R-:W-:Y:S05]  /*e7a0*/  CALL.REL.NOINC `($__internal_3_$__cuda_sm70_shflsync_idx_p) ;  /* 0x0000147000007944 */ /* 0x01efea0003c00000 */
[----:B------:R-:W-:Y:S01]  /*e7b0*/  MOV R4, R171 ;  /* 0x000000ab00047202 */ /* 0x000fe20000000f00 */
[----:B------:R-:W-:-:S05]  /*e7c0*/  BRA `(.L_x_663) ;  /* 0xffff683000007947 */ /* 0x000fca000383ffff */
.L_x_605:
[----:B------:R-:W-:Y:S01]  /*e7d0*/  MOV R171, RZ ;  /* 0x000000ff00ab7202 */ /* 0x000fe20000000f00 */
[----:B------:R-:W-:Y:S01]  /*e7e0*/  IMAD.MOV.U32 R7, RZ, RZ, R20 ;  /* 0x000000ffff077224 */ /* 0x000fe200078e0014 */
[----:B------:R-:W-:Y:S01]  /*e7f0*/  MOV R2, 0xe820 ;  /* 0x0000e82000027802 */ /* 0x000fe20000000f00 */
[----:B------:R-:W-:Y:S02]  /*e800*/  IMAD.MOV.U32 R3, RZ, RZ, 0x181f ;  /* 0x0000181fff037424 */ /* 0x000fe400078e00ff */
[----:B-1234-:R-:W-:Y:S05]  /*e810*/  CALL.REL.NOINC `($__internal_3_$__cuda_sm70_shflsync_idx_p) ;  /* 0x0000140000007944 */ /* 0x01efea0003c00000 */
[----:B------:R-:W-:Y:S02]  /*e820*/  ISETP.GE.AND P6, PT, R206, c[0x0][0x1d4], PT ;  /* 0x00007500ce007a0c */ /* 0x000fe40003fc6270 */
[----:B------:R-:W-:Y:S02]  /*e830*/  IADD3 R12, P0, R171, R28, RZ ;  /* 0x0000001cab0c7210 */ /* 0x000fe40007f1e0ff */
[----:B------:R-:W-:Y:S02]  /*e840*/  ISETP.GE.AND P5, PT, R207, c[0x0][0x1d4], PT ;  /* 0x00007500cf007a0c */ /* 0x000fe40003fa6270 */
[C---:B------:R-:W-:Y:S01]  /*e850*/  IADD3 R6, P2, R171.reuse, R29, RZ ;  /* 0x0000001dab067210 */ /* 0x040fe20007f5e0ff */
[----:B------:R-:W-:Y:S01]  /*e860*/  IMAD.X R13, R4, 0x1, R21, P0 ;  /* 0x00000001040d7824 */ /* 0x000fe200000e0615 */
[----:B------:R-:W-:Y:S02]  /*e870*/  ISETP.GE.AND P0, PT, R208, c[0x0][0x1d4], PT ;  /* 0x00007500d0007a0c */ /* 0x000fe40003f06270 */
[----:B------:R-:W-:Y:S01]  /*e880*/  SEL R15, RZ, 0x10, P6 ;  /* 0x00000010ff0f7807 */ /* 0x000fe20003000000 */
[C---:B------:R-:W-:Y:S01]  /*e890*/  IMAD.X R7, R4.reuse, 0x1, R22, P2 ;  /* 0x0000000104077824 */ /* 0x040fe200010e0616 */
[----:B------:R-:W-:Y:S01]  /*e8a0*/  IADD3 R2, P2, R171, R30, RZ ;  /* 0x0000001eab027210 */ /* 0x000fe20007f5e0ff */
[----:B------:R-:W-:Y:S01]  /*e8b0*/  @!PT LDS RZ, [RZ] ;  /* 0x00000000fffff984 */ /* 0x000fe20000000800 */
[----:B------:R-:W-:Y:S01]  /*e8c0*/  @!PT LDS RZ, [RZ] ;  /* 0x00000000fffff984 */ /* 0x000fe20000000800 */
[----:B------:R-:W-:Y:S01]  /*e8d0*/  @!PT LDS RZ, [RZ] ;  /* 0x00000000fffff984 */ /* 0x000fe20000000800 */
[----:B------:R1:W-:Y:S01]  /*e8e0*/  LDGSTS.E.BYPASS.LTC128B.128 [R203+0x100], [R12.64], !P6 ;  /* 0x001000000ccb7fae */ /* 0x0003e2000f101d46 */
[----:B------:R-:W-:Y:S01]  /*e8f0*/  IMAD.MOV.U32 R171, RZ, RZ, 0x1 ;  /* 0x00000001ffab7424 */ /* 0x000fe200078e00ff */
[----:B------:R-:W-:Y:S02]  /*e900*/  SEL R14, RZ, 0x10, P5 ;  /* 0x00000010ff0e7807 */ /* 0x000fe40002800000 */
[----:B------:R2:W-:Y:S01]  /*e910*/  LDGSTS.E.BYPASS.LTC128B.128 [R203+0x2100], [R6.64], !P5 ;  /* 0x0210000006cb7fae */ /* 0x0005e2000e901d46 */
[----:B------:R-:W-:Y:S05]  /*e920*/  IMAD.X R3, R4, 0x1, R23, P2 ;  /* 0x0000000104037824 */ /* 0x000fea00010e0617 */
[----:B------:R3:W-:Y:S01]  /*e930*/  LDGSTS.E.BYPASS.LTC128B.128 [R203+0x4100], [R2.64], !P0 ;  /* 0x0410000002cb7fae */ /* 0x0007e2000c101d46 */
[----:B--2---:R-:W-:Y:S01]  /*e940*/  IMAD.MOV.U32 R7, RZ, RZ, R5 ;  /* 0x000000ffff077224 */ /* 0x004fe200078e0005 */
[----:B------:R-:W-:Y:S02]  /*e950*/  SEL R5, RZ, 0x10, P0 ;  /* 0x00000010ff057807 */ /* 0x000fe40000000000 */
[----:B---3--:R-:W-:Y:S01]  /*e960*/  MOV R2, 0xe990 ;  /* 0x0000e99000027802 */ /* 0x008fe20000000f00 */
[----:B------:R-:W-:Y:S02]  /*e970*/  IMAD.MOV.U32 R3, RZ, RZ, 0x181f ;  /* 0x0000181fff037424 */ /* 0x000fe400078e00ff */
[----:B-1----:R-:W-:Y:S05]  /*e980*/  CALL.REL.NOINC `($__internal_3_$__cuda_sm70_shflsync_idx_p) ;  /* 0x0000129000007944 */ /* 0x002fea0003c00000 */
[----:B------:R-:W-:Y:S01]  /*e990*/  MOV R3, 0x181f ;  /* 0x0000181f00037802 */ /* 0x000fe20000000f00 */
[----:B------:R-:W-:Y:S01]  /*e9a0*/  IMAD.MOV.U32 R4, RZ, RZ, R171 ;  /* 0x000000ffff047224 */ /* 0x000fe200078e00ab */
[----:B------:R-:W-:Y:S01]  /*e9b0*/  MOV R171, 0x1 ;  /* 0x0000000100ab7802 */ /* 0x000fe20000000f00 */
[----:B------:R-:W-:Y:S01]  /*e9c0*/  IMAD.MOV.U32 R7, RZ, RZ, R20 ;  /* 0x000000ffff077224 */ /* 0x000fe200078e0014 */
[----:B------:R-:W-:Y:S02]  /*e9d0*/  MOV R2, 0xe9f0 ;  /* 0x0000e9f000027802 */ /* 0x000fe40000000f00 */
[----:B------:R-:W-:Y:S05]  /*e9e0*/  CALL.REL.NOINC `($__internal_3_$__cuda_sm70_shflsync_idx_p) ;  /* 0x0000123000007944 */ /* 0x000fea0003c00000 */
[----:B------:R-:W-:Y:S01]  /*e9f0*/  MOV R0, R171 ;  /* 0x000000ab00007202 */ /* 0x000fe20000000f00 */
[----:B------:R-:W-:-:S05]  /*ea00*/  BRA `(.L_x_664) ;  /* 0xffff674000007947 */ /* 0x000fca000383ffff */
.L_x_608:
[----:B------:R-:W-:Y:S01]  /*ea10*/  MOV R171, RZ ;  /* 0x000000ff00ab7202 */ /* 0x000fe20000000f00 */
[----:B------:R-:W-:Y:S01]  /*ea20*/  IMAD.MOV.U32 R7, RZ, RZ, R5 ;  /* 0x000000ffff077224 */ /* 0x000fe200078e0005 */
[----:B------:R-:W-:Y:S01]  /*ea30*/  MOV R2, 0xea60 ;  /* 0x0000ea6000027802 */ /* 0x000fe20000000f00 */
[----:B------:R-:W-:Y:S02]  /*ea40*/  IMAD.MOV.U32 R3, RZ, RZ, 0x181f ;  /* 0x0000181fff037424 */ /* 0x000fe400078e00ff */
[----:B------:R-:W-:Y:S05]  /*ea50*/  CALL.REL.NOINC `($__internal_3_$__cuda_sm70_shflsync_idx_p) ;  /* 0x000011c000007944 */ /* 0x000fea0003c00000 */
[----:B------:R-:W-:Y:S01]  /*ea60*/  MOV R4, R171 ;  /* 0x000000ab00047202 */ /* 0x000fe20000000f00 */
[----:B------:R-:W-:-:S05]  /*ea70*/  BRA `(.L_x_665) ;  /* 0xffff781000007947 */ /* 0x000fca000383ffff */
.L_x_609:
[----:B------:R-:W-:Y:S01]  /*ea80*/  MOV R171, RZ ;  /* 0x000000ff00ab7202 */ /* 0x000fe20000000f00 */
[----:B------:R-:W-:Y:S01]  /*ea90*/  IMAD.MOV.U32 R7, RZ, RZ, R12 ;  /* 0x000000ffff077224 */ /* 0x000fe200078e000c */
[----:B------:R-:W-:Y:S01]  /*eaa0*/  MOV R2, 0xead0 ;  /* 0x0000ead000027802 */ /* 0x000fe20000000f00 */
[----:B------:R-:W-:Y:S02]  /*eab0*/  IMAD.MOV.U32 R3, RZ, RZ, 0x181f ;  /* 0x0000181fff037424 */ /* 0x000fe400078e00ff */
[----:B-12---:R-:W-:Y:S05]  /*eac0*/  CALL.REL.NOINC `($__internal_3_$__cuda_sm70_shflsync_idx_p) ;  /* 0x0000115000007944 */ /* 0x006fea0003c00000 */
        /* <DEDUP_REMOVED lines=31> */
.L_x_610:
[----:B------:R-:W-:Y:S01]  /*ecc0*/  MOV R171, RZ ;  /* 0x000000ff00ab7202 */ /* 0x000fe20000000f00 */
[----:B------:R-:W-:Y:S01]  /*ecd0*/  IMAD.MOV.U32 R7, RZ, RZ, R4 ;  /* 0x000000ffff077224 */ /* 0x000fe200078e0004 */
[----:B------:R-:W-:Y:S01]  /*ece0*/  MOV R2, 0xed10 ;  /* 0x0000ed1000027802 */ /* 0x000fe20000000f00 */
[----:B------:R-:W-:Y:S02]  /*ecf0*/  IMAD.MOV.U32 R3, RZ, RZ, 0x1c1f ;  /* 0x00001c1fff037424 */ /* 0x000fe400078e00ff */
[----:B------:R-:W-:Y:S05]  /*ed00*/  CALL.REL.NOINC `($__internal_3_$__cuda_sm70_shflsync_idx_p) ;  /* 0x00000f1000007944 */ /* 0x000fea0003c00000 */
[----:B------:R-:W-:Y:S01]  /*ed10*/  MOV R0, R171 ;  /* 0x000000ab00007202 */ /* 0x000fe20000000f00 */
[----:B------:R-:W-:-:S05]  /*ed20*/  BRA `(.L_x_667) ;  /* 0xffff78d000007947 */ /* 0x000fca000383ffff */
.L_x_611:
[----:B------:R-:W-:Y:S01]  /*ed30*/  MOV R171, 0x1 ;  /* 0x0000000100ab7802 */ /* 0x000fe20000000f00 */
[----:B------:R-:W-:Y:S01]  /*ed40*/  IMAD.MOV.U32 R7, RZ, RZ, R4 ;  /* 0x000000ffff077224 */ /* 0x000fe200078e0004 */
[----:B------:R-:W-:Y:S01]  /*ed50*/  MOV R2, 0xed80 ;  /* 0x0000ed8000027802 */ /* 0x000fe20000000f00 */
[----:B------:R-:W-:Y:S02]  /*ed60*/  IMAD.MOV.U32 R3, RZ, RZ, 0x1c1f ;  /* 0x00001c1fff037424 */ /* 0x000fe400078e00ff */
[----:B-1----:R-:W-:Y:S05]  /*ed70*/  CALL.REL.NOINC `($__internal_3_$__cuda_sm70_shflsync_idx_p) ;  /* 0x00000ea000007944 */ /* 0x002fea0003c00000 */
[----:B------:R-:W-:Y:S01]  /*ed80*/  FMNMX.FTZ R0, R6, R101, !PT ;  /* 0x0000006506007209 */ /* 0x000fe20007810000 */
[----:B------:R-:W-:Y:S03]  /*ed90*/  IMAD.IADD R171, R5, 0x1, R171 ;  /* 0x0000000105ab7824 */ /* 0x000fe600078e02ab */
[----:B------:R-:W-:Y:S02]  /*eda0*/  FMNMX.FTZ R0, R10, R0, !PT ;  /* 0x000000000a007209 */ /* 0x000fe40007810000 */
[C---:B------:R-:W-:Y:S02]  /*edb0*/  ISETP.GT.AND P2, PT, R171.reuse, RZ, PT ;  /* 0x000000ffab00720c */ /* 0x040fe40003f44270 */
[C---:B------:R-:W-:Y:S02]  /*edc0*/  ISETP.GT.AND P0, PT, R171.reuse, 0x1, PT ;  /* 0x00000001ab00780c */ /* 0x040fe40003f04270 */
[----:B------:R-:W-:Y:S02]  /*edd0*/  FSEL R5, R152, -INF , P2 ;  /* 0xff80000098057808 */ /* 0x000fe40001000000 */
[----:B------:R-:W-:Y:S02]  /*ede0*/  ISETP.GT.AND P2, PT, R171, 0x8, PT ;  /* 0x00000008ab00780c */ /* 0x000fe40003f44270 */
[----:B------:R-:W-:Y:S02]  /*edf0*/  FSEL R8, R151, -INF , P0 ;  /* 0xff80000097087808 */ /* 0x000fe40000000000 */
[----:B------:R-:W-:Y:S02]  /*ee00*/  FMNMX.FTZ R2, R5, R102, !PT ;  /* 0x0000006605027209 */ /* 0x000fe40007810000 */
[----:B------:R-:W-:Y:S02]  /*ee10*/  ISETP.GT.AND P0, PT, R171, 0x9, PT ;  /* 0x00000009ab00780c */ /* 0x000fe40003f04270 */
[----:B------:R-:W-:Y:S02]  /*ee20*/  FMNMX.FTZ R4, R9, R0, !PT ;  /* 0x0000000009047209 */ /* 0x000fe40007810000 */
        /* <DEDUP_REMOVED lines=8> */
[----:B------:R-:W-:Y:S01]  /*eeb0*/  FMNMX.FTZ R13, R11, R0, !PT ;  /* 0x000000000b0d7209 */ /* 0x000fe20007810000 */
[----:B------:R-:W-:Y:S01]  /*eec0*/  IMAD.MOV.U32 R0, RZ, RZ, 0x2 ;  /* 0x00000002ff007424 */ /* 0x000fe200078e00ff */
[----:B------:R-:W-:Y:S02]  /*eed0*/  FMNMX.FTZ R4, R140, R4, !PT ;  /* 0x000000048c047209 */ /* 0x000fe40007810000 */
[----:B------:R-:W-:Y:S02]  /*eee0*/  ISETP.GT.AND P2, PT, R171, 0x18, PT ;  /* 0x00000018ab00780c */ /* 0x000fe40003f44270 */
[----:B------:R-:W-:Y:S02]  /*eef0*/  FSEL R146, R146, -INF , P0 ;  /* 0xff80000092927808 */ /* 0x000fe40000000000 */
[----:B------:R-:W-:Y:S02]  /*ef00*/  FMNMX.FTZ R13, R143, R13, !PT ;  /* 0x0000000d8f0d7209 */ /* 0x000fe40007810000 */
[----:B------:R-:W-:Y:S02]  /*ef10*/  FMNMX.FTZ R4, R141, R4, !PT ;  /* 0x000000048d047209 */ /* 0x000fe40007810000 */
[C---:B------:R-:W-:Y:S02]  /*ef20*/  ISETP.GT.AND P0, PT, R171.reuse, 0x19, PT ;  /* 0x00000019ab00780c */ /* 0x040fe40003f04270 */
        /* <DEDUP_REMOVED lines=36> */
[----:B------:R-:W-:Y:S02]  /*f170*/  FMNMX.FTZ R13, R160, R13, !PT ;  /* 0x0000000da00d7209 */ /* 0x000fe40007810000 */
[----:B------:R-:W-:Y:S02]  /*f180*/  FMNMX.FTZ R4, R165, R4, !PT ;  /* 0x00000004a5047209 */ /* 0x000fe40007810000 */
[----:B------:R-:W-:Y:S02]  /*f190*/  FMNMX.FTZ R13, R161, R13, !PT ;  /* 0x0000000da10d7209 */ /* 0x000fe40007810000 */
[----:B------:R-:W-:Y:S02]  /*f1a0*/  MOV R2, 0xf1c0 ;  /* 0x0000f1c000027802 */ /* 0x000fe40000000f00 */
[----:B------:R-:W-:Y:S05]  /*f1b0*/  CALL.REL.NOINC `($__internal_2_$__cuda_sm70_shflsync_bfly_p) ;  /* 0x00000a0000007944 */ /* 0x000fea0003c00000 */
[----:B------:R-:W-:Y:S01]  /*f1c0*/  FMNMX.FTZ R4, R4, R0, !PT ;  /* 0x0000000004047209 */ /* 0x000fe20007810000 */
[----:B------:R-:W-:Y:S01]  /*f1d0*/  IMAD.MOV.U32 R0, RZ, RZ, 0x1 ;  /* 0x00000001ff007424 */ /* 0x000fe200078e00ff */
[----:B------:R-:W-:Y:S02]  /*f1e0*/  MOV R2, 0xf200 ;  /* 0x0000f20000027802 */ /* 0x000fe40000000f00 */
        /* <DEDUP_REMOVED lines=8> */
[----:B------:R-:W-:Y:S02]  /*f270*/  MOV R2, 0xf290 ;  /* 0x0000f29000027802 */ /* 0x000fe40000000f00 */
[----:B------:R-:W-:Y:S05]  /*f280*/  CALL.REL.NOINC `($__internal_2_$__cuda_sm70_shflsync_bfly_p) ;  /* 0x0000093000007944 */ /* 0x000fea0003c00000 */
[----:B------:R-:W-:-:S05]  /*f290*/  BRA `(.L_x_668) ;  /* 0xffff7a1000007947 */ /* 0x000fca000383ffff */
.L_x_614:
[----:B------:R-:W-:Y:S01]  /*f2a0*/  MOV R171, RZ ;  /* 0x000000ff00ab7202 */ /* 0x000fe20000000f00 */
[----:B------:R-:W-:Y:S01]  /*f2b0*/  IMAD.MOV.U32 R7, RZ, RZ, R4 ;  /* 0x000000ffff077224 */ /* 0x000fe200078e0004 */
[----:B------:R-:W-:Y:S01]  /*f2c0*/  MOV R2, 0xf2f0 ;  /* 0x0000f2f000027802 */ /* 0x000fe20000000f00 */
[----:B------:R-:W-:Y:S02]  /*f2d0*/  IMAD.MOV.U32 R3, RZ, RZ, 0x181f ;  /* 0x0000181fff037424 */ /* 0x000fe400078e00ff */
[----:B-1234-:R-:W-:Y:S05]  /*f2e0*/  CALL.REL.NOINC `($__internal_3_$__cuda_sm70_shflsync_idx_p) ;  /* 0x0000093000007944 */ /* 0x01efea0003c00000 */
[----:B------:R-:W-:Y:S01]  /*f2f0*/  MOV R2, R171 ;  /* 0x000000ab00027202 */ /* 0x000fe20000000f00 */
[----:B------:R-:W-:-:S05]  /*f300*/  BRA `(.L_x_669) ;  /* 0xffff941000007947 */ /* 0x000fca000383ffff */
.L_x_617:
[----:B------:R-:W-:Y:S01]  /*f310*/  MOV R171, RZ ;  /* 0x000000ff00ab7202 */ /* 0x000fe20000000f00 */
[----:B------:R-:W-:Y:S01]  /*f320*/  IMAD.MOV.U32 R7, RZ, RZ, R5 ;  /* 0x000000ffff077224 */ /* 0x000fe200078e0005 */
[----:B------:R-:W-:Y:S01]  /*f330*/  MOV R2, 0xf360 ;  /* 0x0000f36000027802 */ /* 0x000fe20000000f00 */
[----:B------:R-:W-:Y:S02]  /*f340*/  IMAD.MOV.U32 R3, RZ, RZ, 0x181f ;  /* 0x0000181fff037424 */ /* 0x000fe400078e00ff */
[----:B------:R-:W-:Y:S05]  /*f350*/  CALL.REL.NOINC `($__internal_3_$__cuda_sm70_shflsync_idx_p) ;  /* 0x000008c000007944 */ /* 0x000fea0003c00000 */
[----:B------:R-:W-:Y:S01]  /*f360*/  MOV R4, R171 ;  /* 0x000000ab00047202 */ /* 0x000fe20000000f00 */
[----:B------:R-:W-:-:S05]  /*f370*/  BRA `(.L_x_670) ;  /* 0xffffa5b000007947 */ /* 0x000fca000383ffff */
.L_x_618:
[----:B------:R-:W-:Y:S01]  /*f380*/  MOV R171, RZ ;  /* 0x000000ff00ab7202 */ /* 0x000fe20000000f00 */
[----:B------:R-:W-:Y:S01]  /*f390*/  IMAD.MOV.U32 R7, RZ, RZ, R10 ;  /* 0x000000ffff077224 */ /* 0x000fe200078e000a */
[----:B------:R-:W-:Y:S01]  /*f3a0*/  MOV R2, 0xf3d0 ;  /* 0x0000f3d000027802 */ /* 0x000fe20000000f00 */
[----:B------:R-:W-:Y:S02]  /*f3b0*/  IMAD.MOV.U32 R3, RZ, RZ, 0x181f ;  /* 0x0000181fff037424 */ /* 0x000fe400078e00ff */
[----:B-12---:R-:W-:Y:S05]  /*f3c0*/  CALL.REL.NOINC `($__internal_3_$__cuda_sm70_shflsync_idx_p) ;  /* 0x0000085000007944 */ /* 0x006fea0003c00000 */
[----:B------:R-:W-:Y:S02]  /*f3d0*/  IADD3 R2, -R201, 0x10, RZ ;  /* 0x00000010c9027810 */ /* 0x000fe40007ffe1ff */
[C---:B------:R-:W-:Y:S02]  /*f3e0*/  IADD3 R8, P2, R171.reuse, R14, RZ ;  /* 0x0000000eab087210 */ /* 0x040fe40007f5e0ff */
[----:B------:R-:W-:Y:S02]  /*f3f0*/  IADD3 R6, P0, R171, R15, RZ ;  /* 0x0000000fab067210 */ /* 0x000fe40007f1e0ff */
[----:B------:R-:W-:Y:S01]  /*f400*/  ISETP.NE.U32.AND P4, PT, R201, RZ, PT ;  /* 0x000000ffc900720c */ /* 0x000fe20003f85070 */
[----:B------:R-:W-:Y:S01]  /*f410*/  IMAD.X R9, R4, 0x1, R11, P2 ;  /* 0x0000000104097824 */ /* 0x000fe200010e060b */
[----:B------:R-:W-:Y:S01]  /*f420*/  LOP3.LUT R2, R2, 0xf, RZ, 0xc0, !PT ;  /* 0x0000000f02027812 */ /* 0x000fe200078ec0ff */
[----:B------:R-:W-:Y:S03]  /*f430*/  IMAD.X R7, R4, 0x1, R12, P0 ;  /* 0x0000000104077824 */ /* 0x000fe600000e060c */
[----:B------:R-:W-:Y:S01]  /*f440*/  IADD3 R2, P2, P0, R2, R171, R16 ;  /* 0x000000ab02027210 */ /* 0x000fe2000785e010 */
[----:B------:R-:W-:Y:S03]  /*f450*/  IMAD.MOV.U32 R171, RZ, RZ, 0x1 ;  /* 0x00000001ffab7424 */ /* 0x000fe600078e00ff */
[----:B------:R-:W-:Y:S05]  /*f460*/  IADD3.X R3, RZ, R4, R13, P2, P0 ;  /* 0x00000004ff037210 */ /* 0x000fea00017e040d */
[----:B------:R-:W-:Y:S01]  /*f470*/  @!PT LDS RZ, [RZ] ;  /* 0x00000000fffff984 */ /* 0x000fe20000000800 */
[----:B------:R-:W-:Y:S01]  /*f480*/  @!PT LDS RZ, [RZ] ;  /* 0x00000000fffff984 */ /* 0x000fe20000000800 */
[----:B------:R-:W-:Y:S01]  /*f490*/  @!PT LDS RZ, [RZ] ;  /* 0x00000000fffff984 */ /* 0x000fe20000000800 */
[----:B------:R1:W-:Y:S04]  /*f4a0*/  LDGSTS.E.BYPASS.LTC128B.128.ZFILL [R203+0x6100], [R2.64], P4 ;  /* 0x0610000002cb7fae */ /* 0x0003e8000a141d46 */
[----:B------:R2:W-:Y:S04]  /*f4b0*/  LDGSTS.E.BYPASS.LTC128B.128 [R203+0x8100], [R8.64], !P6 ;  /* 0x0810000008cb7fae */ /* 0x0005e8000f101d46 */
[----:B------:R3:W-:Y:S01]  /*f4c0*/  LDGSTS.E.BYPASS.LTC128B.128 [R203+0xa100], [R6.64], !P5 ;  /* 0x0a10000006cb7fae */ /* 0x0007e2000e901d46 */
[----:B-1----:R-:W-:Y:S01]  /*f4d0*/  IMAD.MOV.U32 R3, RZ, RZ, 0x181f ;  /* 0x0000181fff037424 */ /* 0x002fe200078e00ff */
[----:B------:R-:W-:Y:S01]  /*f4e0*/  MOV R2, 0xf510 ;  /* 0x0000f51000027802 */ /* 0x000fe20000000f00 */
[----:B---3--:R-:W-:Y:S02]  /*f4f0*/  IMAD.MOV.U32 R7, RZ, RZ, R5 ;  /* 0x000000ffff077224 */ /* 0x008fe400078e0005 */
[----:B--2---:R-:W-:Y:S05]  /*f500*/  CALL.REL.NOINC `($__internal_3_$__cuda_sm70_shflsync_idx_p) ;  /* 0x0000071000007944 */ /* 0x004fea0003c00000 */
        /* <DEDUP_REMOVED lines=8> */
.L_x_619:
[----:B------:R-:W-:Y:S02]  /*f590*/  MOV R0, 0x2 ;  /* 0x0000000200007802 */ /* 0x000fe40000000f00 */
[----:B------:R-:W-:Y:S02]  /*f5a0*/  MOV R2, 0xf5c0 ;  /* 0x0000f5c000027802 */ /* 0x000fe40000000f00 */
[----:B----4-:R-:W-:Y:S05]  /*f5b0*/  CALL.REL.NOINC `($__internal_2_$__cuda_sm70_shflsync_bfly_p) ;  /* 0x0000060000007944 */ /* 0x010fea0003c00000 */
        /* <DEDUP_REMOVED lines=14> */
.L_x_621:
[----:B------:R-:W-:Y:S01]  /*f6a0*/  IMAD.MOV.U32 R4, RZ, RZ, R214 ;  /* 0x000000ffff047224 */ /* 0x000fe200078e00d6 */
[----:B------:R-:W-:-:S02]  /*f6b0*/  MOV R0, 0x2 ;  /* 0x0000000200007802 */ /* 0x000fc40000000f00 */
[----:B------:R-:W-:Y:S02]  /*f6c0*/  MOV R2, 0xf6e0 ;  /* 0x0000f6e000027802 */ /* 0x000fe40000000f00 */
[----:B------:R-:W-:Y:S05]  /*f6d0*/  CALL.REL.NOINC `($__internal_2_$__cuda_sm70_shflsync_bfly_p) ;  /* 0x000004e000007944 */ /* 0x000fea0003c00000 */
[----:B------:R-:W-:Y:S01]  /*f6e0*/  MOV R5, R0 ;  /* 0x0000000000057202 */ /* 0x000fe20000000f00 */
[----:B------:R-:W-:Y:S05]  /*f6f0*/  BRA `(.L_x_673) ;  /* 0xffffbe2000007947 */ /* 0x000fea000383ffff */
.L_x_622:
[----:B------:R-:W-:Y:S01]  /*f700*/  IMAD.MOV.U32 R4, RZ, RZ, R5 ;  /* 0x000000ffff047224 */ /* 0x000fe200078e0005 */
[----:B------:R-:W-:Y:S02]  /*f710*/  MOV R0, 0x1 ;  /* 0x0000000100007802 */ /* 0x000fe40000000f00 */
[----:B------:R-:W-:Y:S02]  /*f720*/  MOV R2, 0xf740 ;  /* 0x0000f74000027802 */ /* 0x000fe40000000f00 */
[----:B-1----:R-:W-:Y:S05]  /*f730*/  CALL.REL.NOINC `($__internal_2_$__cuda_sm70_shflsync_bfly_p) ;  /* 0x0000048000007944 */ /* 0x002fea0003c00000 */
[----:B------:R-:W-:Y:S01]  /*f740*/  FADD.FTZ R5, R5, R0 ;  /* 0x0000000005057221 */ /* 0x000fe20000010000 */
[----:B------:R-:W-:Y:S02]  /*f750*/  MOV R4, R215 ;  /* 0x000000d700047202 */ /* 0x000fe40000000f00 */
[----:B------:R-:W-:Y:S02]  /*f760*/  MOV R0, 0x2 ;  /* 0x0000000200007802 */ /* 0x000fe40000000f00 */
[----:B------:R-:W-:Y:S02]  /*f770*/  MOV R2, 0xf790 ;  /* 0x0000f79000027802 */ /* 0x000fe40000000f00 */
[----:B------:R-:W-:Y:S05]  /*f780*/  CALL.REL.NOINC `($__internal_2_$__cuda_sm70_shflsync_bfly_p) ;  /* 0x0000043000007944 */ /* 0x000fea0003c00000 */
[----:B------:R-:W-:Y:S01]  /*f790*/  FADD.FTZ R4, R215, R0 ;  /* 0x00000000d7047221 */ /* 0x000fe20000010000 */
[----:B------:R-:W-:-:S02]  /*f7a0*/  MOV R0, 0x1 ;  /* 0x0000000100007802 */ /* 0x000fc40000000f00 */
[----:B------:R-:W-:Y:S02]  /*f7b0*/  MOV R2, 0xf7d0 ;  /* 0x0000f7d000027802 */ /* 0x000fe40000000f00 */
[----:B------:R-:W-:Y:S05]  /*f7c0*/  CALL.REL.NOINC `($__internal_2_$__cuda_sm70_shflsync_bfly_p) ;  /* 0x000003f000007944 */ /* 0x000fea0003c00000 */
[----:B------:R-:W-:Y:S01]  /*f7d0*/  MOV R3, R0 ;  /* 0x0000000000037202 */ /* 0x000fe20000000f00 */
[----:B------:R-:W-:Y:S05]  /*f7e0*/  BRA `(.L_x_674) ;  /* 0xffffbda000007947 */ /* 0x000fea000383ffff */
.L_x_637:
[----:B------:R-:W-:Y:S01]  /*f7f0*/  IMAD.MOV.U32 R7, RZ, RZ, R9 ;  /* 0x000000ffff077224 */ /* 0x000fe200078e0009 */
[----:B------:R-:W-:Y:S01]  /*f800*/  MOV R171, RZ ;  /* 0x000000ff00ab7202 */ /* 0x000fe20000000f00 */
[----:B------:R-:W-:Y:S01]  /*f810*/  IMAD.MOV.U32 R3, RZ, RZ, 0x181f ;  /* 0x0000181fff037424 */ /* 0x000fe200078e00ff */
[----:B------:R-:W-:Y:S02]  /*f820*/  MOV R2, 0xf840 ;  /* 0x0000f84000027802 */ /* 0x000fe40000000f00 */
[----:B-1----:R-:W-:Y:S05]  /*f830*/  CALL.REL.NOINC `($__internal_3_$__cuda_sm70_shflsync_idx_p) ;  /* 0x000003e000007944 */ /* 0x002fea0003c00000 */
[----:B------:R-:W-:Y:S01]  /*f840*/  MOV R8, R171 ;  /* 0x000000ab00087202 */ /* 0x000fe20000000f00 */
[----:B------:R-:W-:Y:S05]  /*f850*/  BRA `(.L_x_675) ;  /* 0xffffdbd000007947 */ /* 0x000fea000383ffff */
.L_x_638:
[----:B------:R-:W-:Y:S01]  /*f860*/  IMAD.MOV.U32 R7, RZ, RZ, R11 ;  /* 0x000000ffff077224 */ /* 0x000fe200078e000b */
[----:B------:R-:W-:Y:S01]  /*f870*/  MOV R171, RZ ;  /* 0x000000ff00ab7202 */ /* 0x000fe20000000f00 */
[----:B------:R-:W-:Y:S01]  /*f880*/  IMAD.MOV.U32 R3, RZ, RZ, 0x181f ;  /* 0x0000181fff037424 */ /* 0x000fe200078e00ff */
[----:B------:R-:W-:Y:S02]  /*f890*/  MOV R2, 0xf8b0 ;  /* 0x0000f8b000027802 */ /* 0x000fe40000000f00 */
[----:B-123--:R-:W-:Y:S05]  /*f8a0*/  CALL.REL.NOINC `($__internal_3_$__cuda_sm70_shflsync_idx_p) ;  /* 0x0000037000007944 */ /* 0x00efea0003c00000 */
[----:B------:R-:W-:Y:S01]  /*f8b0*/  MOV R0, R171 ;  /* 0x000000ab00007202 */ /* 0x000fe20000000f00 */
[----:B------:R-:W-:Y:S05]  /*f8c0*/  BRA `(.L_x_676) ;  /* 0xffffdb8000007947 */ /* 0x000fea000383ffff */
.L_x_641:
[----:B-1----:R-:W-:Y:S01]  /*f8d0*/  IMAD.MOV.U32 R7, RZ, RZ, R9 ;  /* 0x000000ffff077224 */ /* 0x002fe200078e0009 */
[----:B------:R-:W-:Y:S01]  /*f8e0*/  MOV R171, 0x1 ;  /* 0x0000000100ab7802 */ /* 0x000fe20000000f00 */
[----:B------:R-:W-:Y:S01]  /*f8f0*/  IMAD.MOV.U32 R3, RZ, RZ, 0x181f ;  /* 0x0000181fff037424 */ /* 0x000fe200078e00ff */
[----:B------:R-:W-:-:S02]  /*f900*/  MOV R2, 0xf920 ;  /* 0x0000f92000027802 */ /* 0x000fc40000000f00 */
[----:B--234-:R-:W-:Y:S05]  /*f910*/  CALL.REL.NOINC `($__internal_3_$__cuda_sm70_shflsync_idx_p) ;  /* 0x0000030000007944 */ /* 0x01cfea0003c00000 */
        /* <DEDUP_REMOVED lines=8> */
.L_x_644:
[----:B-1----:R-:W-:Y:S01]  /*f9a0*/  IMAD.MOV.U32 R7, RZ, RZ, R9 ;  /* 0x000000ffff077224 */ /* 0x002fe200078e0009 */
[----:B------:R-:W-:Y:S01]  /*f9b0*/  MOV R171, 0x2 ;  /* 0x0000000200ab7802 */ /* 0x000fe20000000f00 */
[----:B------:R-:W-:Y:S01]  /*f9c0*/  IMAD.MOV.U32 R3, RZ, RZ, 0x181f ;  /* 0x0000181fff037424 */ /* 0x000fe200078e00ff */
[----:B------:R-:W-:Y:S02]  /*f9d0*/  MOV R2, 0xf9f0 ;  /* 0x0000f9f000027802 */ /* 0x000fe40000000f00 */
[----:B--234-:R-:W-:Y:S05]  /*f9e0*/  CALL.REL.NOINC `($__internal_3_$__cuda_sm70_shflsync_idx_p) ;  /* 0x0000023000007944 */ /* 0x01cfea0003c00000 */
[----:B------:R-:W-:Y:S01]  /*f9f0*/  MOV R8, R171 ;  /* 0x000000ab00087202 */ /* 0x000fe20000000f00 */
[----:B------:R-:W-:Y:S05]  /*fa00*/  BRA `(.L_x_678) ;  /* 0xffffdd3000007947 */ /* 0x000fea000383ffff */
.L_x_645:
[----:B-1----:R-:W-:Y:S01]  /*fa10*/  IMAD.MOV.U32 R7, RZ, RZ, R11 ;  /* 0x000000ffff077224 */ /* 0x002fe200078e000b */
[----:B------:R-:W-:Y:S01]  /*fa20*/  MOV R171, 0x2 ;  /* 0x0000000200ab7802 */ /* 0x000fe20000000f00 */
[----:B------:R-:W-:Y:S01]  /*fa30*/  IMAD.MOV.U32 R3, RZ, RZ, 0x181f ;  /* 0x0000181fff037424 */ /* 0x000fe200078e00ff */
[----:B------:R-:W-:Y:S02]  /*fa40*/  MOV R2, 0xfa60 ;  /* 0x0000fa6000027802 */ /* 0x000fe40000000f00 */
[----:B--234-:R-:W-:Y:S05]  /*fa50*/  CALL.REL.NOINC `($__internal_3_$__cuda_sm70_shflsync_idx_p) ;  /* 0x000001c000007944 */ /* 0x01cfea0003c00000 */
[----:B------:R-:W-:Y:S01]  /*fa60*/  MOV R0, R171 ;  /* 0x000000ab00007202 */ /* 0x000fe20000000f00 */
[----:B------:R-:W-:Y:S05]  /*fa70*/  BRA `(.L_x_679) ;  /* 0xffffdce000007947 */ /* 0x000fea000383ffff */
.L_x_648:
[----:B--2---:R-:W-:Y:S01]  /*fa80*/  IMAD.MOV.U32 R7, RZ, RZ, R9 ;  /* 0x000000ffff077224 */ /* 0x004fe200078e0009 */
[----:B------:R-:W-:Y:S01]  /*fa90*/  MOV R171, 0x3 ;  /* 0x0000000300ab7802 */ /* 0x000fe20000000f00 */
[----:B------:R-:W-:Y:S01]  /*faa0*/  IMAD.MOV.U32 R3, RZ, RZ, 0x181f ;  /* 0x0000181fff037424 */ /* 0x000fe200078e00ff */
[----:B------:R-:W-:-:S02]  /*fab0*/  MOV R2, 0xfad0 ;  /* 0x0000fad000027802 */ /* 0x000fc40000000f00 */
[----:B-1-34-:R-:W-:Y:S05]  /*fac0*/  CALL.REL.NOINC `($__internal_3_$__cuda_sm70_shflsync_idx_p) ;  /* 0x0000015000007944 */ /* 0x01afea0003c00000 */
        /* <DEDUP_REMOVED lines=8> */
.L_x_650:
[----:B-1----:R-:W-:Y:S01]  /*fb50*/  IMAD.MOV.U32 R7, RZ, RZ, R65 ;  /* 0x000000ffff077224 */ /* 0x002fe200078e0041 */
[----:B------:R-:W-:Y:S01]  /*fb60*/  MOV R171, RZ ;  /* 0x000000ff00ab7202 */ /* 0x000fe20000000f00 */
[----:B------:R-:W-:Y:S01]  /*fb70*/  IMAD.MOV.U32 R3, RZ, RZ, 0x1f ;  /* 0x0000001fff037424 */ /* 0x000fe200078e00ff */
[----:B---3--:R-:W-:Y:S02]  /*fb80*/  MOV R2, 0xfba0 ;  /* 0x0000fba000027802 */ /* 0x008fe40000000f00 */
[----:B--2-4-:R-:W-:Y:S05]  /*fb90*/  CALL.REL.NOINC `($__internal_3_$__cuda_sm70_shflsync_idx_p) ;  /* 0x0000008000007944 */ /* 0x014fea0003c00000 */
[----:B------:R-:W-:Y:S01]  /*fba0*/  MOV R0, R171 ;  /* 0x000000ab00007202 */ /* 0x000fe20000000f00 */
[----:B------:R-:W-:Y:S05]  /*fbb0*/  BRA `(.L_x_681) ;  /* 0xffffdee000007947 */ /* 0x000fea000383ffff */
        .weak           $__internal_2_$__cuda_sm70_shflsync_bfly_p
        .type           $__internal_2_$__cuda_sm70_shflsync_bfly_p,@function
        .size           $__internal_2_$__cuda_sm70_shflsync_bfly_p,($__internal_3_$__cuda_sm70_shflsync_idx_p - $__internal_2_$__cuda_sm70_shflsync_bfly_p)
$__internal_2_$__cuda_sm70_shflsync_bfly_p:
[----:B------:R-:W-:Y:S02]  /*fbc0*/  MOV R15, 0xffffffff ;  /* 0xffffffff000f7802 */ /* 0x000fe40000000f00 */
[----:B------:R-:W-:Y:S02]  /*fbd0*/  MOV R3, 0x1f ;  /* 0x0000001f00037802 */ /* 0x000fe40000000f00 */
[----:B------:R-:W-:Y:S04]  /*fbe0*/  WARPSYNC R15 ;  /* 0x0000000f00007348 */ /* 0x000fe80003800000 */
[----:B------:R1:W2:Y:S02]  /*fbf0*/  SHFL.BFLY PT, R0, R4, R0, R3 ;  /* 0x0c00000004007389 */ /* 0x0002a400000e0003 */
[----:B-1----:R-:W-:-:S04]  /*fc00*/  MOV R3, 0x0 ;  /* 0x0000000000037802 */ /* 0x002fc80000000f00 */
[----:B--2---:R-:W-:Y:S05]  /*fc10*/  RET.REL.NODEC R2 `(_ZN7cutlass13device_kernelIN5flash19enable_sm80_to_sm89INS1_16FlashAttnFwdSm80INS1_25CollectiveMainloopFwdSm80ILi8ELi1ELb0EN4cute5tupleIJNS5_1CILi128EEENS7_ILi64EEENS7_ILi192EEEEEELi192ENS_10bfloat16_tEfNS_4arch4Sm80ELb1ELb0ELb1ELb0ELb1ELb0ELb1ELb0EEENS1_21CollectiveEpilogueFwdINS6_IJS8_SA_S9_EEENS6_IJNS7_ILi1EEESI_SI_EEESC_SE_Li256ELb0ELb1ELb0ELb0EEENS1_30DynamicPersistentTileSchedulerILi256ELi256ELb0ELb1ELb0EEEEEEEEEvNT_6ParamsE) ;  /* 0xffff03e002007950 */ /* 0x004fea0003c3ffff */
        .weak           $__internal_3_$__cuda_sm70_shflsync_idx_p
        .type           $__internal_3_$__cuda_sm70_shflsync_idx_p,@function
        .size           $__internal_3_$__cuda_sm70_shflsync_idx_p,(.L_x_1706 - $__internal_3_$__cuda_sm70_shflsync_idx_p)
$__internal_3_$__cuda_sm70_shflsync_idx_p:
[----:B------:R-:W-:-:S04]  /*fc20*/  MOV R172, 0xffffffff ;  /* 0xffffffff00ac7802 */ /* 0x000fc80000000f00 */
[----:B------:R-:W-:Y:S04]  /*fc30*/  WARPSYNC R172 ;  /* 0x000000ac00007348 */ /* 0x000fe80003800000 */
[----:B------:R1:W2:Y:S02]  /*fc40*/  SHFL.IDX PT, R171, R7, R171, R3 ;  /* 0x000000ab07ab7389 */ /* 0x0002a400000e0003 */
[----:B-1----:R-:W-:-:S04]  /*fc50*/  MOV R3, 0x0 ;  /* 0x0000000000037802 */ /* 0x002fc80000000f00 */
[----:B--2---:R-:W-:Y:S05]  /*fc60*/  RET.REL.NODEC R2 `(_ZN7cutlass13device_kernelIN5flash19enable_sm80_to_sm89INS1_16FlashAttnFwdSm80INS1_25CollectiveMainloopFwdSm80ILi8ELi1ELb0EN4cute5tupleIJNS5_1CILi128EEENS7_ILi64EEENS7_ILi192EEEEEELi192ENS_10bfloat16_tEfNS_4arch4Sm80ELb1ELb0ELb1ELb0ELb1ELb0ELb1ELb0EEENS1_21CollectiveEpilogueFwdINS6_IJS8_SA_S9_EEENS6_IJNS7_ILi1EEESI_SI_EEESC_SE_Li256ELb0ELb1ELb0ELb0EEENS1_30DynamicPersistentTileSchedulerILi256ELi256ELb0ELb1ELb0EEEEEEEEEvNT_6ParamsE) ;  /* 0xffff039002007950 */ /* 0x004fea0003c3ffff */
.L_x_682:
        /* <DEDUP_REMOVED lines=9> */
.L_x_1706:


//--------------------- .text._ZN7cutlass13device_kernelIN5flash19enable_sm80_to_sm89INS1_16FlashAttnFwdSm80INS1_25CollectiveMainloopFwdSm80ILi8ELi1ELb0EN4cute5tupleIJNS5_1CILi128EEENS7_ILi64EEENS7_ILi192EEEEEELi192ENS_10bfloat16_tEfNS_4arch4Sm80ELb1ELb0ELb1ELb1ELb1ELb0ELb1ELb0EEENS1_21CollectiveEpilogueFwdINS6_IJS8_SA_S9_EEENS6_IJNS7_ILi1EEESI_SI_EEESC_SE_Li256ELb1ELb1ELb0ELb0EEENS1_19SingleTileSchedulerILb1ELb0ELb1ELi128EEEEEEEEEvNT_6ParamsE --------------------------
	.section	.text._ZN7cutlass13device_kernelIN5flash19enable_sm80_to_sm89INS1_16FlashAttnFwdSm80INS1_25CollectiveMainloopFwdSm80ILi8ELi1ELb0EN4cute5tupleIJNS5_1CILi128EEENS7_ILi64EEENS7_ILi192EEEEEELi192ENS_10bfloat16_tEfNS_4arch4Sm80ELb1ELb0ELb1ELb1ELb1ELb0ELb1ELb0EEENS1_21CollectiveEpilogueFwdINS6_IJS8_SA_S9_EEENS6_IJNS7_ILi1EEESI_SI_EEESC_SE_Li256ELb1ELb1ELb0ELb0EEENS1_19SingleTileSchedulerILb1ELb0ELb1ELi128EEEEEEEEEvNT_6ParamsE,"ax",@progbits
	.sectioninfo	@"SHI_REGISTERS=255"
	.align	128
.text._ZN7cutlass13device_kernelIN5flash19enable_sm80_to_sm89INS1_16FlashAttnFwdSm80INS1_25CollectiveMainloopFwdSm80ILi8ELi1ELb0EN4cute5tupleIJNS5_1CILi128EEENS7_ILi64EEENS7_ILi192EEEEEELi192ENS_10bfloat16_tEfNS_4arch4Sm80ELb1ELb0ELb1ELb1ELb1ELb0ELb1ELb0EEENS1_21CollectiveEpilogueFwdINS6_IJS8_SA_S9_EEENS6_IJNS7_ILi1EEESI_SI_EEESC_SE_Li256ELb1ELb1ELb0ELb0EEENS1_19SingleTileSchedulerILb1ELb0ELb1ELi128EEEEEEEEEvNT_6ParamsE:
        .type           _ZN7cutlass13device_kernelIN5flash19enable_sm80_to_sm89INS1_16FlashAttnFwdSm80INS1_25CollectiveMainloopFwdSm80ILi8ELi1ELb0EN4cute5tupleIJNS5_1CILi128EEENS7_ILi64EEENS7_ILi192EEEEEELi192ENS_10bfloat16_tEfNS_4arch4Sm80ELb1ELb0ELb1ELb1ELb1ELb0ELb1ELb0EEENS1_21CollectiveEpilogueFwdINS6_IJS8_SA_S9_EEENS6_IJNS7_ILi1EEESI_SI_EEESC_SE_Li256ELb1ELb1ELb0ELb0EEENS1_19SingleTileSchedulerILb1ELb0ELb1ELi128EEEEEEEEEvNT_6ParamsE,@function
        .size           _ZN7cutlass13device_kernelIN5flash19enable_sm80_to_sm89INS1_16FlashAttnFwdSm80INS1_25CollectiveMainloopFwdSm80ILi8ELi1ELb0EN4cute5tupleIJNS5_1CILi128EEENS7_ILi64EEENS7_ILi192EEEEEELi192ENS_10bfloat16_tEfNS_4arch4Sm80ELb1ELb0ELb1ELb1ELb1ELb0ELb1ELb0EEENS1_21CollectiveEpilogueFwdINS6_IJS8_SA_S9_EEENS6_IJNS7_ILi1EEESI_SI_EEESC_SE_Li256ELb1ELb1ELb0ELb0EEENS1_19SingleTileSchedulerILb1ELb0ELb1ELi128EEEEEEEEEvNT_6ParamsE,(.L_x_1709 - _ZN7cutlass13device_kernelIN5flash19enable_sm80_to_sm89INS1_16FlashAttnFwdSm80INS1_25CollectiveMainloopFwdSm80ILi8ELi1ELb0EN4cute5tupleIJNS5_1CILi128EEENS7_ILi64EEENS7_ILi192EEEEEELi192ENS_10bfloat16_tEfNS_4arch4Sm80ELb1ELb0ELb1ELb1ELb1ELb0ELb1ELb0EEENS1_21CollectiveEpilogueFwdINS6_IJS8_SA_S9_EEENS6_IJNS7_ILi1EEESI_SI_EEESC_SE_Li256ELb1ELb1ELb0ELb0EEENS1_19SingleTileSchedulerILb1ELb0ELb1ELi128EEEEEEEEEvNT_6ParamsE)
        .other          _ZN7cutlass13device_kernelIN5flash19enable_sm80_to_sm89INS1_16FlashAttnFwdSm80INS1_25CollectiveMainloopFwdSm80ILi8ELi1ELb0EN4cute5tupleIJNS5_1CILi128EEENS7_ILi64EEENS7_ILi192EEEEEELi192ENS_10bfloat16_tEfNS_4arch4Sm80ELb1ELb0ELb1ELb1ELb1ELb0ELb1ELb0EEENS1_21CollectiveEpilogueFwdINS6_IJS8_SA_S9_EEENS6_IJNS7_ILi1EEESI_SI_EEESC_SE_Li256ELb1ELb1ELb0ELb0EEENS1_19SingleTileSchedulerILb1ELb0ELb1ELi128EEEEEEEEEvNT_6ParamsE,@"STO_CUDA_ENTRY STV_DEFAULT"
_ZN7cutlass13device_kernelIN5flash19enable_sm80_to_sm89INS1_16FlashAttnFwdSm80INS1_25CollectiveMainloopFwdSm80ILi8ELi1ELb0EN4cute5tupleIJNS5_1CILi128EEENS7_ILi64EEENS7_ILi192EEEEEELi192ENS_10bfloat16_tEfNS_4arch4Sm80ELb1ELb0ELb1ELb1ELb1ELb0ELb1ELb0EEENS1_21CollectiveEpilogueFwdINS6_IJS8_SA_S9_EEENS6_IJNS7_ILi1EEESI_SI_EEESC_SE_Li256ELb1ELb1ELb0ELb0EEENS1_19SingleTileSchedulerILb1ELb0ELb1ELi128EEEEEEEEEvNT_6ParamsE:
        /* <DEDUP_REMOVED lines=20> */
.L_x_684:
        /* <DEDUP_REMOVED lines=13> */
.L_x_686:
[----:B------:R-:W-:Y:S02]  /*0210*/  ULDC UR5, c[0x0][0x54c] ;  /* 0x0001530000057ab9 */ /* 0x000fe40000000800 */
.L_x_685:
[----:B------:R-:W-:Y:S02]  /*0220*/  ULDC UR4, c[0x0][0x548] ;  /* 0x0001520000047ab9 */ /* 0x000fe40000000800 */
[----:B------:R-:W-:-:S02]  /*0230*/  USHF.L.U32 UR10, UR10, 0x7, URZ ;  /* 0x000000070a0a7899 */ /* 0x000fc4000800063f */
[----:B------:R-:W-:-:S04]  /*0240*/  UIMAD UR4, UR5, UR4, URZ ;  /* 0x00000004050472a4 */ /* 0x000fc8000f8e023f */
[----:B------:R-:W-:-:S04]  /*0250*/  UISETP.GE.AND UP0, UPT, UR10, UR4, UPT ;  /* 0x000000040a00728c */ /* 0x000fc8000bf06270 */
[----:B------:R-:W-:Y:S01]  /*0260*/  USEL UR13, UR13, 0xffffffff, !UP0 ;  /* 0xffffffff0d0d7887 */ /* 0x000fe2000c000000 */
[----:B------:R-:W-:Y:S05]  /*0270*/  BRA `(.L_x_687) ;  /* 0x000001b000007947 */ /* 0x000fea0003800000 */
.L_x_683:
        /* <DEDUP_REMOVED lines=8> */
.L_x_688:
        /* <DEDUP_REMOVED lines=13> */
.L_x_690:
[----:B------:R-:W-:Y:S02]  /*03d0*/  ULDC UR5, c[0x0][0x54c] ;  /* 0x0001530000057ab9 */ /* 0x000fe40000000800 */
.L_x_689:
[----:B------:R-:W-:Y:S02]  /*03e0*/  ULDC UR4, c[0x0][0x548] ;  /* 0x0001520000047ab9 */ /* 0x000fe40000000800 */
[----:B------:R-:W-:-:S02]  /*03f0*/  USHF.L.U32 UR10, UR10, 0x7, URZ ;  /* 0x000000070a0a7899 */ /* 0x000fc4000800063f */
[----:B------:R-:W-:-:S04]  /*0400*/  UIMAD UR4, UR5, UR4, URZ ;  /* 0x00000004050472a4 */ /* 0x000fc8000f8e023f */
[----:B------:R-:W-:-:S04]  /*0410*/  UISETP.GE.AND UP0, UPT, UR10, UR4, UPT ;  /* 0x000000040a00728c */ /* 0x000fc8000bf06270 */
[----:B------:R-:W-:-:S06]  /*0420*/  USEL UR13, UR13, 0xffffffff, !UP0 ;  /* 0xffffffff0d0d7887 */ /* 0x000fcc000c000000 */
.L_x_687:
        /* <DEDUP_REMOVED lines=47> */
.L_x_691:
        /* <DEDUP_REMOVED lines=10> */
.L_x_692:
        /* <DEDUP_REMOVED lines=12> */
.L_x_693:
[----:B------:R-:W-:Y:S01]  /*0880*/  ULDC UR4, c[0x0][0x2c4] ;  /* 0x0000b10000047ab9 */ /* 0x000fe20000000800 */
[----:B------:R-:W-:Y:S01]  /*0890*/  PLOP3.LUT P2, PT, PT, PT, PT, 0x80, 0x0 ;  /* 0x000000000000781c */ /* 0x000fe20003f4f070 */
[----:B------:R-:W-:Y:S01]  /*08a0*/  UISETP.NE.AND UP1, UPT, UR4, 0x1, UPT ;  /* 0x000000010400788c */ /* 0x000fe2000bf25270 */
[----:B------:R-:W-:Y:S01]  /*08b0*/  IMAD.MOV.U32 R3, RZ, RZ, RZ ;  /* 0x000000ffff037224 */ /* 0x000fe200078e00ff */
[----:B--2---:R-:W-:Y:S01]  /*08c0*/  UIADD3 UR7, -UR11, UR7, URZ ;  /* 0x000000070b077290 */ /* 0x004fe2000fffe13f */
[----:B------:R-:W-:Y:S01]  /*08d0*/  IMAD.MOV.U32 R98, RZ, RZ, RZ ;  /* 0x000000ffff627224 */ /* 0x000fe200078e00ff */
[----:B------:R-:W-:Y:S01]  /*08e0*/  ULDC.64 UR4, c[0x0][0x2c8] ;  /* 0x0000b20000047ab9 */ /* 0x000fe20000000a00 */
[----:B------:R-:W-:Y:S01]  /*08f0*/  CS2R R96, SRZ ;  /* 0x0000000000607805 */ /* 0x000fe2000001ff00 */
[----:B---3--:R-:W-:Y:S01]  /*0900*/  UIADD3 UR6, UR7, 0x40, -UR12 ;  /* 0x0000004007067890 */ /* 0x008fe2000fffe80c */
[----:B------:R-:W-:Y:S01]  /*0910*/  CS2R R94, SRZ ;  /* 0x00000000005e7805 */ /* 0x000fe2000001ff00 */
[----:B------:R-:W-:Y:S01]  /*0920*/  CS2R R92, SRZ ;  /* 0x00000000005c7805 */ /* 0x000fe2000001ff00 */
[----:B------:R-:W-:Y:S01]  /*0930*/  CS2R R90, SRZ ;  /* 0x00000000005a7805 */ /* 0x000fe2000001ff00 */
[----:B------:R-:W-:Y:S01]  /*0940*/  CS2R R88, SRZ ;  /* 0x0000000000587805 */ /* 0x000fe2000001ff00 */
[----:B------:R-:W-:Y:S01]  /*0950*/  @UP1 UIADD3 UR18, UR10, 0x7f, URZ ;  /* 0x0000007f0a121890 */ /* 0x000fe2000fffe03f */
[----:B------:R-:W-:Y:S01]  /*0960*/  CS2R R86, SRZ ;  /* 0x0000000000567805 */ /* 0x000fe2000001ff00 */
[----:B------:R-:W-:Y:S01]  /*0970*/  MOV R85, RZ ;  /* 0x000000ff00557202 */ /* 0x000fe20000000f00 */
[----:B------:R-:W-:Y:S01]  /*0980*/  CS2R R6, SRZ ;  /* 0x0000000000067805 */ /* 0x000fe2000001ff00 */
[----:B------:R-:W-:Y:S01]  /*0990*/  UIMAD.WIDE.U32 UR18, UR18, UR4, URZ ;  /* 0x00000004121272a5 */ /* 0x000fe2000f8e003f */
[----:B------:R-:W-:Y:S01]  /*09a0*/  CS2R R82, SRZ ;  /* 0x0000000000527805 */ /* 0x000fe2000001ff00 */
[----:B------:R-:W-:Y:S01]  /*09b0*/  UIADD3 UR4, UR10, 0x7f, URZ ;  /* 0x0000007f0a047890 */ /* 0x000fe2000fffe03f */
[----:B------:R-:W-:Y:S01]  /*09c0*/  CS2R R80, SRZ ;  /* 0x0000000000507805 */ /* 0x000fe2000001ff00 */
[----:B------:R-:W-:Y:S01]  /*09d0*/  @UP1 USHF.R.U32.HI UR4, URZ, UR5, UR19 ;  /* 0x000000053f041299 */ /* 0x000fe20008011613 */
[----:B------:R-:W-:Y:S01]  /*09e0*/  CS2R R78, SRZ ;  /* 0x00000000004e7805 */ /* 0x000fe2000001ff00 */
[----:B------:R-:W-:Y:S01]  /*09f0*/  UIADD3 UR5, UR7, 0x3f, URZ ;  /* 0x0000003f07057890 */ /* 0x000fe2000fffe03f */
[----:B------:R-:W-:Y:S01]  /*0a00*/  CS2R R76, SRZ ;  /* 0x00000000004c7805 */ /* 0x000fe2000001ff00 */
[----:B------:R-:W-:Y:S01]  /*0a10*/  UIADD3 UR6, UR6, UR4, URZ ;  /* 0x0000000406067290 */ /* 0x000fe2000fffe03f */
[----:B------:R-:W-:Y:S01]  /*0a20*/  CS2R R74, SRZ ;  /* 0x00000000004a7805 */ /* 0x000fe2000001ff00 */
[----:B------:R-:W-:Y:S01]  /*0a30*/  USHF.R.S32.HI UR18, URZ, 0x1f, UR5 ;  /* 0x0000001f3f127899 */ /* 0x000fe20008011405 */
[----:B------:R-:W-:Y:S01]  /*0a40*/  CS2R R72, SRZ ;  /* 0x0000000000487805 */ /* 0x000fe2000001ff00 */
[----:B------:R-:W-:Y:S01]  /*0a50*/  USHF.R.S32.HI UR4, URZ, 0x1f, UR6 ;  /* 0x0000001f3f047899 */ /* 0x000fe20008011406 */
[----:B------:R-:W-:Y:S01]  /*0a60*/  CS2R R70, SRZ ;  /* 0x0000000000467805 */ /* 0x000fe2000001ff00 */
[----:B------:R-:W-:Y:S01]  /*0a70*/  ULEA.HI UR18, UR18, UR5, URZ, 0x6 ;  /* 0x0000000512127291 */ /* 0x000fe2000f8f303f */
[----:B------:R-:W-:Y:S01]  /*0a80*/  CS2R R68, SRZ ;  /* 0x0000000000447805 */ /* 0x000fe2000001ff00 */
[----:B------:R-:W-:Y:S01]  /*0a90*/  ULEA.HI UR4, UR4, UR6, URZ, 0x6 ;  /* 0x0000000604047291 */ /* 0x000fe2000f8f303f */
[----:B------:R-:W-:Y:S01]  /*0aa0*/  CS2R R66, SRZ ;  /* 0x0000000000427805 */ /* 0x000fe2000001ff00 */
[----:B------:R-:W-:Y:S01]  /*0ab0*/  USHF.R.S32.HI UR18, URZ, 0x6, UR18 ;  /* 0x000000063f127899 */ /* 0x000fe20008011412 */
[----:B------:R-:W-:Y:S01]  /*0ac0*/  CS2R R64, SRZ ;  /* 0x0000000000407805 */ /* 0x000fe2000001ff00 */
[----:B------:R-:W-:Y:S01]  /*0ad0*/  USHF.R.S32.HI UR4, URZ, 0x6, UR4 ;  /* 0x000000063f047899 */ /* 0x000fe20008011404 */
[----:B------:R-:W-:Y:S01]  /*0ae0*/  CS2R R62, SRZ ;  /* 0x00000000003e7805 */ /* 0x000fe2000001ff00 */
[----:B------:R-:W-:Y:S01]  /*0af0*/  CS2R R60, SRZ ;  /* 0x00000000003c7805 */ /* 0x000fe2000001ff00 */
[----:B------:R-:W-:Y:S01]  /*0b00*/  CS2R R58, SRZ ;  /* 0x00000000003a7805 */ /* 0x000fe2000001ff00 */
[----:B------:R-:W-:Y:S01]  /*0b10*/  UISETP.LT.AND UP0, UPT, UR18, UR4, UPT ;  /* 0x000000041200728c */ /* 0x000fe2000bf01270 */
[----:B------:R-:W-:Y:S01]  /*0b20*/  CS2R R56, SRZ ;  /* 0x0000000000387805 */ /* 0x000fe2000001ff00 */
[----:B------:R-:W-:Y:S01]  /*0b30*/  CS2R R54, SRZ ;  /* 0x0000000000367805 */ /* 0x000fe2000001ff00 */
[----:B------:R-:W-:Y:S01]  /*0b40*/  CS2R R52, SRZ ;  /* 0x0000000000347805 */ /* 0x000fe2000001ff00 */
[----:B------:R-:W-:Y:S01]  /*0b50*/  USEL UR6, UR18, UR4, UP0 ;  /* 0x0000000412067287 */ /* 0x000fe20008000000 */
[----:B------:R-:W-:Y:S01]  /*0b60*/  CS2R R50, SRZ ;  /* 0x0000000000327805 */ /* 0x000fe2000001ff00 */
[----:B------:R-:W-:Y:S01]  /*0b70*/  CS2R R48, SRZ ;  /* 0x0000000000307805 */ /* 0x000fe2000001ff00 */
[----:B------:R-:W-:Y:S01]  /*0b80*/  CS2R R46, SRZ ;  /* 0x00000000002e7805 */ /* 0x000fe2000001ff00 */
[----:B------:R-:W-:Y:S01]  /*0b90*/  UISETP.GE.AND UP0, UPT, UR6, 0x1, UPT ;  /* 0x000000010600788c */ /* 0x000fe2000bf06270 */
        /* <DEDUP_REMOVED lines=43> */
[----:B------:R-:W-:Y:S01]  /*0e50*/  BSSY B0, `(.L_x_695) ;  /* 0x0000058000007945 */ /* 0x000fe20003800000 */
[----:B------:R-:W-:Y:S01]  /*0e60*/  PLOP3.LUT P0, PT, PT, PT, UP1, 0x80, 0x0 ;  /* 0x000000000000781c */ /* 0x000fe20003f0f018 */
[----:B------:R-:W-:Y:S01]  /*0e70*/  IMAD.IADD R0, R84, 0x1, -R3 ;  /* 0x0000000154007824 */ /* 0x000fe200078e0a03 */
[----:B------:R-:W-:Y:S01]  /*0e80*/  ULDC.64 UR4, c[0x0][0x1b8] ;  /* 0x00006e0000047ab9 */ /* 0x000fe20000000a00 */
[----:B------:R-:W-:Y:S01]  /*0e90*/  IMAD.SHL.U32 R207, R15, 0x40, RZ ;  /* 0x000000400fcf7824 */ /* 0x000fe200078e00ff */
[----:B------:R-:W-:Y:S01]  /*0ea0*/  UIADD3 UR19, UR19, UR17, URZ ;  /* 0x0000001113137290 */ /* 0x000fe2000fffe03f */
[C---:B------:R-:W-:Y:S01]  /*0eb0*/  IMAD R210, R0.reuse, 0x20, R15 ;  /* 0x0000002000d27824 */ /* 0x040fe200078e020f */
[----:B------:R-:W-:Y:S01]  /*0ec0*/  USHF.R.S32.HI UR17, URZ, 0x1f, UR13 ;  /* 0x0000001f3f117899 */ /* 0x000fe2000801140d */
[----:B------:R-:W-:Y:S01]  /*0ed0*/  IMAD.SHL.U32 R182, R0, 0x8, RZ ;  /* 0x0000000800b67824 */ /* 0x000fe200078e00ff */
[----:B------:R-:W-:Y:S01]  /*0ee0*/  UIMAD UR16, UR8, UR4, URZ ;  /* 0x00000004081072a4 */ /* 0x000fe2000f8e023f */
[----:B------:R-:W-:Y:S01]  /*0ef0*/  LOP3.LUT R207, R207, 0x1c0, RZ, 0xc0, !PT ;  /* 0x000001c0cfcf7812 */ /* 0x000fe200078ec0ff */
[----:B------:R-:W-:Y:S01]  /*0f00*/  USEL UR17, UR17, URZ, !UP2 ;  /* 0x0000003f11117287 */ /* 0x000fe2000d000000 */
[----:B------:R-:W-:Y:S01]  /*0f10*/  IADD3 R2, R210, UR10, RZ ;  /* 0x0000000ad2027c10 */ /* 0x000fe2000fffe0ff */
[----:B------:R-:W-:Y:S01]  /*0f20*/  UIMAD UR16, UR9, UR5, UR16 ;  /* 0x00000005091072a4 */ /* 0x000fe2000f8e0210 */
[----:B------:R-:W-:Y:S01]  /*0f30*/  LEA.HI R12, R85, R84, RZ, 0x6 ;  /* 0x00000054550c7211 */ /* 0x000fe200078f30ff */
[----:B------:R-:W-:Y:S01]  /*0f40*/  UIMAD.WIDE.U32 UR20, UR9, UR4, UR18 ;  /* 0x00000004091472a5 */ /* 0x000fe2000f8e0012 */
[----:B------:R-:W-:Y:S01]  /*0f50*/  ISETP.GE.AND P4, PT, R182, c[0x0][0x198], PT ;  /* 0x00006600b6007a0c */ /* 0x000fe20003f86270 */
[----:B------:R-:W-:Y:S01]  /*0f60*/  @P1 IMAD.HI.U32 R3, R2, c[0x0][0x2c8], RZ ;  /* 0x0000b20002031a27 */ /* 0x000fe200078e00ff */
[----:B------:R-:W-:-:S02]  /*0f70*/  ULDC.64 UR4, c[0x0][0x1c0] ;  /* 0x0000700000047ab9 */ /* 0x000fc40000000a00 */
[----:B------:R-:W-:Y:S01]  /*0f80*/  USEL UR18, UR13, URZ, !UP2 ;  /* 0x0000003f0d127287 */ /* 0x000fe2000d000000 */
[----:B------:R-:W-:Y:S01]  /*0f90*/  IMAD.MOV.U32 R6, RZ, RZ, R2 ;  /* 0x000000ffff067224 */ /* 0x000fe200078e0002 */
[----:B------:R-:W-:Y:S01]  /*0fa0*/  UIMAD UR17, UR17, UR4, URZ ;  /* 0x00000004111172a4 */ /* 0x000fe2000f8e023f */
[----:B------:R-:W-:Y:S01]  /*0fb0*/  @P0 SHF.R.U32.HI R6, RZ, c[0x0][0x2cc], R3 ;  /* 0x0000b300ff060a19 */ /* 0x000fe20000011603 */
[----:B------:R-:W-:Y:S01]  /*0fc0*/  UIADD3 UR21, UR21, UR16, URZ ;  /* 0x0000001015157290 */ /* 0x000fe2000fffe03f */
[----:B------:R-:W-:Y:S01]  /*0fd0*/  IMAD.SHL.U32 R12, R12, 0x8, RZ ;  /* 0x000000080c0c7824 */ /* 0x000fe200078e00ff */
[----:B------:R-:W-:Y:S01]  /*0fe0*/  UIMAD UR5, UR18, UR5, UR17 ;  /* 0x00000005120572a4 */ /* 0x000fe2000f8e0211 */
[--C-:B-1----:R-:W-:Y:S01]  /*0ff0*/  SHF.R.S32.HI R5, RZ, 0x1f, R6.reuse ;  /* 0x0000001fff057819 */ /* 0x102fe20000011406 */
[----:B------:R-:W-:Y:S01]  /*1000*/  UIMAD.WIDE.U32 UR18, UR18, UR4, UR20 ;  /* 0x00000004121272a5 */ /* 0x000fe2000f8e0014 */
[----:B------:R-:W-:Y:S02]  /*1010*/  IMAD.MOV R3, RZ, RZ, -R6 ;  /* 0x000000ffff037224 */ /* 0x000fe400078e0a06 */
[----:B------:R-:W-:Y:S01]  /*1020*/  ULDC UR4, c[0x0][0x2c4] ;  /* 0x0000b10000047ab9 */ /* 0x000fe20000000800 */
[----:B------:R-:W-:Y:S01]  /*1030*/  IMAD R5, R5, c[0x0][0x1b0], RZ ;  /* 0x00006c0005057a24 */ /* 0x000fe200078e02ff */
[----:B------:R-:W-:Y:S01]  /*1040*/  UIADD3 UR5, UR19, UR5, URZ ;  /* 0x0000000513057290 */ /* 0x000fe2000fffe03f */
[----:B------:R-:W-:Y:S01]  /*1050*/  IMAD R3, R3, c[0x0][0x2c4], R2 ;  /* 0x0000b10003037a24 */ /* 0x000fe200078e0202 */
[----:B------:R-:W-:Y:S01]  /*1060*/  UIMAD UR4, UR12, UR4, URZ ;  /* 0x000000040c0472a4 */ /* 0x000fe2000f8e023f */
[----:B------:R-:W-:-:S02]  /*1070*/  IMAD.U32 R9, RZ, RZ, UR19 ;  /* 0x00000013ff097e24 */ /* 0x000fc4000f8e00ff */
[----:B------:R-:W-:Y:S01]  /*1080*/  IMAD.U32 R8, RZ, RZ, UR18 ;  /* 0x00000012ff087e24 */ /* 0x000fe2000f8e00ff */
[----:B------:R-:W-:Y:S01]  /*1090*/  SHF.R.S32.HI R2, RZ, 0x1f, R3 ;  /* 0x0000001fff027819 */ /* 0x000fe20000011403 */
[----:B------:R-:W-:Y:S02]  /*10a0*/  IMAD.U32 R9, RZ, RZ, UR5 ;  /* 0x00000005ff097e24 */ /* 0x000fe4000f8e00ff */
[C---:B------:R-:W-:Y:S02]  /*10b0*/  IMAD R5, R6.reuse, c[0x0][0x1b4], R5 ;  /* 0x00006d0006057a24 */ /* 0x040fe400078e0205 */
[----:B------:R-:W-:-:S04]  /*10c0*/  IMAD.WIDE.U32 R6, R6, c[0x0][0x1b0], R8 ;  /* 0x00006c0006067a25 */ /* 0x000fc800078e0008 */
[----:B------:R-:W-:Y:S02]  /*10d0*/  IMAD R2, R2, c[0x0][0x1a8], RZ ;  /* 0x00006a0002027a24 */ /* 0x000fe400078e02ff */
[----:B------:R-:W-:Y:S01]  /*10e0*/  IMAD.IADD R7, R7, 0x1, R5 ;  /* 0x0000000107077824 */ /* 0x000fe200078e0205 */
[----:B------:R-:W-:Y:S01]  /*10f0*/  LEA.HI R5, R85, R84, RZ, 0x4 ;  /* 0x0000005455057211 */ /* 0x000fe200078f20ff */
[C---:B------:R-:W-:Y:S02]  /*1100*/  IMAD R9, R3.reuse, c[0x0][0x1ac], R2 ;  /* 0x00006b0003097a24 */ /* 0x040fe400078e0202 */
[----:B------:R-:W-:Y:S01]  /*1110*/  IMAD.WIDE.U32 R2, R3, c[0x0][0x1a8], R6 ;  /* 0x00006a0003027a25 */ /* 0x000fe200078e0006 */
[----:B------:R-:W-:Y:S02]  /*1120*/  LOP3.LUT R7, R5, 0xfffffff0, RZ, 0xc0, !PT ;  /* 0xfffffff005077812 */ /* 0x000fe400078ec0ff */
[----:B------:R-:W-:Y:S01]  /*1130*/  IADD3 R6, R15, UR10, RZ ;  /* 0x0000000a0f067c10 */ /* 0x000fe2000fffe0ff */
[----:B------:R-:W-:Y:S01]  /*1140*/  IMAD.IADD R8, R3, 0x1, R9 ;  /* 0x0000000103087824 */ /* 0x000fe200078e0209 */
[----:B------:R-:W-:Y:S01]  /*1150*/  LEA R14, P0, R2, c[0x0][0x160], 0x1 ;  /* 0x00005800020e7a11 */ /* 0x000fe200078008ff */
[----:B------:R-:W-:Y:S01]  /*1160*/  IMAD.IADD R3, R84, 0x1, -R7 ;  /* 0x0000000154037824 */ /* 0x000fe200078e0a07 */
[----:B------:R-:W-:-:S02]  /*1170*/  ISETP.GE.AND P5, PT, R6, UR4, PT ;  /* 0x0000000406007c0c */ /* 0x000fc4000bfa6270 */
[----:B------:R-:W-:Y:S01]  /*1180*/  LEA.HI.X R8, R2, c[0x0][0x164], R8, 0x1, P0 ;  /* 0x0000590002087a11 */ /* 0x000fe200000f0c08 */
[----:B------:R1:W3:Y:S01]  /*1190*/  SHFL.IDX PT, R16, R14, RZ, 0x181f ;  /* 0x00181fff0e107589 */ /* 0x0002e200000e0000 */
[----:B------:R-:W-:Y:S02]  /*11a0*/  SHF.R.S32.HI R2, RZ, 0x1f, R3 ;  /* 0x0000001fff027819 */ /* 0x000fe40000011403 */
[----:B------:R-:W-:Y:S01]  /*11b0*/  IADD3 R9, R182, 0x80, RZ ;  /* 0x00000080b6097810 */ /* 0x000fe20007ffe0ff */
[----:B------:R1:W4:Y:S01]  /*11c0*/  SHFL.IDX PT, R17, R8, RZ, 0x181f ;  /* 0x00181fff08117589 */ /* 0x00032200000e0000 */
[----:B------:R-:W-:Y:S02]  /*11d0*/  LEA.HI R7, R2, R3, RZ, 0x3 ;  /* 0x0000000302077211 */ /* 0x000fe400078f18ff */
[----:B------:R-:W-:Y:S02]  /*11e0*/  SHF.R.U32.HI R2, RZ, 0x3, R207 ;  /* 0x00000003ff027819 */ /* 0x000fe400000116cf */
[----:B------:R-:W-:-:S02]  /*11f0*/  LOP3.LUT R10, R7, 0xfffffff8, RZ, 0xc0, !PT ;  /* 0xfffffff8070a7812 */ /* 0x000fc400078ec0ff */
[----:B------:R-:W-:Y:S02]  /*1200*/  LOP3.LUT R207, R207, 0x38, R182, 0xf8, !PT ;  /* 0x00000038cfcf7812 */ /* 0x000fe400078ef8b6 */
[----:B------:R-:W-:Y:S01]  /*1210*/  ISETP.GE.AND P0, PT, R9, c[0x0][0x198], PT ;  /* 0x0000660009007a0c */ /* 0x000fe20003f06270 */
[----:B------:R-:W-:Y:S01]  /*1220*/  IMAD.IADD R10, R3, 0x1, -R10 ;  /* 0x00000001030a7824 */ /* 0x000fe200078e0a0a */
[----:B------:R-:W-:Y:S01]  /*1230*/  LOP3.LUT R207, R207, R2, RZ, 0x3c, !PT ;  /* 0x00000002cfcf7212 */ /* 0x000fe200078e3cff */
[----:B------:R-:W-:Y:S02]  /*1240*/  IMAD.MOV.U32 R2, RZ, RZ, 0x10 ;  /* 0x00000010ff027424 */ /* 0x000fe400078e00ff */
[----:B------:R-:W-:Y:S01]  /*1250*/  IMAD.MOV.U32 R3, RZ, RZ, 0x20 ;  /* 0x00000020ff037424 */ /* 0x000fe200078e00ff */
[----:B------:R-:W-:Y:S01]  /*1260*/  LOP3.LUT R207, R207, 0xfffffe00, R12, 0xf8, !PT ;  /* 0xfffffe00cfcf7812 */ /* 0x000fe200078ef80c */
[----:B--2---:R2:W5:Y:S02]  /*1270*/  @P2 R2UR UR17, R4 ;  /* 0x00000000041123c2 */ /* 0x00456400000e0000 */
[----:B-----5:R-:W-:Y:S01]  /*1280*/  @!UP0 UMOV UR17, UR13 ;  /* 0x0000000d00118c82 */ /* 0x020fe20008000000 */
[----:B--2---:R-:W-:-:S04]  /*1290*/  IADD3 R4, R182, 0x40, RZ ;  /* 0x00000040b6047810 */ /* 0x004fc80007ffe0ff */
[----:B------:R-:W-:-:S04]  /*12a0*/  ISETP.GE.AND P3, PT, R4, c[0x0][0x198], PT ;  /* 0x0000660004007a0c */ /* 0x000fc80003f66270 */
[----:B------:R-:W-:-:S05]  /*12b0*/  R2P PR, R10, 0x6 ;  /* 0x000000060a007804 */ /* 0x000fca0000000000 */
[----:B------:R-:W-:Y:S02]  /*12c0*/  SEL R2, R2, 0xfffffff0, !P1 ;  /* 0xfffffff002027807 */ /* 0x000fe40004800000 */
        /* <DEDUP_REMOVED lines=8> */
[----:B------:R-:W-:-:S02]  /*1350*/  LOP3.LUT R12, R12, 0xfffffff8, RZ, 0xc0, !PT ;  /* 0xfffffff80c0c7812 */ /* 0x000fc400078ec0ff */
[----:B------:R-:W-:Y:S02]  /*1360*/  LOP3.LUT R11, R11, 0xfffffff8, RZ, 0xc0, !PT ;  /* 0xfffffff80b0b7812 */ /* 0x000fe400078ec0ff */
[----:B------:R-:W-:Y:S01]  /*1370*/  @!PT LDS RZ, [RZ] ;  /* 0x00000000fffff984 */ /* 0x000fe20000000800 */
[----:B------:R1:W-:Y:S01]  /*1380*/  LDGSTS.E.BYPASS.LTC128B.128 [R13+0xc100], [R18.64], !P4 ;  /* 0x0c100000120d7fae */ /* 0x0003e2000e101d4e */
[----:B------:R-:W-:-:S04]  /*1390*/  IMAD.WIDE R20, R12, 0x2, R16 ;  /* 0x000000020c147825 */ /* 0x000fc800078e0210 */
[----:B------:R-:W-:Y:S01]  /*13a0*/  IMAD.WIDE R16, R11, 0x2, R16 ;  /* 0x000000020b107825 */ /* 0x000fe200078e0210 */
[----:B------:R1:W-:Y:S04]  /*13b0*/  LDGSTS.E.BYPASS.LTC128B.128 [R13+0x10100], [R20.64], !P3 ;  /* 0x10100000140d7fae */ /* 0x0003e8000d901d4e */
[----:B------:R1:W-:Y:S02]  /*13c0*/  LDGSTS.E.BYPASS.LTC128B.128 [R13+0x14100], [R16.64], !P0 ;  /* 0x14100000100d7fae */ /* 0x0003e4000c101d4e */
.L_x_696:
[----:B-1-34-:R-:W-:Y:S05]  /*13d0*/  BSYNC B0 ;  /* 0x0000000000007941 */ /* 0x01afea0003800000 */
.L_x_695:
        /* <DEDUP_REMOVED lines=20> */
.L_x_698:
[----:B------:R-:W-:Y:S05]  /*1520*/  BSYNC B0 ;  /* 0x0000000000007941 */ /* 0x000fea0003800000 */
.L_x_697:
[----:B------:R-:W-:Y:S01]  /*1530*/  IADD3 R11, R6, 0x40, RZ ;  /* 0x00000040060b7810 */ /* 0x000fe20007ffe0ff */
[----:B--2---:R2:W4:Y:S01]  /*1540*/  SHFL.IDX PT, R17, R8, 0x2, 0x181f ;  /* 0x00581f0008117f89 */ /* 0x00452200000e0000 */
        /* <DEDUP_REMOVED lines=18> */
.L_x_700:
[----:B------:R-:W-:Y:S05]  /*1670*/  BSYNC B0 ;  /* 0x0000000000007941 */ /* 0x000fea0003800000 */
.L_x_699:
[----:B---3--:R-:W-:Y:S01]  /*1680*/  SHFL.IDX PT, R16, R14, 0x3, 0x181f ;  /* 0x00781f000e107f89 */ /* 0x008fe200000e0000 */
[----:B------:R-:W-:Y:S01]  /*1690*/  IMAD.MOV.U32 R12, RZ, RZ, c[0x0][0x2b8] ;  /* 0x0000ae00ff0c7624 */ /* 0x000fe200078e00ff */
[----:B------:R-:W-:Y:S01]  /*16a0*/  SHF.R.S32.HI R181, RZ, 0x1f, R4 ;  /* 0x0000001fffb57819 */ /* 0x000fe20000011404 */
[----:B------:R-:W-:Y:S01]  /*16b0*/  IMAD.U32 R11, RZ, RZ, UR6 ;  /* 0x00000006ff0b7e24 */ /* 0x000fe2000f8e00ff */
[----:B----4-:R-:W3:Y:S01]  /*16c0*/  SHFL.IDX PT, R17, R8, 0x3, 0x181f ;  /* 0x00781f0008117f89 */ /* 0x010ee200000e0000 */
[----:B------:R-:W-:Y:S01]  /*16d0*/  SHF.R.S32.HI R180, RZ, 0x1f, R9 ;  /* 0x0000001fffb47819 */ /* 0x000fe20000011409 */
[----:B------:R-:W-:Y:S01]  /*16e0*/  IMAD.SHL.U32 R207, R207, 0x2, RZ ;  /* 0x00000002cfcf7824 */ /* 0x000fe200078e00ff */
[----:B------:R-:W-:Y:S01]  /*16f0*/  ISETP.NE.AND P2, PT, R12, 0x1, PT ;  /* 0x000000010c00780c */ /* 0x000fe20003f45270 */
[----:B------:R-:W-:Y:S01]  /*1700*/  IMAD R11, R11, 0x40, R210 ;  /* 0x000000400b0b7824 */ /* 0x000fe200078e02d2 */
        /* <DEDUP_REMOVED lines=12> */
[----:B------:R-:W-:-:S02]  /*17d0*/  IADD3 R6, R11, -0x40, RZ ;  /* 0xffffffc00b067810 */ /* 0x000fc40007ffe0ff */
[----:B------:R-:W-:Y:S02]  /*17e0*/  ULDC.64 UR4, c[0x0][0x1e8] ;  /* 0x00007a0000047ab9 */ /* 0x000fe40000000a00 */
[C---:B------:R-:W-:Y:S01]  /*17f0*/  ISETP.GE.AND P6, PT, R6.reuse, UR7, PT ;  /* 0x0000000706007c0c */ /* 0x040fe2000bfc6270 */
[----:B------:R-:W-:Y:S01]  /*1800*/  UIADD3 UR16, UR19, UR16, URZ ;  /* 0x0000001013107290 */ /* 0x000fe2000fffe03f */
[----:B------:R-:W-:Y:S01]  /*1810*/  IADD3 R209, R6, UR11, RZ ;  /* 0x0000000b06d17c10 */ /* 0x000fe2000fffe0ff */
[----:B---3--:R-:W-:Y:S01]  /*1820*/  @!P5 IMAD.WIDE R20, R182, 0x2, R16 ;  /* 0x00000002b614d825 */ /* 0x008fe200078e0210 */
[----:B------:R-:W-:-:S03]  /*1830*/  ISETP.GT.OR P6, PT, R210, 0x3f, P6 ;  /* 0x0000003fd200780c */ /* 0x000fc600037c4670 */
        /* <DEDUP_REMOVED lines=11> */
[----:B-12---:R-:W-:Y:S02]  /*18f0*/  @!P6 LEA.HI.X.SX32 R8, R6, UR16, 0x1, P1 ;  /* 0x000000100608ec11 */ /* 0x006fe400088f0eff */
[----:B------:R-:W-:-:S04]  /*1900*/  @!P6 LEA R12, P1, R11, c[0x0][0x2a0], 0x2 ;  /* 0x0000a8000b0cea11 */ /* 0x000fc800078210ff */
[----:B------:R-:W-:Y:S01]  /*1910*/  @!P6 LEA.HI.X R13, R11, c[0x0][0x2a4], R8, 0x2, P1 ;  /* 0x0000a9000b0dea11 */ /* 0x000fe200008f1408 */
[----:B------:R-:W-:Y:S06]  /*1920*/  BAR.SYNC.DEFER_BLOCKING 0x0 ;  /* 0x0000000000007b1d */ /* 0x000fec0000010000 */
[----:B------:R1:W2:Y:S01]  /*1930*/  @!P6 LDG.E R208, [R12.64] ;  /* 0x0000000e0cd0e981 */ /* 0x0002a2000c1e1900 */
[----:B------:R-:W-:Y:S01]  /*1940*/  IMAD.MOV R6, RZ, RZ, -R6 ;  /* 0x000000ffff067224 */ /* 0x000fe200078e0a06 */
[----:B------:R-:W-:Y:S01]  /*1950*/  UIMAD UR17, UR8, UR4, URZ ;  /* 0x00000004081172a4 */ /* 0x000fe2000f8e023f */
[----:B-----5:R-:W-:Y:S01]  /*1960*/  IMAD.SHL.U32 R17, R0, 0x40, RZ ;  /* 0x0000004000117824 */ /* 0x020fe200078e00ff */
[----:B------:R-:W-:Y:S01]  /*1970*/  UIMAD.WIDE.U32 UR20, UR9, UR4, URZ ;  /* 0x00000004091472a5 */ /* 0x000fe2000f8e003f */
[----:B------:R-:W-:Y:S01]  /*1980*/  IMAD R209, R6, c[0x0][0x2b8], R209 ;  /* 0x0000ae0006d17a24 */ /* 0x000fe200078e02d1 */
[----:B------:R-:W-:Y:S01]  /*1990*/  UIMAD UR17, UR9, UR5, UR17 ;  /* 0x00000005091172a4 */ /* 0x000fe2000f8e0211 */
[----:B---3--:R-:W-:Y:S01]  /*19a0*/  SHF.R.S32.HI R20, RZ, 0x4, R5 ;  /* 0x00000004ff147819 */ /* 0x008fe20000011405 */
[----:B------:R-:W-:Y:S01]  /*19b0*/  IMAD.SHL.U32 R8, R15, 0x8, RZ ;  /* 0x000000080f087824 */ /* 0x000fe200078e00ff */
[----:B------:R-:W-:Y:S01]  /*19c0*/  LOP3.LUT R17, R17, 0x1c0, RZ, 0xc0, !PT ;  /* 0x000001c011117812 */ /* 0x000fe200078ec0ff */
[----:B------:R-:W-:Y:S01]  /*19d0*/  IMAD.WIDE.U32 R22, R209, c[0x0][0x1e0], RZ ;  /* 0x00007800d1167a25 */ /* 0x000fe200078e00ff */
[----:B------:R-:W-:Y:S01]  /*19e0*/  SHF.R.S32.HI R14, RZ, 0x1f, R209 ;  /* 0x0000001fff0e7819 */ /* 0x000fe200000114d1 */
[----:B------:R-:W-:Y:S01]  /*19f0*/  UIADD3 UR17, UR21, UR17, URZ ;  /* 0x0000001115117290 */ /* 0x000fe2000fffe03f */
[----:B------:R-:W-:Y:S01]  /*1a00*/  LEA.HI R5, R5, R20, RZ, 0x1 ;  /* 0x0000001405057211 */ /* 0x000fe200078f08ff */
[----:B------:R-:W-:Y:S01]  /*1a10*/  ULDC.64 UR4, c[0x0][0x210] ;  /* 0x0000840000047ab9 */ /* 0x000fe20000000a00 */
[----:B------:R-:W-:Y:S01]  /*1a20*/  LOP3.LUT R8, R17, 0x8, R8, 0xf8, !PT ;  /* 0x0000000811087812 */ /* 0x000fe200078ef808 */
[C---:B------:R-:W-:Y:S01]  /*1a30*/  IMAD R6, R14.reuse, c[0x0][0x1e0], RZ ;  /* 0x000078000e067a24 */ /* 0x040fe200078e02ff */
[----:B------:R-:W-:Y:S01]  /*1a40*/  LOP3.LUT R5, R5, 0xfffffffe, RZ, 0xc0, !PT ;  /* 0xfffffffe05057812 */ /* 0x000fe200078ec0ff */
[----:B------:R-:W-:Y:S01]  /*1a50*/  IMAD R14, R14, c[0x0][0x208], RZ ;  /* 0x000082000e0e7a24 */ /* 0x000fe200078e02ff */
[----:B------:R-:W-:Y:S01]  /*1a60*/  SHF.R.U32.HI R17, RZ, 0x3, R17 ;  /* 0x00000003ff117819 */ /* 0x000fe20000011611 */
[C---:B----4-:R-:W-:Y:S01]  /*1a70*/  IMAD R18, R209.reuse, c[0x0][0x1e4], R6 ;  /* 0x00007900d1127a24 */ /* 0x050fe200078e0206 */
[----:B------:R-:W-:Y:S01]  /*1a80*/  UIMAD UR8, UR8, UR4, URZ ;  /* 0x00000004080872a4 */ /* 0x000fe2000f8e023f */
[----:B------:R-:W-:Y:S01]  /*1a90*/  IMAD R11, R209, c[0x0][0x20c], R14 ;  /* 0x00008300d10b7a24 */ /* 0x000fe200078e020e */
[----:B------:R-:W-:Y:S01]  /*1aa0*/  LOP3.LUT R8, R8, R17, RZ, 0x3c, !PT ;  /* 0x0000001108087212 */ /* 0x000fe200078e3cff */
[----:B------:R-:W-:Y:S01]  /*1ab0*/  IMAD.IADD R19, R23, 0x1, R18 ;  /* 0x0000000117137824 */ /* 0x000fe200078e0212 */
[----:B------:R-:W-:Y:S01]  /*1ac0*/  ULEA UR22, UR6, 0xffffffc0, 0x6 ;  /* 0xffffffc006167891 */ /* 0x000fe2000f8e303f */
[----:B------:R-:W-:Y:S01]  /*1ad0*/  IMAD.MOV.U32 R18, RZ, RZ, R22 ;  /* 0x000000ffff127224 */ /* 0x000fe200078e0016 */
[----:B------:R-:W-:Y:S01]  /*1ae0*/  UIMAD.WIDE.U32 UR24, UR9, UR4, URZ ;  /* 0x00000004091872a5 */ /* 0x000fe2000f8e003f */
[----:B-1----:R-:W-:Y:S01]  /*1af0*/  IMAD.WIDE.U32 R12, R209, c[0x0][0x208], RZ ;  /* 0x00008200d10c7a25 */ /* 0x002fe200078e00ff */
[----:B------:R-:W-:Y:S01]  /*1b00*/  UIMAD UR8, UR9, UR5, UR8 ;  /* 0x00000005090872a4 */ /* 0x000fe2000f8e0208 */
[----:B------:R-:W-:Y:S01]  /*1b10*/  LOP3.LUT P3, RZ, R0, 0x2, RZ, 0xc0, !PT ;  /* 0x0000000200ff7812 */ /* 0x000fe2000786c0ff */
[----:B------:R-:W-:Y:S01]  /*1b20*/  UIADD3 UR22, UR7, -UR22, URZ ;  /* 0x8000001607167290 */ /* 0x000fe2000fffe03f */
[----:B------:R-:W-:Y:S01]  /*1b30*/  IMAD.IADD R13, R13, 0x1, R11 ;  /* 0x000000010d0d7824 */ /* 0x000fe200078e020b */
[----:B------:R-:W-:Y:S01]  /*1b40*/  UIADD3 UR8, UR25, UR8, URZ ;  /* 0x0000000819087290 */ /* 0x000fe2000fffe03f */
[----:B------:R-:W-:Y:S01]  /*1b50*/  IMAD.IADD R5, R20, 0x1, -R5 ;  /* 0x0000000114057824 */ /* 0x000fe200078e0a05 */
[----:B------:R-:W-:Y:S01]  /*1b60*/  ISETP.GE.AND P5, PT, R182, c[0x0][0x1d4], PT ;  /* 0x00007500b6007a0c */ /* 0x000fe20003fa6270 */
[----:B------:R-:W-:Y:S01]  /*1b70*/  IMAD.SHL.U32 R17, R10, 0x40, RZ ;  /* 0x000000400a117824 */ /* 0x000fe200078e00ff */
[----:B------:R-:W-:Y:S01]  /*1b80*/  ISETP.GE.AND P4, PT, R4, c[0x0][0x1d4], PT ;  /* 0x0000750004007a0c */ /* 0x000fe20003f86270 */
[----:B------:R-:W-:Y:S01]  /*1b90*/  IMAD R205, R5, 0x200, R8 ;  /* 0x0000020005cd7824 */ /* 0x000fe200078e0208 */
[----:B------:R-:W-:Y:S01]  /*1ba0*/  IADD3 R8, -R15, UR22, RZ ;  /* 0x000000160f087c10 */ /* 0x000fe2000fffe1ff */
[----:B------:R-:W-:Y:S01]  /*1bb0*/  IMAD.SHL.U32 R88, R5, 0x8, RZ ;  /* 0x0000000805587824 */ /* 0x000fe200078e00ff */
[----:B------:R-:W-:Y:S01]  /*1bc0*/  LOP3.LUT R17, R17, 0x1c0, RZ, 0xc0, !PT ;  /* 0x000001c011117812 */ /* 0x000fe200078ec0ff */
[----:B------:R-:W-:Y:S01]  /*1bd0*/  IMAD.SHL.U32 R205, R205, 0x2, RZ ;  /* 0x00000002cdcd7824 */ /* 0x000fe200078e00ff */
[----:B------:R-:W-:Y:S01]  /*1be0*/  ISETP.GE.AND P1, PT, R8, 0x1, PT ;  /* 0x000000010800780c */ /* 0x000fe20003f26270 */
[----:B------:R-:W-:Y:S01]  /*1bf0*/  IMAD.SHL.U32 R89, R7, 0x40, RZ ;  /* 0x0000004007597824 */ /* 0x000fe200078e00ff */
[----:B------:R-:W-:Y:S01]  /*1c00*/  LEA.HI R87, R85, R84, RZ, 0x5 ;  /* 0x0000005455577211 */ /* 0x000fe200078f28ff */
[----:B------:R-:W-:Y:S01]  /*1c10*/  UISETP.GE.AND UP0, UPT, UR6, 0x2, UPT ;  /* 0x000000020600788c */ /* 0x000fe2000bf06270 */
[----:B------:R-:W-:-:S02]  /*1c20*/  IADD3 R15, R205, 0x6100, RZ ;  /* 0x00006100cd0f7810 */ /* 0x000fc40007ffe0ff */
[----:B------:R-:W-:Y:S02]  /*1c30*/  IADD3 R204, R205, 0x6120, RZ ;  /* 0x00006120cdcc7810 */ /* 0x000fe40007ffe0ff */
[----:B------:R-:W-:Y:S02]  /*1c40*/  @P3 IADD3 R204, R15, -0x20, RZ ;  /* 0xffffffe00fcc3810 */ /* 0x000fe40007ffe0ff */
[----:B------:R-:W-:Y:S02]  /*1c50*/  ISETP.GE.AND P3, PT, R9, c[0x0][0x1d4], PT ;  /* 0x0000750009007a0c */ /* 0x000fe40003f66270 */
[----:B------:R-:W-:Y:S02]  /*1c60*/  LOP3.LUT R88, R17, 0x8, R88, 0xf8, !PT ;  /* 0x0000000811587812 */ /* 0x000fe400078ef858 */
[----:B------:R-:W-:Y:S02]  /*1c70*/  SHF.R.U32.HI R17, RZ, 0x3, R17 ;  /* 0x00000003ff117819 */ /* 0x000fe40000011611 */
[----:B------:R-:W-:-:S02]  /*1c80*/  LOP3.LUT R89, R89, 0xfffffe00, RZ, 0xc0, !PT ;  /* 0xfffffe0059597812 */ /* 0x000fc400078ec0ff */
[----:B------:R-:W-:Y:S02]  /*1c90*/  SHF.R.S32.HI R86, RZ, 0x5, R87 ;  /* 0x00000005ff567819 */ /* 0x000fe40000011457 */
[----:B------:R-:W-:Y:S02]  /*1ca0*/  LOP3.LUT R88, R88, R17, RZ, 0x3c, !PT ;  /* 0x0000001158587212 */ /* 0x000fe400078e3cff */
[----:B------:R-:W-:Y:S01]  /*1cb0*/  SHF.R.S32.HI R133, RZ, 0x1f, R182 ;  /* 0x0000001fff857819 */ /* 0x000fe200000114b6 */
[----:B------:R-:W-:Y:S01]  /*1cc0*/  IMAD R7, R86, 0x400, R89 ;  /* 0x0000040056077824 */ /* 0x000fe200078e0259 */
[----:B------:R-:W-:Y:S02]  /*1cd0*/  SEL R217, RZ, 0x10, P3 ;  /* 0x00000010ffd97807 */ /* 0x000fe40001800000 */
[----:B------:R-:W-:Y:S01]  /*1ce0*/  IADD3 R211, R207, 0x100, RZ ;  /* 0x00000100cfd37810 */ /* 0x000fe20007ffe0ff */
[----:B------:R-:W-:Y:S01]  /*1cf0*/  IMAD.IADD R206, R88, 0x1, R7 ;  /* 0x0000000158ce7824 */ /* 0x000fe200078e0207 */
[----:B------:R-:W-:-:S02]  /*1d00*/  SHF.R.S32.HI R214, RZ, 0x1f, R181 ;  /* 0x0000001fffd67819 */ /* 0x000fc400000114b5 */
[----:B------:R-:W-:Y:S01]  /*1d10*/  SHF.R.S32.HI R183, RZ, 0x1f, R180 ;  /* 0x0000001fffb77819 */ /* 0x000fe200000114b4 */
[----:B------:R-:W-:Y:S01]  /*1d20*/  IMAD.SHL.U32 R206, R206, 0x2, RZ ;  /* 0x00000002cece7824 */ /* 0x000fe200078e00ff */
[C---:B------:R-:W-:Y:S02]  /*1d30*/  IADD3 R195, R204.reuse, 0x800, RZ ;  /* 0x00000800ccc37810 */ /* 0x040fe40007ffe0ff */
[----:B------:R-:W-:Y:S01]  /*1d40*/  IADD3 R194, R204, 0x1000, RZ ;  /* 0x00001000ccc27810 */ /* 0x000fe20007ffe0ff */
[--C-:B------:R-:W-:Y:S01]  /*1d50*/  IMAD R202, R2, 0x2, R206.reuse ;  /* 0x0000000202ca7824 */ /* 0x100fe200078e02ce */
[C---:B------:R-:W-:Y:S01]  /*1d60*/  IADD3 R193, R204.reuse, 0x1800, RZ ;  /* 0x00001800ccc17810 */ /* 0x040fe20007ffe0ff */
[C---:B------:R-:W-:Y:S01]  /*1d70*/  IMAD R201, R3.reuse, 0x2, R206 ;  /* 0x0000000203c97824 */ /* 0x040fe200078e02ce */
[C---:B------:R-:W-:Y:S01]  /*1d80*/  IADD3 R191, R204.reuse, 0x2000, RZ ;  /* 0x00002000ccbf7810 */ /* 0x040fe20007ffe0ff */
[----:B------:R-:W-:Y:S01]  /*1d90*/  IMAD R199, R3, 0x2, R202 ;  /* 0x0000000203c77824 */ /* 0x000fe200078e02ca */
[----:B------:R-:W-:-:S02]  /*1da0*/  IADD3 R190, R204, 0x2800, RZ ;  /* 0x00002800ccbe7810 */ /* 0x000fc40007ffe0ff */
[C---:B------:R-:W-:Y:S02]  /*1db0*/  IADD3 R189, R204.reuse, 0x3000, RZ ;  /* 0x00003000ccbd7810 */ /* 0x040fe40007ffe0ff */
[C---:B------:R-:W-:Y:S02]  /*1dc0*/  IADD3 R188, R204.reuse, 0x3800, RZ ;  /* 0x00003800ccbc7810 */ /* 0x040fe40007ffe0ff */
[C---:B------:R-:W-:Y:S02]  /*1dd0*/  IADD3 R187, R204.reuse, 0x4000, RZ ;  /* 0x00004000ccbb7810 */ /* 0x040fe40007ffe0ff */
[C---:B------:R-:W-:Y:S02]  /*1de0*/  IADD3 R186, R204.reuse, 0x4800, RZ ;  /* 0x00004800ccba7810 */ /* 0x040fe40007ffe0ff */
[C---:B------:R-:W-:Y:S02]  /*1df0*/  IADD3 R185, R204.reuse, 0x5000, RZ ;  /* 0x00005000ccb97810 */ /* 0x040fe40007ffe0ff */
[----:B------:R-:W-:-:S02]  /*1e00*/  IADD3 R184, R204, 0x5800, RZ ;  /* 0x00005800ccb87810 */ /* 0x000fc40007ffe0ff */
[----:B--2---:R-:W-:Y:S01]  /*1e10*/  SHF.R.S32.HI R6, RZ, 0x1f, R208 ;  /* 0x0000001fff067819 */ /* 0x004fe200000114d0 */
[----:B------:R-:W-:-:S04]  /*1e20*/  IMAD.WIDE.U32 R18, R208, c[0x0][0x1f0], R18 ;  /* 0x00007c00d0127a25 */ /* 0x000fc800078e0012 */
[----:B------:R-:W-:Y:S01]  /*1e30*/  IMAD R21, R6, c[0x0][0x1f0], RZ ;  /* 0x00007c0006157a24 */ /* 0x000fe200078e02ff */
[----:B------:R-:W-:Y:S01]  /*1e40*/  IADD3 R16, P0, R18, UR20, RZ ;  /* 0x0000001412107c10 */ /* 0x000fe2000ff1e0ff */
[----:B------:R-:W-:Y:S02]  /*1e50*/  IMAD R11, R6, c[0x0][0x218], RZ ;  /* 0x00008600060b7a24 */ /* 0x000fe400078e02ff */
[C---:B------:R-:W-:Y:S02]  /*1e60*/  IMAD R14, R208.reuse, c[0x0][0x1f4], R21 ;  /* 0x00007d00d00e7a24 */ /* 0x040fe400078e0215 */
[----:B------:R-:W-:-:S03]  /*1e70*/  IMAD.WIDE.U32 R20, R208, c[0x0][0x218], R12 ;  /* 0x00008600d0147a25 */ /* 0x000fc600078e000c */
[----:B------:R-:W-:Y:S01]  /*1e80*/  IADD3.X R19, R19, UR17, R14, P0, !PT ;  /* 0x0000001113137c10 */ /* 0x000fe200087fe40e */
[----:B------:R-:W-:Y:S01]  /*1e90*/  IMAD R5, R208, c[0x0][0x21c], R11 ;  /* 0x00008700d0057a24 */ /* 0x000fe200078e020b */
[----:B------:R-:W-:-:S04]  /*1ea0*/  LEA R18, P0, R16, c[0x0][0x1c8], 0x1 ;  /* 0x0000720010127a11 */ /* 0x000fc800078008ff */
[----:B------:R-:W-:Y:S01]  /*1eb0*/  LEA.HI.X R16, R16, c[0x0][0x1cc], R19, 0x1, P0 ;  /* 0x0000730010107a11 */ /* 0x000fe200000f0c13 */
[----:B------:R-:W-:Y:S01]  /*1ec0*/  SHFL.IDX PT, R12, R18, RZ, 0x181f ;  /* 0x00181fff120c7589 */ /* 0x000fe200000e0000 */
[----:B------:R-:W-:-:S03]  /*1ed0*/  IADD3 R6, P0, R20, UR24, RZ ;  /* 0x0000001814067c10 */ /* 0x000fc6000ff1e0ff */
[----:B------:R-:W1:Y:S01]  /*1ee0*/  SHFL.IDX PT, R13, R16, RZ, 0x181f ;  /* 0x00181fff100d7589 */ /* 0x000e6200000e0000 */
[----:B------:R-:W-:Y:S02]  /*1ef0*/  IADD3.X R5, R21, UR8, R5, P0, !PT ;  /* 0x0000000815057c10 */ /* 0x000fe400087fe405 */
[C---:B------:R-:W-:Y:S01]  /*1f00*/  LEA R14, P0, R6.reuse, c[0x0][0x1f8], 0x1 ;  /* 0x00007e00060e7a11 */ /* 0x040fe200078008ff */
[----:B------:R2:W-:Y:S03]  /*1f10*/  SHFL.IDX PT, R10, R18, 0x1, 0x181f ;  /* 0x00381f00120a7f89 */ /* 0x0005e600000e0000 */
[----:B------:R-:W-:Y:S01]  /*1f20*/  LEA.HI.X R15, R6, c[0x0][0x1fc], R5, 0x1, P0 ;  /* 0x00007f00060f7a11 */ /* 0x000fe200000f0c05 */
[----:B------:R-:W3:Y:S01]  /*1f30*/  SHFL.IDX PT, R11, R16, 0x1, 0x181f ;  /* 0x00381f00100b7f89 */ /* 0x000ee200000e0000 */
[----:B------:R-:W-:-:S03]  /*1f40*/  ISETP.GT.AND P0, PT, R8, 0x20, PT ;  /* 0x000000200800780c */ /* 0x000fc60003f04270 */
[----:B------:R-:W4:Y:S04]  /*1f50*/  SHFL.IDX PT, R16, R14, RZ, 0x181f ;  /* 0x00181fff0e107589 */ /* 0x000f2800000e0000 */
[----:B------:R-:W5:Y:S04]  /*1f60*/  SHFL.IDX PT, R40, R14, 0x1, 0x181f ;  /* 0x00381f000e287f89 */ /* 0x000f6800000e0000 */
[----:B------:R-:W4:Y:S01]  /*1f70*/  SHFL.IDX PT, R6, R15, RZ, 0x181f ;  /* 0x00181fff0f067589 */ /* 0x000f2200000e0000 */
[----:B-1----:R-:W-:-:S03]  /*1f80*/  @P1 IMAD.WIDE R20, R182, 0x2, R12 ;  /* 0x00000002b6141825 */ /* 0x002fc600078e020c */
[----:B------:R1:W1:Y:S01]  /*1f90*/  SHFL.IDX PT, R5, R15, 0x1, 0x181f ;  /* 0x00381f000f057f89 */ /* 0x00026200000e0000 */
[----:B--2---:R-:W-:-:S03]  /*1fa0*/  @P1 IMAD.WIDE R18, R181, 0x2, R12 ;  /* 0x00000002b5121825 */ /* 0x004fc600078e020c */
[----:B------:R2:W-:Y:S01]  /*1fb0*/  @P1 LDGSTS.E.BYPASS.LTC128B.128 [R207+0x6100], [R20.64], !P5 ;  /* 0x0610000014cf1fae */ /* 0x0005e2000e901d4e */
[----:B------:R-:W-:-:S03]  /*1fc0*/  @P1 IMAD.WIDE R22, R180, 0x2, R12 ;  /* 0x00000002b4161825 */ /* 0x000fc600078e020c */
[----:B------:R2:W-:Y:S01]  /*1fd0*/  @P1 LDGSTS.E.BYPASS.LTC128B.128 [R207+0x8100], [R18.64], !P4 ;  /* 0x0810000012cf1fae */ /* 0x0005e2000e101d4e */
[----:B---3--:R-:W-:-:S03]  /*1fe0*/  @P0 IMAD.WIDE R12, R182, 0x2, R10 ;  /* 0x00000002b60c0825 */ /* 0x008fc600078e020a */
[----:B------:R3:W-:Y:S01]  /*1ff0*/  @P1 LDGSTS.E.BYPASS.LTC128B.128 [R207+0xa100], [R22.64], !P3 ;  /* 0x0a10000016cf1fae */ /* 0x0007e2000d901d4e */
[----:B------:R-:W-:-:S03]  /*2000*/  @P0 IMAD.WIDE R24, R181, 0x2, R10 ;  /* 0x00000002b5180825 */ /* 0x000fc600078e020a */
[----:B------:R3:W-:Y:S01]  /*2010*/  @P0 LDGSTS.E.BYPASS.LTC128B.128 [R207+0x7100], [R12.64], !P5 ;  /* 0x071000000ccf0fae */ /* 0x0007e2000e901d4e */
[----:B------:R-:W-:-:S03]  /*2020*/  @P0 IMAD.WIDE R26, R180, 0x2, R10 ;  /* 0x00000002b41a0825 */ /* 0x000fc600078e020a */
[----:B------:R3:W-:Y:S01]  /*2030*/  @P0 LDGSTS.E.BYPASS.LTC128B.128 [R207+0x9100], [R24.64], !P4 ;  /* 0x0910000018cf0fae */ /* 0x0007e2000e101d4e */
[----:B------:R-:W-:-:S03]  /*2040*/  IMAD.WIDE R10, R182, 0x2, RZ ;  /* 0x00000002b60a7825 */ /* 0x000fc600078e02ff */
[----:B------:R3:W-:Y:S01]  /*2050*/  @P0 LDGSTS.E.BYPASS.LTC128B.128 [R207+0xb100], [R26.64], !P3 ;  /* 0x0b1000001acf0fae */ /* 0x0007e2000d901d4e */
[----:B-1----:R-:W-:-:S03]  /*2060*/  IMAD.WIDE R14, R181, 0x2, RZ ;  /* 0x00000002b50e7825 */ /* 0x002fc600078e02ff */
[----:B------:R-:W0:Y:S01]  /*2070*/  LDGDEPBAR ;  /* 0x00000000000079af */ /* 0x000e220000000000 */
[----:B----4-:R-:W-:Y:S02]  /*2080*/  IADD3 R48, P0, R16, R10, RZ ;  /* 0x0000000a10307210 */ /* 0x010fe40007f1e0ff */
[----:B-----5:R-:W-:-:S03]  /*2090*/  IADD3 R10, P1, R10, R40, RZ ;  /* 0x000000280a0a7210 */ /* 0x020fc60007f3e0ff */
[----:B------:R-:W-:Y:S01]  /*20a0*/  IMAD.X R49, R6, 0x1, R11, P0 ;  /* 0x0000000106317824 */ /* 0x000fe200000e060b */
[----:B------:R-:W-:Y:S01]  /*20b0*/  IADD3 R42, P0, R14, R40, RZ ;  /* 0x000000280e2a7210 */ /* 0x000fe20007f1e0ff */
[----:B------:R-:W-:Y:S01]  /*20c0*/  IMAD.X R11, R11, 0x1, R5, P1 ;  /* 0x000000010b0b7824 */ /* 0x000fe200008e0605 */
[----:B--2---:R-:W-:-:S03]  /*20d0*/  IADD3 R18, P6, R16, R14, RZ ;  /* 0x0000000e10127210 */ /* 0x004fc60007fde0ff */
[----:B------:R-:W-:Y:S02]  /*20e0*/  IMAD.X R43, R15, 0x1, R5, P0 ;  /* 0x000000010f2b7824 */ /* 0x000fe400000e0605 */
[----:B------:R-:W-:Y:S01]  /*20f0*/  IMAD.X R19, R6, 0x1, R15, P6 ;  /* 0x0000000106137824 */ /* 0x000fe200030e060f */
[----:B------:R-:W-:Y:S01]  /*2100*/  ISETP.GE.AND P6, PT, R4, c[0x0][0x1d4], PT ;  /* 0x0000750004007a0c */ /* 0x000fe20003fc6270 */
[----:B---3--:R-:W-:-:S05]  /*2110*/  IMAD.WIDE R12, R180, 0x2, RZ ;  /* 0x00000002b40c7825 */ /* 0x008fca00078e02ff */
[----:B------:R-:W-:Y:S02]  /*2120*/  IADD3 R16, P1, R16, R12, RZ ;  /* 0x0000000c10107210 */ /* 0x000fe40007f3e0ff */
[----:B------:R-:W-:Y:S01]  /*2130*/  IADD3 R40, P0, R12, R40, RZ ;  /* 0x000000280c287210 */ /* 0x000fe20007f1e0ff */
[----:B------:R-:W-:-:S04]  /*2140*/  DEPBAR.LE SB0, 0x1 ;  /* 0x000080400000791a */ /* 0x000fc80000000000 */
[----:B------:R-:W-:-:S04]  /*2150*/  DEPBAR.LE SB0, 0x0 ;  /* 0x000080000000791a */ /* 0x000fc80000000000 */
[----:B------:R-:W-:Y:S01]  /*2160*/  BAR.SYNC.DEFER_BLOCKING 0x0 ;  /* 0x0000000000007b1d */ /* 0x000fe20000010000 */
[----:B------:R-:W-:Y:S01]  /*2170*/  IMAD.X R17, R6, 0x1, R13, P1 ;  /* 0x0000000106117824 */ /* 0x000fe200008e060d */
[----:B------:R-:W-:Y:S01]  /*2180*/  ISETP.GE.AND P1, PT, R182, c[0x0][0x1d4], PT ;  /* 0x00007500b6007a0c */ /* 0x000fe20003f26270 */
[----:B------:R-:W-:-:S03]  /*2190*/  IMAD.X R41, R13, 0x1, R5, P0 ;  /* 0x000000010d297824 */ /* 0x000fc600000e0605 */
[C---:B------:R-:W-:Y:S02]  /*21a0*/  ISETP.LT.OR P0, PT, R8.reuse, 0x1, P1 ;  /* 0x000000010800780c */ /* 0x040fe40000f01670 */
[----:B------:R-:W-:Y:S01]  /*21b0*/  ISETP.GE.AND P1, PT, R9, c[0x0][0x1d4], PT ;  /* 0x0000750009007a0c */ /* 0x000fe20003f26270 */
[----:B------:R-:W-:Y:S04]  /*21c0*/  LDSM.16.M88.4 R28, [R206+0xc100] ;  /* 0x00c10000ce1c783b */ /* 0x000fe80000000200 */
[----:B------:R-:W-:Y:S04]  /*21d0*/  LDSM.16.M88.4 R12, [R202+0xc100] ;  /* 0x00c10000ca0c783b */ /* 0x000fe80000000200 */
[----:B------:R-:W1:Y:S04]  /*21e0*/  LDSM.16.M88.4 R20, [R205+0x6100] ;  /* 0x00610000cd14783b */ /* 0x000e680000000200 */
[----:B------:R-:W-:Y:S04]  /*21f0*/  LDSM.16.M88.4 R64, [R205+0x6900] ;  /* 0x00690000cd40783b */ /* 0x000fe80000000200 */
[----:B------:R-:W2:Y:S04]  /*2200*/  LDSM.16.M88.4 R56, [R205+0x7100] ;  /* 0x00710000cd38783b */ /* 0x000ea80000000200 */
[----:B------:R-:W3:Y:S04]  /*2210*/  LDSM.16.M88.4 R32, [R205+0x7900] ;  /* 0x00790000cd20783b */ /* 0x000ee80000000200 */
[----:B------:R-:W4:Y:S04]  /*2220*/  LDSM.16.M88.4 R4, [R204] ;  /* 0x00000000cc04783b */ /* 0x000f280000000200 */
[----:B------:R-:W5:Y:S04]  /*2230*/  LDSM.16.M88.4 R80, [R204+0x800] ;  /* 0x00080000cc50783b */ /* 0x000f680000000200 */
[----:B------:R-:W3:Y:S04]  /*2240*/  LDSM.16.M88.4 R44, [R204+0x1000] ;  /* 0x00100000cc2c783b */ /* 0x000ee80000000200 */
[----:B------:R-:W3:Y:S04]  /*2250*/  LDSM.16.M88.4 R36, [R204+0x1800] ;  /* 0x00180000cc24783b */ /* 0x000ee80000000200 */
[----:B------:R-:W-:Y:S01]  /*2260*/  @!PT LDS RZ, [RZ] ;  /* 0x00000000fffff984 */ /* 0x000fe20000000800 */
[----:B------:R-:W-:Y:S01]  /*2270*/  @!PT LDS RZ, [RZ] ;  /* 0x00000000fffff984 */ /* 0x000fe20000000800 */
[----:B------:R-:W-:Y:S01]  /*2280*/  @!PT LDS RZ, [RZ] ;  /* 0x00000000fffff984 */ /* 0x000fe20000000800 */
[----:B------:R3:W-:Y:S01]  /*2290*/  LDGSTS.E.BYPASS.LTC128B.128 [R207+0x100], [R48.64], !P0 ;  /* 0x0010000030cf7fae */ /* 0x0007e2000c101d4e */
[----:B------:R-:W-:-:S02]  /*22a0*/  ISETP.LT.OR P0, PT, R8, 0x1, P6 ;  /* 0x000000010800780c */ /* 0x000fc40003701670 */
[C---:B------:R-:W-:Y:S01]  /*22b0*/  ISETP.LT.OR P6, PT, R8.reuse, 0x21, P6 ;  /* 0x000000210800780c */ /* 0x040fe200037c1670 */
[C---:B-1----:R-:W-:Y:S10]  /*22c0*/  HMMA.16816.F32.BF16 R24, R28.reuse, R20, RZ ;  /* 0x000000141c18723c */ /* 0x042ff400000418ff */
[----:B------:R1:W-:Y:S01]  /*22d0*/  LDGSTS.E.BYPASS.LTC128B.128 [R207+0x2100], [R18.64], !P0 ;  /* 0x0210000012cf7fae */ /* 0x0003e2000c101d4e */
[C---:B------:R-:W-:Y:S01]  /*22e0*/  ISETP.LT.OR P0, PT, R8.reuse, 0x1, P1 ;  /* 0x000000010800780c */ /* 0x040fe20000f01670 */
[----:B------:R-:W-:Y:S01]  /*22f0*/  HMMA.16816.F32.BF16 R20, R28, R22, RZ ;  /* 0x000000161c14723c */ /* 0x000fe200000418ff */
[----:B------:R-:W-:-:S07]  /*2300*/  ISETP.LT.OR P1, PT, R8, 0x21, P1 ;  /* 0x000000210800780c */ /* 0x000fce0000f21670 */
[----:B--2---:R-:W-:Y:S04]  /*2310*/  HMMA.16816.F32.BF16 R60, R28, R56, RZ ;  /* 0x000000381c3c723c */ /* 0x004fe800000418ff */
[----:B------:R1:W-:Y:S01]  /*2320*/  LDGSTS.E.BYPASS.LTC128B.128 [R207+0x4100], [R16.64], !P0 ;  /* 0x0410000010cf7fae */ /* 0x0003e2000c101d4e */
[----:B------:R-:W-:-:S03]  /*2330*/  ISETP.GE.AND P0, PT, R182, c[0x0][0x1d4], PT ;  /* 0x00007500b6007a0c */ /* 0x000fc60003f06270 */
[----:B------:R-:W-:Y:S01]  /*2340*/  HMMA.16816.F32.BF16 R56, R28, R58, RZ ;  /* 0x0000003a1c38723c */ /* 0x000fe200000418ff */
[----:B------:R-:W-:-:S07]  /*2350*/  ISETP.LT.OR P0, PT, R8, 0x21, P0 ;  /* 0x000000210800780c */ /* 0x000fce0000701670 */
[----:B---3--:R-:W-:Y:S06]  /*2360*/  HMMA.16816.F32.BF16 R52, R28, R32, RZ ;  /* 0x000000201c34723c */ /* 0x008fec00000418ff */
[----:B------:R2:W-:Y:S01]  /*2370*/  LDGSTS.E.BYPASS.LTC128B.128 [R207+0x1100], [R10.64], !P0 ;  /* 0x011000000acf7fae */ /* 0x0005e2000c101d4e */
[----:B------:R-:W-:Y:S01]  /*2380*/  LOP3.LUT P0, RZ, R0, 0x4, RZ, 0xc0, !PT ;  /* 0x0000000400ff7812 */ /* 0x000fe2000780c0ff */
[----:B------:R-:W-:Y:S01]  /*2390*/  IMAD.MOV.U32 R0, RZ, RZ, 0x40 ;  /* 0x00000040ff007424 */ /* 0x000fe200078e00ff */
[----:B----4-:R-:W-:Y:S01]  /*23a0*/  HMMA.16816.F32.BF16 R24, R12, R4, R24 ;  /* 0x000000040c18723c */ /* 0x010fe20000041818 */
[----:B------:R3:W-:Y:S01]  /*23b0*/  LDGSTS.E.BYPASS.LTC128B.128 [R207+0x3100], [R42.64], !P6 ;  /* 0x031000002acf7fae */ /* 0x0007e2000f101d4e */
[----:B------:R-:W-:-:S02]  /*23c0*/  ISETP.GT.AND P6, PT, R210, 0x3f, PT ;  /* 0x0000003fd200780c */ /* 0x000fc40003fc4270 */
[----:B------:R-:W-:Y:S01]  /*23d0*/  SEL R0, R0, 0xffffffc0, !P0 ;  /* 0xffffffc000007807 */ /* 0x000fe20004000000 */
[----:B------:R3:W-:Y:S01]  /*23e0*/  LDGSTS.E.BYPASS.LTC128B.128 [R207+0x5100], [R40.64], !P1 ;  /* 0x0510000028cf7fae */ /* 0x0007e2000c901d4e */
[----:B------:R-:W-:Y:S02]  /*23f0*/  PLOP3.LUT P0, PT, PT, PT, UP0, 0x80, 0x0 ;  /* 0x000000000000781c */ /* 0x000fe40003f0f008 */
[----:B-1----:R-:W-:Y:S01]  /*2400*/  HMMA.16816.F32.BF16 R16, R28, R64, RZ ;  /* 0x000000401c10723c */ /* 0x002fe200000418ff */
[----:B------:R-:W-:Y:S01]  /*2410*/  IMAD.IADD R200, R205, 0x1, R0 ;  /* 0x00000001cdc87824 */ /* 0x000fe200078e0200 */
[----:B------:R-:W-:Y:S01]  /*2420*/  LDSM.16.M88.4 R48, [R201+0xc100] ;  /* 0x00c10000c930783b */ /* 0x000fe20000000200 */
[----:B------:R-:W-:-:S03]  /*2430*/  IMAD.IADD R192, R0, 0x1, R204 ;  /* 0x0000000100c07824 */ /* 0x000fc600078e02cc */
[----:B------:R-:W-:Y:S02]  /*2440*/  LDSM.16.M88.4 R76, [R200+0x6900] ;  /* 0x00690000c84c783b */ /* 0x000fe40000000200 */
[C---:B------:R-:W-:Y:S02]  /*2450*/  HMMA.16816.F32.BF16 R64, R28.reuse, R66, RZ ;  /* 0x000000421c40723c */ /* 0x040fe400000418ff */
[----:B------:R-:W-:Y:S04]  /*2460*/  LDSM.16.M88.4 R72, [R200+0x7100] ;  /* 0x00710000c848783b */ /* 0x000fe80000000200 */
[----:B------:R-:W-:Y:S02]  /*2470*/  LDSM.16.M88.4 R68, [R192+0x800] ;  /* 0x00080000c044783b */ /* 0x000fe40000000200 */
[----:B------:R-:W-:Y:S02]  /*2480*/  HMMA.16816.F32.BF16 R28, R28, R34, RZ ;  /* 0x000000221c1c723c */ /* 0x000fe400000418ff */
[----:B--2---:R-:W1:Y:S04]  /*2490*/  LDSM.16.M88.4 R8, [R200+0x6100] ;  /* 0x00610000c808783b */ /* 0x004e680000000200 */
[----:B------:R-:W-:Y:S02]  /*24a0*/  LDSM.16.M88.4 R32, [R199+0xc100] ;  /* 0x00c10000c720783b */ /* 0x000fe40000000200 */
[C---:B------:R-:W-:Y:S02]  /*24b0*/  HMMA.16816.F32.BF16 R20, R12.reuse, R6, R20 ;  /* 0x000000060c14723c */ /* 0x040fe40000041814 */
[----:B---3--:R-:W2:Y:S04]  /*24c0*/  LDSM.16.M88.4 R40, [R200+0x7900] ;  /* 0x00790000c828783b */ /* 0x008ea80000000200 */
[----:B------:R-:W3:Y:S02]  /*24d0*/  LDSM.16.M88.4 R4, [R192] ;  /* 0x00000000c004783b */ /* 0x000ee40000000200 */
[C---:B-----5:R-:W-:Y:S02]  /*24e0*/  HMMA.16816.F32.BF16 R16, R12.reuse, R80, R16 ;  /* 0x000000500c10723c */ /* 0x060fe40000041810 */
[----:B------:R-:W0:Y:S06]  /*24f0*/  LDGDEPBAR ;  /* 0x00000000000079af */ /* 0x000e2c0000000000 */
[C---:B------:R-:W-:Y:S01]  /*2500*/  HMMA.16816.F32.BF16 R64, R12.reuse, R82, R64 ;  /* 0x000000520c40723c */ /* 0x040fe20000041840 */
[----:B------:R-:W-:Y:S07]  /*2510*/  LDSM.16.M88.4 R80, [R205+0x8900] ;  /* 0x00890000cd50783b */ /* 0x000fee0000000200 */
[C---:B------:R-:W-:Y:S08]  /*2520*/  HMMA.16816.F32.BF16 R60, R12.reuse, R44, R60 ;  /* 0x0000002c0c3c723c */ /* 0x040ff0000004183c */
[C---:B------:R-:W-:Y:S01]  /*2530*/  HMMA.16816.F32.BF16 R56, R12.reuse, R46, R56 ;  /* 0x0000002e0c38723c */ /* 0x040fe20000041838 */
[----:B------:R-:W4:Y:S07]  /*2540*/  LDSM.16.M88.4 R44, [R192+0x1000] ;  /* 0x00100000c02c783b */ /* 0x000f2e0000000200 */
[C---:B------:R-:W-:Y:S08]  /*2550*/  HMMA.16816.F32.BF16 R52, R12.reuse, R36, R52 ;  /* 0x000000240c34723c */ /* 0x040ff00000041834 */
[----:B------:R-:W-:Y:S01]  /*2560*/  HMMA.16816.F32.BF16 R28, R12, R38, R28 ;  /* 0x000000260c1c723c */ /* 0x000fe2000004181c */
[----:B------:R-:W5:Y:S04]  /*2570*/  LDSM.16.M88.4 R36, [R192+0x1800] ;  /* 0x00180000c024783b */ /* 0x000f680000000200 */
[----:B------:R-:W-:Y:S03]  /*2580*/  LDSM.16.M88.4 R12, [R206+0x10100] ;  /* 0x01010000ce0c783b */ /* 0x000fe60000000200 */
[C---:B-1----:R-:W-:Y:S08]  /*2590*/  HMMA.16816.F32.BF16 R24, R48.reuse, R8, R24 ;  /* 0x000000083018723c */ /* 0x042ff00000041818 */
[C---:B------:R-:W-:Y:S01]  /*25a0*/  HMMA.16816.F32.BF16 R20, R48.reuse, R10, R20 ;  /* 0x0000000a3014723c */ /* 0x040fe20000041814 */
[----:B------:R-:W1:Y:S07]  /*25b0*/  LDSM.16.M88.4 R8, [R205+0x8100] ;  /* 0x00810000cd08783b */ /* 0x000e6e0000000200 */
[C---:B------:R-:W-:Y:S08]  /*25c0*/  HMMA.16816.F32.BF16 R16, R48.reuse, R76, R16 ;  /* 0x0000004c3010723c */ /* 0x040ff00000041810 */
[C---:B------:R-:W-:Y:S01]  /*25d0*/  HMMA.16816.F32.BF16 R64, R48.reuse, R78, R64 ;  /* 0x0000004e3040723c */ /* 0x040fe20000041840 */
[----:B------:R-:W1:Y:S07]  /*25e0*/  LDSM.16.M88.4 R76, [R205+0x9100] ;  /* 0x00910000cd4c783b */ /* 0x000e6e0000000200 */
[C---:B------:R-:W-:Y:S08]  /*25f0*/  HMMA.16816.F32.BF16 R60, R48.reuse, R72, R60 ;  /* 0x00000048303c723c */ /* 0x040ff0000004183c */
[C---:B------:R-:W-:Y:S01]  /*2600*/  HMMA.16816.F32.BF16 R56, R48.reuse, R74, R56 ;  /* 0x0000004a3038723c */ /* 0x040fe20000041838 */
[----:B------:R-:W-:Y:S07]  /*2610*/  LDSM.16.M88.4 R72, [R204+0x2800] ;  /* 0x00280000cc48783b */ /* 0x000fee0000000200 */
[C---:B--2---:R-:W-:Y:S08]  /*2620*/  HMMA.16816.F32.BF16 R52, R48.reuse, R40, R52 ;  /* 0x000000283034723c */ /* 0x044ff00000041834 */
[----:B------:R-:W-:Y:S01]  /*2630*/  HMMA.16816.F32.BF16 R48, R48, R42, R28 ;  /* 0x0000002a3030723c */ /* 0x000fe2000004181c */
[----:B------:R-:W2:Y:S04]  /*2640*/  LDSM.16.M88.4 R28, [R205+0x9900] ;  /* 0x00990000cd1c783b */ /* 0x000ea80000000200 */
[----:B------:R-:W-:Y:S03]  /*2650*/  LDSM.16.M88.4 R40, [R202+0x10100] ;  /* 0x01010000ca28783b */ /* 0x000fe60000000200 */
[C---:B---3--:R-:W-:Y:S08]  /*2660*/  HMMA.16816.F32.BF16 R24, R32.reuse, R4, R24 ;  /* 0x000000042018723c */ /* 0x048ff00000041818 */
[C---:B------:R-:W-:Y:S01]  /*2670*/  HMMA.16816.F32.BF16 R20, R32.reuse, R6, R20 ;  /* 0x000000062014723c */ /* 0x040fe20000041814 */
[----:B------:R-:W3:Y:S07]  /*2680*/  LDSM.16.M88.4 R4, [R204+0x2000] ;  /* 0x00200000cc04783b */ /* 0x000eee0000000200 */
[C---:B----4-:R-:W-:Y:S08]  /*2690*/  HMMA.16816.F32.BF16 R60, R32.reuse, R44, R60 ;  /* 0x0000002c203c723c */ /* 0x050ff0000004183c */
[C---:B------:R-:W-:Y:S01]  /*26a0*/  HMMA.16816.F32.BF16 R56, R32.reuse, R46, R56 ;  /* 0x0000002e2038723c */ /* 0x040fe20000041838 */
[----:B------:R-:W-:Y:S07]  /*26b0*/  LDSM.16.M88.4 R44, [R204+0x3800] ;  /* 0x00380000cc2c783b */ /* 0x000fee0000000200 */
[C---:B-----5:R-:W-:Y:S08]  /*26c0*/  HMMA.16816.F32.BF16 R52, R32.reuse, R36, R52 ;  /* 0x000000242034723c */ /* 0x060ff00000041834 */
[----:B------:R-:W-:Y:S01]  /*26d0*/  HMMA.16816.F32.BF16 R48, R32, R38, R48 ;  /* 0x000000262030723c */ /* 0x000fe20000041830 */
[----:B------:R-:W-:Y:S07]  /*26e0*/  LDSM.16.M88.4 R36, [R200+0x8100] ;  /* 0x00810000c824783b */ /* 0x000fee0000000200 */
[C---:B-1----:R-:W-:Y:S08]  /*26f0*/  HMMA.16816.F32.BF16 R24, R12.reuse, R8, R24 ;  /* 0x000000080c18723c */ /* 0x042ff00000041818 */
[----:B------:R-:W-:Y:S01]  /*2700*/  HMMA.16816.F32.BF16 R20, R12, R10, R20 ;  /* 0x0000000a0c14723c */ /* 0x000fe20000041814 */
[----:B------:R-:W-:Y:S07]  /*2710*/  LDSM.16.M88.4 R8, [R201+0x10100] ;  /* 0x01010000c908783b */ /* 0x000fee0000000200 */
[C---:B------:R-:W-:Y:S08]  /*2720*/  HMMA.16816.F32.BF16 R16, R32.reuse, R68, R16 ;  /* 0x000000442010723c */ /* 0x040ff00000041810 */
[----:B------:R-:W-:Y:S01]  /*2730*/  HMMA.16816.F32.BF16 R64, R32, R70, R64 ;  /* 0x000000462040723c */ /* 0x000fe20000041840 */
[----:B------:R-:W1:Y:S04]  /*2740*/  LDSM.16.M88.4 R68, [R204+0x3000] ;  /* 0x00300000cc44783b */ /* 0x000e680000000200 */
[----:B------:R-:W-:Y:S03]  /*2750*/  LDSM.16.M88.4 R32, [R200+0x8900] ;  /* 0x00890000c820783b */ /* 0x000fe60000000200 */
[C---:B------:R-:W-:Y:S08]  /*2760*/  HMMA.16816.F32.BF16 R60, R12.reuse, R76, R60 ;  /* 0x0000004c0c3c723c */ /* 0x040ff0000004183c */
[C---:B------:R-:W-:Y:S01]  /*2770*/  HMMA.16816.F32.BF16 R56, R12.reuse, R78, R56 ;  /* 0x0000004e0c38723c */ /* 0x040fe20000041838 */
[----:B------:R-:W-:Y:S07]  /*2780*/  LDSM.16.M88.4 R76, [R199+0x10100] ;  /* 0x01010000c74c783b */ /* 0x000fee0000000200 */
[C---:B--2---:R-:W-:Y:S08]  /*2790*/  HMMA.16816.F32.BF16 R52, R12.reuse, R28, R52 ;  /* 0x0000001c0c34723c */ /* 0x044ff00000041834 */
[----:B------:R-:W-:Y:S01]  /*27a0*/  HMMA.16816.F32.BF16 R48, R12, R30, R48 ;  /* 0x0000001e0c30723c */ /* 0x000fe20000041830 */
[----:B------:R-:W2:Y:S07]  /*27b0*/  LDSM.16.M88.4 R28, [R200+0x9100] ;  /* 0x00910000c81c783b */ /* 0x000eae0000000200 */
[C---:B---3--:R-:W-:Y:S08]  /*27c0*/  HMMA.16816.F32.BF16 R24, R40.reuse, R4, R24 ;  /* 0x000000042818723c */ /* 0x048ff00000041818 */
[----:B------:R-:W-:Y:S01]  /*27d0*/  HMMA.16816.F32.BF16 R20, R40, R6, R20 ;  /* 0x000000062814723c */ /* 0x000fe20000041814 */
[----:B------:R-:W-:Y:S07]  /*27e0*/  LDSM.16.M88.4 R4, [R192+0x2000] ;  /* 0x00200000c004783b */ /* 0x000fee0000000200 */
[C---:B------:R-:W-:Y:S08]  /*27f0*/  HMMA.16816.F32.BF16 R16, R12.reuse, R80, R16 ;  /* 0x000000500c10723c */ /* 0x040ff00000041810 */
[----:B------:R-:W-:Y:S01]  /*2800*/  HMMA.16816.F32.BF16 R64, R12, R82, R64 ;  /* 0x000000520c40723c */ /* 0x000fe20000041840 */
[----:B------:R-:W3:Y:S04]  /*2810*/  LDSM.16.M88.4 R12, [R200+0x9900] ;  /* 0x00990000c80c783b */ /* 0x000ee80000000200 */
[----:B------:R-:W-:Y:S03]  /*2820*/  LDSM.16.M88.4 R80, [R192+0x2800] ;  /* 0x00280000c050783b */ /* 0x000fe60000000200 */
[C---:B-1----:R-:W-:Y:S08]  /*2830*/  HMMA.16816.F32.BF16 R60, R40.reuse, R68, R60 ;  /* 0x00000044283c723c */ /* 0x042ff0000004183c */
[C---:B------:R-:W-:Y:S01]  /*2840*/  HMMA.16816.F32.BF16 R56, R40.reuse, R70, R56 ;  /* 0x000000462838723c */ /* 0x040fe20000041838 */
[----:B------:R-:W-:Y:S07]  /*2850*/  LDSM.16.M88.4 R68, [R192+0x3800] ;  /* 0x00380000c044783b */ /* 0x000fee0000000200 */
[C---:B------:R-:W-:Y:S08]  /*2860*/  HMMA.16816.F32.BF16 R52, R40.reuse, R44, R52 ;  /* 0x0000002c2834723c */ /* 0x040ff00000041834 */
[----:B------:R-:W-:Y:S01]  /*2870*/  HMMA.16816.F32.BF16 R48, R40, R46, R48 ;  /* 0x0000002e2830723c */ /* 0x000fe20000041830 */
[----:B------:R-:W-:Y:S07]  /*2880*/  LDSM.16.M88.4 R44, [R206+0x14100] ;  /* 0x01410000ce2c783b */ /* 0x000fee0000000200 */
[C---:B------:R-:W-:Y:S08]  /*2890*/  HMMA.16816.F32.BF16 R24, R8.reuse, R36, R24 ;  /* 0x000000240818723c */ /* 0x040ff00000041818 */
[----:B------:R-:W-:Y:S01]  /*28a0*/  HMMA.16816.F32.BF16 R20, R8, R38, R20 ;  /* 0x000000260814723c */ /* 0x000fe20000041814 */
[----:B------:R-:W-:Y:S07]  /*28b0*/  LDSM.16.M88.4 R36, [R205+0xa900] ;  /* 0x00a90000cd24783b */ /* 0x000fee0000000200 */
[C---:B------:R-:W-:Y:S08]  /*28c0*/  HMMA.16816.F32.BF16 R16, R40.reuse, R72, R16 ;  /* 0x000000482810723c */ /* 0x040ff00000041810 */
[----:B------:R-:W-:Y:S01]  /*28d0*/  HMMA.16816.F32.BF16 R64, R40, R74, R64 ;  /* 0x0000004a2840723c */ /* 0x000fe20000041840 */
[----:B------:R-:W1:Y:S04]  /*28e0*/  LDSM.16.M88.4 R72, [R192+0x3000] ;  /* 0x00300000c048783b */ /* 0x000e680000000200 */
[----:B------:R-:W4:Y:S03]  /*28f0*/  LDSM.16.M88.4 R40, [R205+0xa100] ;  /* 0x00a10000cd28783b */ /* 0x000f260000000200 */
[C---:B--2---:R-:W-:Y:S08]  /*2900*/  HMMA.16816.F32.BF16 R60, R8.reuse, R28, R60 ;  /* 0x0000001c083c723c */ /* 0x044ff0000004183c */
[C---:B------:R-:W-:Y:S01]  /*2910*/  HMMA.16816.F32.BF16 R56, R8.reuse, R30, R56 ;  /* 0x0000001e0838723c */ /* 0x040fe20000041838 */
[----:B------:R-:W-:Y:S07]  /*2920*/  LDSM.16.M88.4 R28, [R205+0xb900] ;  /* 0x00b90000cd1c783b */ /* 0x000fee0000000200 */
[C---:B---3--:R-:W-:Y:S08]  /*2930*/  HMMA.16816.F32.BF16 R52, R8.reuse, R12, R52 ;  /* 0x0000000c0834723c */ /* 0x048ff00000041834 */
[----:B------:R-:W-:Y:S01]  /*2940*/  HMMA.16816.F32.BF16 R48, R8, R14, R48 ;  /* 0x0000000e0830723c */ /* 0x000fe20000041830 */
[----:B------:R-:W-:Y:S07]  /*2950*/  LDSM.16.M88.4 R12, [R202+0x14100] ;  /* 0x01410000ca0c783b */ /* 0x000fee0000000200 */
[C---:B------:R-:W-:Y:S08]  /*2960*/  HMMA.16816.F32.BF16 R24, R76.reuse, R4, R24 ;  /* 0x000000044c18723c */ /* 0x040ff00000041818 */
[----:B------:R-:W-:Y:S01]  /*2970*/  HMMA.16816.F32.BF16 R20, R76, R6, R20 ;  /* 0x000000064c14723c */ /* 0x000fe20000041814 */
[----:B------:R-:W-:Y:S07]  /*2980*/  LDSM.16.M88.4 R4, [R204+0x4800] ;  /* 0x00480000cc04783b */ /* 0x000fee0000000200 */
[C---:B------:R-:W-:Y:S08]  /*2990*/  HMMA.16816.F32.BF16 R16, R8.reuse, R32, R16 ;  /* 0x000000200810723c */ /* 0x040ff00000041810 */
[----:B------:R-:W-:Y:S01]  /*29a0*/  HMMA.16816.F32.BF16 R64, R8, R34, R64 ;  /* 0x000000220840723c */ /* 0x000fe20000041840 */
[----:B------:R-:W2:Y:S04]  /*29b0*/  LDSM.16.M88.4 R32, [R205+0xb100] ;  /* 0x00b10000cd20783b */ /* 0x000ea80000000200 */
[----:B------:R-:W3:Y:S03]  /*29c0*/  LDSM.16.M88.4 R8, [R204+0x4000] ;  /* 0x00400000cc08783b */ /* 0x000ee60000000200 */
[C---:B-1----:R-:W-:Y:S08]  /*29d0*/  HMMA.16816.F32.BF16 R60, R76.reuse, R72, R60 ;  /* 0x000000484c3c723c */ /* 0x042ff0000004183c */
[C---:B------:R-:W-:Y:S08]  /*29e0*/  HMMA.16816.F32.BF16 R56, R76.reuse, R74, R56 ;  /* 0x0000004a4c38723c */ /* 0x040ff00000041838 */
[C---:B------:R-:W-:Y:S08]  /*29f0*/  HMMA.16816.F32.BF16 R52, R76.reuse, R68, R52 ;  /* 0x000000444c34723c */ /* 0x040ff00000041834 */
[----:B------:R-:W-:Y:S01]  /*2a00*/  HMMA.16816.F32.BF16 R48, R76, R70, R48 ;  /* 0x000000464c30723c */ /* 0x000fe20000041830 */
[----:B------:R-:W1:Y:S07]  /*2a10*/  LDSM.16.M88.4 R68, [R204+0x5000] ;  /* 0x00500000cc44783b */ /* 0x000e6e0000000200 */
[C---:B----4-:R-:W-:Y:S08]  /*2a20*/  HMMA.16816.F32.BF16 R24, R44.reuse, R40, R24 ;  /* 0x000000282c18723c */ /* 0x050ff00000041818 */
[----:B------:R-:W-:Y:S01]  /*2a30*/  HMMA.16816.F32.BF16 R20, R44, R42, R20 ;  /* 0x0000002a2c14723c */ /* 0x000fe20000041814 */
[----:B------:R-:W4:Y:S07]  /*2a40*/  LDSM.16.M88.4 R40, [R204+0x5800] ;  /* 0x00580000cc28783b */ /* 0x000f2e0000000200 */
[C---:B------:R-:W-:Y:S08]  /*2a50*/  HMMA.16816.F32.BF16 R16, R76.reuse, R80, R16 ;  /* 0x000000504c10723c */ /* 0x040ff00000041810 */
[----:B------:R-:W-:Y:S08]  /*2a60*/  HMMA.16816.F32.BF16 R64, R76, R82, R64 ;  /* 0x000000524c40723c */ /* 0x000ff00000041840 */
[C---:B--2---:R-:W-:Y:S08]  /*2a70*/  HMMA.16816.F32.BF16 R60, R44.reuse, R32, R60 ;  /* 0x000000202c3c723c */ /* 0x044ff0000004183c */
[C---:B------:R-:W-:Y:S01]  /*2a80*/  HMMA.16816.F32.BF16 R56, R44.reuse, R34, R56 ;  /* 0x000000222c38723c */ /* 0x040fe20000041838 */
[----:B------:R-:W-:Y:S07]  /*2a90*/  LDSM.16.M88.4 R32, [R200+0xb900] ;  /* 0x00b90000c820783b */ /* 0x000fee0000000200 */
[C---:B------:R-:W-:Y:S08]  /*2aa0*/  HMMA.16816.F32.BF16 R52, R44.reuse, R28, R52 ;  /* 0x0000001c2c34723c */ /* 0x040ff00000041834 */
[----:B------:R-:W-:Y:S01]  /*2ab0*/  HMMA.16816.F32.BF16 R48, R44, R30, R48 ;  /* 0x0000001e2c30723c */ /* 0x000fe20000041830 */
[----:B------:R-:W-:Y:S07]  /*2ac0*/  LDSM.16.M88.4 R28, [R201+0x14100] ;  /* 0x01410000c91c783b */ /* 0x000fee0000000200 */
[C---:B---3--:R-:W-:Y:S08]  /*2ad0*/  HMMA.16816.F32.BF16 R24, R12.reuse, R8, R24 ;  /* 0x000000080c18723c */ /* 0x048ff00000041818 */
[----:B------:R-:W-:Y:S01]  /*2ae0*/  HMMA.16816.F32.BF16 R20, R12, R10, R20 ;  /* 0x0000000a0c14723c */ /* 0x000fe20000041814 */
[----:B------:R-:W2:Y:S07]  /*2af0*/  LDSM.16.M88.4 R8, [R200+0xa100] ;  /* 0x00a10000c808783b */ /* 0x000eae0000000200 */
[C---:B------:R-:W-:Y:S08]  /*2b00*/  HMMA.16816.F32.BF16 R16, R44.reuse, R36, R16 ;  /* 0x000000242c10723c */ /* 0x040ff00000041810 */
[----:B------:R-:W-:Y:S01]  /*2b10*/  HMMA.16816.F32.BF16 R64, R44, R38, R64 ;  /* 0x000000262c40723c */ /* 0x000fe20000041840 */
[----:B------:R-:W-:Y:S04]  /*2b20*/  LDSM.16.M88.4 R44, [R199+0x14100] ;  /* 0x01410000c72c783b */ /* 0x000fe80000000200 */
[----:B------:R-:W-:Y:S03]  /*2b30*/  LDSM.16.M88.4 R36, [R200+0xb100] ;  /* 0x00b10000c824783b */ /* 0x000fe60000000200 */
[C---:B-1----:R-:W-:Y:S08]  /*2b40*/  HMMA.16816.F32.BF16 R60, R12.reuse, R68, R60 ;  /* 0x000000440c3c723c */ /* 0x042ff0000004183c */
[C---:B------:R-:W-:Y:S08]  /*2b50*/  HMMA.16816.F32.BF16 R56, R12.reuse, R70, R56 ;  /* 0x000000460c38723c */ /* 0x040ff00000041838 */
[C---:B----4-:R-:W-:Y:S01]  /*2b60*/  HMMA.16816.F32.BF16 R68, R12.reuse, R40, R52 ;  /* 0x000000280c44723c */ /* 0x050fe20000041834 */
[----:B------:R-:W1:Y:S07]  /*2b70*/  LDSM.16.M88.4 R52, [R192+0x4000] ;  /* 0x00400000c034783b */ /* 0x000e6e0000000200 */
[C---:B------:R-:W-:Y:S08]  /*2b80*/  HMMA.16816.F32.BF16 R16, R12.reuse, R4, R16 ;  /* 0x000000040c10723c */ /* 0x040ff00000041810 */
[----:B------:R-:W-:Y:S01]  /*2b90*/  HMMA.16816.F32.BF16 R64, R12, R6, R64 ;  /* 0x000000060c40723c */ /* 0x000fe20000041840 */
[----:B------:R-:W3:Y:S07]  /*2ba0*/  LDSM.16.M88.4 R4, [R200+0xa900] ;  /* 0x00a90000c804783b */ /* 0x000eee0000000200 */
[----:B--2---:R-:W-:Y:S08]  /*2bb0*/  HMMA.16816.F32.BF16 R24, R28, R8, R24 ;  /* 0x000000081c18723c */ /* 0x004ff00000041818 */
[----:B------:R-:W-:Y:S01]  /*2bc0*/  HMMA.16816.F32.BF16 R48, R12, R42, R48 ;  /* 0x0000002a0c30723c */ /* 0x000fe20000041830 */
[----:B------:R-:W2:Y:S04]  /*2bd0*/  LDSM.16.M88.4 R12, [R192+0x4800] ;  /* 0x00480000c00c783b */ /* 0x000ea80000000200 */
[----:B------:R-:W4:Y:S03]  /*2be0*/  LDSM.16.M88.4 R40, [R192+0x5000] ;  /* 0x00500000c028783b */ /* 0x000f260000000200 */
[----:B------:R-:W-:Y:S01]  /*2bf0*/  HMMA.16816.F32.BF16 R20, R28, R10, R20 ;  /* 0x0000000a1c14723c */ /* 0x000fe20000041814 */
[----:B------:R-:W5:Y:S01]  /*2c00*/  LDSM.16.M88.4 R8, [R192+0x5800] ;  /* 0x00580000c008783b */ /* 0x000f620000000200 */
[----:B------:R-:W-:-:S06]  /*2c10*/  DEPBAR.LE SB0, 0x0 ;  /* 0x000080000000791a */ /* 0x000fcc0000000000 */
[----:B-1----:R-:W-:Y:S08]  /*2c20*/  HMMA.16816.F32.BF16 R24, R44, R52, R24 ;  /* 0x000000342c18723c */ /* 0x002ff00000041818 */
[C---:B------:R-:W-:Y:S08]  /*2c30*/  HMMA.16816.F32.BF16 R60, R28.reuse, R36, R60 ;  /* 0x000000241c3c723c */ /* 0x040ff0000004183c */
[C---:B---3--:R-:W-:Y:S07]  /*2c40*/  HMMA.16816.F32.BF16 R16, R28.reuse, R4, R16 ;  /* 0x000000041c10723c */ /* 0x048fee0000041810 */
[----:B------:R-:W-:Y:S01]  /*2c50*/  LOP3.LUT R4, R88, R89, RZ, 0xfc, !PT ;  /* 0x0000005958047212 */ /* 0x000fe200078efcff */
[----:B------:R-:W-:Y:S01]  /*2c60*/  HMMA.16816.F32.BF16 R64, R28, R6, R64 ;  /* 0x000000061c40723c */ /* 0x000fe20000041840 */
[----:B------:R-:W-:-:S02]  /*2c70*/  FMUL.FTZ R5, R24, c[0x0][0x320] ;  /* 0x0000c80018057a20 */ /* 0x000fc40000410000 */
[----:B------:R-:W-:-:S04]  /*2c80*/  FMUL.FTZ R0, R26, c[0x0][0x320] ;  /* 0x0000c8001a007a20 */ /* 0x000fc80000410000 */
[----:B------:R-:W-:Y:S01]  /*2c90*/  FMUL.FTZ R6, R25, c[0x0][0x320] ;  /* 0x0000c80019067a20 */ /* 0x000fe20000410000 */
[C---:B------:R-:W-:Y:S01]  /*2ca0*/  HMMA.16816.F32.BF16 R56, R28.reuse, R38, R56 ;  /* 0x000000261c38723c */ /* 0x040fe20000041838 */
[----:B------:R-:W1:Y:S07]  /*2cb0*/  MUFU.TANH R5, R5 ;  /* 0x0000000500057308 */ /* 0x000e6e0000002400 */
[C---:B------:R-:W-:Y:S01]  /*2cc0*/  HMMA.16816.F32.BF16 R68, R28.reuse, R32, R68 ;  /* 0x000000201c44723c */ /* 0x040fe20000041844 */
[----:B------:R-:W3:Y:S07]  /*2cd0*/  MUFU.TANH R6, R6 ;  /* 0x0000000600067308 */ /* 0x000eee0000002400 */
[----:B------:R-:W-:Y:S01]  /*2ce0*/  HMMA.16816.F32.BF16 R48, R28, R34, R48 ;  /* 0x000000221c30723c */ /* 0x000fe20000041830 */
[----:B------:R-:W1:Y:S07]  /*2cf0*/  MUFU.TANH R0, R0 ;  /* 0x0000000000007308 */ /* 0x000e6e0000002400 */
[C---:B------:R-:W-:Y:S08]  /*2d00*/  HMMA.16816.F32.BF16 R20, R44.reuse, R54, R20 ;  /* 0x000000362c14723c */ /* 0x040ff00000041814 */
[C---:B--2---:R-:W-:Y:S08]  /*2d10*/  HMMA.16816.F32.BF16 R16, R44.reuse, R12, R16 ;  /* 0x0000000c2c10723c */ /* 0x044ff00000041810 */
[C---:B------:R-:W-:Y:S08]  /*2d20*/  HMMA.16816.F32.BF16 R64, R44.reuse, R14, R64 ;  /* 0x0000000e2c40723c */ /* 0x040ff00000041840 */
[C---:B----4-:R-:W-:Y:S08]  /*2d30*/  HMMA.16816.F32.BF16 R60, R44.reuse, R40, R60 ;  /* 0x000000282c3c723c */ /* 0x050ff0000004183c */
[C---:B------:R-:W-:Y:S08]  /*2d40*/  HMMA.16816.F32.BF16 R56, R44.reuse, R42, R56 ;  /* 0x0000002a2c38723c */ /* 0x040ff00000041838 */
[C---:B-----5:R-:W-:Y:S08]  /*2d50*/  HMMA.16816.F32.BF16 R68, R44.reuse, R8, R68 ;  /* 0x000000082c44723c */ /* 0x060ff00000041844 */
[----:B------:R-:W-:Y:S01]  /*2d60*/  HMMA.16816.F32.BF16 R48, R44, R10, R48 ;  /* 0x0000000a2c30723c */ /* 0x000fe20000041830 */
[----:B------:R-:W-:Y:S06]  /*2d70*/  BAR.SYNC.DEFER_BLOCKING 0x0 ;  /* 0x0000000000007b1d */ /* 0x000fec0000010000 */
[----:B------:R-:W-:Y:S05]  /*2d80*/  @!P0 BRA `(.L_x_701) ;  /* 0x0000042000008947 */ /* 0x000fea0003800000 */
[----:B-1-3--:R-:W-:Y:S01]  /*2d90*/  ULEA UR4, UR6, UR11, 0x6 ;  /* 0x0000000b06047291 */ /* 0x00afe2000f8e303f */
[----:B------:R-:W-:-:S05]  /*2da0*/  IMAD.MOV.U32 R208, RZ, RZ, RZ ;  /* 0x000000ffffd07224 */ /* 0x000fca00078e00ff */
        /* <DEDUP_REMOVED lines=18> */
[----:B------:R-:W-:Y:S02]  /*2ed0*/  IMAD R7, R209, c[0x0][0x1e4], R12 ;  /* 0x00007900d1077a24 */ /* 0x000fe400078e020c */
[----:B------:R-:W-:Y:S02]  /*2ee0*/  IMAD.SHL.U32 R12, R182, 0x2, RZ ;  /* 0x00000002b60c7824 */ /* 0x000fe400078e00ff */
[----:B------:R-:W-:Y:S01]  /*2ef0*/  IMAD.IADD R11, R11, 0x1, R7 ;  /* 0x000000010b0b7824 */ /* 0x000fe200078e0207 */
[----:B--2---:R-:W-:-:S03]  /*2f00*/  SHF.R.S32.HI R7, RZ, 0x1f, R208 ;  /* 0x0000001fff077819 */ /* 0x004fc600000114d0 */
[----:B------:R-:W-:Y:S01]  /*2f10*/  IMAD.WIDE.U32 R8, R208, c[0x0][0x1f0], R10 ;  /* 0x00007c00d0087a25 */ /* 0x000fe200078e000a */
[----:B------:R-:W-:Y:S02]  /*2f20*/  SEL R11, RZ, 0x10, P5 ;  /* 0x00000010ff0b7807 */ /* 0x000fe40002800000 */
[----:B------:R-:W-:Y:S01]  /*2f30*/  SHF.L.U64.HI R10, R181, 0x1, R214 ;  /* 0x00000001b50a7819 */ /* 0x000fe200000102d6 */
[----:B------:R-:W-:Y:S01]  /*2f40*/  IMAD R7, R7, c[0x0][0x1f0], RZ ;  /* 0x00007c0007077a24 */ /* 0x000fe200078e02ff */
[----:B------:R-:W-:Y:S02]  /*2f50*/  IADD3 R32, P0, R8, UR20, RZ ;  /* 0x0000001408207c10 */ /* 0x000fe4000ff1e0ff */
[----:B------:R-:W-:Y:S01]  /*2f60*/  IADD3 R30, -R11, 0x10, RZ ;  /* 0x000000100b1e7810 */ /* 0x000fe20007ffe1ff */
[----:B------:R-:W-:Y:S01]  /*2f70*/  IMAD R7, R208, c[0x0][0x1f4], R7 ;  /* 0x00007d00d0077a24 */ /* 0x000fe200078e0207 */
[----:B------:R-:W-:Y:S02]  /*2f80*/  SEL R8, RZ, 0x10, P4 ;  /* 0x00000010ff087807 */ /* 0x000fe40002000000 */
[----:B------:R-:W-:-:S02]  /*2f90*/  LOP3.LUT R30, R30, 0xf, RZ, 0xc0, !PT ;  /* 0x0000000f1e1e7812 */ /* 0x000fc400078ec0ff */
[----:B------:R-:W-:Y:S02]  /*2fa0*/  IADD3.X R9, R9, UR17, R7, P0, !PT ;  /* 0x0000001109097c10 */ /* 0x000fe400087fe407 */
[----:B------:R-:W-:Y:S02]  /*2fb0*/  LEA R7, P0, R32, c[0x0][0x1c8], 0x1 ;  /* 0x0000720020077a11 */ /* 0x000fe400078008ff */
[----:B------:R-:W-:Y:S02]  /*2fc0*/  IADD3 R28, -R8, 0x10, RZ ;  /* 0x00000010081c7810 */ /* 0x000fe40007ffe1ff */
[----:B------:R-:W-:Y:S01]  /*2fd0*/  LEA.HI.X R32, R32, c[0x0][0x1cc], R9, 0x1, P0 ;  /* 0x0000730020207a11 */ /* 0x000fe200000f0c09 */
[----:B------:R-:W1:Y:S01]  /*2fe0*/  SHFL.IDX PT, R15, R7, 0x1, 0x181f ;  /* 0x00381f00070f7f89 */ /* 0x000e6200000e0000 */
[----:B------:R-:W-:Y:S01]  /*2ff0*/  IMAD.SHL.U32 R9, R181, 0x2, RZ ;  /* 0x00000002b5097824 */ /* 0x000fe200078e00ff */
[----:B------:R-:W-:Y:S02]  /*3000*/  LOP3.LUT R28, R28, 0xf, RZ, 0xc0, !PT ;  /* 0x0000000f1c1c7812 */ /* 0x000fe400078ec0ff */
[----:B------:R-:W2:Y:S04]  /*3010*/  SHFL.IDX PT, R24, R32, 0x1, 0x181f ;  /* 0x00381f0020187f89 */ /* 0x000ea800000e0000 */
[----:B------:R3:W4:Y:S04]  /*3020*/  SHFL.IDX PT, R26, R7, RZ, 0x181f ;  /* 0x00181fff071a7589 */ /* 0x00072800000e0000 */
[----:B------:R5:W4:Y:S01]  /*3030*/  SHFL.IDX PT, R25, R32, RZ, 0x181f ;  /* 0x00181fff20197589 */ /* 0x000b2200000e0000 */
[----:B-1----:R-:W-:-:S04]  /*3040*/  IADD3 R30, P1, P0, R30, R15, R12 ;  /* 0x0000000f1e1e7210 */ /* 0x002fc8000783e00c */
[----:B--2---:R-:W-:Y:S02]  /*3050*/  IADD3.X R31, RZ, R24, R13, P1, P0 ;  /* 0x00000018ff1f7210 */ /* 0x004fe40000fe040d */
[----:B------:R-:W-:Y:S01]  /*3060*/  IADD3 R28, P1, P0, R28, R15, R9 ;  /* 0x0000000f1c1c7210 */ /* 0x000fe2000783e009 */
[----:B---3--:R-:W-:-:S03]  /*3070*/  IMAD.SHL.U32 R7, R180, 0x2, RZ ;  /* 0x00000002b4077824 */ /* 0x008fc600078e00ff */
[----:B------:R-:W-:Y:S02]  /*3080*/  IADD3.X R29, RZ, R24, R10, P1, P0 ;  /* 0x00000018ff1d7210 */ /* 0x000fe40000fe040a */
[----:B-----5:R-:W-:Y:S02]  /*3090*/  IADD3 R32, P1, P0, R14, R15, R7 ;  /* 0x0000000f0e207210 */ /* 0x020fe4000783e007 */
[----:B------:R-:W-:-:S04]  /*30a0*/  SHF.L.U64.HI R14, R180, 0x1, R183 ;  /* 0x00000001b40e7819 */ /* 0x000fc800000102b7 */
[----:B------:R-:W-:Y:S02]  /*30b0*/  IADD3.X R33, RZ, R24, R14, P1, P0 ;  /* 0x00000018ff217210 */ /* 0x000fe40000fe040e */
[C---:B----4-:R-:W-:Y:S02]  /*30c0*/  IADD3 R12, P1, R26.reuse, R12, RZ ;  /* 0x0000000c1a0c7210 */ /* 0x050fe40007f3e0ff */
[----:B------:R-:W-:-:S03]  /*30d0*/  IADD3 R34, P0, R26, R9, RZ ;  /* 0x000000091a227210 */ /* 0x000fc60007f1e0ff */
[----:B------:R-:W-:Y:S01]  /*30e0*/  IMAD.X R13, R25, 0x1, R13, P1 ;  /* 0x00000001190d7824 */ /* 0x000fe200008e060d */
        /* <DEDUP_REMOVED lines=12> */
.L_x_701:
[----:B-1-3--:R-:W-:Y:S01]  /*31b0*/  FMUL.FTZ R10, R17, c[0x0][0x320] ;  /* 0x0000c800110a7a20 */ /* 0x00afe20000410000 */
        /* <DEDUP_REMOVED lines=13> */
[----:B------:R-:W-:Y:S01]  /*3290*/  UMOV UR4, 0xffffffc0 ;  /* 0xffffffc000047882 */ /* 0x000fe20000000000 */
[----:B------:R-:W-:Y:S01]  /*32a0*/  LEA.HI R20, R20, R17, RZ, 0x2 ;  /* 0x0000001114147211 */ /* 0x000fe200078f10ff */
[----:B------:R-:W-:Y:S01]  /*32b0*/  UIMAD UR4, UR6, UR4, 0x41 ;  /* 0x00000041060474a4 */ /* 0x000fe2000f8e0204 */
[----:B------:R-:W-:Y:S01]  /*32c0*/  LEA.HI R15, R85, R85, RZ, 0x1 ;  /* 0x00000055550f7211 */ /* 0x000fe200078f08ff */
[----:B------:R-:W-:Y:S01]  /*32d0*/  IMAD.IADD R86, R86, 0x1, -R13 ;  /* 0x0000000156567824 */ /* 0x000fe200078e0a0d */
[----:B------:R-:W-:Y:S01]  /*32e0*/  LEA.HI.SX32 R25, R20, UR10, 0x1e ;  /* 0x0000000a14197c11 */ /* 0x000fe2000f8ff2ff */
[----:B------:R-:W-:Y:S01]  /*32f0*/  FMUL.FTZ R22, R22, c[0x0][0x320] ;  /* 0x0000c80016167a20 */ /* 0x000fe20000410000 */
[----:B------:R-:W-:Y:S01]  /*3300*/  LOP3.LUT R16, R15, 0x1ffffffe, RZ, 0xc0, !PT ;  /* 0x1ffffffe0f107812 */ /* 0x000fe200078ec0ff */
[----:B------:R-:W1:Y:S01]  /*3310*/  MUFU.TANH R7, R7 ;  /* 0x0000000700077308 */ /* 0x000e620000002400 */
[----:B------:R-:W-:Y:S01]  /*3320*/  PLOP3.LUT P1, PT, PT, PT, UP1, 0x80, 0x0 ;  /* 0x000000000000781c */ /* 0x000fe20003f2f018 */
[----:B------:R-:W-:Y:S01]  /*3330*/  IMAD R25, R86, 0x10, R25 ;  /* 0x0000001056197824 */ /* 0x000fe200078e0219 */
[----:B------:R-:W-:Y:S01]  /*3340*/  PLOP3.LUT P0, PT, PT, PT, UP1, 0x80, 0x0 ;  /* 0x000000000000781c */ /* 0x000fe20003f0f018 */
[----:B------:R-:W-:Y:S01]  /*3350*/  IMAD.IADD R16, R85, 0x1, -R16 ;  /* 0x0000000155107824 */ /* 0x000fe200078e0a10 */
[----:B------:R-:W-:Y:S01]  /*3360*/  LOP3.LUT R216, R20, 0x7ffffffc, RZ, 0xc0, !PT ;  /* 0x7ffffffc14d87812 */ /* 0x000fe200078ec0ff */
[----:B------:R-:W-:Y:S01]  /*3370*/  FMUL.FTZ R8, R64, c[0x0][0x320] ;  /* 0x0000c80040087a20 */ /* 0x000fe20000410000 */
[----:B------:R-:W-:Y:S01]  /*3380*/  UIADD3 UR6, UR6, -0x2, URZ ;  /* 0xfffffffe06067890 */ /* 0x000fe2000fffe03f */
[----:B------:R-:W-:Y:S01]  /*3390*/  IMAD R215, R16, 0x8, R25 ;  /* 0x0000000810d77824 */ /* 0x000fe200078e0219 */
[----:B------:R2:W-:Y:S01]  /*33a0*/  MUFU.TANH R13, R22 ;  /* 0x00000016000d7308 */ /* 0x0005e20000002400 */
[----:B------:R-:W-:Y:S01]  /*33b0*/  IMAD.IADD R216, R17, 0x1, -R216 ;  /* 0x0000000111d87824 */ /* 0x000fe200078e0ad8 */
[----:B------:R-:W0:Y:S01]  /*33c0*/  LDGDEPBAR ;  /* 0x00000000000079af */ /* 0x000e220000000000 */
[----:B------:R-:W-:-:S02]  /*33d0*/  IMAD.MOV.U32 R18, RZ, RZ, R215 ;  /* 0x000000ffff127224 */ /* 0x000fc400078e00d7 */
[----:B------:R-:W-:-:S03]  /*33e0*/  @P1 IMAD.HI.U32 R16, R215, c[0x0][0x2c8], RZ ;  /* 0x0000b200d7101a27 */ /* 0x000fc600078e00ff */
[----:B------:R-:W3:Y:S01]  /*33f0*/  MUFU.TANH R14, R14 ;  /* 0x0000000e000e7308 */ /* 0x000ee20000002400 */
[----:B------:R-:W-:Y:S01]  /*3400*/  IMAD.U32 R25, RZ, RZ, UR4 ;  /* 0x00000004ff197e24 */ /* 0x000fe2000f8e00ff */
[----:B------:R-:W-:Y:S01]  /*3410*/  @P0 SHF.R.U32.HI R18, RZ, c[0x0][0x2cc], R16 ;  /* 0x0000b300ff120a19 */ /* 0x000fe20000011610 */
[----:B------:R-:W-:Y:S01]  /*3420*/  IMAD.SHL.U32 R216, R216, 0x2, RZ ;  /* 0x00000002d8d87824 */ /* 0x000fe200078e00ff */
[----:B------:R-:W-:Y:S01]  /*3430*/  ULDC.64 UR4, c[0x0][0x2c8] ;  /* 0x0000b20000047ab9 */ /* 0x000fe20000000a00 */
[----:B------:R-:W-:Y:S02]  /*3440*/  FMUL.FTZ R11, R65, c[0x0][0x320] ;  /* 0x0000c800410b7a20 */ /* 0x000fe40000410000 */
[----:B------:R-:W4:Y:S01]  /*3450*/  SHFL.IDX PT, R16, R18, RZ, 0x1c1f ;  /* 0x001c1fff12107589 */ /* 0x000f2200000e0000 */
[C---:B------:R-:W-:Y:S01]  /*3460*/  IADD3 R25, -R216.reuse, UR7, R25 ;  /* 0x00000007d8197c10 */ /* 0x040fe2000fffe119 */
[----:B------:R-:W5:Y:S01]  /*3470*/  MUFU.TANH R12, R12 ;  /* 0x0000000c000c7308 */ /* 0x000f620000002400 */
[----:B--2---:R-:W-:Y:S01]  /*3480*/  IADD3 R22, -R216, UR22, RZ ;  /* 0x00000016d8167c10 */ /* 0x004fe2000fffe1ff */
[----:B------:R-:W-:Y:S01]  /*3490*/  FMUL.FTZ R60, R60, c[0x0][0x320] ;  /* 0x0000c8003c3c7a20 */ /* 0x000fe20000410000 */
[----:B------:R-:W-:Y:S01]  /*34a0*/  IADD3 R25, R25, -UR12, RZ ;  /* 0x8000000c19197c10 */ /* 0x000fe2000fffe0ff */
[----:B------:R-:W2:Y:S01]  /*34b0*/  SHFL.IDX PT, R26, R18, 0x1, 0x1c1f ;  /* 0x003c1f00121a7f89 */ /* 0x000ea200000e0000 */
[----:B------:R-:W-:Y:S01]  /*34c0*/  FMUL.FTZ R61, R61, c[0x0][0x320] ;  /* 0x0000c8003d3d7a20 */ /* 0x000fe20000410000 */
[----:B------:R-:W-:Y:S01]  /*34d0*/  UIMAD.WIDE.U32 UR22, UR10, UR4, URZ ;  /* 0x000000040a1672a5 */ /* 0x000fe2000f8e003f */
[----:B------:R-:W-:Y:S01]  /*34e0*/  FMUL.FTZ R56, R56, c[0x0][0x320] ;  /* 0x0000c80038387a20 */ /* 0x000fe20000410000 */
[----:B------:R-:W1:Y:S01]  /*34f0*/  MUFU.TANH R10, R10 ;  /* 0x0000000a000a7308 */ /* 0x000e620000002400 */
[----:B------:R-:W-:Y:S01]  /*3500*/  FMUL.FTZ R57, R57, c[0x0][0x320] ;  /* 0x0000c80039397a20 */ /* 0x000fe20000410000 */
[----:B------:R-:W-:Y:S01]  /*3510*/  @UP1 USHF.R.U32.HI UR10, URZ, UR5, UR23 ;  /* 0x000000053f0a1299 */ /* 0x000fe20008011617 */
[----:B------:R-:W-:-:S02]  /*3520*/  FMUL.FTZ R68, R68, c[0x0][0x320] ;  /* 0x0000c80044447a20 */ /* 0x000fc40000410000 */
[----:B------:R-:W-:Y:S01]  /*3530*/  FMUL.FTZ R69, R69, c[0x0][0x320] ;  /* 0x0000c80045457a20 */ /* 0x000fe20000410000 */
[----:B------:R-:W-:Y:S01]  /*3540*/  UIADD3 UR10, UR10, UR7, -UR12 ;  /* 0x000000070a0a7290 */ /* 0x000fe2000fffe80c */
[----:B------:R-:W-:Y:S01]  /*3550*/  FMUL.FTZ R48, R48, c[0x0][0x320] ;  /* 0x0000c80030307a20 */ /* 0x000fe20000410000 */
[----:B------:R-:W1:Y:S01]  /*3560*/  MUFU.TANH R8, R8 ;  /* 0x0000000800087308 */ /* 0x000e620000002400 */
[----:B------:R-:W-:Y:S01]  /*3570*/  FMUL.FTZ R49, R49, c[0x0][0x320] ;  /* 0x0000c80031317a20 */ /* 0x000fe20000410000 */
[----:B------:R-:W-:Y:S01]  /*3580*/  USHF.R.S32.HI UR4, URZ, 0x1f, UR10 ;  /* 0x0000001f3f047899 */ /* 0x000fe2000801140a */
[----:B------:R-:W-:Y:S02]  /*3590*/  FMUL.FTZ R24, R23, c[0x0][0x320] ;  /* 0x0000c80017187a20 */ /* 0x000fe40000410000 */
[----:B------:R-:W-:Y:S01]  /*35a0*/  FMUL.FTZ R19, R19, c[0x0][0x320] ;  /* 0x0000c80013137a20 */ /* 0x000fe20000410000 */
[----:B------:R-:W-:Y:S01]  /*35b0*/  ULEA.HI UR4, UR4, UR10, URZ, 0x6 ;  /* 0x0000000a04047291 */ /* 0x000fe2000f8f303f */
[----:B----4-:R-:W-:Y:S01]  /*35c0*/  IMAD.IADD R17, R25, 0x1, R16 ;  /* 0x0000000119117824 */ /* 0x010fe200078e0210 */
[----:B------:R-:W4:Y:S01]  /*35d0*/  MUFU.TANH R11, R11 ;  /* 0x0000000b000b7308 */ /* 0x000f220000002400 */
[----:B------:R-:W-:Y:S01]  /*35e0*/  FMUL.FTZ R66, R66, c[0x0][0x320] ;  /* 0x0000c80042427a20 */ /* 0x000fe20000410000 */
[----:B------:R-:W-:Y:S01]  /*35f0*/  USHF.R.S32.HI UR4, URZ, 0x6, UR4 ;  /* 0x000000063f047899 */ /* 0x000fe20008011404 */
[----:B------:R-:W-:Y:S01]  /*3600*/  FMUL.FTZ R9, R67, c[0x0][0x320] ;  /* 0x0000c80043097a20 */ /* 0x000fe20000410000 */
[----:B------:R-:W-:Y:S01]  /*3610*/  IMNMX R20, R22, R17, PT ;  /* 0x0000001116147217 */ /* 0x000fe20003800200 */
[----:B--2---:R-:W-:-:S02]  /*3620*/  IMAD.IADD R25, R25, 0x1, R26 ;  /* 0x0000000119197824 */ /* 0x004fc400078e021a */
[----:B------:R-:W-:Y:S01]  /*3630*/  FMUL.FTZ R62, R62, c[0x0][0x320] ;  /* 0x0000c8003e3e7a20 */ /* 0x000fe20000410000 */
[C---:B------:R-:W-:Y:S01]  /*3640*/  ISETP.GT.AND P1, PT, R20.reuse, RZ, PT ;  /* 0x000000ff1400720c */ /* 0x040fe20003f24270 */
[----:B------:R-:W2:Y:S01]  /*3650*/  MUFU.TANH R156, R60 ;  /* 0x0000003c009c7308 */ /* 0x000ea20000002400 */
[----:B------:R-:W-:Y:S01]  /*3660*/  ISETP.GT.AND P0, PT, R20, 0x1, PT ;  /* 0x000000011400780c */ /* 0x000fe20003f04270 */
[----:B------:R-:W-:Y:S01]  /*3670*/  FMUL.FTZ R63, R63, c[0x0][0x320] ;  /* 0x0000c8003f3f7a20 */ /* 0x000fe20000410000 */
[----:B------:R-:W-:Y:S01]  /*3680*/  FSEL R17, R5, -INF , P1 ;  /* 0xff80000005117808 */ /* 0x000fe20000800000 */
[----:B------:R-:W-:Y:S01]  /*3690*/  FMUL.FTZ R58, R58, c[0x0][0x320] ;  /* 0x0000c8003a3a7a20 */ /* 0x000fe20000410000 */
[----:B------:R-:W-:Y:S01]  /*36a0*/  ISETP.GT.AND P1, PT, R20, 0x8, PT ;  /* 0x000000081400780c */ /* 0x000fe20003f24270 */
[----:B------:R-:W-:Y:S01]  /*36b0*/  FMUL.FTZ R59, R59, c[0x0][0x320] ;  /* 0x0000c8003b3b7a20 */ /* 0x000fe20000410000 */
[----:B------:R-:W-:Y:S01]  /*36c0*/  FSEL R18, R6, -INF , P0 ;  /* 0xff80000006127808 */ /* 0x000fe20000000000 */
[----:B------:R-:W2:Y:S01]  /*36d0*/  MUFU.TANH R164, R61 ;  /* 0x0000003d00a47308 */ /* 0x000ea20000002400 */
[----:B------:R-:W-:Y:S01]  /*36e0*/  ISETP.GT.AND P0, PT, R20, 0x9, PT ;  /* 0x000000091400780c */ /* 0x000fe20003f04270 */
[----:B------:R-:W-:Y:S01]  /*36f0*/  FMUL.FTZ R70, R70, c[0x0][0x320] ;  /* 0x0000c80046467a20 */ /* 0x000fe20000410000 */
[----:B-1----:R-:W-:Y:S01]  /*3700*/  FSEL R16, R7, -INF , P1 ;  /* 0xff80000007107808 */ /* 0x002fe20000800000 */
[----:B------:R-:W-:Y:S01]  /*3710*/  FMUL.FTZ R71, R71, c[0x0][0x320] ;  /* 0x0000c80047477a20 */ /* 0x000fe20000410000 */
[----:B------:R-:W-:Y:S01]  /*3720*/  ISETP.GT.AND P1, PT, R20, 0x10, PT ;  /* 0x000000101400780c */ /* 0x000fe20003f24270 */
[----:B------:R-:W-:Y:S01]  /*3730*/  FMUL.FTZ R50, R50, c[0x0][0x320] ;  /* 0x0000c80032327a20 */ /* 0x000fe20000410000 */
[----:B---3--:R-:W-:Y:S01]  /*3740*/  FSEL R14, R14, -INF , P0 ;  /* 0xff8000000e0e7808 */ /* 0x008fe20000000000 */
[----:B------:R-:W1:Y:S01]  /*3750*/  MUFU.TANH R162, R56 ;  /* 0x0000003800a27308 */ /* 0x000e620000002400 */
[----:B------:R-:W-:Y:S01]  /*3760*/  ISETP.GT.AND P0, PT, R20, 0x11, PT ;  /* 0x000000111400780c */ /* 0x000fe20003f04270 */
[----:B------:R-:W-:Y:S01]  /*3770*/  FMUL.FTZ R51, R51, c[0x0][0x320] ;  /* 0x0000c80033337a20 */ /* 0x000fe20000410000 */
[----:B-----5:R-:W-:Y:S01]  /*3780*/  FSEL R12, R12, -INF , P1 ;  /* 0xff8000000c0c7808 */ /* 0x020fe20000800000 */
[----:B------:R-:W-:Y:S01]  /*3790*/  IMAD.SHL.U32 R203, R4, 0x2, RZ ;  /* 0x0000000204cb7824 */ /* 0x000fe200078e00ff */
[----:B------:R-:W-:-:S02]  /*37a0*/  ISETP.GT.AND P1, PT, R20, 0x18, PT ;  /* 0x000000181400780c */ /* 0x000fc40003f24270 */
[----:B------:R-:W-:Y:S01]  /*37b0*/  FSEL R10, R10, -INF , P0 ;  /* 0xff8000000a0a7808 */ /* 0x000fe20000000000 */
[----:B------:R-:W3:Y:S01]  /*37c0*/  MUFU.TANH R158, R57 ;  /* 0x00000039009e7308 */ /* 0x000ee20000002400 */
[----:B------:R-:W-:Y:S01]  /*37d0*/  ISETP.GT.AND P0, PT, R20, 0x19, PT ;  /* 0x000000191400780c */ /* 0x000fe20003f04270 */
[--C-:B------:R-:W-:Y:S01]  /*37e0*/  IMAD R197, R3, 0x2, R203.reuse ;  /* 0x0000000203c57824 */ /* 0x100fe200078e02cb */
[----:B------:R-:W-:Y:S01]  /*37f0*/  FSEL R8, R8, -INF , P1 ;  /* 0xff80000008087808 */ /* 0x000fe20000800000 */
[----:B------:R-:W-:Y:S01]  /*3800*/  LDSM.16.MT88.4 R40, [R203+0x2100] ;  /* 0x00210000cb28783b */ /* 0x000fe20000004200 */
[----:B------:R-:W-:Y:S01]  /*3810*/  ISETP.GT.AND P1, PT, R20, 0x20, PT ;  /* 0x000000201400780c */ /* 0x000fe20003f24270 */
[----:B------:R-:W-:Y:S01]  /*3820*/  IMAD R198, R2, 0x2, R203 ;  /* 0x0000000202c67824 */ /* 0x000fe200078e02cb */
[----:B----4-:R-:W-:Y:S01]  /*3830*/  FSEL R6, R11, -INF , P0 ;  /* 0xff8000000b067808 */ /* 0x010fe20000000000 */
[----:B------:R-:W4:Y:S01]  /*3840*/  MUFU.TANH R168, R68 ;  /* 0x0000004400a87308 */ /* 0x000f220000002400 */
[----:B------:R-:W-:Y:S01]  /*3850*/  ISETP.GT.AND P0, PT, R20, 0x21, PT ;  /* 0x000000211400780c */ /* 0x000fe20003f04270 */
[----:B------:R-:W-:Y:S01]  /*3860*/  IMAD R196, R3, 0x2, R198 ;  /* 0x0000000203c47824 */ /* 0x000fe200078e02c6 */
[----:B--2---:R-:W-:Y:S01]  /*3870*/  FSEL R156, R156, -INF , P1 ;  /* 0xff8000009c9c7808 */ /* 0x004fe20000800000 */
[----:B------:R-:W-:Y:S01]  /*3880*/  LDSM.16.MT88.4 R124, [R203+0x100] ;  /* 0x00010000cb7c783b */ /* 0x000fe20000004200 */
[----:B------:R-:W-:-:S02]  /*3890*/  ISETP.GT.AND P1, PT, R20, 0x28, PT ;  /* 0x000000281400780c */ /* 0x000fc40003f24270 */
[----:B------:R-:W-:Y:S01]  /*38a0*/  FSEL R164, R164, -INF , P0 ;  /* 0xff800000a4a47808 */ /* 0x000fe20000000000 */
[----:B------:R-:W2:Y:S01]  /*38b0*/  MUFU.TANH R166, R69 ;  /* 0x0000004500a67308 */ /* 0x000ea20000002400 */
[----:B------:R-:W-:Y:S01]  /*38c0*/  ISETP.GT.AND P0, PT, R20, 0x29, PT ;  /* 0x000000291400780c */ /* 0x000fe20003f04270 */
[----:B------:R-:W-:Y:S01]  /*38d0*/  LDSM.16.MT88.4 R116, [R198+0x100] ;  /* 0x00010000c674783b */ /* 0x000fe20000004200 */
[----:B-1----:R-:W-:Y:S02]  /*38e0*/  FSEL R162, R162, -INF , P1 ;  /* 0xff800000a2a27808 */ /* 0x002fe40000800000 */
[----:B------:R-:W-:Y:S01]  /*38f0*/  ISETP.GT.AND P1, PT, R20, 0x30, PT ;  /* 0x000000301400780c */ /* 0x000fe20003f24270 */
[----:B------:R-:W-:Y:S01]  /*3900*/  LDSM.16.MT88.4 R108, [R197+0x100] ;  /* 0x00010000c56c783b */ /* 0x000fe20000004200 */
[----:B---3--:R-:W-:Y:S01]  /*3910*/  FSEL R158, R158, -INF , P0 ;  /* 0xff8000009e9e7808 */ /* 0x008fe20000000000 */
[----:B------:R1:W-:Y:S01]  /*3920*/  MUFU.TANH R15, R21 ;  /* 0x00000015000f7308 */ /* 0x0003e20000002400 */
[----:B------:R-:W-:Y:S01]  /*3930*/  ISETP.GT.AND P0, PT, R20, 0x31, PT ;  /* 0x000000311400780c */ /* 0x000fe20003f04270 */
[----:B------:R-:W-:Y:S01]  /*3940*/  LDSM.16.MT88.4 R100, [R196+0x100] ;  /* 0x00010000c464783b */ /* 0x000fe20000004200 */
[----:B------:R-:W-:-:S02]  /*3950*/  FMNMX.FTZ R7, R17, R18, !PT ;  /* 0x0000001211077209 */ /* 0x000fc40007810000 */
[----:B----4-:R-:W-:Y:S01]  /*3960*/  FSEL R168, R168, -INF , P1 ;  /* 0xff800000a8a87808 */ /* 0x010fe20000800000 */
[----:B------:R-:W-:Y:S01]  /*3970*/  LDSM.16.MT88.4 R72, [R203+0x4100] ;  /* 0x00410000cb48783b */ /* 0x000fe20000004200 */
[----:B------:R-:W-:Y:S01]  /*3980*/  ISETP.GT.AND P1, PT, R20, 0x38, PT ;  /* 0x000000381400780c */ /* 0x000fe20003f24270 */
[----:B------:R-:W3:Y:S01]  /*3990*/  MUFU.TANH R142, R48 ;  /* 0x00000030008e7308 */ /* 0x000ee20000002400 */
[----:B--2---:R-:W-:Y:S01]  /*39a0*/  FSEL R166, R166, -INF , P0 ;  /* 0xff800000a6a67808 */ /* 0x004fe20000000000 */
[----:B------:R-:W-:Y:S01]  /*39b0*/  LDSM.16.MT88.4 R80, [R198+0x4100] ;  /* 0x00410000c650783b */ /* 0x000fe20000004200 */
[----:B------:R-:W-:Y:S02]  /*39c0*/  IMNMX R22, R22, R25, PT ;  /* 0x0000001916167217 */ /* 0x000fe40003800200 */
[----:B------:R-:W-:Y:S01]  /*39d0*/  FMNMX.FTZ R7, R16, R7, !PT ;  /* 0x0000000710077209 */ /* 0x000fe20007810000 */
[----:B------:R-:W-:Y:S01]  /*39e0*/  LDSM.16.MT88.4 R88, [R197+0x4100] ;  /* 0x00410000c558783b */ /* 0x000fe20000004200 */
[----:B------:R-:W-:Y:S01]  /*39f0*/  ISETP.GT.AND P0, PT, R20, 0x39, PT ;  /* 0x000000391400780c */ /* 0x000fe20003f04270 */
[----:B-1----:R-:W-:Y:S01]  /*3a00*/  FMUL.FTZ R21, R27, c[0x0][0x320] ;  /* 0x0000c8001b157a20 */ /* 0x002fe20000410000 */
[----:B------:R-:W1:Y:S01]  /*3a10*/  MUFU.TANH R140, R49 ;  /* 0x00000031008c7308 */ /* 0x000e620000002400 */
[----:B------:R-:W-:Y:S01]  /*3a20*/  FMNMX.FTZ R7, R14, R7, !PT ;  /* 0x000000070e077209 */ /* 0x000fe20007810000 */
[----:B------:R-:W-:Y:S01]  /*3a30*/  LDSM.16.MT88.4 R136, [R198+0x900] ;  /* 0x00090000c688783b */ /* 0x000fe20000004200 */
[----:B------:R-:W-:-:S02]  /*3a40*/  IMNMX R226, RZ, UR4, !PT ;  /* 0x00000004ffe27c17 */ /* 0x000fc4000f800200 */
[----:B------:R-:W-:Y:S01]  /*3a50*/  FMNMX.FTZ R11, R12, R7, !PT ;  /* 0x000000070c0b7209 */ /* 0x000fe20007810000 */
[----:B------:R-:W-:Y:S01]  /*3a60*/  LDSM.16.MT88.4 R32, [R197+0x900] ;  /* 0x00090000c520783b */ /* 0x000fe20000004200 */
[----:B---3--:R-:W-:Y:S01]  /*3a70*/  FSEL R142, R142, -INF , P1 ;  /* 0xff8000008e8e7808 */ /* 0x008fe20000800000 */
[----:B------:R-:W2:Y:S01]  /*3a80*/  MUFU.TANH R21, R21 ;  /* 0x0000001500157308 */ /* 0x000ea20000002400 */
[----:B------:R-:W-:Y:S01]  /*3a90*/  ISETP.GT.AND P1, PT, R22, RZ, PT ;  /* 0x000000ff1600720c */ /* 0x000fe20003f24270 */
[----:B------:R-:W-:Y:S01]  /*3aa0*/  LDSM.16.MT88.4 R28, [R196+0x900] ;  /* 0x00090000c41c783b */ /* 0x000fe20000004200 */
[----:B------:R-:W-:Y:S02]  /*3ab0*/  FMNMX.FTZ R11, R10, R11, !PT ;  /* 0x0000000b0a0b7209 */ /* 0x000fe40007810000 */
[----:B------:R-:W-:Y:S02]  /*3ac0*/  FSEL R20, R0, -INF , P1 ;  /* 0xff80000000147808 */ /* 0x000fe40000800000 */
[----:B------:R-:W-:Y:S01]  /*3ad0*/  ISETP.GT.AND P1, PT, R22, 0x8, PT ;  /* 0x000000081600780c */ /* 0x000fe20003f24270 */
[----:B------:R3:W4:Y:S01]  /*3ae0*/  MUFU.TANH R5, R24 ;  /* 0x0000001800057308 */ /* 0x0007220000002400 */
[----:B-1----:R-:W-:-:S02]  /*3af0*/  FSEL R140, R140, -INF , P0 ;  /* 0xff8000008c8c7808 */ /* 0x002fc40000000000 */
[----:B------:R-:W-:Y:S02]  /*3b00*/  ISETP.GT.AND P0, PT, R22, 0x1, PT ;  /* 0x000000011600780c */ /* 0x000fe40003f04270 */
[----:B------:R-:W-:Y:S02]  /*3b10*/  FSEL R7, R13, -INF , P1 ;  /* 0xff8000000d077808 */ /* 0x000fe40000800000 */
[----:B------:R-:W-:Y:S01]  /*3b20*/  FMNMX.FTZ R11, R8, R11, !PT ;  /* 0x0000000b080b7209 */ /* 0x000fe20007810000 */
[----:B------:R-:W1:Y:S01]  /*3b30*/  MUFU.TANH R19, R19 ;  /* 0x0000001300137308 */ /* 0x000e620000002400 */
[----:B--2---:R-:W-:Y:S02]  /*3b40*/  FSEL R21, R21, -INF , P0 ;  /* 0xff80000015157808 */ /* 0x004fe40000000000 */
[C---:B------:R-:W-:Y:S02]  /*3b50*/  ISETP.GT.AND P0, PT, R22.reuse, 0x9, PT ;  /* 0x000000091600780c */ /* 0x040fe40003f04270 */
[----:B------:R-:W-:-:S02]  /*3b60*/  ISETP.GT.AND P1, PT, R22, 0x10, PT ;  /* 0x000000101600780c */ /* 0x000fc40003f24270 */
[----:B------:R-:W-:Y:S01]  /*3b70*/  FMNMX.FTZ R11, R6, R11, !PT ;  /* 0x0000000b060b7209 */ /* 0x000fe20007810000 */
[----:B------:R2:W5:Y:S01]  /*3b80*/  MUFU.TANH R23, R66 ;  /* 0x0000004200177308 */ /* 0x0005620000002400 */
[----:B---3--:R-:W-:Y:S02]  /*3b90*/  FMNMX.FTZ R24, R20, R21, !PT ;  /* 0x0000001514187209 */ /* 0x008fe40007810000 */
[----:B----4-:R-:W-:Y:S02]  /*3ba0*/  FSEL R5, R5, -INF , P0 ;  /* 0xff80000005057808 */ /* 0x010fe40000000000 */
[----:B------:R-:W-:Y:S02]  /*3bb0*/  FMNMX.FTZ R24, R7, R24, !PT ;  /* 0x0000001807187209 */ /* 0x000fe40007810000 */
[----:B------:R-:W-:Y:S01]  /*3bc0*/  ISETP.GT.AND P0, PT, R22, 0x11, PT ;  /* 0x000000111600780c */ /* 0x000fe20003f04270 */
[----:B------:R-:W3:Y:S01]  /*3bd0*/  MUFU.TANH R9, R9 ;  /* 0x0000000900097308 */ /* 0x000ee20000002400 */
[----:B------:R-:W-:-:S02]  /*3be0*/  FSEL R15, R15, -INF , P1 ;  /* 0xff8000000f0f7808 */ /* 0x000fc40000800000 */
[----:B------:R-:W-:Y:S02]  /*3bf0*/  FMNMX.FTZ R24, R5, R24, !PT ;  /* 0x0000001805187209 */ /* 0x000fe40007810000 */
[----:B------:R-:W-:Y:S02]  /*3c00*/  FMNMX.FTZ R11, R156, R11, !PT ;  /* 0x0000000b9c0b7209 */ /* 0x000fe40007810000 */
[----:B------:R-:W-:Y:S01]  /*3c10*/  ISETP.GT.AND P1, PT, R22, 0x18, PT ;  /* 0x000000181600780c */ /* 0x000fe20003f24270 */
[----:B------:R-:W4:Y:S01]  /*3c20*/  MUFU.TANH R173, R62 ;  /* 0x0000003e00ad7308 */ /* 0x000f220000002400 */
[----:B-1----:R-:W-:Y:S01]  /*3c30*/  FSEL R13, R19, -INF , P0 ;  /* 0xff800000130d7808 */ /* 0x002fe20000000000 */
[----:B--2---:R-:W-:Y:S01]  /*3c40*/  LDSM.16.MT88.4 R64, [R196+0x2100] ;  /* 0x00210000c440783b */ /* 0x004fe20000004200 */
[----:B------:R-:W-:Y:S02]  /*3c50*/  FMNMX.FTZ R24, R15, R24, !PT ;  /* 0x000000180f187209 */ /* 0x000fe40007810000 */
[----:B------:R-:W-:-:S02]  /*3c60*/  FMNMX.FTZ R19, R164, R11, !PT ;  /* 0x0000000ba4137209 */ /* 0x000fc40007810000 */
[C---:B------:R-:W-:Y:S01]  /*3c70*/  ISETP.GT.AND P0, PT, R22.reuse, 0x19, PT ;  /* 0x000000191600780c */ /* 0x040fe20003f04270 */
[----:B------:R-:W1:Y:S01]  /*3c80*/  MUFU.TANH R163, R63 ;  /* 0x0000003f00a37308 */ /* 0x000e620000002400 */
[----:B-----5:R-:W-:Y:S02]  /*3c90*/  FSEL R11, R23, -INF , P1 ;  /* 0xff800000170b7808 */ /* 0x020fe40000800000 */
[----:B------:R-:W-:Y:S02]  /*3ca0*/  FMNMX.FTZ R24, R13, R24, !PT ;  /* 0x000000180d187209 */ /* 0x000fe40007810000 */
[----:B------:R-:W-:Y:S02]  /*3cb0*/  ISETP.GT.AND P1, PT, R22, 0x20, PT ;  /* 0x000000201600780c */ /* 0x000fe40003f24270 */
[----:B---3--:R-:W-:Y:S01]  /*3cc0*/  FSEL R9, R9, -INF , P0 ;  /* 0xff80000009097808 */ /* 0x008fe20000000000 */
[----:B------:R-:W2:Y:S01]  /*3cd0*/  MUFU.TANH R171, R58 ;  /* 0x0000003a00ab7308 */ /* 0x000ea20000002400 */
[----:B------:R-:W-:-:S02]  /*3ce0*/  FMNMX.FTZ R24, R11, R24, !PT ;  /* 0x000000180b187209 */ /* 0x000fc40007810000 */
[C---:B------:R-:W-:Y:S02]  /*3cf0*/  ISETP.GT.AND P0, PT, R22.reuse, 0x21, PT ;  /* 0x000000211600780c */ /* 0x040fe40003f04270 */
[----:B----4-:R-:W-:Y:S02]  /*3d00*/  FSEL R173, R173, -INF , P1 ;  /* 0xff800000adad7808 */ /* 0x010fe40000800000 */
[----:B------:R-:W-:Y:S01]  /*3d10*/  FMNMX.FTZ R24, R9, R24, !PT ;  /* 0x0000001809187209 */ /* 0x000fe20007810000 */
[----:B------:R3:W4:Y:S01]  /*3d20*/  MUFU.TANH R165, R59 ;  /* 0x0000003b00a57308 */ /* 0x0007220000002400 */
[----:B------:R-:W-:Y:S02]  /*3d30*/  ISETP.GT.AND P1, PT, R22, 0x28, PT ;  /* 0x000000281600780c */ /* 0x000fe40003f24270 */
[----:B-1----:R-:W-:Y:S02]  /*3d40*/  FSEL R163, R163, -INF , P0 ;  /* 0xff800000a3a37808 */ /* 0x002fe40000000000 */
[----:B------:R-:W-:-:S02]  /*3d50*/  FMNMX.FTZ R24, R173, R24, !PT ;  /* 0x00000018ad187209 */ /* 0x000fc40007810000 */
[----:B------:R-:W-:Y:S01]  /*3d60*/  FMNMX.FTZ R19, R162, R19, !PT ;  /* 0x00000013a2137209 */ /* 0x000fe20007810000 */
[----:B------:R-:W1:Y:S01]  /*3d70*/  MUFU.TANH R167, R70 ;  /* 0x0000004600a77308 */ /* 0x000e620000002400 */
[----:B------:R-:W-:Y:S02]  /*3d80*/  ISETP.GT.AND P0, PT, R22, 0x29, PT ;  /* 0x000000291600780c */ /* 0x000fe40003f04270 */
[----:B--2---:R-:W-:Y:S02]  /*3d90*/  FSEL R171, R171, -INF , P1 ;  /* 0xff800000abab7808 */ /* 0x004fe40000800000 */
[----:B------:R-:W-:Y:S02]  /*3da0*/  FMNMX.FTZ R24, R163, R24, !PT ;  /* 0x00000018a3187209 */ /* 0x000fe40007810000 */
[----:B------:R-:W-:Y:S01]  /*3db0*/  FMNMX.FTZ R19, R158, R19, !PT ;  /* 0x000000139e137209 */ /* 0x000fe20007810000 */
[----:B------:R-:W2:Y:S01]  /*3dc0*/  MUFU.TANH R143, R71 ;  /* 0x00000047008f7308 */ /* 0x000ea20000002400 */
[----:B------:R-:W-:Y:S01]  /*3dd0*/  ISETP.GT.AND P1, PT, R22, 0x30, PT ;  /* 0x000000301600780c */ /* 0x000fe20003f24270 */
[----:B---3--:R-:W-:Y:S01]  /*3de0*/  LDSM.16.MT88.4 R56, [R197+0x2100] ;  /* 0x00210000c538783b */ /* 0x008fe20000004200 */
[----:B----4-:R-:W-:-:S02]  /*3df0*/  FSEL R165, R165, -INF , P0 ;  /* 0xff800000a5a57808 */ /* 0x010fc40000000000 */
[----:B------:R-:W-:Y:S02]  /*3e00*/  FMNMX.FTZ R24, R171, R24, !PT ;  /* 0x00000018ab187209 */ /* 0x000fe40007810000 */
[----:B------:R-:W-:Y:S01]  /*3e10*/  FMNMX.FTZ R19, R168, R19, !PT ;  /* 0x00000013a8137209 */ /* 0x000fe20007810000 */
[----:B------:R-:W3:Y:S01]  /*3e20*/  MUFU.TANH R141, R50 ;  /* 0x00000032008d7308 */ /* 0x000ee20000002400 */
[----:B------:R-:W-:Y:S02]  /*3e30*/  ISETP.GT.AND P0, PT, R22, 0x31, PT ;  /* 0x000000311600780c */ /* 0x000fe40003f04270 */
[----:B-1----:R-:W-:Y:S02]  /*3e40*/  FSEL R167, R167, -INF , P1 ;  /* 0xff800000a7a77808 */ /* 0x002fe40000800000 */
[----:B------:R-:W-:Y:S02]  /*3e50*/  FMNMX.FTZ R24, R165, R24, !PT ;  /* 0x00000018a5187209 */ /* 0x000fe40007810000 */
[----:B------:R-:W-:Y:S01]  /*3e60*/  FMNMX.FTZ R19, R166, R19, !PT ;  /* 0x00000013a6137209 */ /* 0x000fe20007810000 */
[----:B------:R1:W4:Y:S01]  /*3e70*/  MUFU.TANH R161, R51 ;  /* 0x0000003300a17308 */ /* 0x0003220000002400 */
[----:B------:R-:W-:-:S02]  /*3e80*/  ISETP.GT.AND P1, PT, R22, 0x38, PT ;  /* 0x000000381600780c */ /* 0x000fc40003f24270 */
[----:B--2---:R-:W-:Y:S02]  /*3e90*/  FSEL R143, R143, -INF , P0 ;  /* 0xff8000008f8f7808 */ /* 0x004fe40000000000 */
[----:B------:R-:W-:Y:S02]  /*3ea0*/  FMNMX.FTZ R24, R167, R24, !PT ;  /* 0x00000018a7187209 */ /* 0x000fe40007810000 */
[----:B------:R-:W-:Y:S02]  /*3eb0*/  FMNMX.FTZ R19, R142, R19, !PT ;  /* 0x000000138e137209 */ /* 0x000fe40007810000 */
[----:B------:R-:W-:Y:S02]  /*3ec0*/  ISETP.GT.AND P0, PT, R22, 0x39, PT ;  /* 0x000000391600780c */ /* 0x000fe40003f04270 */
[----:B---3--:R-:W-:Y:S02]  /*3ed0*/  FSEL R141, R141, -INF , P1 ;  /* 0xff8000008d8d7808 */ /* 0x008fe40000800000 */
[----:B------:R-:W-:-:S02]  /*3ee0*/  FMNMX.FTZ R24, R143, R24, !PT ;  /* 0x000000188f187209 */ /* 0x000fc40007810000 */
[----:B------:R-:W-:Y:S01]  /*3ef0*/  FMNMX.FTZ R0, R140, R19, !PT ;  /* 0x000000138c007209 */ /* 0x000fe20007810000 */
[----:B-1----:R-:W-:Y:S01]  /*3f00*/  LDSM.16.MT88.4 R48, [R198+0x2100] ;  /* 0x00210000c630783b */ /* 0x002fe20000004200 */
[----:B----4-:R-:W-:Y:S02]  /*3f10*/  FSEL R161, R161, -INF , P0 ;  /* 0xff800000a1a17808 */ /* 0x010fe40000000000 */
[----:B------:R-:W-:Y:S01]  /*3f20*/  FMNMX.FTZ R24, R141, R24, !PT ;  /* 0x000000188d187209 */ /* 0x000fe20007810000 */
[----:B------:R-:W1:Y:S03]  /*3f30*/  SHFL.BFLY PT, R19, R0, 0x2, 0x1f ;  /* 0x0c401f0000137f89 */ /* 0x000e6600000e0000 */
[----:B------:R-:W-:-:S05]  /*3f40*/  FMNMX.FTZ R25, R161, R24, !PT ;  /* 0x00000018a1197209 */ /* 0x000fca0007810000 */
[----:B------:R-:W2:Y:S01]  /*3f50*/  SHFL.BFLY PT, R22, R25, 0x2, 0x1f ;  /* 0x0c401f0019167f89 */ /* 0x000ea200000e0000 */
[----:B-1----:R-:W-:-:S05]  /*3f60*/  FMNMX.FTZ R23, R19, R0, !PT ;  /* 0x0000000013177209 */ /* 0x002fca0007810000 */
[----:B------:R-:W1:Y:S01]  /*3f70*/  SHFL.BFLY PT, R0, R23, 0x1, 0x1f ;  /* 0x0c201f0017007f89 */ /* 0x000e6200000e0000 */
[----:B--2---:R-:W-:-:S03]  /*3f80*/  FMNMX.FTZ R19, R25, R22, !PT ;  /* 0x0000001619137209 */ /* 0x004fc60007810000 */
[----:B------:R-:W-:Y:S04]  /*3f90*/  LDSM.16.MT88.4 R24, [R198+0x2900] ;  /* 0x00290000c618783b */ /* 0x000fe80000004200 */
[----:B------:R-:W2:Y:S01]  /*3fa0*/  SHFL.BFLY PT, R132, R19, 0x1, 0x1f ;  /* 0x0c201f0013847f89 */ /* 0x000ea200000e0000 */
[----:B-1----:R-:W-:-:S04]  /*3fb0*/  FMNMX.FTZ R0, R23, R0, !PT ;  /* 0x0000000017007209 */ /* 0x002fc80007810000 */
[C---:B------:R-:W-:Y:S01]  /*3fc0*/  FSETP.NEU.FTZ.AND P0, PT, R0.reuse, -INF , PT ;  /* 0xff8000000000780b */ /* 0x040fe20003f1d000 */
[----:B------:R-:W-:Y:S01]  /*3fd0*/  FMUL.FTZ R169, R0, c[0x0][0x2d0] ;  /* 0x0000b40000a97a20 */ /* 0x000fe20000410000 */
[----:B--2---:R-:W-:-:S04]  /*3fe0*/  FMNMX.FTZ R132, R132, R19, !PT ;  /* 0x0000001384847209 */ /* 0x004fc80007810000 */
[----:B------:R-:W-:Y:S02]  /*3ff0*/  FSEL R169, R169, RZ, P0 ;  /* 0x000000ffa9a97208 */ /* 0x000fe40000000000 */
[C---:B------:R-:W-:Y:S01]  /*4000*/  FSETP.NEU.FTZ.AND P0, PT, R132.reuse, -INF , PT ;  /* 0xff8000008400780b */ /* 0x040fe20003f1d000 */
[----:B------:R-:W-:Y:S02]  /*4010*/  FMUL.FTZ R160, R132, c[0x0][0x2d0] ;  /* 0x0000b40084a07a20 */ /* 0x000fe40000410000 */
[--C-:B------:R-:W-:Y:S02]  /*4020*/  FFMA.FTZ R152, R17, c[0x0][0x2d0], -R169.reuse ;  /* 0x0000b40011987a23 */ /* 0x100fe400000108a9 */
[--C-:B------:R-:W-:Y:S01]  /*4030*/  FFMA.FTZ R151, R18, c[0x0][0x2d0], -R169.reuse ;  /* 0x0000b40012977a23 */ /* 0x100fe200000108a9 */
[----:B------:R-:W-:Y:S01]  /*4040*/  FSEL R160, R160, RZ, P0 ;  /* 0x000000ffa0a07208 */ /* 0x000fe20000000000 */
[--C-:B------:R-:W-:Y:S01]  /*4050*/  FFMA.FTZ R149, R16, c[0x0][0x2d0], -R169.reuse ;  /* 0x0000b40010957a23 */ /* 0x100fe200000108a9 */
[----:B------:R-:W-:Y:S01]  /*4060*/  ISETP.LE.AND P0, PT, R226, UR6, PT ;  /* 0x00000006e2007c0c */ /* 0x000fe2000bf03270 */
[----:B------:R-:W-:Y:S01]  /*4070*/  FFMA.FTZ R146, R14, c[0x0][0x2d0], -R169 ;  /* 0x0000b4000e927a23 */ /* 0x000fe200000108a9 */
[----:B------:R-:W-:Y:S01]  /*4080*/  MUFU.EX2 R152, R152 ;  /* 0x0000009800987308 */ /* 0x000fe20000000800 */
[--C-:B------:R-:W-:Y:S01]  /*4090*/  FFMA.FTZ R153, R20, c[0x0][0x2d0], -R160.reuse ;  /* 0x0000b40014997a23 */ /* 0x100fe200000108a0 */
[----:B------:R-:W-:Y:S01]  /*40a0*/  LDSM.16.MT88.4 R16, [R197+0x2900] ;  /* 0x00290000c510783b */ /* 0x000fe20000004200 */
[----:B------:R-:W-:-:S02]  /*40b0*/  FFMA.FTZ R154, R21, c[0x0][0x2d0], -R160 ;  /* 0x0000b400159a7a23 */ /* 0x000fc400000108a0 */
[--C-:B------:R-:W-:Y:S01]  /*40c0*/  FFMA.FTZ R155, R7, c[0x0][0x2d0], -R160.reuse ;  /* 0x0000b400079b7a23 */ /* 0x100fe200000108a0 */
[----:B------:R-:W-:Y:S01]  /*40d0*/  LDSM.16.MT88.4 R20, [R203+0x900] ;  /* 0x00090000cb14783b */ /* 0x000fe20000004200 */
[--C-:B------:R-:W-:Y:S01]  /*40e0*/  FFMA.FTZ R148, R5, c[0x0][0x2d0], -R160.reuse ;  /* 0x0000b40005947a23 */ /* 0x100fe200000108a0 */
[----:B------:R-:W1:Y:S01]  /*40f0*/  MUFU.EX2 R151, R151 ;  /* 0x0000009700977308 */ /* 0x000e620000000800 */
[--C-:B------:R-:W-:Y:S02]  /*4100*/  FFMA.FTZ R3, R6, c[0x0][0x2d0], -R169.reuse ;  /* 0x0000b40006037a23 */ /* 0x100fe400000108a9 */
[----:B------:R-:W2:Y:S01]  /*4110*/  LDSM.16.MT88.4 R4, [R196+0x4100] ;  /* 0x00410000c404783b */ /* 0x000ea20000004200 */
[--C-:B------:R-:W-:Y:S02]  /*4120*/  FFMA.FTZ R145, R10, c[0x0][0x2d0], -R169.reuse ;  /* 0x0000b4000a917a23 */ /* 0x100fe400000108a9 */
[----:B------:R-:W-:Y:S02]  /*4130*/  FFMA.FTZ R144, R8, c[0x0][0x2d0], -R169 ;  /* 0x0000b40008907a23 */ /* 0x000fe400000108a9 */
[----:B------:R-:W-:Y:S01]  /*4140*/  MUFU.EX2 R149, R149 ;  /* 0x0000009500957308 */ /* 0x000fe20000000800 */
[----:B------:R-:W-:-:S02]  /*4150*/  FFMA.FTZ R135, R11, c[0x0][0x2d0], -R160 ;  /* 0x0000b4000b877a23 */ /* 0x000fc400000108a0 */
[--C-:B------:R-:W-:Y:S02]  /*4160*/  FFMA.FTZ R2, R9, c[0x0][0x2d0], -R160.reuse ;  /* 0x0000b40009027a23 */ /* 0x100fe400000108a0 */
[----:B------:R-:W3:Y:S01]  /*4170*/  LDSM.16.MT88.4 R8, [R203+0x2900] ;  /* 0x00290000cb08783b */ /* 0x000ee20000004200 */
[--C-:B------:R-:W-:Y:S02]  /*4180*/  FFMA.FTZ R150, R12, c[0x0][0x2d0], -R169.reuse ;  /* 0x0000b4000c967a23 */ /* 0x100fe400000108a9 */
[----:B------:R-:W4:Y:S01]  /*4190*/  MUFU.EX2 R146, R146 ;  /* 0x0000009200927308 */ /* 0x000f220000000800 */
[----:B-1----:R-:W-:Y:S01]  /*41a0*/  F2FP.BF16.PACK_AB R96, R151, R152 ;  /* 0x000000989760723e */ /* 0x002fe200000010ff */
[--C-:B------:R-:W-:Y:S02]  /*41b0*/  FFMA.FTZ R147, R15, c[0x0][0x2d0], -R160.reuse ;  /* 0x0000b4000f937a23 */ /* 0x100fe400000108a0 */
[----:B------:R-:W-:Y:S02]  /*41c0*/  FFMA.FTZ R134, R13, c[0x0][0x2d0], -R160 ;  /* 0x0000b4000d867a23 */ /* 0x000fe400000108a0 */
[----:B------:R-:W1:Y:S01]  /*41d0*/  LDSM.16.MT88.4 R12, [R196+0x2900] ;  /* 0x00290000c40c783b */ /* 0x000e620000004200 */
        /* <DEDUP_REMOVED lines=10> */
[----:B------:R-:W-:-:S02]  /*4280*/  FFMA.FTZ R165, R165, c[0x0][0x2d0], -R160 ;  /* 0x0000b400a5a57a23 */ /* 0x000fc400000108a0 */
[----:B------:R-:W-:Y:S01]  /*4290*/  MUFU.EX2 R155, R155 ;  /* 0x0000009b009b7308 */ /* 0x000fe20000000800 */
[--C-:B------:R-:W-:Y:S02]  /*42a0*/  FFMA.FTZ R171, R166, c[0x0][0x2d0], -R169.reuse ;  /* 0x0000b400a6ab7a23 */ /* 0x100fe400000108a9 */
[--C-:B------:R-:W-:Y:S02]  /*42b0*/  FFMA.FTZ R168, R168, c[0x0][0x2d0], -R169.reuse ;  /* 0x0000b400a8a87a23 */ /* 0x100fe400000108a9 */
[--C-:B------:R-:W-:Y:S02]  /*42c0*/  FFMA.FTZ R166, R142, c[0x0][0x2d0], -R169.reuse ;  /* 0x0000b4008ea67a23 */ /* 0x100fe400000108a9 */
[----:B------:R-:W-:Y:S01]  /*42d0*/  FFMA.FTZ R169, R140, c[0x0][0x2d0], -R169 ;  /* 0x0000b4008ca97a23 */ /* 0x000fe200000108a9 */
[----:B------:R-:W4:Y:S01]  /*42e0*/  MUFU.EX2 R148, R148 ;  /* 0x0000009400947308 */ /* 0x000f220000000800 */
[----:B-----5:R-:W-:Y:S01]  /*42f0*/  F2FP.BF16.PACK_AB R97, R154, R153 ;  /* 0x000000999a61723e */ /* 0x020fe200000010ff */
[----:B------:R-:W-:-:S02]  /*4300*/  FFMA.FTZ R167, R167, c[0x0][0x2d0], -R160 ;  /* 0x0000b400a7a77a23 */ /* 0x000fc400000108a0 */
[--C-:B------:R-:W-:Y:S02]  /*4310*/  FFMA.FTZ R170, R143, c[0x0][0x2d0], -R160.reuse ;  /* 0x0000b4008faa7a23 */ /* 0x100fe400000108a0 */
[--C-:B------:R-:W-:Y:S02]  /*4320*/  FFMA.FTZ R172, R141, c[0x0][0x2d0], -R160.reuse ;  /* 0x0000b4008dac7a23 */ /* 0x100fe400000108a0 */
[----:B------:R-:W-:Y:S01]  /*4330*/  MUFU.EX2 R150, R150 ;  /* 0x0000009600967308 */ /* 0x000fe20000000800 */
[----:B------:R-:W-:Y:S01]  /*4340*/  FFMA.FTZ R213, R161, c[0x0][0x2d0], -R160 ;  /* 0x0000b400a1d57a23 */ /* 0x000fe200000108a0 */
[----:B------:R-:W-:Y:S01]  /*4350*/  LDSM.16.MT88.4 R140, [R198+0x1900] ;  /* 0x00190000c68c783b */ /* 0x000fe20000004200 */
[----:B------:R-:W-:Y:S02]  /*4360*/  FADD.FTZ R152, R152, R151 ;  /* 0x0000009798987221 */ /* 0x000fe40000010000 */
[----:B------:R-:W-:Y:S02]  /*4370*/  FADD.FTZ R154, R153, R154 ;  /* 0x0000009a999a7221 */ /* 0x000fe40000010000 */
[----:B------:R-:W-:Y:S01]  /*4380*/  FADD.FTZ R149, R149, R152 ;  /* 0x0000009895957221 */ /* 0x000fe20000010000 */
[----:B----4-:R-:W-:Y:S01]  /*4390*/  F2FP.BF16.PACK_AB R99, R148, R155 ;  /* 0x0000009b9463723e */ /* 0x010fe200000010ff */
        /* <DEDUP_REMOVED lines=23> */
[----:B------:R-:W-:Y:S06]  /*4510*/  MUFU.EX2 R158, R158 ;  /* 0x0000009e009e7308 */ /* 0x000fec0000000800 */
        /* <DEDUP_REMOVED lines=76> */
[----:B------:R-:W-:Y:S01]  /*49e0*/  F2FP.BF16.PACK_AB R5, R163, R162 ;  /* 0x000000a2a305723e */ /* 0x000fe200000010ff */
[----:B------:R-:W-:Y:S01]  /*49f0*/  FADD.FTZ R162, R162, R135 ;  /* 0x00000087a2a27221 */ /* 0x000fe20000010000 */
[----:B------:R-:W-:Y:S01]  /*4a00*/  F2FP.BF16.PACK_AB R6, R158, R157 ;  /* 0x0000009d9e06723e */ /* 0x000fe200000010ff */
[----:B------:R-:W-:Y:S01]  /*4a10*/  FADD.FTZ R156, R159, R156 ;  /* 0x0000009c9f9c7221 */ /* 0x000fe20000010000 */
[----:B------:R-:W-:Y:S01]  /*4a20*/  F2FP.BF16.PACK_AB R7, R165, R164 ;  /* 0x000000a4a507723e */ /* 0x000fe200000010ff */
[----:B------:R-:W-:-:S02]  /*4a30*/  FADD.FTZ R163, R163, R162 ;  /* 0x000000a2a3a37221 */ /* 0x000fc40000010000 */
[----:B------:R-:W-:Y:S02]  /*4a40*/  FADD.FTZ R157, R157, R156 ;  /* 0x0000009c9d9d7221 */ /* 0x000fe40000010000 */
[----:B------:R-:W-:Y:S02]  /*4a50*/  FADD.FTZ R164, R164, R163 ;  /* 0x000000a3a4a47221 */ /* 0x000fe40000010000 */
[----:B-1----:R-:W-:Y:S01]  /*4a60*/  HMMA.16816.F32.BF16 R128, R4, R8, R128 ;  /* 0x000000080480723c */ /* 0x002fe20000041880 */
[----:B------:R-:W-:Y:S02]  /*4a70*/  FADD.FTZ R157, R158, R157 ;  /* 0x0000009d9e9d7221 */ /* 0x000fe40000010000 */
[----:B------:R-:W-:-:S05]  /*4a80*/  FADD.FTZ R164, R165, R164 ;  /* 0x000000a4a5a47221 */ /* 0x000fca0000010000 */
        /* <DEDUP_REMOVED lines=37> */
[C---:B------:R-:W-:Y:S01]  /*4ce0*/  F2FP.BF16.PACK_AB R5, R170.reuse, R167 ;  /* 0x000000a7aa05723e */ /* 0x040fe200000010ff */
[----:B------:R-:W-:Y:S01]  /*4cf0*/  FADD.FTZ R167, R167, R164 ;  /* 0x000000a4a7a77221 */ /* 0x000fe20000010000 */
[----:B------:R-:W-:Y:S01]  /*4d00*/  F2FP.BF16.PACK_AB R6, R169, R166 ;  /* 0x000000a6a906723e */ /* 0x000fe200000010ff */
[----:B------:R-:W-:Y:S01]  /*4d10*/  FADD.FTZ R171, R171, R168 ;  /* 0x000000a8abab7221 */ /* 0x000fe20000010000 */
[----:B------:R-:W-:Y:S01]  /*4d20*/  F2FP.BF16.PACK_AB R7, R213, R172 ;  /* 0x000000acd507723e */ /* 0x000fe200000010ff */
[----:B------:R-:W-:-:S02]  /*4d30*/  FADD.FTZ R167, R170, R167 ;  /* 0x000000a7aaa77221 */ /* 0x000fc40000010000 */
[----:B------:R-:W-:Y:S02]  /*4d40*/  FADD.FTZ R166, R166, R171 ;  /* 0x000000aba6a67221 */ /* 0x000fe40000010000 */
[----:B------:R-:W-:Y:S02]  /*4d50*/  FADD.FTZ R172, R172, R167 ;  /* 0x000000a7acac7221 */ /* 0x000fe40000010000 */
[----:B---3--:R-:W-:Y:S01]  /*4d60*/  HMMA.16816.F32.BF16 R128, R4, R12, R128 ;  /* 0x0000000c0480723c */ /* 0x008fe20000041880 */
[----:B------:R-:W-:Y:S02]  /*4d70*/  FADD.FTZ R212, R169, R166 ;  /* 0x000000a6a9d47221 */ /* 0x000fe40000010000 */
[----:B------:R-:W-:-:S05]  /*4d80*/  FADD.FTZ R213, R213, R172 ;  /* 0x000000acd5d57221 */ /* 0x000fca0000010000 */
        /* <DEDUP_REMOVED lines=27> */
[----:B------:R-:W-:Y:S01]  /*4f40*/  PLOP3.LUT P1, PT, PT, PT, UP1, 0x80, 0x0 ;  /* 0x000000000000781c */ /* 0x000fe20003f2f018 */
[----:B------:R-:W-:Y:S01]  /*4f50*/  IMAD.MOV.U32 R2, RZ, RZ, R132 ;  /* 0x000000ffff027224 */ /* 0x000fe200078e0084 */
[----:B------:R-:W-:Y:S01]  /*4f60*/  PLOP3.LUT P0, PT, PT, PT, UP1, 0x80, 0x0 ;  /* 0x000000000000781c */ /* 0x000fe20003f0f018 */
[----:B------:R-:W-:Y:S01]  /*4f70*/  IMAD.MOV.U32 R3, RZ, RZ, R0 ;  /* 0x000000ffff037224 */ /* 0x000fe200078e0000 */
[C---:B------:R-:W-:Y:S01]  /*4f80*/  SHF.L.U64.HI R225, R182.reuse, 0x1, R133 ;  /* 0x00000001b6e17819 */ /* 0x040fe20000010285 */
[----:B------:R-:W-:Y:S01]  /*4f90*/  IMAD.SHL.U32 R224, R182, 0x2, RZ ;  /* 0x00000002b6e07824 */ /* 0x000fe200078e00ff */
[C---:B------:R-:W-:Y:S01]  /*4fa0*/  SHF.L.U64.HI R223, R181.reuse, 0x1, R214 ;  /* 0x00000001b5df7819 */ /* 0x040fe200000102d6 */
[----:B------:R-:W-:Y:S01]  /*4fb0*/  IMAD.SHL.U32 R222, R181, 0x2, RZ ;  /* 0x00000002b5de7824 */ /* 0x000fe200078e00ff */
[----:B------:R-:W-:Y:S01]  /*4fc0*/  SEL R221, RZ, 0x10, P4 ;  /* 0x00000010ffdd7807 */ /* 0x000fe20002000000 */
[C---:B------:R-:W-:Y:S01]  /*4fd0*/  IMAD.SHL.U32 R219, R180.reuse, 0x2, RZ ;  /* 0x00000002b4db7824 */ /* 0x040fe200078e00ff */
[----:B------:R-:W-:Y:S01]  /*4fe0*/  SHF.L.U64.HI R220, R180, 0x1, R183 ;  /* 0x00000001b4dc7819 */ /* 0x000fe200000102b7 */
[----:B------:R-:W-:-:S02]  /*4ff0*/  UMOV UR4, 0x1 ;  /* 0x0000000100047882 */ /* 0x000fc40000000000 */
[----:B------:R-:W-:-:S05]  /*5000*/  @P1 IMAD.HI.U32 R218, R215, c[0x0][0x2c8], RZ ;  /* 0x0000b200d7da1a27 */ /* 0x000fca00078e00ff */
[----:B------:R-:W-:Y:S02]  /*5010*/  @P0 SHF.R.U32.HI R218, RZ, c[0x0][0x2cc], R218 ;  /* 0x0000b300ffda0a19 */ /* 0x000fe400000116da */
.L_x_705:
[----:B------:R-:W-:Y:S04]  /*5020*/  DEPBAR.LE SB0, 0x0 ;  /* 0x000080000000791a */ /* 0x000fe80000000000 */
[----:B------:R-:W-:Y:S01]  /*5030*/  BAR.SYNC.DEFER_BLOCKING 0x0 ;  /* 0x0000000000007b1d */ /* 0x000fe20000010000 */
[----:B------:R-:W-:Y:S05]  /*5040*/  ISETP.LE.AND P0, PT, RZ, UR6, PT ;  /* 0x00000006ff007c0c */ /* 0x000fea000bf03270 */
        /* <DEDUP_REMOVED lines=10> */
[----:B------:R-:W-:-:S05]  /*50f0*/  @!P0 BRA `(.L_x_703) ;  /* 0x0000029000008947 */ /* 0x000fca0003800000 */
        /* <DEDUP_REMOVED lines=11> */
[----:B------:R-:W-:Y:S02]  /*51b0*/  IADD3 R0, P0, R8, UR24, RZ ;  /* 0x0000001808007c10 */ /* 0x000fe4000ff1e0ff */
[----:B------:R-:W-:Y:S02]  /*51c0*/  IADD3 R8, -R217, 0x10, RZ ;  /* 0x00000010d9087810 */ /* 0x000fe40007ffe1ff */
[----:B------:R-:W-:Y:S02]  /*51d0*/  IADD3.X R9, R9, UR8, R4, P0, !PT ;  /* 0x0000000809097c10 */ /* 0x000fe400087fe404 */
[----:B------:R-:W-:Y:S02]  /*51e0*/  LEA R6, P0, R0, c[0x0][0x1f8], 0x1 ;  /* 0x00007e0000067a11 */ /* 0x000fe400078008ff */
[----:B------:R-:W-:Y:S02]  /*51f0*/  LOP3.LUT R8, R8, 0xf, RZ, 0xc0, !PT ;  /* 0x0000000f08087812 */ /* 0x000fe400078ec0ff */
[----:B------:R-:W-:Y:S01]  /*5200*/  LEA.HI.X R14, R0, c[0x0][0x1fc], R9, 0x1, P0 ;  /* 0x00007f00000e7a11 */ /* 0x000fe200000f0c09 */
[----:B------:R-:W5:Y:S04]  /*5210*/  SHFL.IDX PT, R5, R6, 0x1, 0x181f ;  /* 0x00381f0006057f89 */ /* 0x000f6800000e0000 */
[----:B------:R-:W4:Y:S04]  /*5220*/  SHFL.IDX PT, R0, R14, 0x1, 0x181f ;  /* 0x00381f000e007f89 */ /* 0x000f2800000e0000 */
[----:B------:R-:W3:Y:S04]  /*5230*/  SHFL.IDX PT, R7, R6, RZ, 0x181f ;  /* 0x00181fff06077589 */ /* 0x000ee800000e0000 */
[----:B------:R-:W2:Y:S01]  /*5240*/  SHFL.IDX PT, R4, R14, RZ, 0x181f ;  /* 0x00181fff0e047589 */ /* 0x000ea200000e0000 */
[-C--:B-----5:R-:W-:Y:S04]  /*5250*/  IADD3 R10, P1, P0, R10, R5.reuse, R222 ;  /* 0x000000050a0a7210 */ /* 0x0a0fe8000783e0de */
[-C--:B----4-:R-:W-:Y:S02]  /*5260*/  IADD3.X R11, RZ, R0.reuse, R223, P1, P0 ;  /* 0x00000000ff0b7210 */ /* 0x090fe40000fe04df */
[----:B------:R-:W-:Y:S04]  /*5270*/  IADD3 R8, P1, P0, R8, R5, R219 ;  /* 0x0000000508087210 */ /* 0x000fe8000783e0db */
[--C-:B------:R-:W-:Y:S02]  /*5280*/  IADD3.X R9, RZ, R0, R220.reuse, P1, P0 ;  /* 0x00000000ff097210 */ /* 0x100fe40000fe04dc */
[C---:B---3--:R-:W-:Y:S02]  /*5290*/  IADD3 R12, P1, R7.reuse, R224, RZ ;  /* 0x000000e0070c7210 */ /* 0x048fe40007f3e0ff */
[C---:B------:R-:W-:Y:S03]  /*52a0*/  IADD3 R6, P0, R7.reuse, R222, RZ ;  /* 0x000000de07067210 */ /* 0x040fe60007f1e0ff */
[C---:B--2---:R-:W-:Y:S01]  /*52b0*/  IMAD.X R13, R4.reuse, 0x1, R225, P1 ;  /* 0x00000001040d7824 */ /* 0x044fe200008e06e1 */
        /* <DEDUP_REMOVED lines=13> */
.L_x_703:
[C---:B--23--:R-:W-:Y:S01]  /*5390*/  HMMA.16816.F32.BF16 R4, R132.reuse, R136, RZ ;  /* 0x000000888404723c */ /* 0x04cfe200000418ff */
[----:B------:R-:W-:Y:S01]  /*53a0*/  LDSM.16.M88.4 R172, [R201+0xc100] ;  /* 0x00c10000c9ac783b */ /* 0x000fe20000000200 */
[----:B------:R-:W-:Y:S06]  /*53b0*/  UISETP.GE.AND UP0, UPT, UR6, 0x1, UPT ;  /* 0x000000010600788c */ /* 0x000fec000bf06270 */
        /* <DEDUP_REMOVED lines=166> */
[----:B------:R5:W1:Y:S01]  /*5e20*/  MUFU.TANH R158, R250 ;  /* 0x000000fa009e7308 */ /* 0x000a620000002400 */
        /* <DEDUP_REMOVED lines=18> */
[----:B-----5:R-:W-:Y:S02]  /*5f50*/  FMUL.FTZ R250, R33, c[0x0][0x320] ;  /* 0x0000c80021fa7a20 */ /* 0x020fe40000410000 */
        /* <DEDUP_REMOVED lines=27> */
[----:B--234-:R-:W-:Y:S01]  /*6110*/  IADD3 R10, -R221, 0x10, RZ ;  /* 0x00000010dd0a7810 */ /* 0x01cfe20007ffe1ff */
        /* <DEDUP_REMOVED lines=13> */
[----:B------:R-:W-:Y:S02]  /*61f0*/  @!P6 LEA.HI.X R7, R8, c[0x0][0x2a4], R5, 0x2, P0 ;  /* 0x0000a9000807ea11 */ /* 0x000fe400000f1405 */
[----:B------:R-:W-:Y:S02]  /*6200*/  IADD3 R8, -R217, 0x10, RZ ;  /* 0x00000010d9087810 */ /* 0x000fe40007ffe1ff */
[----:B------:R-:W-:Y:S01]  /*6210*/  SHF.R.S32.HI R5, RZ, 0x1f, R209 ;  /* 0x0000001fff057819 */ /* 0x000fe200000114d1 */
[----:B------:R2:W3:Y:S01]  /*6220*/  @!P6 LDG.E R208, [R6.64] ;  /* 0x0000000e06d0e981 */ /* 0x0004e2000c1e1900 */
[----:B------:R-:W-:Y:S03]  /*6230*/  LOP3.LUT R8, R8, 0xf, RZ, 0xc0, !PT ;  /* 0x0000000f08087812 */ /* 0x000fe600078ec0ff */
        /* <DEDUP_REMOVED lines=36> */
.L_x_704:
[----:B--234-:R-:W-:Y:S01]  /*6480*/  PLOP3.LUT P0, PT, PT, PT, UP1, 0x80, 0x0 ;  /* 0x000000000000781c */ /* 0x01cfe20003f0f018 */
[----:B------:R-:W-:Y:S01]  /*6490*/  UIMAD UR5, UR6, -0x40, UR4 ;  /* 0xffffffc0060578a4 */ /* 0x000fe2000f8e0204 */
[----:B------:R-:W-:Y:S01]  /*64a0*/  MOV R6, R215 ;  /* 0x000000d700067202 */ /* 0x000fe20000000f00 */
[----:B------:R-:W-:Y:S01]  /*64b0*/  LDSM.16.MT88.4 R20, [R198+0x100] ;  /* 0x00010000c614783b */ /* 0x000fe20000004200 */
[----:B------:R-:W-:Y:S04]  /*64c0*/  MOV R9, UR7 ;  /* 0x0000000700097c02 */ /* 0x000fe80008000f00 */
[----:B------:R-:W-:Y:S03]  /*64d0*/  IADD3 R9, R9, UR5, -R216 ;  /* 0x0000000509097c10 */ /* 0x000fe6000fffe8d8 */
[----:B------:R-:W-:Y:S01]  /*64e0*/  LDSM.16.MT88.4 R28, [R197+0x100] ;  /* 0x00010000c51c783b */ /* 0x000fe20000004200 */
[----:B------:R-:W-:Y:S02]  /*64f0*/  IADD3 R12, R9, -UR12, RZ ;  /* 0x8000000c090c7c10 */ /* 0x000fe4000fffe0ff */
[----:B------:R-:W-:Y:S05]  /*6500*/  @P0 MOV R6, R218 ;  /* 0x000000da00060202 */ /* 0x000fea0000000f00 */
[----:B------:R-:W2:Y:S08]  /*6510*/  SHFL.IDX PT, R7, R6, 0x1, 0x1c1f ;  /* 0x003c1f0006077f89 */ /* 0x000eb000000e0000 */
[----:B------:R-:W3:Y:S08]  /*6520*/  SHFL.IDX PT, R5, R6, RZ, 0x1c1f ;  /* 0x001c1fff06057589 */ /* 0x000ef000000e0000 */
[----:B------:R-:W0:Y:S01]  /*6530*/  LDGDEPBAR ;  /* 0x00000000000079af */ /* 0x000e220000000000 */
[----:B--2---:R-:W-:Y:S04]  /*6540*/  IADD3 R4, R12, R7, RZ ;  /* 0x000000070c047210 */ /* 0x004fe80007ffe0ff */
[C---:B------:R-:W-:Y:S02]  /*6550*/  ISETP.GT.AND P1, PT, R4.reuse, RZ, PT ;  /* 0x000000ff0400720c */ /* 0x040fe40003f24270 */
[C---:B------:R-:W-:Y:S02]  /*6560*/  ISETP.GT.AND P0, PT, R4.reuse, 0x1, PT ;  /* 0x000000010400780c */ /* 0x040fe40003f04270 */
[----:B------:R-:W-:Y:S02]  /*6570*/  FSEL R229, R229, -INF , P1 ;  /* 0xff800000e5e57808 */ /* 0x000fe40000800000 */
[----:B------:R-:W-:Y:S02]  /*6580*/  ISETP.GT.AND P1, PT, R4, 0x8, PT ;  /* 0x000000080400780c */ /* 0x000fe40003f24270 */
[----:B-1----:R-:W-:Y:S02]  /*6590*/  FSEL R11, R230, -INF , P0 ;  /* 0xff800000e60b7808 */ /* 0x002fe40000000000 */
[----:B------:R-:W-:Y:S02]  /*65a0*/  ISETP.GT.AND P0, PT, R4, 0x9, PT ;  /* 0x000000090400780c */ /* 0x000fe40003f04270 */
[----:B------:R-:W-:Y:S02]  /*65b0*/  FSEL R9, R232, -INF , P1 ;  /* 0xff800000e8097808 */ /* 0x000fe40000800000 */
[----:B------:R-:W-:Y:S02]  /*65c0*/  ISETP.GT.AND P1, PT, R4, 0x10, PT ;  /* 0x000000100400780c */ /* 0x000fe40003f24270 */
[----:B---3--:R-:W-:Y:S02]  /*65d0*/  IADD3 R12, R12, R5, RZ ;  /* 0x000000050c0c7210 */ /* 0x008fe40007ffe0ff */
[----:B------:R-:W-:Y:S02]  /*65e0*/  FSEL R163, R240, -INF , P1 ;  /* 0xff800000f0a37808 */ /* 0x000fe40000800000 */
[----:B------:R-:W-:Y:S02]  /*65f0*/  FSEL R7, R234, -INF , P0 ;  /* 0xff800000ea077808 */ /* 0x000fe40000000000 */
[----:B------:R-:W-:Y:S02]  /*6600*/  ISETP.GT.AND P0, PT, R4, 0x11, PT ;  /* 0x000000110400780c */ /* 0x000fe40003f04270 */
[----:B------:R-:W-:Y:S02]  /*6610*/  ISETP.GT.AND P1, PT, R12, RZ, PT ;  /* 0x000000ff0c00720c */ /* 0x000fe40003f24270 */
[----:B------:R-:W-:Y:S02]  /*6620*/  FSEL R161, R239, -INF , P0 ;  /* 0xff800000efa17808 */ /* 0x000fe40000000000 */
[----:B------:R-:W-:Y:S02]  /*6630*/  ISETP.GT.AND P0, PT, R4, 0x18, PT ;  /* 0x000000180400780c */ /* 0x000fe40003f04270 */
[----:B------:R-:W-:Y:S02]  /*6640*/  FSEL R6, R227, -INF , P1 ;  /* 0xff800000e3067808 */ /* 0x000fe40000800000 */
[----:B------:R-:W-:Y:S02]  /*6650*/  ISETP.GT.AND P1, PT, R12, 0x1, PT ;  /* 0x000000010c00780c */ /* 0x000fe40003f24270 */
[----:B------:R-:W-:Y:S02]  /*6660*/  FSEL R143, R244, -INF , P0 ;  /* 0xff800000f48f7808 */ /* 0x000fe40000000000 */
[----:B------:R-:W-:Y:S02]  /*6670*/  ISETP.GT.AND P0, PT, R4, 0x19, PT ;  /* 0x000000190400780c */ /* 0x000fe40003f04270 */
[----:B------:R-:W-:Y:S02]  /*6680*/  FSEL R8, R0, -INF , P1 ;  /* 0xff80000000087808 */ /* 0x000fe40000800000 */
[----:B------:R-:W-:Y:S02]  /*6690*/  ISETP.GT.AND P1, PT, R12, 0x8, PT ;  /* 0x000000080c00780c */ /* 0x000fe40003f24270 */
[----:B------:R-:W-:Y:S02]  /*66a0*/  FMNMX.FTZ R0, R229, R2, !PT ;  /* 0x00000002e5007209 */ /* 0x000fe40007810000 */
[----:B------:R-:W-:Y:S02]  /*66b0*/  FMNMX.FTZ R5, R6, R3, !PT ;  /* 0x0000000306057209 */ /* 0x000fe40007810000 */
[----:B------:R-:W-:Y:S02]  /*66c0*/  FSEL R141, R243, -INF , P0 ;  /* 0xff800000f38d7808 */ /* 0x000fe40000000000 */
[----:B------:R-:W-:Y:S02]  /*66d0*/  ISETP.GT.AND P0, PT, R4, 0x20, PT ;  /* 0x000000200400780c */ /* 0x000fe40003f04270 */
[----:B------:R-:W-:Y:S02]  /*66e0*/  FSEL R228, R228, -INF , P1 ;  /* 0xff800000e4e47808 */ /* 0x000fe40000800000 */
[----:B------:R-:W-:Y:S02]  /*66f0*/  FMNMX.FTZ R0, R11, R0, !PT ;  /* 0x000000000b007209 */ /* 0x000fe40007810000 */
[----:B------:R-:W-:Y:S02]  /*6700*/  ISETP.GT.AND P1, PT, R12, 0x9, PT ;  /* 0x000000090c00780c */ /* 0x000fe40003f24270 */
[----:B------:R-:W-:Y:S02]  /*6710*/  FMNMX.FTZ R5, R8, R5, !PT ;  /* 0x0000000508057209 */ /* 0x000fe40007810000 */
[----:B------:R-:W-:Y:S02]  /*6720*/  FSEL R159, R248, -INF , P0 ;  /* 0xff800000f89f7808 */ /* 0x000fe40000000000 */
[----:B------:R-:W-:Y:S02]  /*6730*/  ISETP.GT.AND P0, PT, R4, 0x21, PT ;  /* 0x000000210400780c */ /* 0x000fe40003f04270 */
[----:B------:R-:W-:Y:S02]  /*6740*/  FMNMX.FTZ R0, R9, R0, !PT ;  /* 0x0000000009007209 */ /* 0x000fe40007810000 */
[----:B------:R-:W-:Y:S02]  /*6750*/  FSEL R10, R231, -INF , P1 ;  /* 0xff800000e70a7808 */ /* 0x000fe40000800000 */
[----:B------:R-:W-:Y:S02]  /*6760*/  ISETP.GT.AND P1, PT, R12, 0x10, PT ;  /* 0x000000100c00780c */ /* 0x000fe40003f24270 */
[----:B------:R-:W-:Y:S02]  /*6770*/  FMNMX.FTZ R5, R228, R5, !PT ;  /* 0x00000005e4057209 */ /* 0x000fe40007810000 */
[----:B------:R-:W-:Y:S02]  /*6780*/  FSEL R157, R247, -INF , P0 ;  /* 0xff800000f79d7808 */ /* 0x000fe40000000000 */
[----:B------:R-:W-:Y:S02]  /*6790*/  FMNMX.FTZ R0, R7, R0, !PT ;  /* 0x0000000007007209 */ /* 0x000fe40007810000 */
[----:B------:R-:W-:Y:S02]  /*67a0*/  ISETP.GT.AND P0, PT, R4, 0x28, PT ;  /* 0x000000280400780c */ /* 0x000fe40003f04270 */
[----:B------:R-:W-:Y:S02]  /*67b0*/  FSEL R170, R236, -INF , P1 ;  /* 0xff800000ecaa7808 */ /* 0x000fe40000800000 */
[----:B------:R-:W-:Y:S02]  /*67c0*/  ISETP.GT.AND P1, PT, R12, 0x11, PT ;  /* 0x000000110c00780c */ /* 0x000fe40003f24270 */
[----:B------:R-:W-:Y:S02]  /*67d0*/  FMNMX.FTZ R5, R10, R5, !PT ;  /* 0x000000050a057209 */ /* 0x000fe40007810000 */
[----:B------:R-:W-:Y:S02]  /*67e0*/  FMNMX.FTZ R0, R163, R0, !PT ;  /* 0x00000000a3007209 */ /* 0x000fe40007810000 */
[----:B------:R-:W-:Y:S02]  /*67f0*/  FSEL R155, R158, -INF , P0 ;  /* 0xff8000009e9b7808 */ /* 0x000fe40000000000 */
[----:B------:R-:W-:Y:S02]  /*6800*/  FSEL R162, R233, -INF , P1 ;  /* 0xff800000e9a27808 */ /* 0x000fe40000800000 */
[----:B------:R-:W-:Y:S02]  /*6810*/  ISETP.GT.AND P0, PT, R4, 0x29, PT ;  /* 0x000000290400780c */ /* 0x000fe40003f04270 */
[----:B------:R-:W-:Y:S02]  /*6820*/  ISETP.GT.AND P1, PT, R12, 0x18, PT ;  /* 0x000000180c00780c */ /* 0x000fe40003f24270 */
[----:B------:R-:W-:Y:S02]  /*6830*/  FMNMX.FTZ R5, R170, R5, !PT ;  /* 0x00000005aa057209 */ /* 0x000fe40007810000 */
[----:B------:R-:W-:Y:S02]  /*6840*/  FMNMX.FTZ R0, R161, R0, !PT ;  /* 0x00000000a1007209 */ /* 0x000fe40007810000 */
[----:B------:R-:W-:Y:S02]  /*6850*/  FSEL R153, R252, -INF , P0 ;  /* 0xff800000fc997808 */ /* 0x000fe40000000000 */
[----:B------:R-:W-:Y:S02]  /*6860*/  FSEL R142, R235, -INF , P1 ;  /* 0xff800000eb8e7808 */ /* 0x000fe40000800000 */
[----:B------:R-:W-:Y:S02]  /*6870*/  FMNMX.FTZ R5, R162, R5, !PT ;  /* 0x00000005a2057209 */ /* 0x000fe40007810000 */
[----:B------:R-:W-:Y:S02]  /*6880*/  ISETP.GT.AND P0, PT, R4, 0x30, PT ;  /* 0x000000300400780c */ /* 0x000fe40003f04270 */
[----:B------:R-:W-:Y:S02]  /*6890*/  ISETP.GT.AND P1, PT, R12, 0x19, PT ;  /* 0x000000190c00780c */ /* 0x000fe40003f24270 */
        /* <DEDUP_REMOVED lines=20> */
[----:B------:R-:W-:Y:S02]  /*69e0*/  FMNMX.FTZ R13, R158, R13, !PT ;  /* 0x0000000d9e0d7209 */ /* 0x000fe40007810000 */
[----:B------:R-:W-:Y:S02]  /*69f0*/  FSEL R133, R165, -INF , P0 ;  /* 0xff800000a5857808 */ /* 0x000fe40000000000 */
[----:B------:R-:W-:Y:S02]  /*6a00*/  ISETP.GT.AND P0, PT, R12, 0x29, PT ;  /* 0x000000290c00780c */ /* 0x000fe40003f04270 */
[----:B------:R-:W-:Y:S02]  /*6a10*/  FMNMX.FTZ R0, R155, R0, !PT ;  /* 0x000000009b007209 */ /* 0x000fe40007810000 */
[----:B------:R-:W-:Y:S02]  /*6a20*/  FSEL R154, R242, -INF , P0 ;  /* 0xff800000f29a7808 */ /* 0x000fe40000000000 */
[----:B------:R-:W-:Y:S02]  /*6a30*/  FMNMX.FTZ R13, R156, R13, !PT ;  /* 0x0000000d9c0d7209 */ /* 0x000fe40007810000 */
        /* <DEDUP_REMOVED lines=16> */
[----:B------:R-:W-:Y:S02]  /*6b40*/  FMNMX.FTZ R0, R133, R4, !PT ;  /* 0x0000000485007209 */ /* 0x000fe40007810000 */
[----:B------:R-:W-:Y:S03]  /*6b50*/  FMNMX.FTZ R12, R146, R13, !PT ;  /* 0x0000000d920c7209 */ /* 0x000fe60007810000 */
[----:B------:R-:W1:Y:S08]  /*6b60*/  SHFL.BFLY PT, R5, R0, 0x2, 0x1f ;  /* 0x0c401f0000057f89 */ /* 0x000e7000000e0000 */
[----:B------:R-:W2:Y:S01]  /*6b70*/  SHFL.BFLY PT, R13, R12, 0x2, 0x1f ;  /* 0x0c401f000c0d7f89 */ /* 0x000ea200000e0000 */
[----:B-1----:R-:W-:Y:S07]  /*6b80*/  FMNMX.FTZ R5, R0, R5, !PT ;  /* 0x0000000500057209 */ /* 0x002fee0007810000 */
[----:B------:R-:W1:Y:S01]  /*6b90*/  SHFL.BFLY PT, R132, R5, 0x1, 0x1f ;  /* 0x0c201f0005847f89 */ /* 0x000e6200000e0000 */
[----:B--2---:R-:W-:Y:S07]  /*6ba0*/  FMNMX.FTZ R4, R13, R12, !PT ;  /* 0x0000000c0d047209 */ /* 0x004fee0007810000 */
[----:B------:R-:W2:Y:S01]  /*6bb0*/  SHFL.BFLY PT, R13, R4, 0x1, 0x1f ;  /* 0x0c201f00040d7f89 */ /* 0x000ea200000e0000 */
[----:B-1----:R-:W-:Y:S04]  /*6bc0*/  FMNMX.FTZ R132, R132, R5, !PT ;  /* 0x0000000584847209 */ /* 0x002fe80007810000 */
[C---:B------:R-:W-:Y:S01]  /*6bd0*/  FSETP.NEU.FTZ.AND P1, PT, R132.reuse, -INF , PT ;  /* 0xff8000008400780b */ /* 0x040fe20003f3d000 */
[----:B------:R-:W-:Y:S01]  /*6be0*/  FMUL.FTZ R144, R132, c[0x0][0x2d0] ;  /* 0x0000b40084907a20 */ /* 0x000fe20000410000 */
[----:B--2---:R-:W-:Y:S02]  /*6bf0*/  FMNMX.FTZ R0, R4, R13, !PT ;  /* 0x0000000d04007209 */ /* 0x004fe40007810000 */
[----:B------:R-:W-:Y:S01]  /*6c00*/  FSEL R5, R132, RZ, P1 ;  /* 0x000000ff84057208 */ /* 0x000fe20000800000 */
[----:B------:R-:W1:Y:S01]  /*6c10*/  LDSM.16.MT88.4 R12, [R203+0x100] ;  /* 0x00010000cb0c783b */ /* 0x000e620000004200 */
[C---:B------:R-:W-:Y:S01]  /*6c20*/  FSETP.NEU.FTZ.AND P0, PT, R0.reuse, -INF , PT ;  /* 0xff8000000000780b */ /* 0x040fe20003f1d000 */
[----:B------:R-:W-:Y:S01]  /*6c30*/  FMUL.FTZ R147, R0, c[0x0][0x2d0] ;  /* 0x0000b40000937a20 */ /* 0x000fe20000410000 */
[----:B------:R-:W-:Y:S01]  /*6c40*/  FSEL R144, R144, RZ, P1 ;  /* 0x000000ff90907208 */ /* 0x000fe20000800000 */
[----:B------:R-:W-:Y:S01]  /*6c50*/  FADD.FTZ R5, -R5, R2 ;  /* 0x0000000205057221 */ /* 0x000fe20000010100 */
[----:B------:R-:W-:Y:S02]  /*6c60*/  FSEL R4, R0, RZ, P0 ;  /* 0x000000ff00047208 */ /* 0x000fe40000000000 */
[----:B------:R-:W-:Y:S01]  /*6c70*/  FSEL R147, R147, RZ, P0 ;  /* 0x000000ff93937208 */ /* 0x000fe20000000000 */
[--C-:B------:R-:W-:Y:S01]  /*6c80*/  FFMA.FTZ R165, R229, c[0x0][0x2d0], -R144.reuse ;  /* 0x0000b400e5a57a23 */ /* 0x100fe20000010890 */
[----:B------:R-:W-:Y:S01]  /*6c90*/  ISETP.LT.AND P0, PT, R226, UR6, PT ;  /* 0x00000006e2007c0c */ /* 0x000fe2000bf01270 */
[----:B------:R-:W-:Y:S01]  /*6ca0*/  FADD.FTZ R4, -R4, R3 ;  /* 0x0000000304047221 */ /* 0x000fe20000010100 */
[----:B------:R-:W-:Y:S01]  /*6cb0*/  UIADD3 UR6, UR6, -0x1, URZ ;  /* 0xffffffff06067890 */ /* 0x000fe2000fffe03f */
[--C-:B------:R-:W-:Y:S02]  /*6cc0*/  FFMA.FTZ R164, R11, c[0x0][0x2d0], -R144.reuse ;  /* 0x0000b4000ba47a23 */ /* 0x100fe40000010890 */
[--C-:B------:R-:W-:Y:S01]  /*6cd0*/  FFMA.FTZ R135, R9, c[0x0][0x2d0], -R144.reuse ;  /* 0x0000b40009877a23 */ /* 0x100fe20000010890 */
[----:B------:R-:W-:Y:S01]  /*6ce0*/  MUFU.EX2 R165, R165 ;  /* 0x000000a500a57308 */ /* 0x000fe20000000800 */
[--C-:B------:R-:W-:Y:S02]  /*6cf0*/  FFMA.FTZ R134, R7, c[0x0][0x2d0], -R144.reuse ;  /* 0x0000b40007867a23 */ /* 0x100fe40000010890 */
[--C-:B------:R-:W-:Y:S02]  /*6d00*/  FFMA.FTZ R169, R6, c[0x0][0x2d0], -R147.reuse ;  /* 0x0000b40006a97a23 */ /* 0x100fe40000010893 */
[--C-:B------:R-:W-:Y:S02]  /*6d10*/  FFMA.FTZ R168, R8, c[0x0][0x2d0], -R147.reuse ;  /* 0x0000b40008a87a23 */ /* 0x100fe40000010893 */
[--C-:B------:R-:W-:Y:S02]  /*6d20*/  FFMA.FTZ R167, R228, c[0x0][0x2d0], -R147.reuse ;  /* 0x0000b400e4a77a23 */ /* 0x100fe40000010893 */
[--C-:B------:R-:W-:Y:S01]  /*6d30*/  FFMA.FTZ R166, R10, c[0x0][0x2d0], -R147.reuse ;  /* 0x0000b4000aa67a23 */ /* 0x100fe20000010893 */
[----:B------:R-:W2:Y:S01]  /*6d40*/  MUFU.EX2 R164, R164 ;  /* 0x000000a400a47308 */ /* 0x000ea20000000800 */
[----:B------:R-:W-:Y:S02]  /*6d50*/  FMUL.FTZ R3, R4, c[0x0][0x2d0] ;  /* 0x0000b40004037a20 */ /* 0x000fe40000410000 */
[----:B------:R-:W-:Y:S02]  /*6d60*/  FMUL.FTZ R2, R5, c[0x0][0x2d0] ;  /* 0x0000b40005027a20 */ /* 0x000fe40000410000 */
[--C-:B------:R-:W-:Y:S02]  /*6d70*/  FFMA.FTZ R171, R162, c[0x0][0x2d0], -R147.reuse ;  /* 0x0000b400a2ab7a23 */ /* 0x100fe40000010893 */
[--C-:B------:R-:W-:Y:S02]  /*6d80*/  FFMA.FTZ R172, R163, c[0x0][0x2d0], -R144.reuse ;  /* 0x0000b400a3ac7a23 */ /* 0x100fe40000010890 */
[--C-:B------:R-:W-:Y:S01]  /*6d90*/  FFMA.FTZ R173, R161, c[0x0][0x2d0], -R144.reuse ;  /* 0x0000b400a1ad7a23 */ /* 0x100fe20000010890 */
[----:B------:R-:W3:Y:S01]  /*6da0*/  MUFU.EX2 R3, R3 ;  /* 0x0000000300037308 */ /* 0x000ee20000000800 */
[--C-:B------:R-:W-:Y:S02]  /*6db0*/  FFMA.FTZ R174, R142, c[0x0][0x2d0], -R147.reuse ;  /* 0x0000b4008eae7a23 */ /* 0x100fe40000010893 */
[--C-:B------:R-:W-:Y:S02]  /*6dc0*/  FFMA.FTZ R175, R140, c[0x0][0x2d0], -R147.reuse ;  /* 0x0000b4008caf7a23 */ /* 0x100fe40000010893 */
[--C-:B------:R-:W-:Y:S02]  /*6dd0*/  FFMA.FTZ R176, R143, c[0x0][0x2d0], -R144.reuse ;  /* 0x0000b4008fb07a23 */ /* 0x100fe40000010890 */
[--C-:B------:R-:W-:Y:S02]  /*6de0*/  FFMA.FTZ R177, R141, c[0x0][0x2d0], -R144.reuse ;  /* 0x0000b4008db17a23 */ /* 0x100fe40000010890 */
[----:B------:R-:W-:Y:S01]  /*6df0*/  LDSM.16.MT88.4 R140, [R197+0x2900] ;  /* 0x00290000c58c783b */ /* 0x000fe20000004200 */
[----:B------:R-:W4:Y:S01]  /*6e00*/  MUFU.EX2 R2, R2 ;  /* 0x0000000200027308 */ /* 0x000f220000000800 */
[--C-:B------:R-:W-:Y:S02]  /*6e10*/  FFMA.FTZ R178, R160, c[0x0][0x2d0], -R147.reuse ;  /* 0x0000b400a0b27a23 */ /* 0x100fe40000010893 */
[--C-:B------:R-:W-:Y:S01]  /*6e20*/  FFMA.FTZ R179, R158, c[0x0][0x2d0], -R147.reuse ;  /* 0x0000b4009eb37a23 */ /* 0x100fe20000010893 */
[----:B--2---:R-:W-:Y:S01]  /*6e30*/  F2FP.BF16.PACK_AB R137, R164, R165 ;  /* 0x000000a5a489723e */ /* 0x004fe200000010ff */
[--C-:B------:R-:W-:Y:S02]  /*6e40*/  FFMA.FTZ R227, R159, c[0x0][0x2d0], -R144.reuse ;  /* 0x0000b4009fe37a23 */ /* 0x100fe40000010890 */
[----:B------:R-:W-:Y:S01]  /*6e50*/  LDSM.16.MT88.4 R160, [R203+0x5900] ;  /* 0x00590000cba0783b */ /* 0x000fe20000004200 */
[--C-:B------:R-:W-:Y:S02]  /*6e60*/  FFMA.FTZ R228, R157, c[0x0][0x2d0], -R144.reuse ;  /* 0x0000b4009de47a23 */ /* 0x100fe40000010890 */
[----:B------:R-:W-:Y:S01]  /*6e70*/  MUFU.EX2 R135, R135 ;  /* 0x0000008700877308 */ /* 0x000fe20000000800 */
[--C-:B------:R-:W-:Y:S02]  /*6e80*/  FFMA.FTZ R229, R156, c[0x0][0x2d0], -R147.reuse ;  /* 0x0000b4009ce57a23 */ /* 0x100fe40000010893 */
[--C-:B------:R-:W-:Y:S02]  /*6e90*/  FFMA.FTZ R230, R154, c[0x0][0x2d0], -R147.reuse ;  /* 0x0000b4009ae67a23 */ /* 0x100fe40000010893 */
[C---:B---3--:R-:W-:Y:S01]  /*6ea0*/  FMUL.FTZ R4, R3.reuse, R128 ;  /* 0x0000008003047220 */ /* 0x048fe20000410000 */
[----:B------:R-:W-:Y:S01]  /*6eb0*/  LDSM.16.MT88.4 R156, [R196+0x3900] ;  /* 0x00390000c49c783b */ /* 0x000fe20000004200 */
[C---:B------:R-:W-:Y:S02]  /*6ec0*/  FMUL.FTZ R5, R3.reuse, R129 ;  /* 0x0000008103057220 */ /* 0x040fe40000410000 */
[C---:B------:R-:W-:Y:S01]  /*6ed0*/  FMUL.FTZ R8, R3.reuse, R124 ;  /* 0x0000007c03087220 */ /* 0x040fe20000410000 */
[----:B------:R-:W2:Y:S01]  /*6ee0*/  MUFU.EX2 R134, R134 ;  /* 0x0000008600867308 */ /* 0x000ea20000000800 */
[C---:B------:R-:W-:Y:S02]  /*6ef0*/  FMUL.FTZ R9, R3.reuse, R125 ;  /* 0x0000007d03097220 */ /* 0x040fe40000410000 */
[C---:B------:R-:W-:Y:S02]  /*6f00*/  FMUL.FTZ R16, R3.reuse, R116 ;  /* 0x0000007403107220 */ /* 0x040fe40000410000 */
[C---:B----4-:R-:W-:Y:S02]  /*6f10*/  FMUL.FTZ R6, R2.reuse, R130 ;  /* 0x0000008202067220 */ /* 0x050fe40000410000 */
[C---:B------:R-:W-:Y:S02]  /*6f20*/  FMUL.FTZ R7, R2.reuse, R131 ;  /* 0x0000008302077220 */ /* 0x040fe40000410000 */
[C---:B------:R-:W-:Y:S01]  /*6f30*/  FMUL.FTZ R10, R2.reuse, R126 ;  /* 0x0000007e020a7220 */ /* 0x040fe20000410000 */
[----:B------:R-:W-:Y:S01]  /*6f40*/  MUFU.EX2 R169, R169 ;  /* 0x000000a900a97308 */ /* 0x000fe20000000800 */
[C---:B------:R-:W-:Y:S01]  /*6f50*/  FMUL.FTZ R11, R2.reuse, R127 ;  /* 0x0000007f020b7220 */ /* 0x040fe20000410000 */
[----:B------:R-:W-:Y:S01]  /*6f60*/  LDSM.16.MT88.4 R128, [R198+0x2900] ;  /* 0x00290000c680783b */ /* 0x000fe20000004200 */
[C---:B------:R-:W-:Y:S02]  /*6f70*/  FMUL.FTZ R17, R3.reuse, R117 ;  /* 0x0000007503117220 */ /* 0x040fe40000410000 */
[C---:B------:R-:W-:Y:S02]  /*6f80*/  FMUL.FTZ R18, R2.reuse, R118 ;  /* 0x0000007602127220 */ /* 0x040fe40000410000 */
[----:B------:R-:W-:Y:S02]  /*6f90*/  FMUL.FTZ R19, R2, R119 ;  /* 0x0000007702137220 */ /* 0x000fe40000410000 */
[C---:B------:R-:W-:Y:S01]  /*6fa0*/  FMUL.FTZ R24, R3.reuse, R108 ;  /* 0x0000006c03187220 */ /* 0x040fe20000410000 */
[----:B------:R-:W3:Y:S01]  /*6fb0*/  MUFU.EX2 R168, R168 ;  /* 0x000000a800a87308 */ /* 0x000ee20000000800 */
[----:B------:R-:W-:Y:S01]  /*6fc0*/  LDSM.16.MT88.4 R116, [R197+0x900] ;  /* 0x00090000c574783b */ /* 0x000fe20000004200 */
[C---:B------:R-:W-:Y:S01]  /*6fd0*/  FMUL.FTZ R25, R3.reuse, R109 ;  /* 0x0000006d03197220 */ /* 0x040fe20000410000 */
[----:B--2---:R-:W-:Y:S01]  /*6fe0*/  F2FP.BF16.PACK_AB R139, R134, R135 ;  /* 0x00000087868b723e */ /* 0x004fe200000010ff */
[C---:B------:R-:W-:Y:S02]  /*6ff0*/  FMUL.FTZ R26, R2.reuse, R110 ;  /* 0x0000006e021a7220 */ /* 0x040fe40000410000 */
[C---:B------:R-:W-:Y:S03]  /*7000*/  FMUL.FTZ R27, R2.reuse, R111 ;  /* 0x0000006f021b7220 */ /* 0x040fe60000410000 */
[----:B------:R-:W-:Y:S01]  /*7010*/  LDSM.16.MT88.4 R108, [R196+0x2100] ;  /* 0x00210000c46c783b */ /* 0x000fe20000004200 */
[----:B------:R-:W-:Y:S01]  /*7020*/  MUFU.EX2 R167, R167 ;  /* 0x000000a700a77308 */ /* 0x000fe20000000800 */
[C---:B------:R-:W-:Y:S02]  /*7030*/  FMUL.FTZ R32, R3.reuse, R100 ;  /* 0x0000006403207220 */ /* 0x040fe40000410000 */
[----:B------:R-:W-:Y:S02]  /*7040*/  FMUL.FTZ R33, R3, R101 ;  /* 0x0000006503217220 */ /* 0x000fe40000410000 */
[C---:B------:R-:W-:Y:S02]  /*7050*/  FMUL.FTZ R34, R2.reuse, R102 ;  /* 0x0000006602227220 */ /* 0x040fe40000410000 */
[----:B------:R-:W-:Y:S01]  /*7060*/  LDSM.16.MT88.4 R124, [R203+0x2900] ;  /* 0x00290000cb7c783b */ /* 0x000fe20000004200 */
[----:B------:R-:W-:Y:S02]  /*7070*/  FMUL.FTZ R35, R2, R103 ;  /* 0x0000006702237220 */ /* 0x000fe40000410000 */
[----:B------:R-:W2:Y:S01]  /*7080*/  MUFU.EX2 R166, R166 ;  /* 0x000000a600a67308 */ /* 0x000ea20000000800 */
[--C-:B------:R-:W-:Y:S02]  /*7090*/  FFMA.FTZ R231, R155, c[0x0][0x2d0], -R144.reuse ;  /* 0x0000b4009be77a23 */ /* 0x100fe40000010890 */
[--C-:B------:R-:W-:Y:S01]  /*70a0*/  FFMA.FTZ R232, R153, c[0x0][0x2d0], -R144.reuse ;  /* 0x0000b40099e87a23 */ /* 0x100fe20000010890 */
[----:B---3--:R-:W-:Y:S01]  /*70b0*/  F2FP.BF16.PACK_AB R136, R168, R169 ;  /* 0x000000a9a888723e */ /* 0x008fe200000010ff */
[----:B------:R-:W-:Y:S01]  /*70c0*/  LDSM.16.MT88.4 R100, [R197+0x2100] ;  /* 0x00210000c564783b */ /* 0x000fe20000004200 */
[--C-:B------:R-:W-:Y:S02]  /*70d0*/  FFMA.FTZ R233, R152, c[0x0][0x2d0], -R147.reuse ;  /* 0x0000b40098e97a23 */ /* 0x100fe40000010893 */
[--C-:B------:R-:W-:Y:S02]  /*70e0*/  FFMA.FTZ R234, R150, c[0x0][0x2d0], -R147.reuse ;  /* 0x0000b40096ea7a23 */ /* 0x100fe40000010893 */
[--C-:B------:R-:W-:Y:S01]  /*70f0*/  FFMA.FTZ R235, R151, c[0x0][0x2d0], -R144.reuse ;  /* 0x0000b40097eb7a23 */ /* 0x100fe20000010890 */
[----:B------:R-:W-:Y:S01]  /*7100*/  MUFU.EX2 R171, R171 ;  /* 0x000000ab00ab7308 */ /* 0x000fe20000000800 */
[--C-:B------:R-:W-:Y:S01]  /*7110*/  FFMA.FTZ R236, R149, c[0x0][0x2d0], -R144.reuse ;  /* 0x0000b40095ec7a23 */ /* 0x100fe20000010890 */
[----:B------:R-:W-:Y:S01]  /*7120*/  LDSM.16.MT88.4 R152, [R197+0x3900] ;  /* 0x00390000c598783b */ /* 0x000fe20000004200 */
[--C-:B------:R-:W-:Y:S02]  /*7130*/  FFMA.FTZ R237, R148, c[0x0][0x2d0], -R147.reuse ;  /* 0x0000b40094ed7a23 */ /* 0x100fe40000010893 */
[--C-:B------:R-:W-:Y:S02]  /*7140*/  FFMA.FTZ R239, R145, c[0x0][0x2d0], -R144.reuse ;  /* 0x0000b40091ef7a23 */ /* 0x100fe40000010890 */
[----:B------:R-:W-:Y:S02]  /*7150*/  FFMA.FTZ R144, R133, c[0x0][0x2d0], -R144 ;  /* 0x0000b40085907a23 */ /* 0x000fe40000010890 */
[C---:B------:R-:W-:Y:S01]  /*7160*/  FMUL.FTZ R36, R3.reuse, R36 ;  /* 0x0000002403247220 */ /* 0x040fe20000410000 */
[----:B------:R-:W-:Y:S01]  /*7170*/  LDSM.16.MT88.4 R148, [R198+0x3900] ;  /* 0x00390000c694783b */ /* 0x000fe20000004200 */
[----:B------:R-:W-:Y:S01]  /*7180*/  MUFU.EX2 R240, R144 ;  /* 0x0000009000f07308 */ /* 0x000fe20000000800 */
[C---:B------:R-:W-:Y:S01]  /*7190*/  FMUL.FTZ R37, R3.reuse, R37 ;  /* 0x0000002503257220 */ /* 0x040fe20000410000 */
[----:B--2---:R-:W-:Y:S01]  /*71a0*/  F2FP.BF16.PACK_AB R138, R166, R167 ;  /* 0x000000a7a68a723e */ /* 0x004fe200000010ff */
[C---:B------:R-:W-:Y:S02]  /*71b0*/  FMUL.FTZ R38, R2.reuse, R38 ;  /* 0x0000002602267220 */ /* 0x040fe40000410000 */
[C---:B------:R-:W-:Y:S02]  /*71c0*/  FMUL.FTZ R39, R2.reuse, R39 ;  /* 0x0000002702277220 */ /* 0x040fe40000410000 */
[C---:B------:R-:W-:Y:S02]  /*71d0*/  FMUL.FTZ R40, R3.reuse, R40 ;  /* 0x0000002803287220 */ /* 0x040fe40000410000 */
[C---:B-1----:R-:W-:Y:S01]  /*71e0*/  HMMA.16816.F32.BF16 R4, R136.reuse, R12, R4 ;  /* 0x0000000c8804723c */ /* 0x042fe20000041804 */
[----:B------:R-:W-:Y:S04]  /*71f0*/  MUFU.EX2 R172, R172 ;  /* 0x000000ac00ac7308 */ /* 0x000fe80000000800 */
[C---:B------:R-:W-:Y:S02]  /*7200*/  FMUL.FTZ R41, R3.reuse, R41 ;  /* 0x0000002903297220 */ /* 0x040fe40000410000 */
[C---:B------:R-:W-:Y:S01]  /*7210*/  FMUL.FTZ R12, R3.reuse, R120 ;  /* 0x00000078030c7220 */ /* 0x040fe20000410000 */
[C---:B------:R-:W-:Y:S03]  /*7220*/  HMMA.16816.F32.BF16 R8, R136.reuse, R14, R8 ;  /* 0x0000000e8808723c */ /* 0x040fe60000041808 */
[----:B------:R-:W1:Y:S01]  /*7230*/  MUFU.EX2 R173, R173 ;  /* 0x000000ad00ad7308 */ /* 0x000e620000000800 */
[C---:B------:R-:W-:Y:S02]  /*7240*/  FMUL.FTZ R13, R3.reuse, R121 ;  /* 0x00000079030d7220 */ /* 0x040fe40000410000 */
[C---:B------:R-:W-:Y:S02]  /*7250*/  FMUL.FTZ R42, R2.reuse, R42 ;  /* 0x0000002a022a7220 */ /* 0x040fe40000410000 */
[C---:B------:R-:W-:Y:S04]  /*7260*/  FMUL.FTZ R14, R2.reuse, R122 ;  /* 0x0000007a020e7220 */ /* 0x040fe80000410000 */
[C---:B------:R-:W-:Y:S01]  /*7270*/  FMUL.FTZ R15, R2.reuse, R123 ;  /* 0x0000007b020f7220 */ /* 0x040fe20000410000 */
[----:B------:R-:W-:Y:S01]  /*7280*/  MUFU.EX2 R174, R174 ;  /* 0x000000ae00ae7308 */ /* 0x000fe20000000800 */
[----:B------:R-:W2:Y:S01]  /*7290*/  LDSM.16.MT88.4 R120, [R196+0x100] ;  /* 0x00010000c478783b */ /* 0x000ea20000004200 */
[C---:B------:R-:W-:Y:S02]  /*72a0*/  FMUL.FTZ R43, R2.reuse, R43 ;  /* 0x0000002b022b7220 */ /* 0x040fe40000410000 */
[C---:B------:R-:W-:Y:S02]  /*72b0*/  FMUL.FTZ R44, R3.reuse, R44 ;  /* 0x0000002c032c7220 */ /* 0x040fe40000410000 */
[C---:B------:R-:W-:Y:S03]  /*72c0*/  HMMA.16816.F32.BF16 R12, R136.reuse, R20, R12 ;  /* 0x00000014880c723c */ /* 0x040fe6000004180c */
[C---:B------:R-:W-:Y:S01]  /*72d0*/  FMUL.FTZ R45, R3.reuse, R45 ;  /* 0x0000002d032d7220 */ /* 0x040fe20000410000 */
[----:B------:R-:W-:Y:S01]  /*72e0*/  MUFU.EX2 R175, R175 ;  /* 0x000000af00af7308 */ /* 0x000fe20000000800 */
[C---:B------:R-:W-:Y:S02]  /*72f0*/  FMUL.FTZ R46, R2.reuse, R46 ;  /* 0x0000002e022e7220 */ /* 0x040fe40000410000 */
[C---:B------:R-:W-:Y:S01]  /*7300*/  FMUL.FTZ R20, R3.reuse, R112 ;  /* 0x0000007003147220 */ /* 0x040fe20000410000 */
[C---:B------:R-:W-:Y:S04]  /*7310*/  HMMA.16816.F32.BF16 R16, R136.reuse, R22, R16 ;  /* 0x000000168810723c */ /* 0x040fe80000041810 */
[C---:B------:R-:W-:Y:S02]  /*7320*/  FMUL.FTZ R21, R3.reuse, R113 ;  /* 0x0000007103157220 */ /* 0x040fe40000410000 */
[C---:B------:R-:W-:Y:S01]  /*7330*/  FMUL.FTZ R47, R2.reuse, R47 ;  /* 0x0000002f022f7220 */ /* 0x040fe20000410000 */
[----:B------:R-:W-:Y:S01]  /*7340*/  MUFU.EX2 R176, R176 ;  /* 0x000000b000b07308 */ /* 0x000fe20000000800 */
[C---:B------:R-:W-:Y:S04]  /*7350*/  FMUL.FTZ R22, R2.reuse, R114 ;  /* 0x0000007202167220 */ /* 0x040fe80000410000 */
[C---:B------:R-:W-:Y:S02]  /*7360*/  FMUL.FTZ R23, R2.reuse, R115 ;  /* 0x0000007302177220 */ /* 0x040fe40000410000 */
[----:B------:R-:W3:Y:S01]  /*7370*/  LDSM.16.MT88.4 R112, [R203+0x2100] ;  /* 0x00210000cb70783b */ /* 0x000ee20000004200 */
[C---:B------:R-:W-:Y:S02]  /*7380*/  FMUL.FTZ R48, R3.reuse, R48 ;  /* 0x0000003003307220 */ /* 0x040fe40000410000 */
[C---:B------:R-:W-:Y:S01]  /*7390*/  FMUL.FTZ R49, R3.reuse, R49 ;  /* 0x0000003103317220 */ /* 0x040fe20000410000 */
[----:B------:R-:W-:Y:S01]  /*73a0*/  MUFU.EX2 R177, R177 ;  /* 0x000000b100b17308 */ /* 0x000fe20000000800 */
        /* <DEDUP_REMOVED lines=9> */
[----:B------:R-:W-:Y:S01]  /*7440*/  MUFU.EX2 R179, R179 ;  /* 0x000000b300b37308 */ /* 0x000fe20000000800 */
[C---:B------:R-:W-:Y:S02]  /*7450*/  FMUL.FTZ R31, R2.reuse, R107 ;  /* 0x0000006b021f7220 */ /* 0x040fe40000410000 */
[----:B------:R-:W4:Y:S01]  /*7460*/  LDSM.16.MT88.4 R104, [R198+0x2100] ;  /* 0x00210000c668783b */ /* 0x000f220000004200 */
[C---:B------:R-:W-:Y:S02]  /*7470*/  FMUL.FTZ R53, R3.reuse, R53 ;  /* 0x0000003503357220 */ /* 0x040fe40000410000 */
[C---:B------:R-:W-:Y:S02]  /*7480*/  FMUL.FTZ R54, R2.reuse, R54 ;  /* 0x0000003602367220 */ /* 0x040fe40000410000 */
[C---:B--2---:R-:W-:Y:S02]  /*7490*/  HMMA.16816.F32.BF16 R28, R136.reuse, R120, R28 ;  /* 0x00000078881c723c */ /* 0x044fe4000004181c */
[----:B------:R-:W-:Y:S01]  /*74a0*/  MUFU.EX2 R227, R227 ;  /* 0x000000e300e37308 */ /* 0x000fe20000000800 */
[C---:B------:R-:W-:Y:S02]  /*74b0*/  FMUL.FTZ R55, R2.reuse, R55 ;  /* 0x0000003702377220 */ /* 0x040fe40000410000 */
[C---:B------:R-:W-:Y:S02]  /*74c0*/  FMUL.FTZ R56, R3.reuse, R56 ;  /* 0x0000003803387220 */ /* 0x040fe40000410000 */
[C---:B------:R-:W-:Y:S01]  /*74d0*/  FMUL.FTZ R57, R3.reuse, R57 ;  /* 0x0000003903397220 */ /* 0x040fe20000410000 */
[C---:B------:R-:W-:Y:S01]  /*74e0*/  HMMA.16816.F32.BF16 R32, R136.reuse, R122, R32 ;  /* 0x0000007a8820723c */ /* 0x040fe20000041820 */
[----:B------:R-:W-:Y:S03]  /*74f0*/  LDSM.16.MT88.4 R120, [R196+0x900] ;  /* 0x00090000c478783b */ /* 0x000fe60000004200 */
[C---:B------:R-:W-:Y:S01]  /*7500*/  FMUL.FTZ R58, R2.reuse, R58 ;  /* 0x0000003a023a7220 */ /* 0x040fe20000410000 */
[----:B------:R-:W-:Y:S01]  /*7510*/  MUFU.EX2 R228, R228 ;  /* 0x000000e400e47308 */ /* 0x000fe20000000800 */
[C---:B------:R-:W-:Y:S02]  /*7520*/  FMUL.FTZ R59, R2.reuse, R59 ;  /* 0x0000003b023b7220 */ /* 0x040fe40000410000 */
[C---:B---3--:R-:W-:Y:S04]  /*7530*/  HMMA.16816.F32.BF16 R36, R136.reuse, R112, R36 ;  /* 0x000000708824723c */ /* 0x048fe80000041824 */
[C---:B------:R-:W-:Y:S02]  /*7540*/  FMUL.FTZ R60, R3.reuse, R60 ;  /* 0x0000003c033c7220 */ /* 0x040fe40000410000 */
[C---:B------:R-:W-:Y:S01]  /*7550*/  FMUL.FTZ R61, R3.reuse, R61 ;  /* 0x0000003d033d7220 */ /* 0x040fe20000410000 */
[----:B------:R-:W-:Y:S01]  /*7560*/  MUFU.EX2 R229, R229 ;  /* 0x000000e500e57308 */ /* 0x000fe20000000800 */
[C---:B------:R-:W-:Y:S01]  /*7570*/  HMMA.16816.F32.BF16 R40, R136.reuse, R114, R40 ;  /* 0x000000728828723c */ /* 0x040fe20000041828 */
[----:B------:R-:W-:Y:S03]  /*7580*/  LDSM.16.MT88.4 R112, [R203+0x900] ;  /* 0x00090000cb70783b */ /* 0x000fe60000004200 */
[C---:B------:R-:W-:Y:S02]  /*7590*/  FMUL.FTZ R62, R2.reuse, R62 ;  /* 0x0000003e023e7220 */ /* 0x040fe40000410000 */
[C---:B------:R-:W-:Y:S02]  /*75a0*/  FMUL.FTZ R63, R2.reuse, R63 ;  /* 0x0000003f023f7220 */ /* 0x040fe40000410000 */
[C---:B------:R-:W-:Y:S01]  /*75b0*/  FMUL.FTZ R64, R3.reuse, R64 ;  /* 0x0000004003407220 */ /* 0x040fe20000410000 */
[----:B------:R-:W-:Y:S01]  /*75c0*/  MUFU.EX2 R230, R230 ;  /* 0x000000e600e67308 */ /* 0x000fe20000000800 */
[C---:B----4-:R-:W-:Y:S03]  /*75d0*/  HMMA.16816.F32.BF16 R44, R136.reuse, R104, R44 ;  /* 0x00000068882c723c */ /* 0x050fe6000004182c */
[C---:B------:R-:W-:Y:S02]  /*75e0*/  FMUL.FTZ R65, R3.reuse, R65 ;  /* 0x0000004103417220 */ /* 0x040fe40000410000 */
[C---:B------:R-:W-:Y:S02]  /*75f0*/  FMUL.FTZ R66, R2.reuse, R66 ;  /* 0x0000004202427220 */ /* 0x040fe40000410000 */
[C---:B------:R-:W-:Y:S01]  /*7600*/  FMUL.FTZ R67, R2.reuse, R67 ;  /* 0x0000004302437220 */ /* 0x040fe20000410000 */
[C---:B------:R-:W-:Y:S01]  /*7610*/  HMMA.16816.F32.BF16 R48, R136.reuse, R106, R48 ;  /* 0x0000006a8830723c */ /* 0x040fe20000041830 */
[----:B------:R-:W2:Y:S01]  /*7620*/  LDSM.16.MT88.4 R104, [R203+0x4100] ;  /* 0x00410000cb68783b */ /* 0x000ea20000004200 */
[----:B------:R-:W-:Y:S02]  /*7630*/  MUFU.EX2 R231, R231 ;  /* 0x000000e700e77308 */ /* 0x000fe40000000800 */
[C---:B------:R-:W-:Y:S02]  /*7640*/  FMUL.FTZ R68, R3.reuse, R68 ;  /* 0x0000004403447220 */ /* 0x040fe40000410000 */
[C---:B------:R-:W-:Y:S02]  /*7650*/  FMUL.FTZ R69, R3.reuse, R69 ;  /* 0x0000004503457220 */ /* 0x040fe40000410000 */
[C---:B------:R-:W-:Y:S04]  /*7660*/  HMMA.16816.F32.BF16 R52, R136.reuse, R100, R52 ;  /* 0x000000648834723c */ /* 0x040fe80000041834 */
[C---:B------:R-:W-:Y:S01]  /*7670*/  FMUL.FTZ R70, R2.reuse, R70 ;  /* 0x0000004602467220 */ /* 0x040fe20000410000 */
[----:B------:R-:W-:Y:S01]  /*7680*/  MUFU.EX2 R232, R232 ;  /* 0x000000e800e87308 */ /* 0x000fe20000000800 */
[C---:B------:R-:W-:Y:S02]  /*7690*/  FMUL.FTZ R71, R2.reuse, R71 ;  /* 0x0000004702477220 */ /* 0x040fe40000410000 */
[C---:B------:R-:W-:Y:S01]  /*76a0*/  HMMA.16816.F32.BF16 R56, R136.reuse, R102, R56 ;  /* 0x000000668838723c */ /* 0x040fe20000041838 */
[----:B------:R-:W3:Y:S03]  /*76b0*/  LDSM.16.MT88.4 R100, [R198+0x4100] ;  /* 0x00410000c664783b */ /* 0x000ee60000004200 */
[C---:B------:R-:W-:Y:S02]  /*76c0*/  FMUL.FTZ R72, R3.reuse, R72 ;  /* 0x0000004803487220 */ /* 0x040fe40000410000 */
[C---:B------:R-:W-:Y:S01]  /*76d0*/  FMUL.FTZ R73, R3.reuse, R73 ;  /* 0x0000004903497220 */ /* 0x040fe20000410000 */
[----:B------:R-:W-:Y:S01]  /*76e0*/  MUFU.EX2 R233, R233 ;  /* 0x000000e900e97308 */ /* 0x000fe20000000800 */
[C---:B------:R-:W-:Y:S04]  /*76f0*/  HMMA.16816.F32.BF16 R60, R136.reuse, R108, R60 ;  /* 0x0000006c883c723c */ /* 0x040fe8000004183c */
[C---:B------:R-:W-:Y:S02]  /*7700*/  FMUL.FTZ R74, R2.reuse, R74 ;  /* 0x0000004a024a7220 */ /* 0x040fe40000410000 */
[C---:B------:R-:W-:Y:S02]  /*7710*/  FMUL.FTZ R75, R2.reuse, R75 ;  /* 0x0000004b024b7220 */ /* 0x040fe40000410000 */
[C---:B------:R-:W-:Y:S01]  /*7720*/  HMMA.16816.F32.BF16 R64, R136.reuse, R110, R64 ;  /* 0x0000006e8840723c */ /* 0x040fe20000041840 */
[----:B------:R-:W4:Y:S01]  /*7730*/  LDSM.16.MT88.4 R108, [R197+0x4100] ;  /* 0x00410000c56c783b */ /* 0x000f220000004200 */
[----:B------:R-:W-:Y:S02]  /*7740*/  MUFU.EX2 R234, R234 ;  /* 0x000000ea00ea7308 */ /* 0x000fe40000000800 */
[C---:B------:R-:W-:Y:S02]  /*7750*/  FMUL.FTZ R84, R3.reuse, R84 ;  /* 0x0000005403547220 */ /* 0x040fe40000410000 */
[C---:B------:R-:W-:Y:S02]  /*7760*/  FMUL.FTZ R85, R3.reuse, R85 ;  /* 0x0000005503557220 */ /* 0x040fe40000410000 */
[C---:B------:R-:W-:Y:S01]  /*7770*/  FMUL.FTZ R86, R2.reuse, R86 ;  /* 0x0000005602567220 */ /* 0x040fe20000410000 */
[C---:B--2---:R-:W-:Y:S03]  /*7780*/  HMMA.16816.F32.BF16 R68, R136.reuse, R104, R68 ;  /* 0x000000688844723c */ /* 0x044fe60000041844 */
[----:B------:R-:W-:Y:S01]  /*7790*/  FMUL.FTZ R87, R2, R87 ;  /* 0x0000005702577220 */ /* 0x000fe20000410000 */
[----:B------:R-:W-:Y:S01]  /*77a0*/  MUFU.EX2 R235, R235 ;  /* 0x000000eb00eb7308 */ /* 0x000fe20000000800 */
[--C-:B------:R-:W-:Y:S02]  /*77b0*/  FFMA.FTZ R170, R170, c[0x0][0x2d0], -R147.reuse ;  /* 0x0000b400aaaa7a23 */ /* 0x100fe40000010893 */
[----:B------:R-:W-:Y:S01]  /*77c0*/  FFMA.FTZ R147, R146, c[0x0][0x2d0], -R147 ;  /* 0x0000b40092937a23 */ /* 0x000fe20000010893 */
[C---:B------:R-:W-:Y:S01]  /*77d0*/  HMMA.16816.F32.BF16 R72, R136.reuse, R106, R72 ;  /* 0x0000006a8848723c */ /* 0x040fe20000041848 */
[----:B------:R-:W2:Y:S03]  /*77e0*/  LDSM.16.MT88.4 R104, [R196+0x4100] ;  /* 0x00410000c468783b */ /* 0x000ea60000004200 */
[C---:B------:R-:W-:Y:S02]  /*77f0*/  FMUL.FTZ R76, R3.reuse, R76 ;  /* 0x0000004c034c7220 */ /* 0x040fe40000410000 */
[C---:B------:R-:W-:Y:S01]  /*7800*/  FMUL.FTZ R77, R3.reuse, R77 ;  /* 0x0000004d034d7220 */ /* 0x040fe20000410000 */
[----:B------:R-:W5:Y:S01]  /*7810*/  MUFU.EX2 R170, R170 ;  /* 0x000000aa00aa7308 */ /* 0x000f620000000800 */
[C---:B------:R-:W-:Y:S04]  /*7820*/  FMUL.FTZ R78, R2.reuse, R78 ;  /* 0x0000004e024e7220 */ /* 0x040fe80000410000 */
[C---:B------:R-:W-:Y:S02]  /*7830*/  FMUL.FTZ R79, R2.reuse, R79 ;  /* 0x0000004f024f7220 */ /* 0x040fe40000410000 */
[C---:B------:R-:W-:Y:S02]  /*7840*/  FMUL.FTZ R88, R3.reuse, R88 ;  /* 0x0000005803587220 */ /* 0x040fe40000410000 */
[C---:B------:R-:W-:Y:S01]  /*7850*/  FMUL.FTZ R89, R3.reuse, R89 ;  /* 0x0000005903597220 */ /* 0x040fe20000410000 */
[----:B------:R2:W-:Y:S01]  /*7860*/  MUFU.EX2 R238, R147 ;  /* 0x0000009300ee7308 */ /* 0x0005e20000000800 */
[C---:B------:R-:W-:Y:S01]  /*7870*/  FMUL.FTZ R90, R2.reuse, R90 ;  /* 0x0000005a025a7220 */ /* 0x040fe20000410000 */
[C---:B---3--:R-:W-:Y:S03]  /*7880*/  HMMA.16816.F32.BF16 R76, R136.reuse, R100, R76 ;  /* 0x00000064884c723c */ /* 0x048fe6000004184c */
[C---:B------:R-:W-:Y:S02]  /*7890*/  FMUL.FTZ R80, R3.reuse, R80 ;  /* 0x0000005003507220 */ /* 0x040fe40000410000 */
[----:B------:R-:W-:Y:S02]  /*78a0*/  FMUL.FTZ R81, R3, R81 ;  /* 0x0000005103517220 */ /* 0x000fe40000410000 */
[C---:B------:R-:W-:Y:S01]  /*78b0*/  FMUL.FTZ R82, R2.reuse, R82 ;  /* 0x0000005202527220 */ /* 0x040fe20000410000 */
[----:B-1----:R-:W-:Y:S01]  /*78c0*/  F2FP.BF16.PACK_AB R101, R173, R172 ;  /* 0x000000acad65723e */ /* 0x002fe200000010ff */
[C---:B------:R-:W-:Y:S01]  /*78d0*/  FMUL.FTZ R83, R2.reuse, R83 ;  /* 0x0000005302537220 */ /* 0x040fe20000410000 */
[----:B------:R-:W1:Y:S02]  /*78e0*/  MUFU.EX2 R236, R236 ;  /* 0x000000ec00ec7308 */ /* 0x000e640000000800 */
[C---:B------:R-:W-:Y:S01]  /*78f0*/  FMUL.FTZ R91, R2.reuse, R91 ;  /* 0x0000005b025b7220 */ /* 0x040fe20000410000 */
[----:B-----5:R-:W-:Y:S01]  /*7900*/  F2FP.BF16.PACK_AB R100, R171, R170 ;  /* 0x000000aaab64723e */ /* 0x020fe200000010ff */
[C---:B------:R-:W-:Y:S02]  /*7910*/  FMUL.FTZ R92, R3.reuse, R92 ;  /* 0x0000005c035c7220 */ /* 0x040fe40000410000 */
[C---:B------:R-:W-:Y:S03]  /*7920*/  HMMA.16816.F32.BF16 R80, R136.reuse, R102, R80 ;  /* 0x000000668850723c */ /* 0x040fe60000041850 */
[C---:B------:R-:W-:Y:S01]  /*7930*/  FMUL.FTZ R93, R3.reuse, R93 ;  /* 0x0000005d035d7220 */ /* 0x040fe20000410000 */
[----:B------:R-:W3:Y:S01]  /*7940*/  MUFU.EX2 R237, R237 ;  /* 0x000000ed00ed7308 */ /* 0x000ee20000000800 */
[C---:B------:R-:W-:Y:S01]  /*7950*/  FMUL.FTZ R94, R2.reuse, R94 ;  /* 0x0000005e025e7220 */ /* 0x040fe20000410000 */
[----:B--2---:R-:W-:Y:S01]  /*7960*/  LDSM.16.MT88.4 R144, [R203+0x3900] ;  /* 0x00390000cb90783b */ /* 0x004fe20000004200 */
[C---:B------:R-:W-:Y:S01]  /*7970*/  FMUL.FTZ R95, R2.reuse, R95 ;  /* 0x0000005f025f7220 */ /* 0x040fe20000410000 */
[C---:B----4-:R-:W-:Y:S04]  /*7980*/  HMMA.16816.F32.BF16 R84, R136.reuse, R108, R84 ;  /* 0x0000006c8854723c */ /* 0x050fe80000041854 */
[----:B------:R-:W-:Y:S01]  /*7990*/  FMUL.FTZ R96, R3, R96 ;  /* 0x0000006003607220 */ /* 0x000fe20000410000 */
[----:B------:R-:W-:Y:S01]  /*79a0*/  F2FP.BF16.PACK_AB R102, R175, R174 ;  /* 0x000000aeaf66723e */ /* 0x000fe200000010ff */
[----:B------:R-:W-:Y:S01]  /*79b0*/  FMUL.FTZ R97, R3, R97 ;  /* 0x0000006103617220 */ /* 0x000fe20000410000 */
[----:B------:R-:W-:Y:S01]  /*79c0*/  F2FP.BF16.PACK_AB R103, R177, R176 ;  /* 0x000000b0b167723e */ /* 0x000fe200000010ff */
[C---:B------:R-:W-:Y:S01]  /*79d0*/  HMMA.16816.F32.BF16 R88, R136.reuse, R110, R88 ;  /* 0x0000006e8858723c */ /* 0x040fe20000041858 */
[----:B------:R-:W2:Y:S01]  /*79e0*/  LDSM.16.MT88.4 R108, [R198+0x900] ;  /* 0x00090000c66c783b */ /* 0x000ea20000004200 */
[----:B------:R-:W4:Y:S02]  /*79f0*/  MUFU.EX2 R239, R239 ;  /* 0x000000ef00ef7308 */ /* 0x000f240000000800 */
[C---:B------:R-:W-:Y:S02]  /*7a00*/  FMUL.FTZ R98, R2.reuse, R98 ;  /* 0x0000006202627220 */ /* 0x040fe40000410000 */
[C---:B------:R-:W-:Y:S02]  /*7a10*/  FMUL.FTZ R99, R2.reuse, R99 ;  /* 0x0000006302637220 */ /* 0x040fe40000410000 */
[C---:B------:R-:W-:Y:S04]  /*7a20*/  HMMA.16816.F32.BF16 R92, R136.reuse, R104, R92 ;  /* 0x00000068885c723c */ /* 0x040fe8000004185c */
[----:B------:R-:W-:Y:S02]  /*7a30*/  FFMA.FTZ R165, R2, R213, R165 ;  /* 0x000000d502a57223 */ /* 0x000fe400000100a5 */
[----:B------:R-:W-:Y:S02]  /*7a40*/  FFMA.FTZ R169, R3, R212, R169 ;  /* 0x000000d403a97223 */ /* 0x000fe400000100a9 */
[----:B------:R-:W-:Y:S01]  /*7a50*/  HMMA.16816.F32.BF16 R96, R136, R106, R96 ;  /* 0x0000006a8860723c */ /* 0x000fe20000041860 */
[----:B------:R-:W5:Y:S03]  /*7a60*/  LDSM.16.MT88.4 R104, [R196+0x2900] ;  /* 0x00290000c468783b */ /* 0x000f660000004200 */
[----:B------:R-:W-:Y:S02]  /*7a70*/  FADD.FTZ R164, R164, R165 ;  /* 0x000000a5a4a47221 */ /* 0x000fe40000010000 */
[----:B------:R-:W-:Y:S01]  /*7a80*/  FADD.FTZ R168, R168, R169 ;  /* 0x000000a9a8a87221 */ /* 0x000fe20000010000 */
[----:B------:R-:W-:Y:S01]  /*7a90*/  F2FP.BF16.PACK_AB R136, R234, R233 ;  /* 0x000000e9ea88723e */ /* 0x000fe200000010ff */
[C---:B------:R-:W-:Y:S05]  /*7aa0*/  HMMA.16816.F32.BF16 R4, R100.reuse, R112, R4 ;  /* 0x000000706404723c */ /* 0x040fea0000041804 */
[----:B-1----:R-:W-:Y:S01]  /*7ab0*/  F2FP.BF16.PACK_AB R137, R236, R235 ;  /* 0x000000ebec89723e */ /* 0x002fe200000010ff */
[----:B------:R-:W-:Y:S01]  /*7ac0*/  FADD.FTZ R3, R135, R164 ;  /* 0x000000a487037221 */ /* 0x000fe20000010000 */
[----:B---3--:R-:W-:Y:S01]  /*7ad0*/  F2FP.BF16.PACK_AB R138, R238, R237 ;  /* 0x000000edee8a723e */ /* 0x008fe200000010ff */
[C---:B------:R-:W-:Y:S01]  /*7ae0*/  HMMA.16816.F32.BF16 R8, R100.reuse, R114, R8 ;  /* 0x000000726408723c */ /* 0x040fe20000041808 */
[----:B------:R-:W-:Y:S03]  /*7af0*/  LDSM.16.MT88.4 R112, [R198+0x4900] ;  /* 0x00490000c670783b */ /* 0x000fe60000004200 */
[----:B----4-:R-:W-:Y:S01]  /*7b00*/  F2FP.BF16.PACK_AB R139, R240, R239 ;  /* 0x000000eff08b723e */ /* 0x010fe200000010ff */
[----:B------:R-:W-:Y:S03]  /*7b10*/  FADD.FTZ R3, R134, R3 ;  /* 0x0000000386037221 */ /* 0x000fe60000010000 */
[C---:B--2---:R-:W-:Y:S04]  /*7b20*/  HMMA.16816.F32.BF16 R12, R100.reuse, R108, R12 ;  /* 0x0000006c640c723c */ /* 0x044fe8000004180c */
[----:B------:R-:W-:Y:S01]  /*7b30*/  FADD.FTZ R172, R172, R3 ;  /* 0x00000003acac7221 */ /* 0x000fe20000010000 */
[----:B------:R-:W-:Y:S03]  /*7b40*/  MOV R3, R0 ;  /* 0x0000000000037202 */ /* 0x000fe60000000f00 */
[----:B------:R-:W-:Y:S01]  /*7b50*/  FADD.FTZ R173, R173, R172 ;  /* 0x000000acadad7221 */ /* 0x000fe20000010000 */
[C---:B------:R-:W-:Y:S01]  /*7b60*/  HMMA.16816.F32.BF16 R16, R100.reuse, R110, R16 ;  /* 0x0000006e6410723c */ /* 0x040fe20000041810 */
[----:B------:R-:W1:Y:S02]  /*7b70*/  LDSM.16.MT88.4 R108, [R203+0x4900] ;  /* 0x00490000cb6c783b */ /* 0x000e640000004200 */
[----:B------:R-:W-:Y:S05]  /*7b80*/  FADD.FTZ R2, R176, R173 ;  /* 0x000000adb0027221 */ /* 0x000fea0000010000 */
        /* <DEDUP_REMOVED lines=11> */
[C---:B------:R-:W-:Y:S08]  /*7c40*/  HMMA.16816.F32.BF16 R48, R100.reuse, R130, R48 ;  /* 0x000000826430723c */ /* 0x040ff00000041830 */
[C---:B------:R-:W-:Y:S08]  /*7c50*/  HMMA.16816.F32.BF16 R52, R100.reuse, R140, R52 ;  /* 0x0000008c6434723c */ /* 0x040ff00000041834 */
[C---:B------:R-:W-:Y:S01]  /*7c60*/  HMMA.16816.F32.BF16 R56, R100.reuse, R142, R56 ;  /* 0x0000008e6438723c */ /* 0x040fe20000041838 */
[----:B------:R-:W-:Y:S07]  /*7c70*/  LDSM.16.MT88.4 R140, [R196+0x1900] ;  /* 0x00190000c48c783b */ /* 0x000fee0000004200 */
[C---:B-----5:R-:W-:Y:S08]  /*7c80*/  HMMA.16816.F32.BF16 R60, R100.reuse, R104, R60 ;  /* 0x00000068643c723c */ /* 0x060ff0000004183c */
[C---:B------:R-:W-:Y:S01]  /*7c90*/  HMMA.16816.F32.BF16 R64, R100.reuse, R106, R64 ;  /* 0x0000006a6440723c */ /* 0x040fe20000041840 */
[----:B------:R-:W2:Y:S07]  /*7ca0*/  LDSM.16.MT88.4 R104, [R197+0x4900] ;  /* 0x00490000c568783b */ /* 0x000eae0000004200 */
[C---:B-1----:R-:W-:Y:S08]  /*7cb0*/  HMMA.16816.F32.BF16 R68, R100.reuse, R108, R68 ;  /* 0x0000006c6444723c */ /* 0x042ff00000041844 */
[C---:B------:R-:W-:Y:S01]  /*7cc0*/  HMMA.16816.F32.BF16 R72, R100.reuse, R110, R72 ;  /* 0x0000006e6448723c */ /* 0x040fe20000041848 */
[----:B------:R-:W1:Y:S07]  /*7cd0*/  LDSM.16.MT88.4 R108, [R203+0x1100] ;  /* 0x00110000cb6c783b */ /* 0x000e6e0000004200 */
[C---:B------:R-:W-:Y:S08]  /*7ce0*/  HMMA.16816.F32.BF16 R76, R100.reuse, R112, R76 ;  /* 0x00000070644c723c */ /* 0x040ff0000004184c */
[C---:B------:R-:W-:Y:S01]  /*7cf0*/  HMMA.16816.F32.BF16 R80, R100.reuse, R114, R80 ;  /* 0x000000726450723c */ /* 0x040fe20000041850 */
[----:B------:R-:W3:Y:S07]  /*7d00*/  LDSM.16.MT88.4 R112, [R197+0x1100] ;  /* 0x00110000c570783b */ /* 0x000eee0000004200 */
[C---:B--2---:R-:W-:Y:S08]  /*7d10*/  HMMA.16816.F32.BF16 R84, R100.reuse, R104, R84 ;  /* 0x000000686454723c */ /* 0x044ff00000041854 */
[C---:B------:R-:W-:Y:S01]  /*7d20*/  HMMA.16816.F32.BF16 R88, R100.reuse, R106, R88 ;  /* 0x0000006a6458723c */ /* 0x040fe20000041858 */
[----:B------:R-:W2:Y:S07]  /*7d30*/  LDSM.16.MT88.4 R104, [R203+0x3100] ;  /* 0x00310000cb68783b */ /* 0x000eae0000004200 */
[C---:B------:R-:W-:Y:S08]  /*7d40*/  HMMA.16816.F32.BF16 R92, R100.reuse, R116, R92 ;  /* 0x00000074645c723c */ /* 0x040ff0000004185c */
[----:B------:R-:W-:Y:S01]  /*7d50*/  HMMA.16816.F32.BF16 R96, R100, R118, R96 ;  /* 0x000000766460723c */ /* 0x000fe20000041860 */
[----:B------:R-:W4:Y:S06]  /*7d60*/  LDSM.16.MT88.4 R116, [R198+0x3100] ;  /* 0x00310000c674783b */ /* 0x000f2c0000004200 */
[----:B------:R-:W-:Y:S02]  /*7d70*/  F2FP.BF16.PACK_AB R100, R179, R178 ;  /* 0x000000b2b364723e */ /* 0x000fe400000010ff */
[----:B------:R-:W-:Y:S03]  /*7d80*/  F2FP.BF16.PACK_AB R101, R228, R227 ;  /* 0x000000e3e465723e */ /* 0x000fe600000010ff */
[----:B------:R-:W-:Y:S01]  /*7d90*/  F2FP.BF16.PACK_AB R102, R230, R229 ;  /* 0x000000e5e666723e */ /* 0x000fe200000010ff */
[----:B------:R-:W-:Y:S01]  /*7da0*/  FADD.FTZ R227, R227, R2 ;  /* 0x00000002e3e37221 */ /* 0x000fe20000010000 */
[----:B------:R-:W-:Y:S03]  /*7db0*/  F2FP.BF16.PACK_AB R103, R232, R231 ;  /* 0x000000e7e867723e */ /* 0x000fe600000010ff */
[----:B------:R-:W-:Y:S04]  /*7dc0*/  FADD.FTZ R228, R228, R227 ;  /* 0x000000e3e4e47221 */ /* 0x000fe80000010000 */
[C---:B-1----:R-:W-:Y:S03]  /*7dd0*/  HMMA.16816.F32.BF16 R4, R100.reuse, R108, R4 ;  /* 0x0000006c6404723c */ /* 0x042fe60000041804 */
[----:B------:R-:W-:Y:S04]  /*7de0*/  FADD.FTZ R231, R231, R228 ;  /* 0x000000e4e7e77221 */ /* 0x000fe80000010000 */
[----:B------:R-:W-:Y:S01]  /*7df0*/  FADD.FTZ R232, R232, R231 ;  /* 0x000000e7e8e87221 */ /* 0x000fe20000010000 */
[C---:B------:R-:W-:Y:S01]  /*7e00*/  HMMA.16816.F32.BF16 R8, R100.reuse, R110, R8 ;  /* 0x0000006e6408723c */ /* 0x040fe20000041808 */
[----:B------:R-:W1:Y:S03]  /*7e10*/  LDSM.16.MT88.4 R108, [R197+0x3100] ;  /* 0x00310000c56c783b */ /* 0x000e660000004200 */
[----:B------:R-:W-:Y:S04]  /*7e20*/  FADD.FTZ R235, R235, R232 ;  /* 0x000000e8ebeb7221 */ /* 0x000fe80000010000 */
[C---:B------:R-:W-:Y:S04]  /*7e30*/  HMMA.16816.F32.BF16 R12, R100.reuse, R120, R12 ;  /* 0x00000078640c723c */ /* 0x040fe8000004180c */
[----:B------:R-:W-:Y:S04]  /*7e40*/  FADD.FTZ R236, R236, R235 ;  /* 0x000000ebecec7221 */ /* 0x000fe80000010000 */
[C---:B------:R-:W-:Y:S04]  /*7e50*/  HMMA.16816.F32.BF16 R16, R100.reuse, R122, R16 ;  /* 0x0000007a6410723c */ /* 0x040fe80000041810 */
[----:B------:R-:W-:Y:S04]  /*7e60*/  FADD.FTZ R213, R239, R236 ;  /* 0x000000ecefd57221 */ /* 0x000fe80000010000 */
[C---:B---3--:R-:W-:Y:S04]  /*7e70*/  HMMA.16816.F32.BF16 R20, R100.reuse, R112, R20 ;  /* 0x000000706414723c */ /* 0x048fe80000041814 */
[----:B------:R-:W-:Y:S04]  /*7e80*/  FADD.FTZ R213, R240, R213 ;  /* 0x000000d5f0d57221 */ /* 0x000fe80000010000 */
[C---:B------:R-:W-:Y:S01]  /*7e90*/  HMMA.16816.F32.BF16 R24, R100.reuse, R114, R24 ;  /* 0x000000726418723c */ /* 0x040fe20000041818 */
[----:B------:R-:W3:Y:S07]  /*7ea0*/  LDSM.16.MT88.4 R112, [R196+0x3100] ;  /* 0x00310000c470783b */ /* 0x000eee0000004200 */
[C---:B------:R-:W-:Y:S08]  /*7eb0*/  HMMA.16816.F32.BF16 R28, R100.reuse, R124, R28 ;  /* 0x0000007c641c723c */ /* 0x040ff0000004181c */
[C---:B------:R-:W-:Y:S01]  /*7ec0*/  HMMA.16816.F32.BF16 R32, R100.reuse, R126, R32 ;  /* 0x0000007e6420723c */ /* 0x040fe20000041820 */
[----:B------:R-:W-:Y:S07]  /*7ed0*/  LDSM.16.MT88.4 R124, [R203+0x1900] ;  /* 0x00190000cb7c783b */ /* 0x000fee0000004200 */
[C---:B--2---:R-:W-:Y:S08]  /*7ee0*/  HMMA.16816.F32.BF16 R36, R100.reuse, R104, R36 ;  /* 0x000000686424723c */ /* 0x044ff00000041824 */
[C---:B------:R-:W-:Y:S01]  /*7ef0*/  HMMA.16816.F32.BF16 R40, R100.reuse, R106, R40 ;  /* 0x0000006a6428723c */ /* 0x040fe20000041828 */
[----:B------:R-:W2:Y:S07]  /*7f00*/  LDSM.16.MT88.4 R104, [R203+0x5100] ;  /* 0x00510000cb68783b */ /* 0x000eae0000004200 */
[C---:B----4-:R-:W-:Y:S08]  /*7f10*/  HMMA.16816.F32.BF16 R44, R100.reuse, R116, R44 ;  /* 0x00000074642c723c */ /* 0x050ff0000004182c */
        /* <DEDUP_REMOVED lines=10> */
[----:B------:R-:W-:Y:S07]  /*7fc0*/  LDSM.16.MT88.4 R104, [R197+0x1900] ;  /* 0x00190000c568783b */ /* 0x000fee0000004200 */
[C---:B----4-:R-:W-:Y:S08]  /*7fd0*/  HMMA.16816.F32.BF16 R76, R100.reuse, R116, R76 ;  /* 0x00000074644c723c */ /* 0x050ff0000004184c */
[C---:B------:R-:W-:Y:S01]  /*7fe0*/  HMMA.16816.F32.BF16 R80, R100.reuse, R118, R80 ;  /* 0x000000766450723c */ /* 0x040fe20000041850 */
[----:B------:R-:W2:Y:S07]  /*7ff0*/  LDSM.16.MT88.4 R116, [R198+0x1900] ;  /* 0x00190000c674783b */ /* 0x000eae0000004200 */
        /* <DEDUP_REMOVED lines=25> */
[C---:B-1----:R-:W-:Y:S07]  /*8190*/  HMMA.16816.F32.BF16 R76, R136.reuse, R4, R76 ;  /* 0x00000004884c723c */ /* 0x042fee000004184c */
        /* <DEDUP_REMOVED lines=8> */
[C---:B--2---:R-:W-:Y:S03]  /*8220*/  HMMA.16816.F32.BF16 R92, R136.reuse, R12, R92 ;  /* 0x0000000c885c723c */ /* 0x044fe6000004185c */
[----:B------:R-:W-:Y:S04]  /*8230*/  FADD.FTZ R175, R175, R174 ;  /* 0x000000aeafaf7221 */ /* 0x000fe80000010000 */
[----:B------:R-:W-:Y:S01]  /*8240*/  FADD.FTZ R2, R178, R175 ;  /* 0x000000afb2027221 */ /* 0x000fe20000010000 */
[----:B------:R-:W-:Y:S04]  /*8250*/  HMMA.16816.F32.BF16 R96, R136, R14, R96 ;  /* 0x0000000e8860723c */ /* 0x000fe80000041860 */
[----:B------:R-:W-:Y:S04]  /*8260*/  FADD.FTZ R2, R179, R2 ;  /* 0x00000002b3027221 */ /* 0x000fe80000010000 */
[----:B------:R-:W-:Y:S01]  /*8270*/  FADD.FTZ R229, R229, R2 ;  /* 0x00000002e5e57221 */ /* 0x000fe20000010000 */
[----:B------:R-:W-:Y:S03]  /*8280*/  MOV R2, R132 ;  /* 0x0000008400027202 */ /* 0x000fe60000000f00 */
[----:B------:R-:W-:Y:S04]  /*8290*/  FADD.FTZ R230, R230, R229 ;  /* 0x000000e5e6e67221 */ /* 0x000fe80000010000 */
[----:B------:R-:W-:Y:S04]  /*82a0*/  FADD.FTZ R233, R233, R230 ;  /* 0x000000e6e9e97221 */ /* 0x000fe80000010000 */
[----:B------:R-:W-:Y:S04]  /*82b0*/  FADD.FTZ R234, R234, R233 ;  /* 0x000000e9eaea7221 */ /* 0x000fe80000010000 */
[----:B------:R-:W-:Y:S04]  /*82c0*/  FADD.FTZ R237, R237, R234 ;  /* 0x000000eaeded7221 */ /* 0x000fe80000010000 */
[----:B------:R-:W-:Y:S01]  /*82d0*/  FADD.FTZ R212, R238, R237 ;  /* 0x000000edeed47221 */ /* 0x000fe20000010000 */
[----:B------:R-:W-:-:S05]  /*82e0*/  @P0 BRA `(.L_x_705) ;  /* 0xffffcd3000000947 */ /* 0x000fca000383ffff */
.L_x_702:
[----:B------:R-:W-:-:S13]  /*82f0*/  ISETP.LE.AND P0, PT, RZ, UR6, PT ;  /* 0x00000006ff007c0c */ /* 0x000fda000bf03270 */
[----:B------:R-:W-:Y:S05]  /*8300*/  @!P0 BRA `(.L_x_706) ;  /* 0x00002dc000008947 */ /* 0x000fea0003800000 */
[----:B------:R-:W-:Y:S01]  /*8310*/  SHF.R.S32.HI R215, RZ, 0x1f, R182 ;  /* 0x0000001fffd77819 */ /* 0x000fe200000114b6 */
[----:B------:R-:W-:Y:S01]  /*8320*/  IMAD.MOV.U32 R135, RZ, RZ, R132 ;  /* 0x000000ffff877224 */ /* 0x000fe200078e0084 */
[C---:B------:R-:W-:Y:S01]  /*8330*/  SHF.L.U32 R216, R182.reuse, 0x1, RZ ;  /* 0x00000001b6d87819 */ /* 0x040fe200000006ff */
[----:B------:R-:W-:Y:S01]  /*8340*/  IMAD.MOV.U32 R3, RZ, RZ, R0 ;  /* 0x000000ffff037224 */ /* 0x000fe200078e0000 */
[----:B------:R-:W-:Y:S01]  /*8350*/  SHF.L.U64.HI R215, R182, 0x1, R215 ;  /* 0x00000001b6d77819 */ /* 0x000fe200000102d7 */
[C---:B------:R-:W-:Y:S01]  /*8360*/  IMAD.SHL.U32 R217, R181.reuse, 0x2, RZ ;  /* 0x00000002b5d97824 */ /* 0x040fe200078e00ff */
[----:B------:R-:W-:Y:S02]  /*8370*/  SHF.L.U64.HI R214, R181, 0x1, R214 ;  /* 0x00000001b5d67819 */ /* 0x000fe400000102d6 */
[C---:B------:R-:W-:Y:S02]  /*8380*/  SHF.L.U64.HI R218, R180.reuse, 0x1, R183 ;  /* 0x00000001b4da7819 */ /* 0x040fe400000102b7 */
[----:B------:R-:W-:Y:S01]  /*8390*/  SHF.L.U32 R219, R180, 0x1, RZ ;  /* 0x00000001b4db7819 */ /* 0x000fe200000006ff */
[----:B------:R-:W-:Y:S05]  /*83a0*/  BRA `(.L_x_707) ;  /* 0x0000032000007947 */ /* 0x000fea0003800000 */
.L_x_709:
[----:B------:R-:W-:Y:S01]  /*83b0*/  ULEA UR4, UR6, UR11, 0x6 ;  /* 0x0000000b06047291 */ /* 0x000fe2000f8e303f */
[----:B------:R-:W-:Y:S05]  /*83c0*/  IMAD.MOV.U32 R208, RZ, RZ, RZ ;  /* 0x000000ffffd07224 */ /* 0x000fea00078e00ff */
        /* <DEDUP_REMOVED lines=29> */
[CC--:B-1----:R-:W-:Y:S02]  /*85a0*/  IADD3 R10, P1, R2.reuse, R216.reuse, RZ ;  /* 0x000000d8020a7210 */ /* 0x0c2fe40007f3e0ff */
[C---:B------:R-:W-:Y:S02]  /*85b0*/  IADD3 R8, P0, R2.reuse, R217, RZ ;  /* 0x000000d902087210 */ /* 0x040fe40007f1e0ff */
[C---:B--2---:R-:W-:Y:S02]  /*85c0*/  IADD3.X R11, R7.reuse, R215, RZ, P1, !PT ;  /* 0x000000d7070b7210 */ /* 0x044fe40000ffe4ff */
[----:B------:R-:W-:Y:S01]  /*85d0*/  IADD3 R12, P1, R2, R219, RZ ;  /* 0x000000db020c7210 */ /* 0x000fe20007f3e0ff */
[C---:B------:R-:W-:Y:S01]  /*85e0*/  IMAD.X R9, R7.reuse, 0x1, R214, P0 ;  /* 0x0000000107097824 */ /* 0x040fe200000e06d6 */
[C---:B---3--:R-:W-:Y:S01]  /*85f0*/  IADD3 R6, P0, R0.reuse, R216, RZ ;  /* 0x000000d800067210 */ /* 0x048fe20007f1e0ff */
[----:B------:R1:W-:Y:S02]  /*8600*/  LDGSTS.E.BYPASS.LTC128B.128 [R207+0x6100], [R10.64], !P5 ;  /* 0x061000000acf7fae */ /* 0x0003e4000e901d4e */
[--C-:B------:R-:W-:Y:S01]  /*8610*/  IMAD.X R13, R7, 0x1, R218.reuse, P1 ;  /* 0x00000001070d7824 */ /* 0x100fe200008e06da */
        /* <DEDUP_REMOVED lines=11> */
.L_x_707:
[----:B------:R-:W-:Y:S01]  /*86d0*/  SHF.R.S32.HI R9, RZ, 0x1f, R209 ;  /* 0x0000001fff097819 */ /* 0x000fe200000114d1 */
[----:B------:R-:W-:Y:S01]  /*86e0*/  IMAD.WIDE.U32 R6, R209, c[0x0][0x208], RZ ;  /* 0x00008200d1067a25 */ /* 0x000fe200078e00ff */
[----:B------:R-:W-:Y:S01]  /*86f0*/  SHF.R.S32.HI R5, RZ, 0x1f, R208 ;  /* 0x0000001fff057819 */ /* 0x000fe200000114d0 */
[----:B------:R-:W-:Y:S04]  /*8700*/  DEPBAR.LE SB0, 0x0 ;  /* 0x000080000000791a */ /* 0x000fe80000000000 */
[----:B------:R-:W-:Y:S01]  /*8710*/  IMAD R9, R9, c[0x0][0x208], RZ ;  /* 0x0000820009097a24 */ /* 0x000fe200078e02ff */
[----:B------:R-:W-:Y:S01]  /*8720*/  BAR.SYNC.DEFER_BLOCKING 0x0 ;  /* 0x0000000000007b1d */ /* 0x000fe20000010000 */
[----:B------:R-:W-:Y:S01]  /*8730*/  IMAD R5, R5, c[0x0][0x218], RZ ;  /* 0x0000860005057a24 */ /* 0x000fe200078e02ff */
[----:B------:R-:W-:Y:S01]  /*8740*/  UISETP.GE.AND UP0, UPT, UR6, 0x1, UPT ;  /* 0x000000010600788c */ /* 0x000fe2000bf06270 */
        /* <DEDUP_REMOVED lines=23> */
[C---:B------:R-:W-:Y:S02]  /*88c0*/  IADD3 R12, P0, R20.reuse, R217, RZ ;  /* 0x000000d9140c7210 */ /* 0x040fe40007f1e0ff */
[C---:B--2---:R-:W-:Y:S02]  /*88d0*/  IADD3.X R15, R7.reuse, R215, RZ, P1, !PT ;  /* 0x000000d7070f7210 */ /* 0x044fe40000ffe4ff */
[C---:B------:R-:W-:Y:S02]  /*88e0*/  IADD3.X R13, R7.reuse, R214, RZ, P0, !PT ;  /* 0x000000d6070d7210 */ /* 0x040fe400007fe4ff */
[----:B------:R-:W-:Y:S01]  /*88f0*/  IADD3 R20, P1, R20, R219, RZ ;  /* 0x000000db14147210 */ /* 0x000fe20007f3e0ff */
[----:B------:R-:W-:Y:S01]  /*8900*/  @!PT LDS RZ, [RZ] ;  /* 0x00000000fffff984 */ /* 0x000fe20000000800 */
[----:B------:R-:W-:Y:S01]  /*8910*/  @!PT LDS RZ, [RZ] ;  /* 0x00000000fffff984 */ /* 0x000fe20000000800 */
[----:B------:R-:W-:Y:S01]  /*8920*/  @!PT LDS RZ, [RZ] ;  /* 0x00000000fffff984 */ /* 0x000fe20000000800 */
[----:B------:R5:W-:Y:S01]  /*8930*/  LDGSTS.E.BYPASS.LTC128B.128 [R211], [R14.64], !P5 ;  /* 0x000000000ed37fae */ /* 0x000be2000e901d4e */
[C---:B---3--:R-:W-:Y:S02]  /*8940*/  IADD3 R170, P0, R132.reuse, R216, RZ ;  /* 0x000000d884aa7210 */ /* 0x048fe40007f1e0ff */
[----:B------:R-:W-:Y:S02]  /*8950*/  IADD3.X R21, R7, R218, RZ, P1, !PT ;  /* 0x000000da07157210 */ /* 0x000fe40000ffe4ff */
[C---:B------:R-:W-:Y:S02]  /*8960*/  IADD3 R168, P1, R132.reuse, R217, RZ ;  /* 0x000000d984a87210 */ /* 0x040fe40007f3e0ff */
[----:B------:R5:W-:Y:S01]  /*8970*/  LDGSTS.E.BYPASS.LTC128B.128 [R211+0x2000], [R12.64], !P4 ;  /* 0x020000000cd37fae */ /* 0x000be2000e101d4e */
[C---:B----4-:R-:W-:Y:S02]  /*8980*/  IADD3.X R171, R5.reuse, R215, RZ, P0, !PT ;  /* 0x000000d705ab7210 */ /* 0x050fe400007fe4ff */
        /* <DEDUP_REMOVED lines=18> */
[----:B--2---:R-:W-:Y:S07]  /*8ab0*/  LDSM.16.M88.4 R168, [R200+0x7100] ;  /* 0x00710000c8a8783b */ /* 0x004fee0000000200 */
[----:B------:R-:W-:Y:S01]  /*8ac0*/  HMMA.16816.F32.BF16 R32, R32, R138, RZ ;  /* 0x0000008a2020723c */ /* 0x000fe200000418ff */
[----:B------:R-:W2:Y:S07]  /*8ad0*/  LDSM.16.M88.4 R136, [R200+0x6900] ;  /* 0x00690000c888783b */ /* 0x000eae0000000200 */
[C---:B------:R-:W-:Y:S01]  /*8ae0*/  HMMA.16816.F32.BF16 R4, R140.reuse, R144, R4 ;  /* 0x000000908c04723c */ /* 0x040fe20000041804 */
[----:B------:R-:W4:Y:S07]  /*8af0*/  LDSM.16.M88.4 R172, [R200+0x7900] ;  /* 0x00790000c8ac783b */ /* 0x000f2e0000000200 */
[C---:B------:R-:W-:Y:S01]  /*8b00*/  HMMA.16816.F32.BF16 R8, R140.reuse, R146, R8 ;  /* 0x000000928c08723c */ /* 0x040fe20000041808 */
[----:B------:R-:W-:Y:S07]  /*8b10*/  LDSM.16.M88.4 R176, [R199+0xc100] ;  /* 0x00c10000c7b0783b */ /* 0x000fee0000000200 */
[C---:B------:R-:W-:Y:S01]  /*8b20*/  HMMA.16816.F32.BF16 R12, R140.reuse, R148, R12 ;  /* 0x000000948c0c723c */ /* 0x040fe2000004180c */
[----:B------:R-:W5:Y:S07]  /*8b30*/  LDSM.16.M88.4 R180, [R192] ;  /* 0x00000000c0b4783b */ /* 0x000f6e0000000200 */
        /* <DEDUP_REMOVED lines=8> */
[----:B------:R-:W3:Y:S07]  /*8bc0*/  LDSM.16.M88.4 R140, [R192+0x800] ;  /* 0x00080000c08c783b */ /* 0x000eee0000000200 */
[C---:B-1----:R-:W-:Y:S01]  /*8bd0*/  HMMA.16816.F32.BF16 R4, R160.reuse, R164, R4 ;  /* 0x000000a4a004723c */ /* 0x042fe20000041804 */
        /* <DEDUP_REMOVED lines=8> */
[----:B------:R-:W-:Y:S07]  /*8c60*/  LDSM.16.M88.4 R168, [R202+0x10100] ;  /* 0x01010000caa8783b */ /* 0x000fee0000000200 */
[C---:B----4-:R-:W-:Y:S08]  /*8c70*/  HMMA.16816.F32.BF16 R28, R160.reuse, R172, R28 ;  /* 0x000000aca01c723c */ /* 0x050ff0000004181c */
[----:B------:R-:W-:Y:S01]  /*8c80*/  HMMA.16816.F32.BF16 R32, R160, R174, R32 ;  /* 0x000000aea020723c */ /* 0x000fe20000041820 */
[----:B------:R-:W4:Y:S07]  /*8c90*/  LDSM.16.M88.4 R160, [R205+0x9100] ;  /* 0x00910000cda0783b */ /* 0x000f2e0000000200 */
[C---:B-----5:R-:W-:Y:S01]  /*8ca0*/  HMMA.16816.F32.BF16 R4, R176.reuse, R180, R4 ;  /* 0x000000b4b004723c */ /* 0x060fe20000041804 */
[----:B------:R-:W5:Y:S07]  /*8cb0*/  LDSM.16.M88.4 R172, [R191] ;  /* 0x00000000bfac783b */ /* 0x000f6e0000000200 */
        /* <DEDUP_REMOVED lines=11> */
[C---:B-1----:R-:W-:Y:S01]  /*8d70*/  HMMA.16816.F32.BF16 R4, R152.reuse, R156, R4 ;  /* 0x0000009c9804723c */ /* 0x042fe20000041804 */
[----:B------:R-:W1:Y:S07]  /*8d80*/  LDSM.16.M88.4 R176, [R201+0x10100] ;  /* 0x01010000c9b0783b */ /* 0x000e6e0000000200 */
[C---:B------:R-:W-:Y:S01]  /*8d90*/  HMMA.16816.F32.BF16 R8, R152.reuse, R158, R8 ;  /* 0x0000009e9808723c */ /* 0x040fe20000041808 */
[----:B------:R-:W-:Y:S07]  /*8da0*/  LDSM.16.M88.4 R156, [R200+0x9900] ;  /* 0x00990000c89c783b */ /* 0x000fee0000000200 */
[C---:B--2---:R-:W-:Y:S08]  /*8db0*/  HMMA.16816.F32.BF16 R12, R152.reuse, R136, R12 ;  /* 0x00000088980c723c */ /* 0x044ff0000004180c */
[C---:B------:R-:W-:Y:S01]  /*8dc0*/  HMMA.16816.F32.BF16 R16, R152.reuse, R138, R16 ;  /* 0x0000008a9810723c */ /* 0x040fe20000041810 */
[----:B------:R-:W2:Y:S07]  /*8dd0*/  LDSM.16.M88.4 R136, [R200+0x8900] ;  /* 0x00890000c888783b */ /* 0x000eae0000000200 */
        /* <DEDUP_REMOVED lines=19> */
[C---:B-1----:R-:W-:Y:S01]  /*8f10*/  HMMA.16816.F32.BF16 R4, R176.reuse, R180, R4 ;  /* 0x000000b4b004723c */ /* 0x042fe20000041804 */
[----:B------:R-:W1:Y:S07]  /*8f20*/  LDSM.16.M88.4 R168, [R206+0x14100] ;  /* 0x01410000cea8783b */ /* 0x000e6e0000000200 */
[C---:B------:R-:W-:Y:S01]  /*8f30*/  HMMA.16816.F32.BF16 R8, R176.reuse, R182, R8 ;  /* 0x000000b6b008723c */ /* 0x040fe20000041808 */
[----:B------:R-:W-:Y:S07]  /*8f40*/  LDSM.16.M88.4 R180, [R187] ;  /* 0x00000000bbb4783b */ /* 0x000fee0000000200 */
[C---:B--2---:R-:W-:Y:S08]  /*8f50*/  HMMA.16816.F32.BF16 R12, R176.reuse, R136, R12 ;  /* 0x00000088b00c723c */ /* 0x044ff0000004180c */
[C---:B------:R-:W-:Y:S01]  /*8f60*/  HMMA.16816.F32.BF16 R16, R176.reuse, R138, R16 ;  /* 0x0000008ab010723c */ /* 0x040fe20000041810 */
[----:B------:R-:W2:Y:S07]  /*8f70*/  LDSM.16.M88.4 R136, [R205+0xa900] ;  /* 0x00a90000cd88783b */ /* 0x000eae0000000200 */
        /* <DEDUP_REMOVED lines=32> */
[----:B------:R-:W1:Y:S01]  /*9180*/  LDSM.16.M88.4 R168, [R199+0x14100] ;  /* 0x01410000c7a8783b */ /* 0x000e620000000200 */
[C---:B-----5:R-:W-:Y:S08]  /*9190*/  HMMA.16816.F32.BF16 R4, R176.reuse, R180, R4 ;  /* 0x000000b4b004723c */ /* 0x060ff00000041804 */
[C---:B------:R-:W-:Y:S08]  /*91a0*/  HMMA.16816.F32.BF16 R8, R176.reuse, R182, R8 ;  /* 0x000000b6b008723c */ /* 0x040ff00000041808 */
[C---:B---3--:R-:W-:Y:S08]  /*91b0*/  HMMA.16816.F32.BF16 R12, R176.reuse, R140, R12 ;  /* 0x0000008cb00c723c */ /* 0x048ff0000004180c */
[C---:B------:R-:W-:Y:S08]  /*91c0*/  HMMA.16816.F32.BF16 R16, R176.reuse, R142, R16 ;  /* 0x0000008eb010723c */ /* 0x040ff00000041810 */
[C---:B------:R-:W-:Y:S08]  /*91d0*/  HMMA.16816.F32.BF16 R20, R176.reuse, R144, R20 ;  /* 0x00000090b014723c */ /* 0x040ff00000041814 */
[C---:B------:R-:W-:Y:S08]  /*91e0*/  HMMA.16816.F32.BF16 R24, R176.reuse, R146, R24 ;  /* 0x00000092b018723c */ /* 0x040ff00000041818 */
[C---:B------:R-:W-:Y:S08]  /*91f0*/  HMMA.16816.F32.BF16 R28, R176.reuse, R148, R28 ;  /* 0x00000094b01c723c */ /* 0x040ff0000004181c */
[----:B------:R-:W-:Y:S08]  /*9200*/  HMMA.16816.F32.BF16 R32, R176, R150, R32 ;  /* 0x00000096b020723c */ /* 0x000ff00000041820 */
[C---:B-1----:R-:W-:Y:S08]  /*9210*/  HMMA.16816.F32.BF16 R4, R160.reuse, R164, R4 ;  /* 0x000000a4a004723c */ /* 0x042ff00000041804 */
[C---:B------:R-:W-:Y:S08]  /*9220*/  HMMA.16816.F32.BF16 R8, R160.reuse, R166, R8 ;  /* 0x000000a6a008723c */ /* 0x040ff00000041808 */
[C---:B--2---:R-:W-:Y:S08]  /*9230*/  HMMA.16816.F32.BF16 R12, R160.reuse, R136, R12 ;  /* 0x00000088a00c723c */ /* 0x044ff0000004180c */
[C---:B------:R-:W-:Y:S01]  /*9240*/  HMMA.16816.F32.BF16 R16, R160.reuse, R138, R16 ;  /* 0x0000008aa010723c */ /* 0x040fe20000041810 */
[----:B------:R-:W1:Y:S07]  /*9250*/  LDSM.16.M88.4 R136, [R192+0x4800] ;  /* 0x00480000c088783b */ /* 0x000e6e0000000200 */
[C---:B----4-:R-:W-:Y:S08]  /*9260*/  HMMA.16816.F32.BF16 R20, R160.reuse, R152, R20 ;  /* 0x00000098a014723c */ /* 0x050ff00000041814 */
        /* <DEDUP_REMOVED lines=30> */
[C---:B---3--:R-:W-:Y:S01]  /*9450*/  HMMA.16816.F32.BF16 R20, R168.reuse, R4, R20 ;  /* 0x00000004a814723c */ /* 0x048fe20000041814 */
[----:B-----5:R-:W3:Y:S01]  /*9460*/  LDSM.16.M88.4 R8, [R192+0x5800] ;  /* 0x00580000c008783b */ /* 0x020ee20000000200 */
[----:B------:R-:W-:Y:S07]  /*9470*/  DEPBAR.LE SB0, 0x0 ;  /* 0x000080000000791a */ /* 0x000fee0000000000 */
[----:B------:R-:W1:Y:S01]  /*9480*/  MUFU.TANH R164, R164 ;  /* 0x000000a400a47308 */ /* 0x000e620000002400 */
[----:B------:R-:W-:Y:S01]  /*9490*/  BAR.SYNC.DEFER_BLOCKING 0x0 ;  /* 0x0000000000007b1d */ /* 0x000fe20000010000 */
[C---:B------:R-:W-:Y:S08]  /*94a0*/  HMMA.16816.F32.BF16 R24, R168.reuse, R6, R24 ;  /* 0x00000006a818723c */ /* 0x040ff00000041818 */
[----:B------:R-:W1:Y:S05]  /*94b0*/  MUFU.TANH R230, R230 ;  /* 0x000000e600e67308 */ /* 0x000e6a0000002400 */
[----:B------:R-:W-:Y:S02]  /*94c0*/  FMUL.FTZ R220, R20, c[0x0][0x320] ;  /* 0x0000c80014dc7a20 */ /* 0x000fe40000410000 */
[----:B------:R-:W-:Y:S03]  /*94d0*/  FMUL.FTZ R21, R21, c[0x0][0x320] ;  /* 0x0000c80015157a20 */ /* 0x000fe60000410000 */
[----:B------:R-:W1:Y:S01]  /*94e0*/  MUFU.TANH R178, R178 ;  /* 0x000000b200b27308 */ /* 0x000e620000002400 */
[----:B------:R-:W-:Y:S02]  /*94f0*/  FMUL.FTZ R22, R22, c[0x0][0x320] ;  /* 0x0000c80016167a20 */ /* 0x000fe40000410000 */
[----:B------:R-:W-:Y:S03]  /*9500*/  FMUL.FTZ R23, R23, c[0x0][0x320] ;  /* 0x0000c80017177a20 */ /* 0x000fe60000410000 */
[----:B------:R-:W-:Y:S02]  /*9510*/  FMUL.FTZ R162, R24, c[0x0][0x320] ;  /* 0x0000c80018a27a20 */ /* 0x000fe40000410000 */
[----:B------:R-:W-:Y:S02]  /*9520*/  FMUL.FTZ R25, R25, c[0x0][0x320] ;  /* 0x0000c80019197a20 */ /* 0x000fe40000410000 */
[----:B------:R1:W1:Y:S01]  /*9530*/  MUFU.TANH R172, R13 ;  /* 0x0000000d00ac7308 */ /* 0x0002620000002400 */
[----:B------:R-:W-:Y:S02]  /*9540*/  FMUL.FTZ R26, R26, c[0x0][0x320] ;  /* 0x0000c8001a1a7a20 */ /* 0x000fe40000410000 */
[----:B------:R-:W-:Y:S01]  /*9550*/  FMUL.FTZ R27, R27, c[0x0][0x320] ;  /* 0x0000c8001b1b7a20 */ /* 0x000fe20000410000 */
[C---:B---3--:R-:W-:Y:S06]  /*9560*/  HMMA.16816.F32.BF16 R28, R168.reuse, R8, R28 ;  /* 0x00000008a81c723c */ /* 0x048fec000004181c */
[----:B------:R3:W1:Y:S02]  /*9570*/  MUFU.TANH R176, R14 ;  /* 0x0000000e00b07308 */ /* 0x0006640000002400 */
[----:B------:R-:W-:Y:S08]  /*9580*/  HMMA.16816.F32.BF16 R32, R168, R10, R32 ;  /* 0x0000000aa820723c */ /* 0x000ff00000041820 */
[----:B------:R3:W1:Y:S08]  /*9590*/  MUFU.TANH R174, R15 ;  /* 0x0000000f00ae7308 */ /* 0x0006700000002400 */
        /* <DEDUP_REMOVED lines=27> */
[----:B------:R3:W1:Y:S02]  /*9750*/  MUFU.TANH R133, R35 ;  /* 0x0000002300857308 */ /* 0x0006640000002400 */
[----:B-1234-:R-:W-:-:S05]  /*9760*/  @P0 BRA `(.L_x_709) ;  /* 0xffffec4000000947 */ /* 0x01efca000383ffff */
.L_x_708:
[----:B-1----:R-:W-:Y:S01]  /*9770*/  FMNMX.FTZ R11, R226, R3, !PT ;  /* 0x00000003e20b7209 */ /* 0x002fe20007810000 */
        /* <DEDUP_REMOVED lines=35> */
[----:B------:R-:W-:Y:S01]  /*99b0*/  ISETP.LT.AND P0, PT, RZ, UR6, PT ;  /* 0x00000006ff007c0c */ /* 0x000fe2000bf01270 */
[----:B------:R-:W-:Y:S01]  /*99c0*/  SHFL.BFLY PT, R11, R6, 0x2, 0x1f ;  /* 0x0c401f00060b7f89 */ /* 0x000fe200000e0000 */
[----:B------:R-:W-:Y:S07]  /*99d0*/  UIADD3 UR6, UR6, -0x1, URZ ;  /* 0xffffffff06067890 */ /* 0x000fee000fffe03f */
[----:B------:R-:W1:Y:S02]  /*99e0*/  SHFL.BFLY PT, R7, R4, 0x2, 0x1f ;  /* 0x0c401f0004077f89 */ /* 0x000e6400000e0000 */
[----:B-1----:R-:W-:Y:S02]  /*99f0*/  FMNMX.FTZ R5, R4, R7, !PT ;  /* 0x0000000704057209 */ /* 0x002fe40007810000 */
[----:B------:R-:W-:Y:S04]  /*9a00*/  FMNMX.FTZ R9, R6, R11, !PT ;  /* 0x0000000b06097209 */ /* 0x000fe80007810000 */
[----:B------:R-:W1:Y:S08]  /*9a10*/  SHFL.BFLY PT, R132, R5, 0x1, 0x1f ;  /* 0x0c201f0005847f89 */ /* 0x000e7000000e0000 */
[----:B------:R-:W2:Y:S01]  /*9a20*/  SHFL.BFLY PT, R0, R9, 0x1, 0x1f ;  /* 0x0c201f0009007f89 */ /* 0x000ea200000e0000 */
[----:B-1----:R-:W-:Y:S05]  /*9a30*/  FMNMX.FTZ R132, R132, R5, !PT ;  /* 0x0000000584847209 */ /* 0x002fea0007810000 */
[----:B------:R-:W-:Y:S01]  /*9a40*/  FMUL.FTZ R145, R132, c[0x0][0x2d0] ;  /* 0x0000b40084917a20 */ /* 0x000fe20000410000 */
[----:B--2---:R-:W-:Y:S03]  /*9a50*/  FMNMX.FTZ R0, R9, R0, !PT ;  /* 0x0000000009007209 */ /* 0x004fe60007810000 */
[--C-:B------:R-:W-:Y:S02]  /*9a60*/  FFMA.FTZ R166, R166, c[0x0][0x2d0], -R145.reuse ;  /* 0x0000b400a6a67a23 */ /* 0x100fe40000010891 */
[----:B------:R-:W-:Y:S02]  /*9a70*/  FFMA.FTZ R165, R164, c[0x0][0x2d0], -R145 ;  /* 0x0000b400a4a57a23 */ /* 0x000fe40000010891 */
[C---:B------:R-:W-:Y:S02]  /*9a80*/  FADD.FTZ R2, -R0.reuse, R3 ;  /* 0x0000000300027221 */ /* 0x040fe40000010100 */
[----:B------:R-:W-:Y:S01]  /*9a90*/  FMUL.FTZ R147, R0, c[0x0][0x2d0] ;  /* 0x0000b40000937a20 */ /* 0x000fe20000410000 */
[----:B------:R-:W-:Y:S01]  /*9aa0*/  MUFU.EX2 R166, R166 ;  /* 0x000000a600a67308 */ /* 0x000fe20000000800 */
[----:B------:R-:W-:Y:S02]  /*9ab0*/  FMUL.FTZ R3, R2, c[0x0][0x2d0] ;  /* 0x0000b40002037a20 */ /* 0x000fe40000410000 */
[----:B------:R-:W-:Y:S02]  /*9ac0*/  FADD.FTZ R2, -R132, R135 ;  /* 0x0000008784027221 */ /* 0x000fe40000010100 */
[--C-:B------:R-:W-:Y:S02]  /*9ad0*/  FFMA.FTZ R170, R226, c[0x0][0x2d0], -R147.reuse ;  /* 0x0000b400e2aa7a23 */ /* 0x100fe40000010893 */
[--C-:B------:R-:W-:Y:S02]  /*9ae0*/  FFMA.FTZ R169, R224, c[0x0][0x2d0], -R147.reuse ;  /* 0x0000b400e0a97a23 */ /* 0x100fe40000010893 */
[--C-:B------:R-:W-:Y:S01]  /*9af0*/  FFMA.FTZ R168, R230, c[0x0][0x2d0], -R147.reuse ;  /* 0x0000b400e6a87a23 */ /* 0x100fe20000010893 */
[----:B------:R-:W1:Y:S01]  /*9b00*/  MUFU.EX2 R3, R3 ;  /* 0x0000000300037308 */ /* 0x000e620000000800 */
[----:B------:R-:W-:Y:S02]  /*9b10*/  FFMA.FTZ R167, R234, c[0x0][0x2d0], -R147 ;  /* 0x0000b400eaa77a23 */ /* 0x000fe40000010893 */
[--C-:B------:R-:W-:Y:S02]  /*9b20*/  FFMA.FTZ R164, R232, c[0x0][0x2d0], -R145.reuse ;  /* 0x0000b400e8a47a23 */ /* 0x100fe40000010891 */
[----:B------:R-:W-:Y:S02]  /*9b30*/  FFMA.FTZ R135, R228, c[0x0][0x2d0], -R145 ;  /* 0x0000b400e4877a23 */ /* 0x000fe40000010891 */
[----:B------:R-:W-:Y:S02]  /*9b40*/  FMUL.FTZ R4, R2, c[0x0][0x2d0] ;  /* 0x0000b40002047a20 */ /* 0x000fe40000410000 */
[----:B------:R-:W-:Y:S01]  /*9b50*/  FFMA.FTZ R175, R142, c[0x0][0x2d0], -R147 ;  /* 0x0000b4008eaf7a23 */ /* 0x000fe20000010893 */
[----:B------:R-:W-:Y:S01]  /*9b60*/  MUFU.EX2 R170, R170 ;  /* 0x000000aa00aa7308 */ /* 0x000fe20000000800 */
[----:B------:R-:W-:Y:S02]  /*9b70*/  FFMA.FTZ R177, R138, c[0x0][0x2d0], -R145 ;  /* 0x0000b4008ab17a23 */ /* 0x000fe40000010891 */
[----:B------:R-:W-:Y:S02]  /*9b80*/  FFMA.FTZ R183, R160, c[0x0][0x2d0], -R147 ;  /* 0x0000b400a0b77a23 */ /* 0x000fe40000010893 */
[----:B------:R-:W-:Y:S02]  /*9b90*/  FFMA.FTZ R221, R158, c[0x0][0x2d0], -R145 ;  /* 0x0000b4009edd7a23 */ /* 0x000fe40000010891 */
[--C-:B------:R-:W-:Y:S02]  /*9ba0*/  FFMA.FTZ R223, R152, c[0x0][0x2d0], -R147.reuse ;  /* 0x0000b40098df7a23 */ /* 0x100fe40000010893 */
[----:B------:R-:W-:Y:S01]  /*9bb0*/  FFMA.FTZ R224, R154, c[0x0][0x2d0], -R147 ;  /* 0x0000b4009ae07a23 */ /* 0x000fe20000010893 */
[----:B------:R2:W3:Y:S01]  /*9bc0*/  MUFU.EX2 R2, R4 ;  /* 0x0000000400027308 */ /* 0x0004e20000000800 */
[----:B------:R-:W-:Y:S01]  /*9bd0*/  LDSM.16.MT88.4 R152, [R197+0x3900] ;  /* 0x00390000c598783b */ /* 0x000fe20000004200 */
[--C-:B------:R-:W-:Y:S02]  /*9be0*/  FFMA.FTZ R225, R150, c[0x0][0x2d0], -R145.reuse ;  /* 0x0000b40096e17a23 */ /* 0x100fe40000010891 */
[C---:B-1----:R-:W-:Y:S02]  /*9bf0*/  FMUL.FTZ R5, R3.reuse, R129 ;  /* 0x0000008103057220 */ /* 0x042fe40000410000 */
[C---:B------:R-:W-:Y:S02]  /*9c00*/  FMUL.FTZ R8, R3.reuse, R124 ;  /* 0x0000007c03087220 */ /* 0x040fe40000410000 */
[C---:B------:R-:W-:Y:S02]  /*9c10*/  FMUL.FTZ R9, R3.reuse, R125 ;  /* 0x0000007d03097220 */ /* 0x040fe40000410000 */
[----:B------:R-:W1:Y:S01]  /*9c20*/  MUFU.EX2 R169, R169 ;  /* 0x000000a900a97308 */ /* 0x000e620000000800 */
[C---:B------:R-:W-:Y:S02]  /*9c30*/  FMUL.FTZ R16, R3.reuse, R116 ;  /* 0x0000007403107220 */ /* 0x040fe40000410000 */
[C---:B------:R-:W-:Y:S02]  /*9c40*/  FMUL.FTZ R17, R3.reuse, R117 ;  /* 0x0000007503117220 */ /* 0x040fe40000410000 */
[C---:B------:R-:W-:Y:S02]  /*9c50*/  FMUL.FTZ R24, R3.reuse, R108 ;  /* 0x0000006c03187220 */ /* 0x040fe40000410000 */
[C---:B------:R-:W-:Y:S02]  /*9c60*/  FMUL.FTZ R25, R3.reuse, R109 ;  /* 0x0000006d03197220 */ /* 0x040fe40000410000 */
[C---:B------:R-:W-:Y:S01]  /*9c70*/  FMUL.FTZ R32, R3.reuse, R100 ;  /* 0x0000006403207220 */ /* 0x040fe20000410000 */
[----:B------:R-:W-:Y:S01]  /*9c80*/  MUFU.EX2 R168, R168 ;  /* 0x000000a800a87308 */ /* 0x000fe20000000800 */
[C---:B------:R-:W-:Y:S02]  /*9c90*/  FMUL.FTZ R33, R3.reuse, R101 ;  /* 0x0000006503217220 */ /* 0x040fe40000410000 */
[----:B------:R-:W-:Y:S02]  /*9ca0*/  FFMA.FTZ R226, R148, c[0x0][0x2d0], -R145 ;  /* 0x0000b40094e27a23 */ /* 0x000fe40000010891 */
[----:B--2---:R-:W-:Y:S01]  /*9cb0*/  FMUL.FTZ R4, R3, R128 ;  /* 0x0000008003047220 */ /* 0x004fe20000410000 */
[----:B------:R-:W-:Y:S01]  /*9cc0*/  LDSM.16.MT88.4 R148, [R198+0x3900] ;  /* 0x00390000c694783b */ /* 0x000fe20000004200 */
[C---:B---3--:R-:W-:Y:S02]  /*9cd0*/  FMUL.FTZ R6, R2.reuse, R130 ;  /* 0x0000008202067220 */ /* 0x048fe40000410000 */
[C---:B------:R-:W-:Y:S01]  /*9ce0*/  FMUL.FTZ R7, R2.reuse, R131 ;  /* 0x0000008302077220 */ /* 0x040fe20000410000 */
[----:B------:R-:W2:Y:S01]  /*9cf0*/  MUFU.EX2 R167, R167 ;  /* 0x000000a700a77308 */ /* 0x000ea20000000800 */
[C---:B------:R-:W-:Y:S02]  /*9d00*/  FMUL.FTZ R10, R2.reuse, R126 ;  /* 0x0000007e020a7220 */ /* 0x040fe40000410000 */
[C---:B------:R-:W-:Y:S01]  /*9d10*/  FMUL.FTZ R11, R2.reuse, R127 ;  /* 0x0000007f020b7220 */ /* 0x040fe20000410000 */
[----:B-1----:R-:W-:Y:S01]  /*9d20*/  F2FP.BF16.PACK_AB R128, R169, R170 ;  /* 0x000000aaa980723e */ /* 0x002fe200000010ff */
[C---:B------:R-:W-:Y:S01]  /*9d30*/  FMUL.FTZ R18, R2.reuse, R118 ;  /* 0x0000007602127220 */ /* 0x040fe20000410000 */
[----:B------:R-:W-:Y:S01]  /*9d40*/  LDSM.16.MT88.4 R124, [R203+0x2900] ;  /* 0x00290000cb7c783b */ /* 0x000fe20000004200 */
[C---:B------:R-:W-:Y:S02]  /*9d50*/  FMUL.FTZ R19, R2.reuse, R119 ;  /* 0x0000007702137220 */ /* 0x040fe40000410000 */
[C---:B------:R-:W-:Y:S01]  /*9d60*/  FMUL.FTZ R26, R2.reuse, R110 ;  /* 0x0000006e021a7220 */ /* 0x040fe20000410000 */
[----:B------:R-:W1:Y:S01]  /*9d70*/  MUFU.EX2 R165, R165 ;  /* 0x000000a500a57308 */ /* 0x000e620000000800 */
[C---:B------:R-:W-:Y:S02]  /*9d80*/  FMUL.FTZ R27, R2.reuse, R111 ;  /* 0x0000006f021b7220 */ /* 0x040fe40000410000 */
[C---:B------:R-:W-:Y:S01]  /*9d90*/  FMUL.FTZ R34, R2.reuse, R102 ;  /* 0x0000006602227220 */ /* 0x040fe20000410000 */
[----:B------:R-:W-:Y:S01]  /*9da0*/  LDSM.16.MT88.4 R108, [R196+0x2100] ;  /* 0x00210000c46c783b */ /* 0x000fe20000004200 */
[----:B------:R-:W-:Y:S02]  /*9db0*/  FMUL.FTZ R35, R2, R103 ;  /* 0x0000006702237220 */ /* 0x000fe40000410000 */
[--C-:B------:R-:W-:Y:S02]  /*9dc0*/  FFMA.FTZ R227, R146, c[0x0][0x2d0], -R147.reuse ;  /* 0x0000b40092e37a23 */ /* 0x100fe40000010893 */
[C---:B------:R-:W-:Y:S01]  /*9dd0*/  FMUL.FTZ R36, R3.reuse, R36 ;  /* 0x0000002403247220 */ /* 0x040fe20000410000 */
[----:B------:R-:W-:Y:S01]  /*9de0*/  MUFU.EX2 R164, R164 ;  /* 0x000000a400a47308 */ /* 0x000fe20000000800 */
[----:B------:R-:W-:Y:S01]  /*9df0*/  FMUL.FTZ R37, R3, R37 ;  /* 0x0000002503257220 */ /* 0x000fe20000410000 */
[----:B------:R-:W-:Y:S01]  /*9e00*/  LDSM.16.MT88.4 R100, [R197+0x2100] ;  /* 0x00210000c564783b */ /* 0x000fe20000004200 */
[C---:B------:R-:W-:Y:S01]  /*9e10*/  FMUL.FTZ R38, R2.reuse, R38 ;  /* 0x0000002602267220 */ /* 0x040fe20000410000 */
[----:B--2---:R-:W-:Y:S01]  /*9e20*/  F2FP.BF16.PACK_AB R130, R167, R168 ;  /* 0x000000a8a782723e */ /* 0x004fe200000010ff */
[C---:B------:R-:W-:Y:S02]  /*9e30*/  FMUL.FTZ R39, R2.reuse, R39 ;  /* 0x0000002702277220 */ /* 0x040fe40000410000 */
[C---:B------:R-:W-:Y:S02]  /*9e40*/  FMUL.FTZ R40, R3.reuse, R40 ;  /* 0x0000002803287220 */ /* 0x040fe40000410000 */
[----:B------:R-:W-:Y:S01]  /*9e50*/  FMUL.FTZ R41, R3, R41 ;  /* 0x0000002903297220 */ /* 0x000fe20000410000 */
[----:B------:R-:W2:Y:S01]  /*9e60*/  MUFU.EX2 R135, R135 ;  /* 0x0000008700877308 */ /* 0x000ea20000000800 */
[----:B------:R-:W-:Y:S01]  /*9e70*/  LDSM.16.MT88.4 R116, [R197+0x900] ;  /* 0x00090000c574783b */ /* 0x000fe20000004200 */
[C---:B------:R-:W-:Y:S01]  /*9e80*/  FMUL.FTZ R42, R2.reuse, R42 ;  /* 0x0000002a022a7220 */ /* 0x040fe20000410000 */
[----:B-1----:R-:W-:Y:S01]  /*9e90*/  F2FP.BF16.PACK_AB R129, R165, R166 ;  /* 0x000000a6a581723e */ /* 0x002fe200000010ff */
[C---:B------:R-:W-:Y:S02]  /*9ea0*/  FMUL.FTZ R43, R2.reuse, R43 ;  /* 0x0000002b022b7220 */ /* 0x040fe40000410000 */
[C---:B------:R-:W-:Y:S02]  /*9eb0*/  FMUL.FTZ R44, R3.reuse, R44 ;  /* 0x0000002c032c7220 */ /* 0x040fe40000410000 */
[C---:B------:R-:W-:Y:S02]  /*9ec0*/  FMUL.FTZ R45, R3.reuse, R45 ;  /* 0x0000002d032d7220 */ /* 0x040fe40000410000 */
[----:B------:R-:W-:Y:S01]  /*9ed0*/  MUFU.EX2 R175, R175 ;  /* 0x000000af00af7308 */ /* 0x000fe20000000800 */
[C---:B------:R-:W-:Y:S02]  /*9ee0*/  FMUL.FTZ R46, R2.reuse, R46 ;  /* 0x0000002e022e7220 */ /* 0x040fe40000410000 */
[C---:B------:R-:W-:Y:S02]  /*9ef0*/  FMUL.FTZ R47, R2.reuse, R47 ;  /* 0x0000002f022f7220 */ /* 0x040fe40000410000 */
[C---:B------:R-:W-:Y:S02]  /*9f00*/  FMUL.FTZ R48, R3.reuse, R48 ;  /* 0x0000003003307220 */ /* 0x040fe40000410000 */
[C---:B------:R-:W-:Y:S02]  /*9f10*/  FMUL.FTZ R49, R3.reuse, R49 ;  /* 0x0000003103317220 */ /* 0x040fe40000410000 */
[C---:B------:R-:W-:Y:S01]  /*9f20*/  FMUL.FTZ R50, R2.reuse, R50 ;  /* 0x0000003202327220 */ /* 0x040fe20000410000 */
[----:B------:R-:W-:Y:S01]  /*9f30*/  MUFU.EX2 R177, R177 ;  /* 0x000000b100b17308 */ /* 0x000fe20000000800 */
[C---:B------:R-:W-:Y:S02]  /*9f40*/  FMUL.FTZ R51, R2.reuse, R51 ;  /* 0x0000003302337220 */ /* 0x040fe40000410000 */
[----:B------:R-:W-:Y:S01]  /*9f50*/  FMUL.FTZ R52, R3, R52 ;  /* 0x0000003403347220 */ /* 0x000fe20000410000 */
[----:B--2---:R-:W-:Y:S01]  /*9f60*/  F2FP.BF16.PACK_AB R131, R135, R164 ;  /* 0x000000a48783723e */ /* 0x004fe200000010ff */
[C---:B------:R-:W-:Y:S02]  /*9f70*/  FMUL.FTZ R53, R3.reuse, R53 ;  /* 0x0000003503357220 */ /* 0x040fe40000410000 */
[C---:B------:R-:W-:Y:S02]  /*9f80*/  FMUL.FTZ R54, R2.reuse, R54 ;  /* 0x0000003602367220 */ /* 0x040fe40000410000 */
[C---:B------:R-:W-:Y:S01]  /*9f90*/  FMUL.FTZ R55, R2.reuse, R55 ;  /* 0x0000003702377220 */ /* 0x040fe20000410000 */
[----:B------:R-:W-:Y:S01]  /*9fa0*/  MUFU.EX2 R183, R183 ;  /* 0x000000b700b77308 */ /* 0x000fe20000000800 */
[C---:B------:R-:W-:Y:S05]  /*9fb0*/  HMMA.16816.F32.BF16 R4, R128.reuse, R12, R4 ;  /* 0x0000000c8004723c */ /* 0x040fea0000041804 */
        /* <DEDUP_REMOVED lines=9> */
[----:B------:R-:W1:Y:S01]  /*a050*/  LDSM.16.MT88.4 R120, [R196+0x100] ;  /* 0x00010000c478783b */ /* 0x000e620000004200 */
        /* <DEDUP_REMOVED lines=9> */
[----:B------:R-:W-:Y:S01]  /*a0f0*/  MUFU.EX2 R225, R225 ;  /* 0x000000e100e17308 */ /* 0x000fe20000000800 */
[C---:B------:R-:W-:Y:S02]  /*a100*/  FMUL.FTZ R62, R2.reuse, R62 ;  /* 0x0000003e023e7220 */ /* 0x040fe40000410000 */
[C---:B------:R-:W-:Y:S04]  /*a110*/  FMUL.FTZ R22, R2.reuse, R114 ;  /* 0x0000007202167220 */ /* 0x040fe80000410000 */
[C---:B------:R-:W-:Y:S02]  /*a120*/  FMUL.FTZ R23, R2.reuse, R115 ;  /* 0x0000007302177220 */ /* 0x040fe40000410000 */
[----:B------:R-:W2:Y:S01]  /*a130*/  LDSM.16.MT88.4 R112, [R203+0x2100] ;  /* 0x00210000cb70783b */ /* 0x000ea20000004200 */
[C---:B------:R-:W-:Y:S01]  /*a140*/  FMUL.FTZ R63, R2.reuse, R63 ;  /* 0x0000003f023f7220 */ /* 0x040fe20000410000 */
[----:B------:R-:W-:Y:S01]  /*a150*/  MUFU.EX2 R226, R226 ;  /* 0x000000e200e27308 */ /* 0x000fe20000000800 */
[C---:B------:R-:W-:Y:S02]  /*a160*/  FMUL.FTZ R64, R3.reuse, R64 ;  /* 0x0000004003407220 */ /* 0x040fe40000410000 */
        /* <DEDUP_REMOVED lines=8> */
[C---:B------:R-:W-:Y:S04]  /*a1f0*/  FMUL.FTZ R30, R2.reuse, R106 ;  /* 0x0000006a021e7220 */ /* 0x040fe80000410000 */
[C---:B------:R-:W-:Y:S02]  /*a200*/  FMUL.FTZ R31, R2.reuse, R107 ;  /* 0x0000006b021f7220 */ /* 0x040fe40000410000 */
[----:B------:R-:W3:Y:S01]  /*a210*/  LDSM.16.MT88.4 R104, [R198+0x2100] ;  /* 0x00210000c668783b */ /* 0x000ee20000004200 */
[C---:B------:R-:W-:Y:S02]  /*a220*/  FMUL.FTZ R68, R3.reuse, R68 ;  /* 0x0000004403447220 */ /* 0x040fe40000410000 */
[C---:B------:R-:W-:Y:S02]  /*a230*/  FMUL.FTZ R69, R3.reuse, R69 ;  /* 0x0000004503457220 */ /* 0x040fe40000410000 */
[C---:B-1----:R-:W-:Y:S03]  /*a240*/  HMMA.16816.F32.BF16 R28, R128.reuse, R120, R28 ;  /* 0x00000078801c723c */ /* 0x042fe6000004181c */
[C---:B------:R-:W-:Y:S02]  /*a250*/  FMUL.FTZ R70, R2.reuse, R70 ;  /* 0x0000004602467220 */ /* 0x040fe40000410000 */
[C---:B------:R-:W-:Y:S02]  /*a260*/  FMUL.FTZ R71, R2.reuse, R71 ;  /* 0x0000004702477220 */ /* 0x040fe40000410000 */
[C---:B------:R-:W-:Y:S01]  /*a270*/  FMUL.FTZ R72, R3.reuse, R72 ;  /* 0x0000004803487220 */ /* 0x040fe20000410000 */
[C---:B------:R-:W-:Y:S01]  /*a280*/  HMMA.16816.F32.BF16 R32, R128.reuse, R122, R32 ;  /* 0x0000007a8020723c */ /* 0x040fe20000041820 */
[----:B------:R-:W-:Y:S03]  /*a290*/  LDSM.16.MT88.4 R120, [R196+0x900] ;  /* 0x00090000c478783b */ /* 0x000fe60000004200 */
[C---:B------:R-:W-:Y:S02]  /*a2a0*/  FMUL.FTZ R73, R3.reuse, R73 ;  /* 0x0000004903497220 */ /* 0x040fe40000410000 */
[C---:B------:R-:W-:Y:S02]  /*a2b0*/  FMUL.FTZ R74, R2.reuse, R74 ;  /* 0x0000004a024a7220 */ /* 0x040fe40000410000 */
[C---:B--2---:R-:W-:Y:S04]  /*a2c0*/  HMMA.16816.F32.BF16 R36, R128.reuse, R112, R36 ;  /* 0x000000708024723c */ /* 0x044fe80000041824 */
[C---:B------:R-:W-:Y:S02]  /*a2d0*/  FMUL.FTZ R75, R2.reuse, R75 ;  /* 0x0000004b024b7220 */ /* 0x040fe40000410000 */
[C---:B------:R-:W-:Y:S02]  /*a2e0*/  FMUL.FTZ R84, R3.reuse, R84 ;  /* 0x0000005403547220 */ /* 0x040fe40000410000 */
[C---:B------:R-:W-:Y:S01]  /*a2f0*/  HMMA.16816.F32.BF16 R40, R128.reuse, R114, R40 ;  /* 0x000000728028723c */ /* 0x040fe20000041828 */
[----:B------:R-:W-:Y:S03]  /*a300*/  LDSM.16.MT88.4 R112, [R203+0x900] ;  /* 0x00090000cb70783b */ /* 0x000fe60000004200 */
[C---:B------:R-:W-:Y:S02]  /*a310*/  FMUL.FTZ R85, R3.reuse, R85 ;  /* 0x0000005503557220 */ /* 0x040fe40000410000 */
[C---:B------:R-:W-:Y:S02]  /*a320*/  FMUL.FTZ R86, R2.reuse, R86 ;  /* 0x0000005602567220 */ /* 0x040fe40000410000 */
[----:B------:R-:W-:Y:S01]  /*a330*/  FMUL.FTZ R87, R2, R87 ;  /* 0x0000005702577220 */ /* 0x000fe20000410000 */
[C---:B---3--:R-:W-:Y:S03]  /*a340*/  HMMA.16816.F32.BF16 R44, R128.reuse, R104, R44 ;  /* 0x00000068802c723c */ /* 0x048fe6000004182c */
[----:B------:R-:W-:Y:S02]  /*a350*/  FFMA.FTZ R171, R178, c[0x0][0x2d0], -R147 ;  /* 0x0000b400b2ab7a23 */ /* 0x000fe40000010893 */
[----:B------:R-:W-:Y:S02]  /*a360*/  FFMA.FTZ R178, R136, c[0x0][0x2d0], -R145 ;  /* 0x0000b40088b27a23 */ /* 0x000fe40000010891 */
[----:B------:R-:W-:Y:S01]  /*a370*/  LDSM.16.MT88.4 R136, [R198+0x2900] ;  /* 0x00290000c688783b */ /* 0x000fe20000004200 */
[C---:B------:R-:W-:Y:S01]  /*a380*/  HMMA.16816.F32.BF16 R48, R128.reuse, R106, R48 ;  /* 0x0000006a8030723c */ /* 0x040fe20000041830 */
[----:B------:R-:W-:Y:S03]  /*a390*/  MUFU.EX2 R171, R171 ;  /* 0x000000ab00ab7308 */ /* 0x000fe60000000800 */
[----:B------:R-:W-:Y:S02]  /*a3a0*/  FFMA.FTZ R172, R172, c[0x0][0x2d0], -R147 ;  /* 0x0000b400acac7a23 */ /* 0x000fe40000010893 */
[----:B------:R-:W-:Y:S01]  /*a3b0*/  FFMA.FTZ R173, R176, c[0x0][0x2d0], -R145 ;  /* 0x0000b400b0ad7a23 */ /* 0x000fe20000010891 */
[----:B------:R-:W1:Y:S01]  /*a3c0*/  LDSM.16.MT88.4 R104, [R203+0x4100] ;  /* 0x00410000cb68783b */ /* 0x000e620000004200 */
[C---:B------:R-:W-:Y:S03]  /*a3d0*/  HMMA.16816.F32.BF16 R52, R128.reuse, R100, R52 ;  /* 0x000000648034723c */ /* 0x040fe60000041834 */
[----:B------:R-:W2:Y:S01]  /*a3e0*/  MUFU.EX2 R172, R172 ;  /* 0x000000ac00ac7308 */ /* 0x000ea20000000800 */
[----:B------:R-:W-:Y:S02]  /*a3f0*/  FFMA.FTZ R176, R140, c[0x0][0x2d0], -R147 ;  /* 0x0000b4008cb07a23 */ /* 0x000fe40000010893 */
[----:B------:R-:W-:Y:S01]  /*a400*/  FFMA.FTZ R174, R174, c[0x0][0x2d0], -R145 ;  /* 0x0000b400aeae7a23 */ /* 0x000fe20000010891 */
[----:B------:R-:W-:Y:S01]  /*a410*/  LDSM.16.MT88.4 R140, [R197+0x2900] ;  /* 0x00290000c58c783b */ /* 0x000fe20000004200 */
[C---:B------:R-:W-:Y:S04]  /*a420*/  HMMA.16816.F32.BF16 R56, R128.reuse, R102, R56 ;  /* 0x000000668038723c */ /* 0x040fe80000041838 */
[C---:B------:R-:W-:Y:S01]  /*a430*/  FMUL.FTZ R88, R3.reuse, R88 ;  /* 0x0000005803587220 */ /* 0x040fe20000410000 */
[----:B------:R-:W-:Y:S01]  /*a440*/  MUFU.EX2 R173, R173 ;  /* 0x000000ad00ad7308 */ /* 0x000fe20000000800 */
[C---:B------:R-:W-:Y:S01]  /*a450*/  FMUL.FTZ R89, R3.reuse, R89 ;  /* 0x0000005903597220 */ /* 0x040fe20000410000 */
[----:B------:R-:W3:Y:S01]  /*a460*/  LDSM.16.MT88.4 R100, [R198+0x4100] ;  /* 0x00410000c664783b */ /* 0x000ee20000004200 */
[C---:B------:R-:W-:Y:S04]  /*a470*/  HMMA.16816.F32.BF16 R60, R128.reuse, R108, R60 ;  /* 0x0000006c803c723c */ /* 0x040fe8000004183c */
[C---:B------:R-:W-:Y:S02]  /*a480*/  FMUL.FTZ R90, R2.reuse, R90 ;  /* 0x0000005a025a7220 */ /* 0x040fe40000410000 */
[C---:B------:R-:W-:Y:S01]  /*a490*/  FMUL.FTZ R91, R2.reuse, R91 ;  /* 0x0000005b025b7220 */ /* 0x040fe20000410000 */
[----:B------:R-:W4:Y:S01]  /*a4a0*/  MUFU.EX2 R174, R174 ;  /* 0x000000ae00ae7308 */ /* 0x000f220000000800 */
[C---:B------:R-:W-:Y:S01]  /*a4b0*/  HMMA.16816.F32.BF16 R64, R128.reuse, R110, R64 ;  /* 0x0000006e8040723c */ /* 0x040fe20000041840 */
[----:B------:R-:W5:Y:S03]  /*a4c0*/  LDSM.16.MT88.4 R108, [R197+0x4100] ;  /* 0x00410000c56c783b */ /* 0x000f660000004200 */
[C---:B------:R-:W-:Y:S02]  /*a4d0*/  FMUL.FTZ R92, R3.reuse, R92 ;  /* 0x0000005c035c7220 */ /* 0x040fe40000410000 */
[C---:B------:R-:W-:Y:S02]  /*a4e0*/  FMUL.FTZ R93, R3.reuse, R93 ;  /* 0x0000005d035d7220 */ /* 0x040fe40000410000 */
[C---:B------:R-:W-:Y:S01]  /*a4f0*/  FMUL.FTZ R94, R2.reuse, R94 ;  /* 0x0000005e025e7220 */ /* 0x040fe20000410000 */
[----:B------:R-:W2:Y:S03]  /*a500*/  MUFU.EX2 R176, R176 ;  /* 0x000000b000b07308 */ /* 0x000ea60000000800 */
[C---:B------:R-:W-:Y:S02]  /*a510*/  FMUL.FTZ R95, R2.reuse, R95 ;  /* 0x0000005f025f7220 */ /* 0x040fe40000410000 */
[C---:B------:R-:W-:Y:S01]  /*a520*/  FMUL.FTZ R96, R3.reuse, R96 ;  /* 0x0000006003607220 */ /* 0x040fe20000410000 */
[C---:B-1----:R-:W-:Y:S03]  /*a530*/  HMMA.16816.F32.BF16 R68, R128.reuse, R104, R68 ;  /* 0x000000688044723c */ /* 0x042fe60000041844 */
[C---:B------:R-:W-:Y:S01]  /*a540*/  FMUL.FTZ R97, R3.reuse, R97 ;  /* 0x0000006103617220 */ /* 0x040fe20000410000 */
[----:B------:R-:W1:Y:S01]  /*a550*/  MUFU.EX2 R178, R178 ;  /* 0x000000b200b27308 */ /* 0x000e620000000800 */
[C---:B------:R-:W-:Y:S02]  /*a560*/  FMUL.FTZ R98, R2.reuse, R98 ;  /* 0x0000006202627220 */ /* 0x040fe40000410000 */
[C---:B------:R-:W-:Y:S01]  /*a570*/  FMUL.FTZ R99, R2.reuse, R99 ;  /* 0x0000006302637220 */ /* 0x040fe20000410000 */
[C---:B------:R-:W-:Y:S01]  /*a580*/  HMMA.16816.F32.BF16 R72, R128.reuse, R106, R72 ;  /* 0x0000006a8048723c */ /* 0x040fe20000041848 */
[----:B------:R-:W1:Y:S03]  /*a590*/  LDSM.16.MT88.4 R104, [R196+0x4100] ;  /* 0x00410000c468783b */ /* 0x000e660000004200 */
[C---:B------:R-:W-:Y:S02]  /*a5a0*/  FMUL.FTZ R76, R3.reuse, R76 ;  /* 0x0000004c034c7220 */ /* 0x040fe40000410000 */
[C---:B------:R-:W-:Y:S02]  /*a5b0*/  FMUL.FTZ R77, R3.reuse, R77 ;  /* 0x0000004d034d7220 */ /* 0x040fe40000410000 */
[C---:B------:R-:W-:Y:S04]  /*a5c0*/  FMUL.FTZ R78, R2.reuse, R78 ;  /* 0x0000004e024e7220 */ /* 0x040fe80000410000 */
[----:B------:R-:W-:Y:S02]  /*a5d0*/  FMUL.FTZ R79, R2, R79 ;  /* 0x0000004f024f7220 */ /* 0x000fe40000410000 */
[--C-:B------:R-:W-:Y:S02]  /*a5e0*/  FFMA.FTZ R179, R220, c[0x0][0x2d0], -R147.reuse ;  /* 0x0000b400dcb37a23 */ /* 0x100fe40000010893 */
[----:B------:R-:W-:Y:S02]  /*a5f0*/  FFMA.FTZ R220, R222, c[0x0][0x2d0], -R147 ;  /* 0x0000b400dedc7a23 */ /* 0x000fe40000010893 */
[--C-:B------:R-:W-:Y:S01]  /*a600*/  FFMA.FTZ R222, R156, c[0x0][0x2d0], -R145.reuse ;  /* 0x0000b4009cde7a23 */ /* 0x100fe20000010891 */
[C---:B---3--:R-:W-:Y:S01]  /*a610*/  HMMA.16816.F32.BF16 R76, R128.reuse, R100, R76 ;  /* 0x00000064804c723c */ /* 0x048fe2000004184c */
[----:B------:R-:W-:Y:S01]  /*a620*/  LDSM.16.MT88.4 R156, [R196+0x3900] ;  /* 0x00390000c49c783b */ /* 0x000fe20000004200 */
[----:B------:R-:W-:Y:S01]  /*a630*/  MUFU.EX2 R179, R179 ;  /* 0x000000b300b37308 */ /* 0x000fe20000000800 */
[C---:B------:R-:W-:Y:S02]  /*a640*/  FMUL.FTZ R80, R3.reuse, R80 ;  /* 0x0000005003507220 */ /* 0x040fe40000410000 */
[----:B------:R-:W-:Y:S02]  /*a650*/  FMUL.FTZ R81, R3, R81 ;  /* 0x0000005103517220 */ /* 0x000fe40000410000 */
[----:B------:R-:W-:Y:S01]  /*a660*/  FMUL.FTZ R82, R2, R82 ;  /* 0x0000005202527220 */ /* 0x000fe20000410000 */
[----:B--2---:R-:W-:Y:S01]  /*a670*/  F2FP.BF16.PACK_AB R100, R172, R171 ;  /* 0x000000abac64723e */ /* 0x004fe200000010ff */
[----:B------:R-:W-:Y:S03]  /*a680*/  FMUL.FTZ R83, R2, R83 ;  /* 0x0000005302537220 */ /* 0x000fe60000410000 */
[----:B----4-:R-:W-:Y:S01]  /*a690*/  F2FP.BF16.PACK_AB R101, R174, R173 ;  /* 0x000000adae65723e */ /* 0x010fe200000010ff */
[----:B------:R-:W-:Y:S01]  /*a6a0*/  FFMA.FTZ R181, R182, c[0x0][0x2d0], -R145 ;  /* 0x0000b400b6b57a23 */ /* 0x000fe20000010891 */
[----:B------:R-:W-:Y:S01]  /*a6b0*/  MUFU.EX2 R220, R220 ;  /* 0x000000dc00dc7308 */ /* 0x000fe20000000800 */
[--C-:B------:R-:W-:Y:S01]  /*a6c0*/  FFMA.FTZ R182, R162, c[0x0][0x2d0], -R147.reuse ;  /* 0x0000b400a2b67a23 */ /* 0x100fe20000010893 */
[C---:B------:R-:W-:Y:S01]  /*a6d0*/  HMMA.16816.F32.BF16 R80, R128.reuse, R102, R80 ;  /* 0x000000668050723c */ /* 0x040fe20000041850 */
[----:B------:R-:W-:Y:S02]  /*a6e0*/  LDSM.16.MT88.4 R160, [R203+0x5900] ;  /* 0x00590000cba0783b */ /* 0x000fe40000004200 */
[----:B------:R-:W-:Y:S02]  /*a6f0*/  FFMA.FTZ R147, R144, c[0x0][0x2d0], -R147 ;  /* 0x0000b40090937a23 */ /* 0x000fe40000010893 */
[--C-:B------:R-:W-:Y:S02]  /*a700*/  FFMA.FTZ R180, R180, c[0x0][0x2d0], -R145.reuse ;  /* 0x0000b400b4b47a23 */ /* 0x100fe40000010891 */
[----:B------:R-:W-:Y:S01]  /*a710*/  F2FP.BF16.PACK_AB R102, R176, R175 ;  /* 0x000000afb066723e */ /* 0x000fe200000010ff */
[C---:B-----5:R-:W-:Y:S01]  /*a720*/  HMMA.16816.F32.BF16 R84, R128.reuse, R108, R84 ;  /* 0x0000006c8054723c */ /* 0x060fe20000041854 */
[----:B------:R-:W2:Y:S03]  /*a730*/  MUFU.EX2 R228, R147 ;  /* 0x0000009300e47308 */ /* 0x000ea60000000800 */
[----:B-1----:R-:W-:Y:S01]  /*a740*/  F2FP.BF16.PACK_AB R103, R178, R177 ;  /* 0x000000b1b267723e */ /* 0x002fe200000010ff */
[--C-:B------:R-:W-:Y:S02]  /*a750*/  FFMA.FTZ R134, R134, c[0x0][0x2d0], -R145.reuse ;  /* 0x0000b40086867a23 */ /* 0x100fe40000010891 */
[----:B------:R-:W-:Y:S01]  /*a760*/  FFMA.FTZ R145, R133, c[0x0][0x2d0], -R145 ;  /* 0x0000b40085917a23 */ /* 0x000fe20000010891 */
[C---:B------:R-:W-:Y:S01]  /*a770*/  HMMA.16816.F32.BF16 R88, R128.reuse, R110, R88 ;  /* 0x0000006e8058723c */ /* 0x040fe20000041858 */
[----:B------:R-:W1:Y:S02]  /*a780*/  LDSM.16.MT88.4 R108, [R198+0x900] ;  /* 0x00090000c66c783b */ /* 0x000e640000004200 */
[----:B------:R3:W-:Y:S01]  /*a790*/  MUFU.EX2 R133, R145 ;  /* 0x0000009100857308 */ /* 0x0007e20000000800 */
[----:B------:R-:W-:Y:S01]  /*a7a0*/  FFMA.FTZ R170, R3, R212, R170 ;  /* 0x000000d403aa7223 */ /* 0x000fe200000100aa */
[----:B------:R-:W-:Y:S01]  /*a7b0*/  MOV R3, R0 ;  /* 0x0000000000037202 */ /* 0x000fe20000000f00 */
[----:B------:R-:W-:Y:S02]  /*a7c0*/  FFMA.FTZ R166, R2, R213, R166 ;  /* 0x000000d502a67223 */ /* 0x000fe400000100a6 */
[C---:B------:R-:W-:Y:S04]  /*a7d0*/  HMMA.16816.F32.BF16 R92, R128.reuse, R104, R92 ;  /* 0x00000068805c723c */ /* 0x040fe8000004185c */
[----:B------:R-:W-:Y:S01]  /*a7e0*/  FADD.FTZ R169, R169, R170 ;  /* 0x000000aaa9a97221 */ /* 0x000fe20000010000 */
[----:B------:R-:W-:Y:S01]  /*a7f0*/  MUFU.EX2 R181, R181 ;  /* 0x000000b500b57308 */ /* 0x000fe20000000800 */
[----:B------:R-:W-:Y:S02]  /*a800*/  FADD.FTZ R165, R165, R166 ;  /* 0x000000a6a5a57221 */ /* 0x000fe40000010000 */
[----:B------:R-:W-:Y:S01]  /*a810*/  HMMA.16816.F32.BF16 R96, R128, R106, R96 ;  /* 0x0000006a8060723c */ /* 0x000fe20000041860 */
[----:B------:R-:W4:Y:S03]  /*a820*/  LDSM.16.MT88.4 R104, [R196+0x2900] ;  /* 0x00290000c468783b */ /* 0x000f260000004200 */
[----:B------:R-:W-:Y:S03]  /*a830*/  FADD.FTZ R2, R168, R169 ;  /* 0x000000a9a8027221 */ /* 0x000fe60000010000 */
[----:B------:R-:W-:Y:S01]  /*a840*/  MUFU.EX2 R180, R180 ;  /* 0x000000b400b47308 */ /* 0x000fe20000000800 */
[C---:B------:R-:W-:Y:S01]  /*a850*/  HMMA.16816.F32.BF16 R4, R100.reuse, R112, R4 ;  /* 0x000000706404723c */ /* 0x040fe20000041804 */
[----:B---3--:R-:W-:Y:S04]  /*a860*/  LDSM.16.MT88.4 R144, [R203+0x3900] ;  /* 0x00390000cb90783b */ /* 0x008fe80000004200 */
[----:B------:R-:W-:Y:S03]  /*a870*/  FADD.FTZ R2, R167, R2 ;  /* 0x00000002a7027221 */ /* 0x000fe60000010000 */
[C---:B------:R-:W-:Y:S01]  /*a880*/  HMMA.16816.F32.BF16 R8, R100.reuse, R114, R8 ;  /* 0x000000726408723c */ /* 0x040fe20000041808 */
[----:B------:R-:W-:Y:S01]  /*a890*/  MUFU.EX2 R182, R182 ;  /* 0x000000b600b67308 */ /* 0x000fe20000000800 */
[----:B------:R-:W-:Y:S02]  /*a8a0*/  LDSM.16.MT88.4 R112, [R198+0x4900] ;  /* 0x00490000c670783b */ /* 0x000fe40000004200 */
[----:B------:R-:W-:Y:S04]  /*a8b0*/  FADD.FTZ R171, R171, R2 ;  /* 0x00000002abab7221 */ /* 0x000fe80000010000 */
[----:B------:R-:W-:Y:S01]  /*a8c0*/  FADD.FTZ R172, R172, R171 ;  /* 0x000000abacac7221 */ /* 0x000fe20000010000 */
[C---:B-1----:R-:W-:Y:S02]  /*a8d0*/  HMMA.16816.F32.BF16 R12, R100.reuse, R108, R12 ;  /* 0x0000006c640c723c */ /* 0x042fe4000004180c */
[----:B------:R-:W-:Y:S01]  /*a8e0*/  MUFU.EX2 R222, R222 ;  /* 0x000000de00de7308 */ /* 0x000fe20000000800 */
[----:B------:R-:W-:Y:S04]  /*a8f0*/  FADD.FTZ R175, R175, R172 ;  /* 0x000000acafaf7221 */ /* 0x000fe80000010000 */
[----:B------:R-:W-:Y:S01]  /*a900*/  FADD.FTZ R176, R176, R175 ;  /* 0x000000afb0b07221 */ /* 0x000fe20000010000 */
[C---:B------:R-:W-:Y:S01]  /*a910*/  HMMA.16816.F32.BF16 R16, R100.reuse, R110, R16 ;  /* 0x0000006e6410723c */ /* 0x040fe20000041810 */
[----:B------:R-:W1:Y:S03]  /*a920*/  LDSM.16.MT88.4 R108, [R203+0x4900] ;  /* 0x00490000cb6c783b */ /* 0x000e660000004200 */
[----:B------:R-:W3:Y:S04]  /*a930*/  MUFU.EX2 R134, R134 ;  /* 0x0000008600867308 */ /* 0x000ee80000000800 */
        /* <DEDUP_REMOVED lines=9> */
[C---:B------:R-:W-:Y:S07]  /*a9d0*/  HMMA.16816.F32.BF16 R44, R100.reuse, R136, R44 ;  /* 0x00000088642c723c */ /* 0x040fee000004182c */
[----:B------:R-:W-:Y:S01]  /*a9e0*/  F2FP.BF16.PACK_AB R136, R224, R223 ;  /* 0x000000dfe088723e */ /* 0x000fe200000010ff */
[C---:B------:R-:W-:Y:S04]  /*a9f0*/  HMMA.16816.F32.BF16 R48, R100.reuse, R138, R48 ;  /* 0x0000008a6430723c */ /* 0x040fe80000041830 */
[----:B------:R-:W-:Y:S03]  /*aa00*/  F2FP.BF16.PACK_AB R137, R226, R225 ;  /* 0x000000e1e289723e */ /* 0x000fe600000010ff */
[----:B--2---:R-:W-:Y:S01]  /*aa10*/  F2FP.BF16.PACK_AB R138, R228, R227 ;  /* 0x000000e3e48a723e */ /* 0x004fe200000010ff */
[C---:B------:R-:W-:Y:S04]  /*aa20*/  HMMA.16816.F32.BF16 R52, R100.reuse, R140, R52 ;  /* 0x0000008c6434723c */ /* 0x040fe80000041834 */
[----:B---3--:R-:W-:Y:S04]  /*aa30*/  F2FP.BF16.PACK_AB R139, R133, R134 ;  /* 0x00000086858b723e */ /* 0x008fe800000010ff */
[C---:B------:R-:W-:Y:S01]  /*aa40*/  HMMA.16816.F32.BF16 R56, R100.reuse, R142, R56 ;  /* 0x0000008e6438723c */ /* 0x040fe20000041838 */
[----:B------:R-:W-:Y:S07]  /*aa50*/  LDSM.16.MT88.4 R140, [R196+0x1900] ;  /* 0x00190000c48c783b */ /* 0x000fee0000004200 */
[C---:B----4-:R-:W-:Y:S08]  /*aa60*/  HMMA.16816.F32.BF16 R60, R100.reuse, R104, R60 ;  /* 0x00000068643c723c */ /* 0x050ff0000004183c */
        /* <DEDUP_REMOVED lines=16> */
[----:B------:R-:W-:Y:S02]  /*ab70*/  F2FP.BF16.PACK_AB R102, R183, R182 ;  /* 0x000000b6b766723e */ /* 0x000fe400000010ff */
[----:B------:R-:W-:Y:S07]  /*ab80*/  F2FP.BF16.PACK_AB R103, R222, R221 ;  /* 0x000000ddde67723e */ /* 0x000fee00000010ff */
[C---:B-1----:R-:W-:Y:S08]  /*ab90*/  HMMA.16816.F32.BF16 R4, R100.reuse, R108, R4 ;  /* 0x0000006c6404723c */ /* 0x042ff00000041804 */
[C---:B------:R-:W-:Y:S01]  /*aba0*/  HMMA.16816.F32.BF16 R8, R100.reuse, R110, R8 ;  /* 0x0000006e6408723c */ /* 0x040fe20000041808 */
[----:B------:R-:W1:Y:S07]  /*abb0*/  LDSM.16.MT88.4 R108, [R197+0x3100] ;  /* 0x00310000c56c783b */ /* 0x000e6e0000004200 */
[C---:B------:R-:W-:Y:S08]  /*abc0*/  HMMA.16816.F32.BF16 R12, R100.reuse, R120, R12 ;  /* 0x00000078640c723c */ /* 0x040ff0000004180c */
[C---:B------:R-:W-:Y:S08]  /*abd0*/  HMMA.16816.F32.BF16 R16, R100.reuse, R122, R16 ;  /* 0x0000007a6410723c */ /* 0x040ff00000041810 */
[C---:B---3--:R-:W-:Y:S08]  /*abe0*/  HMMA.16816.F32.BF16 R20, R100.reuse, R112, R20 ;  /* 0x000000706414723c */ /* 0x048ff00000041814 */
        /* <DEDUP_REMOVED lines=51> */
[----:B------:R-:W-:Y:S01]  /*af20*/  FADD.FTZ R4, R135, R4 ;  /* 0x0000000487047221 */ /* 0x000fe20000010000 */
[----:B------:R-:W-:Y:S01]  /*af30*/  MOV R135, R132 ;  /* 0x0000008400877202 */ /* 0x000fe20000000f00 */
[----:B------:R-:W-:Y:S02]  /*af40*/  FADD.FTZ R5, R179, R176 ;  /* 0x000000b0b3057221 */ /* 0x000fe40000010000 */
[----:B------:R-:W-:Y:S01]  /*af50*/  FADD.FTZ R173, R173, R4 ;  /* 0x00000004adad7221 */ /* 0x000fe20000010000 */
[C---:B---3--:R-:W-:Y:S03]  /*af60*/  HMMA.16816.F32.BF16 R84, R136.reuse, R8, R84 ;  /* 0x000000088854723c */ /* 0x048fe60000041854 */
[----:B------:R-:W-:Y:S02]  /*af70*/  FADD.FTZ R174, R174, R173 ;  /* 0x000000adaeae7221 */ /* 0x000fe40000010000 */
[----:B------:R-:W-:Y:S02]  /*af80*/  FADD.FTZ R5, R220, R5 ;  /* 0x00000005dc057221 */ /* 0x000fe40000010000 */
[----:B------:R-:W-:Y:S01]  /*af90*/  FADD.FTZ R177, R177, R174 ;  /* 0x000000aeb1b17221 */ /* 0x000fe20000010000 */
[C---:B------:R-:W-:Y:S04]  /*afa0*/  HMMA.16816.F32.BF16 R88, R136.reuse, R10, R88 ;  /* 0x0000000a8858723c */ /* 0x040fe80000041858 */
[----:B------:R-:W-:Y:S02]  /*afb0*/  FADD.FTZ R178, R178, R177 ;  /* 0x000000b1b2b27221 */ /* 0x000fe40000010000 */
[----:B------:R-:W-:Y:S02]  /*afc0*/  FADD.FTZ R2, R182, R5 ;  /* 0x00000005b6027221 */ /* 0x000fe40000010000 */
[----:B------:R-:W-:Y:S01]  /*afd0*/  FADD.FTZ R181, R181, R178 ;  /* 0x000000b2b5b57221 */ /* 0x000fe20000010000 */
[C---:B--2---:R-:W-:Y:S03]  /*afe0*/  HMMA.16816.F32.BF16 R92, R136.reuse, R12, R92 ;  /* 0x0000000c885c723c */ /* 0x044fe6000004185c */
[----:B------:R-:W-:Y:S02]  /*aff0*/  FADD.FTZ R180, R180, R181 ;  /* 0x000000b5b4b47221 */ /* 0x000fe40000010000 */
[----:B------:R-:W-:Y:S02]  /*b000*/  FADD.FTZ R2, R183, R2 ;  /* 0x00000002b7027221 */ /* 0x000fe40000010000 */
[----:B------:R-:W-:Y:S01]  /*b010*/  FADD.FTZ R221, R221, R180 ;  /* 0x000000b4dddd7221 */ /* 0x000fe20000010000 */
[----:B------:R-:W-:Y:S04]  /*b020*/  HMMA.16816.F32.BF16 R96, R136, R14, R96 ;  /* 0x0000000e8860723c */ /* 0x000fe80000041860 */
[----:B------:R-:W-:Y:S02]  /*b030*/  FADD.FTZ R222, R222, R221 ;  /* 0x000000dddede7221 */ /* 0x000fe40000010000 */
[----:B------:R-:W-:Y:S02]  /*b040*/  FADD.FTZ R223, R223, R2 ;  /* 0x00000002dfdf7221 */ /* 0x000fe40000010000 */
[----:B------:R-:W-:Y:S04]  /*b050*/  FADD.FTZ R225, R225, R222 ;  /* 0x000000dee1e17221 */ /* 0x000fe80000010000 */
[----:B------:R-:W-:Y:S02]  /*b060*/  FADD.FTZ R224, R224, R223 ;  /* 0x000000dfe0e07221 */ /* 0x000fe40000010000 */
[----:B------:R-:W-:Y:S02]  /*b070*/  FADD.FTZ R225, R226, R225 ;  /* 0x000000e1e2e17221 */ /* 0x000fe40000010000 */
[----:B------:R-:W-:Y:S02]  /*b080*/  FADD.FTZ R227, R227, R224 ;  /* 0x000000e0e3e37221 */ /* 0x000fe40000010000 */
[----:B------:R-:W-:Y:S02]  /*b090*/  FADD.FTZ R134, R134, R225 ;  /* 0x000000e186867221 */ /* 0x000fe40000010000 */
[----:B------:R-:W-:Y:S02]  /*b0a0*/  FADD.FTZ R212, R228, R227 ;  /* 0x000000e3e4d47221 */ /* 0x000fe40000010000 */
[----:B------:R-:W-:Y:S01]  /*b0b0*/  FADD.FTZ R213, R133, R134 ;  /* 0x0000008685d57221 */ /* 0x000fe20000010000 */
[----:B------:R-:W-:-:S05]  /*b0c0*/  @P0 BRA `(.L_x_707) ;  /* 0xffffd60000000947 */ /* 0x000fca000383ffff */
.L_x_706:
        /* <DEDUP_REMOVED lines=71> */
[----:B------:R-:W-:Y:S01]  /*b540*/  FMUL.FTZ R97, R4, R97 ;  /* 0x0000006104617220 */ /* 0x000fe20000410000 */
[----:B------:R-:W-:Y:S01]  /*b550*/  MOV R4, 0xff800000 ;  /* 0xff80000000047802 */ /* 0x000fe20000000f00 */
        /* <DEDUP_REMOVED lines=50> */
.L_x_694:
        /* <DEDUP_REMOVED lines=165> */
.L_x_711:
        /* <DEDUP_REMOVED lines=146> */
.L_x_713:
[----:B--2---:R-:W-:Y:S05]  /*cbf0*/  BSYNC B0 ;  /* 0x0000000000007941 */ /* 0x004fea0003800000 */
.L_x_712:
        /* <DEDUP_REMOVED lines=23> */
.L_x_715:
[----:B------:R-:W-:Y:S05]  /*cd70*/  BSYNC B0 ;  /* 0x0000000000007941 */ /* 0x000fea0003800000 */
.L_x_714:
        /* <DEDUP_REMOVED lines=23> */
.L_x_717:
[----:B------:R-:W-:Y:S05]  /*cef0*/  BSYNC B0 ;  /* 0x0000000000007941 */ /* 0x000fea0003800000 */
.L_x_716:
        /* <DEDUP_REMOVED lines=24> */
.L_x_710:
        /* <DEDUP_REMOVED lines=31> */
.L_x_718:
        /* <DEDUP_REMOVED lines=43> */
.L_x_720:
[----:B------:R-:W-:Y:S05]  /*d520*/  BSYNC B0 ;  /* 0x0000000000007941 */ /* 0x000fea0003800000 */
.L_x_719:
[----:B-1----:R-:W1:Y:S01]  /*d530*/  S2R R5, SR_CTAID.X ;  /* 0x0000000000057919 */ /* 0x002e620000002500 */
[----:B------:R-:W-:Y:S01]  /*d540*/  SHF.R.S32.HI R4, RZ, 0x1f, R7 ;  /* 0x0000001fff047819 */ /* 0x000fe20000011407 */
[----:B------:R-:W-:Y:S01]  /*d550*/  IMAD.MOV.U32 R0, RZ, RZ, c[0x0][0x4e8] ;  /* 0x00013a00ff007624 */ /* 0x000fe200078e00ff */
[----:B------:R-:W-:Y:S01]  /*d560*/  ULDC.64 UR4, c[0x0][0x3a0] ;  /* 0x0000e80000047ab9 */ /* 0x000fe20000000a00 */
[----:B-----5:R-:W-:Y:S01]  /*d570*/  IMAD R3, R3, c[0x0][0x4e8], RZ ;  /* 0x00013a0003037a24 */ /* 0x020fe200078e02ff */
[----:B------:R-:W-:Y:S01]  /*d580*/  LEA.HI R4, R4, R7, RZ, 0x3 ;  /* 0x0000000704047211 */ /* 0x000fe200078f18ff */
[----:B------:R-:W-:Y:S01]  /*d590*/  UIMAD UR7, UR11, UR4, URZ ;  /* 0x000000040b0772a4 */ /* 0x000fe2000f8e023f */
[----:B------:R-:W-:Y:S01]  /*d5a0*/  ISETP.NE.AND P0, PT, R0, 0x1, PT ;  /* 0x000000010000780c */ /* 0x000fe20003f05270 */
[----:B------:R-:W-:Y:S01]  /*d5b0*/  UIMAD.WIDE.U32 UR16, UR10, UR4, URZ ;  /* 0x000000040a1072a5 */ /* 0x000fe2000f8e003f */
[----:B------:R-:W-:Y:S01]  /*d5c0*/  LOP3.LUT R2, R4, 0xfffffff8, RZ, 0xc0, !PT ;  /* 0xfffffff804027812 */ /* 0x000fe200078ec0ff */
[----:B------:R-:W-:Y:S01]  /*d5d0*/  UIMAD UR7, UR10, UR5, UR7 ;  /* 0x000000050a0772a4 */ /* 0x000fe2000f8e0207 */
[----:B------:R-:W-:Y:S01]  /*d5e0*/  SHF.R.S32.HI R4, RZ, 0x3, R4 ;  /* 0x00000003ff047819 */ /* 0x000fe20000011404 */
[----:B------:R-:W-:Y:S01]  /*d5f0*/  BSSY B0, `(.L_x_721) ;  /* 0x000003a000007945 */ /* 0x000fe20003800000 */
[----:B------:R-:W-:Y:S01]  /*d600*/  ULDC.64 UR4, c[0x0][0x3e8] ;  /* 0x0000fa0000047ab9 */ /* 0x000fe20000000a00 */
[----:B------:R-:W-:Y:S01]  /*d610*/  IMAD.IADD R7, R7, 0x1, -R2 ;  /* 0x0000000107077824 */ /* 0x000fe200078e0a02 */
[----:B------:R-:W-:-:S02]  /*d620*/  UIADD3 UR17, UR17, UR7, URZ ;  /* 0x0000000711117290 */ /* 0x000fc4000fffe03f */
        /* <DEDUP_REMOVED lines=54> */
.L_x_722:
[----:B------:R-:W-:Y:S05]  /*d990*/  BSYNC B0 ;  /* 0x0000000000007941 */ /* 0x000fea0003800000 */
.L_x_721:
        /* <DEDUP_REMOVED lines=21> */
.L_x_724:
[----:B------:R-:W-:Y:S05]  /*daf0*/  BSYNC B0 ;  /* 0x0000000000007941 */ /* 0x000fea0003800000 */
.L_x_723:
        /* <DEDUP_REMOVED lines=21> */
.L_x_726:
[----:B------:R-:W-:Y:S05]  /*dc50*/  BSYNC B0 ;  /* 0x0000000000007941 */ /* 0x000fea0003800000 */
.L_x_725:
        /* <DEDUP_REMOVED lines=22> */
.L_x_727:
        /* <DEDUP_REMOVED lines=12> */
.L_x_1709:


//--------------------- .text._ZN7cutlass13device_kernelIN5flash19enable_sm80_to_sm89INS1_16FlashAttnFwdSm80INS1_25CollectiveMainloopFwdSm80ILi8ELi1ELb0EN4cute5tupleIJNS5_1CILi128EEENS7_ILi64EEENS7_ILi192EEEEEELi192ENS_10bfloat16_tEfNS_4arch4Sm80ELb1ELb0ELb1ELb1ELb1ELb1ELb1ELb0EEENS1_21CollectiveEpilogueFwdINS6_IJS8_SA_S9_EEENS6_IJNS7_ILi1EEESI_SI_EEESC_SE_Li256ELb1ELb1ELb0ELb0EEENS1_19SingleTileSchedulerILb1ELb0ELb1ELi128EEEEEEEEEvNT_6ParamsE --------------------------
	.section	.text._ZN7cutlass13device_kernelIN5flash19enable_sm80_to_sm89INS1_16FlashAttnFwdSm80INS1_25CollectiveMainloopFwdSm80ILi8ELi1ELb0EN4cute5tupleIJNS5_1CILi128EEENS7_ILi64EEENS7_ILi192EEEEEELi192ENS_10bfloat16_tEfNS_4arch4Sm80ELb1ELb0ELb1ELb1ELb1ELb1ELb1ELb0EEENS1_21CollectiveEpilogueFwdINS6_IJS8_SA_S9_EEENS6_IJNS7_ILi1EEESI_SI_EEESC_SE_Li256ELb1ELb1ELb0ELb0EEENS1_19SingleTileSchedulerILb1ELb0ELb1ELi128EEEEEEEEEvNT_6ParamsE,"ax",@progbits
	.sectioninfo	@"SHI_REGISTERS=244"
	.align	128
.text._ZN7cutlass13device_kernelIN5flash19enable_sm80_to_sm89INS1_16FlashAttnFwdSm80INS1_25CollectiveMainloopFwdSm80ILi8ELi1ELb0EN4cute5tupleIJNS5_1CILi128EEENS7_ILi64EEENS7_ILi192EEEEEELi192ENS_10bfloat16_tEfNS_4arch4Sm80ELb1ELb0ELb1ELb1ELb1ELb1ELb1ELb0EEENS1_21CollectiveEpilogueFwdINS6_IJS8_SA_S9_EEENS6_IJNS7_ILi1EEESI_SI_EEESC_SE_Li256ELb1ELb1ELb0ELb0EEENS1_19SingleTileSchedulerILb1ELb0ELb1ELi128EEEEEEEEEvNT_6ParamsE:
        .type           _ZN7cutlass13device_kernelIN5flash19enable_sm80_to_sm89INS1_16FlashAttnFwdSm80INS1_25CollectiveMainloopFwdSm80ILi8ELi1ELb0EN4cute5tupleIJNS5_1CILi128EEENS7_ILi64EEENS7_ILi192EEEEEELi192ENS_10bfloat16_tEfNS_4arch4Sm80ELb1ELb0ELb1ELb1ELb1ELb1ELb1ELb0EEENS1_21CollectiveEpilogueFwdINS6_IJS8_SA_S9_EEENS6_IJNS7_ILi1EEESI_SI_EEESC_SE_Li256ELb1ELb1ELb0ELb0EEENS1_19SingleTileSchedulerILb1ELb0ELb1ELi128EEEEEEEEEvNT_6ParamsE,@function
        .size           _ZN7cutlass13device_kernelIN5flash19enable_sm80_to_sm89INS1_16FlashAttnFwdSm80INS1_25CollectiveMainloopFwdSm80ILi8ELi1ELb0EN4cute5tupleIJNS5_1CILi128EEENS7_ILi64EEENS7_ILi192EEEEEELi192ENS_10bfloat16_tEfNS_4arch4Sm80ELb1ELb0ELb1ELb1ELb1ELb1ELb1ELb0EEENS1_21CollectiveEpilogueFwdINS6_IJS8_SA_S9_EEENS6_IJNS7_ILi1EEESI_SI_EEESC_SE_Li256ELb1ELb1ELb0ELb0EEENS1_19SingleTileSchedulerILb1ELb0ELb1ELi128EEEEEEEEEvNT_6ParamsE,(.L_x_1710 - _ZN7cutlass13device_kernelIN5flash19enable_sm80_to_sm89INS1_16FlashAttnFwdSm80INS1_25CollectiveMainloopFwdSm80ILi8ELi1ELb0EN4cute5tupleIJNS5_1CILi128EEENS7_ILi64EEENS7_ILi192EEEEEELi192ENS_10bfloat16_tEfNS_4arch4Sm80ELb1ELb0ELb1ELb1ELb1ELb1ELb1ELb0EEENS1_21CollectiveEpilogueFwdINS6_IJS8_SA_S9_EEENS6_IJNS7_ILi1EEESI_SI_EEESC_SE_Li256ELb1ELb1ELb0ELb0EEENS1_19SingleTileSchedulerILb1ELb0ELb1ELi128EEEEEEEEEvNT_6ParamsE)
        .other          _ZN7cutlass13device_kernelIN5flash19enable_sm80_to_sm89INS1_16FlashAttnFwdSm80INS1_25CollectiveMainloopFwdSm80ILi8ELi1ELb0EN4cute5tupleIJNS5_1CILi128EEENS7_ILi64EEENS7_ILi192EEEEEELi192ENS_10bfloat16_tEfNS_4arch4Sm80ELb1ELb0ELb1ELb1ELb1ELb1ELb1ELb0EEENS1_21CollectiveEpilogueFwdINS6_IJS8_SA_S9_EEENS6_IJNS7_ILi1EEESI_SI_EEESC_SE_Li256ELb1ELb1ELb0ELb0EEENS1_19SingleTileSchedulerILb1ELb0ELb1ELi128EEEEEEEEEvNT_6ParamsE,@"STO_CUDA_ENTRY STV_DEFAULT"
_ZN7cutlass13device_kernelIN5flash19enable_sm80_to_sm89INS1_16FlashAttnFwdSm80INS1_25CollectiveMainloopFwdSm80ILi8ELi1ELb0EN4cute5tupleIJNS5_1CILi128EEENS7_ILi64EEENS7_ILi192EEEEEELi192ENS_10bfloat16_tEfNS_4arch4Sm80ELb1ELb0ELb1ELb1ELb1ELb1ELb1ELb0EEENS1_21CollectiveEpilogueFwdINS6_IJS8_SA_S9_EEENS6_IJNS7_ILi1EEESI_SI_EEESC_SE_Li256ELb1ELb1ELb0ELb0EEENS1_19SingleTileSchedulerILb1ELb0ELb1ELi128EEEEEEEEEvNT_6ParamsE:
        /* <DEDUP_REMOVED lines=20> */
.L_x_729:
        /* <DEDUP_REMOVED lines=13> */
.L_x_731:
[----:B------:R-:W-:Y:S02]  /*0210*/  ULDC UR5, c[0x0][0x54c] ;  /* 0x0001530000057ab9 */ /* 0x000fe40000000800 */
.L_x_730:
[----:B------:R-:W-:Y:S02]  /*0220*/  ULDC UR4, c[0x0][0x548] ;  /* 0x0001520000047ab9 */ /* 0x000fe40000000800 */
[----:B------:R-:W-:-:S02]  /*0230*/  USHF.L.U32 UR12, UR12, 0x7, URZ ;  /* 0x000000070c0c7899 */ /* 0x000fc4000800063f */
[----:B------:R-:W-:-:S04]  /*0240*/  UIMAD UR4, UR5, UR4, URZ ;  /* 0x00000004050472a4 */ /* 0x000fc8000f8e023f */
[----:B------:R-:W-:-:S04]  /*0250*/  UISETP.GE.AND UP0, UPT, UR12, UR4, UPT ;  /* 0x000000040c00728c */ /* 0x000fc8000bf06270 */
[----:B------:R-:W-:Y:S01]  /*0260*/  USEL UR18, UR18, 0xffffffff, !UP0 ;  /* 0xffffffff12127887 */ /* 0x000fe2000c000000 */
[----:B------:R-:W-:Y:S05]  /*0270*/  BRA `(.L_x_732) ;  /* 0x000001b000007947 */ /* 0x000fea0003800000 */
.L_x_728:
        /* <DEDUP_REMOVED lines=8> */
.L_x_733:
        /* <DEDUP_REMOVED lines=13> */
.L_x_735:
[----:B------:R-:W-:Y:S02]  /*03d0*/  ULDC UR5, c[0x0][0x54c] ;  /* 0x0001530000057ab9 */ /* 0x000fe40000000800 */
.L_x_734:
[----:B------:R-:W-:Y:S02]  /*03e0*/  ULDC UR4, c[0x0][0x548] ;  /* 0x0001520000047ab9 */ /* 0x000fe40000000800 */
[----:B------:R-:W-:-:S02]  /*03f0*/  USHF.L.U32 UR12, UR12, 0x7, URZ ;  /* 0x000000070c0c7899 */ /* 0x000fc4000800063f */
[----:B------:R-:W-:-:S04]  /*0400*/  UIMAD UR4, UR5, UR4, URZ ;  /* 0x00000004050472a4 */ /* 0x000fc8000f8e023f */
[----:B------:R-:W-:-:S04]  /*0410*/  UISETP.GE.AND UP0, UPT, UR12, UR4, UPT ;  /* 0x000000040c00728c */ /* 0x000fc8000bf06270 */
[----:B------:R-:W-:-:S06]  /*0420*/  USEL UR18, UR18, 0xffffffff, !UP0 ;  /* 0xffffffff12127887 */ /* 0x000fcc000c000000 */
.L_x_732:
[----:B------:R-:W-:-:S13]  /*0430*/  ISETP.LE.AND P0, PT, RZ, UR18, PT ;  /* 0x00000012ff007c0c */ /* 0x000fda000bf03270 */
[----:B------:R-:W-:Y:S05]  /*0440*/  @!P0 EXIT ;  /* 0x000000000000894d */ /* 0x000fea0003800000 */
[----:B------:R-:W-:Y:S01]  /*0450*/  ULDC.64 UR4, c[0x0][0x360] ;  /* 0x0000d80000047ab9 */ /* 0x000fe20000000a00 */
[----:B------:R-:W-:Y:S01]  /*0460*/  ISETP.NE.U32.AND P3, PT, RZ, c[0x0][0x348], PT ;  /* 0x0000d200ff007a0c */ /* 0x000fe20003f65070 */
[----:B------:R-:W-:Y:S02]  /*0470*/  UISETP.NE.U32.AND UP0, UPT, URZ, UR4, UPT ;  /* 0x000000043f00728c */ /* 0x000fe4000bf05070 */
[----:B------:R-:W-:Y:S01]  /*0480*/  ULDC.64 UR6, c[0x0][0x370] ;  /* 0x0000dc0000067ab9 */ /* 0x000fe20000000a00 */
[----:B------:R-:W-:Y:S01]  /*0490*/  ISETP.NE.AND.EX P3, PT, RZ, c[0x0][0x34c], PT, P3 ;  /* 0x0000d300ff007a0c */ /* 0x000fe20003f65330 */
[----:B------:R-:W-:Y:S02]  /*04a0*/  UISETP.NE.AND.EX UP0, UPT, URZ, UR5, UPT, UP0 ;  /* 0x000000053f00728c */ /* 0x000fe4000bf05300 */
[----:B------:R-:W-:Y:S02]  /*04b0*/  UISETP.NE.U32.AND UP1, UPT, URZ, UR6, UPT ;  /* 0x000000063f00728c */ /* 0x000fe4000bf25070 */
[----:B------:R-:W-:-:S02]  /*04c0*/  ULDC.64 UR4, c[0x0][0x360] ;  /* 0x0000d80000047ab9 */ /* 0x000fc40000000a00 */
[----:B------:R-:W-:Y:S01]  /*04d0*/  UISETP.NE.AND.EX UP1, UPT, URZ, UR7, UPT, UP1 ;  /* 0x000000073f00728c */ /* 0x000fe2000bf25310 */
[----:B------:R-:W-:Y:S01]  /*04e0*/  PLOP3.LUT P1, PT, PT, PT, UP0, 0x80, 0x0 ;  /* 0x000000000000781c */ /* 0x000fe20003f2f008 */
[----:B------:R-:W-:Y:S02]  /*04f0*/  ULDC.64 UR8, c[0x0][0x370] ;  /* 0x0000dc0000087ab9 */ /* 0x000fe40000000a00 */
[----:B------:R-:W-:Y:S02]  /*0500*/  ULDC.64 UR6, c[0x0][0x348] ;  /* 0x0000d20000067ab9 */ /* 0x000fe40000000a00 */
[----:B------:R-:W-:Y:S01]  /*0510*/  @UP0 UIMAD.WIDE UR4, UR18, UR19, UR4 ;  /* 0x00000013120402a5 */ /* 0x000fe2000f8e0204 */
[----:B------:R-:W-:Y:S01]  /*0520*/  PLOP3.LUT P2, PT, PT, PT, UP1, 0x80, 0x0 ;  /* 0x000000000000781c */ /* 0x000fe20003f4f018 */
[----:B------:R-:W-:Y:S01]  /*0530*/  UIMAD.WIDE UR6, UR18, UR19, UR6 ;  /* 0x00000013120672a5 */ /* 0x000fe2000f8e0206 */
[----:B------:R-:W-:Y:S02]  /*0540*/  ISETP.NE.U32.AND P4, PT, RZ, c[0x0][0x350], PT ;  /* 0x0000d400ff007a0c */ /* 0x000fe40003f85070 */
[----:B------:R-:W-:Y:S01]  /*0550*/  @UP1 UIMAD.WIDE UR8, UR18, UR19, UR8 ;  /* 0x00000013120812a5 */ /* 0x000fe2000f8e0208 */
[----:B------:R-:W-:Y:S01]  /*0560*/  IMAD.U32 R4, RZ, RZ, UR4 ;  /* 0x00000004ff047e24 */ /* 0x000fe2000f8e00ff */
[----:B------:R-:W-:Y:S01]  /*0570*/  MOV R5, UR5 ;  /* 0x0000000500057c02 */ /* 0x000fe20008000f00 */
[----:B------:R-:W-:Y:S01]  /*0580*/  ULDC.64 UR4, c[0x0][0x358] ;  /* 0x0000d60000047ab9 */ /* 0x000fe20000000a00 */
[----:B------:R-:W-:Y:S01]  /*0590*/  IMAD.U32 R8, RZ, RZ, UR6 ;  /* 0x00000006ff087e24 */ /* 0x000fe2000f8e00ff */
[----:B------:R-:W-:Y:S01]  /*05a0*/  UISETP.NE.U32.AND UP3, UPT, URZ, UR4, UPT ;  /* 0x000000043f00728c */ /* 0x000fe2000bf65070 */
[----:B------:R-:W-:Y:S01]  /*05b0*/  IMAD.U32 R9, RZ, RZ, UR7 ;  /* 0x00000007ff097e24 */ /* 0x000fe2000f8e00ff */
[----:B------:R-:W-:Y:S01]  /*05c0*/  ISETP.NE.AND.EX P4, PT, RZ, c[0x0][0x354], PT, P4 ;  /* 0x0000d500ff007a0c */ /* 0x000fe20003f85340 */
[----:B------:R-:W-:Y:S01]  /*05d0*/  IMAD.U32 R6, RZ, RZ, UR8 ;  /* 0x00000008ff067e24 */ /* 0x000fe2000f8e00ff */
[----:B------:R-:W-:Y:S01]  /*05e0*/  UISETP.NE.AND.EX UP3, UPT, URZ, UR5, UPT, UP3 ;  /* 0x000000053f00728c */ /* 0x000fe2000bf65330 */
[----:B------:R-:W-:Y:S01]  /*05f0*/  IMAD.U32 R7, RZ, RZ, UR9 ;  /* 0x00000009ff077e24 */ /* 0x000fe2000f8e00ff */
[----:B------:R-:W-:Y:S01]  /*0600*/  ULDC.64 UR6, c[0x0][0x350] ;  /* 0x0000d40000067ab9 */ /* 0x000fe20000000a00 */
[----:B------:R1:W2:Y:S01]  /*0610*/  @P1 LDG.E R0, [R4.64] ;  /* 0x0000001404001981 */ /* 0x0002a2000c1e1900 */
[----:B------:R-:W-:-:S02]  /*0620*/  ULDC.64 UR4, c[0x0][0x358] ;  /* 0x0000d60000047ab9 */ /* 0x000fc40000000a00 */
[----:B------:R-:W-:Y:S01]  /*0630*/  PLOP3.LUT P0, PT, PT, PT, UP3, 0x80, 0x0 ;  /* 0x000000000000781c */ /* 0x000fe20003f0f038 */
[----:B------:R-:W-:Y:S01]  /*0640*/  UIMAD.WIDE UR6, UR18, UR19, UR6 ;  /* 0x00000013120672a5 */ /* 0x000fe2000f8e0206 */
[----:B------:R3:W4:Y:S01]  /*0650*/  @P2 LDG.E R3, [R6.64] ;  /* 0x0000001406032981 */ /* 0x000722000c1e1900 */
[----:B------:R-:W-:Y:S01]  /*0660*/  UIMAD.WIDE UR4, UR18, UR19, UR4 ;  /* 0x00000013120472a5 */ /* 0x000fe2000f8e0204 */
[----:B------:R-:W-:Y:S01]  /*0670*/  MOV R91, RZ ;  /* 0x000000ff005b7202 */ /* 0x000fe20000000f00 */
[----:B------:R-:W-:Y:S01]  /*0680*/  IMAD.MOV.U32 R161, RZ, RZ, RZ ;  /* 0x000000ffffa17224 */ /* 0x000fe200078e00ff */
[----:B------:R-:W4:Y:S03]  /*0690*/  @P3 LDG.E R2, [R8.64] ;  /* 0x0000001408023981 */ /* 0x000f26000c1e1900 */
[----:B-1----:R-:W-:Y:S01]  /*06a0*/  IMAD.U32 R4, RZ, RZ, UR4 ;  /* 0x00000004ff047e24 */ /* 0x002fe2000f8e00ff */
[----:B------:R-:W-:Y:S01]  /*06b0*/  MOV R5, UR5 ;  /* 0x0000000500057c02 */ /* 0x000fe20008000f00 */
[----:B---3--:R-:W-:Y:S01]  /*06c0*/  IMAD.U32 R6, RZ, RZ, UR6 ;  /* 0x00000006ff067e24 */ /* 0x008fe2000f8e00ff */
[----:B------:R-:W-:-:S03]  /*06d0*/  MOV R7, UR7 ;  /* 0x0000000700077c02 */ /* 0x000fc60008000f00 */
[----:B------:R1:W5:Y:S04]  /*06e0*/  @P0 LDG.E R161, [R4.64] ;  /* 0x0000001404a10981 */ /* 0x000368000c1e1900 */
[----:B------:R1:W5:Y:S01]  /*06f0*/  @P4 LDG.E R91, [R6.64] ;  /* 0x00000014065b4981 */ /* 0x000362000c1e1900 */
[----:B------:R-:W3:Y:S01]  /*0700*/  S2UR UR11, SR_CTAID.Y ;  /* 0x00000000000b79c3 */ /* 0x000ee20000002600 */
[----:B------:R-:W-:Y:S02]  /*0710*/  UMOV UR13, URZ ;  /* 0x0000003f000d7c82 */ /* 0x000fe40008000000 */
[----:B------:R-:W-:Y:S02]  /*0720*/  ULDC UR17, c[0x0][0x168] ;  /* 0x00005a0000117ab9 */ /* 0x000fe40000000800 */
[----:B------:R-:W-:-:S02]  /*0730*/  UMOV UR14, URZ ;  /* 0x0000003f000e7c82 */ /* 0x000fc40008000000 */
[----:B------:R-:W-:Y:S02]  /*0740*/  ULDC UR4, c[0x0][0x2ac] ;  /* 0x0000ab0000047ab9 */ /* 0x000fe40000000800 */
[----:B------:R-:W-:Y:S02]  /*0750*/  ULDC UR16, c[0x0][0x1d0] ;  /* 0x0000740000107ab9 */ /* 0x000fe40000000800 */
[----:B------:R-:W-:Y:S02]  /*0760*/  UIMAD UR16, UR4, UR16, URZ ;  /* 0x00000010041072a4 */ /* 0x000fe4000f8e023f */
[----:B------:R-:W-:Y:S02]  /*0770*/  ULDC UR15, c[0x0][0x228] ;  /* 0x00008a00000f7ab9 */ /* 0x000fe40000000800 */
[----:B---3--:R-:W-:Y:S01]  /*0780*/  USHF.R.S32.HI UR10, URZ, 0x1f, UR11 ;  /* 0x0000001f3f0a7899 */ /* 0x008fe2000801140b */
[----:B--2---:R1:W2:Y:S08]  /*0790*/  @P1 R2UR UR17, R0 ;  /* 0x00000000001113c2 */ /* 0x0042b000000e0000 */
[----:B----4-:R1:W3:Y:S08]  /*07a0*/  @P2 R2UR UR13, R3 ;  /* 0x00000000030d23c2 */ /* 0x0102f000000e0000 */
[----:B------:R1:W4:Y:S01]  /*07b0*/  @P3 R2UR UR14, R2 ;  /* 0x00000000020e33c2 */ /* 0x00032200000e0000 */
[----:B------:R-:W-:Y:S05]  /*07c0*/  @P1 BRA `(.L_x_736) ;  /* 0x0000006000001947 */ /* 0x000fea0003800000 */
[----:B------:R-:W-:Y:S05]  /*07d0*/  @!P3 BRA `(.L_x_736) ;  /* 0x000000500000b947 */ /* 0x000fea0003800000 */
[----:B-1--4-:R-:W4:Y:S04]  /*07e0*/  LDG.E R0, [R8.64] ;  /* 0x0000001408007981 */ /* 0x012f28000c1e1900 */
[----:B---3--:R-:W3:Y:S01]  /*07f0*/  LDG.E R2, [R8.64+0x4] ;  /* 0x0000041408027981 */ /* 0x008ee2000c1e1900 */
[----:B--2-4-:R-:W1:Y:S08]  /*0800*/  R2UR UR17, R0 ;  /* 0x00000000001173c2 */ /* 0x014e7000000e0000 */
[----:B---3--:R-:W1:Y:S02]  /*0810*/  R2UR UR4, R2 ;  /* 0x00000000020473c2 */ /* 0x008e6400000e0000 */
[----:B-1----:R-:W-:-:S06]  /*0820*/  UIADD3 UR17, -UR17, UR4, URZ ;  /* 0x0000000411117290 */ /* 0x002fcc000fffe13f */
.L_x_736:
[----:B------:R-:W-:-:S04]  /*0830*/  ISETP.NE.U32.AND P1, PT, RZ, c[0x0][0x368], PT ;  /* 0x0000da00ff007a0c */ /* 0x000fc80003f25070 */
[----:B------:R-:W-:-:S13]  /*0840*/  ISETP.NE.AND.EX P1, PT, RZ, c[0x0][0x36c], PT, P1 ;  /* 0x0000db00ff007a0c */ /* 0x000fda0003f25310 */
[----:B------:R-:W-:Y:S05]  /*0850*/  @!P1 BRA `(.L_x_737) ;  /* 0x0000007000009947 */ /* 0x000fea0003800000 */
[----:B------:R-:W-:Y:S02]  /*0860*/  ULDC.64 UR4, c[0x0][0x368] ;  /* 0x0000da0000047ab9 */ /* 0x000fe40000000a00 */
[----:B------:R-:W-:-:S06]  /*0870*/  UIMAD.WIDE UR4, UR18, UR19, UR4 ;  /* 0x00000013120472a5 */ /* 0x000fcc000f8e0204 */
[----:B-1----:R-:W-:Y:S02]  /*0880*/  MOV R2, UR4 ;  /* 0x0000000400027c02 */ /* 0x002fe40008000f00 */
[----:B------:R-:W-:-:S05]  /*0890*/  MOV R3, UR5 ;  /* 0x0000000500037c02 */ /* 0x000fca0008000f00 */
[----:B----4-:R-:W4:Y:S02]  /*08a0*/  LDG.E R0, [R2.64] ;  /* 0x0000001402007981 */ /* 0x010f24000c1e1900 */
[----:B----4-:R1:W4:Y:S02]  /*08b0*/  R2UR UR16, R0 ;  /* 0x00000000001073c2 */ /* 0x01032400000e0000 */
[----:B-1--4-:R-:W-:Y:S05]  /*08c0*/  BRA `(.L_x_738) ;  /* 0x0000006000007947 */ /* 0x012fea0003800000 */
.L_x_737:
[----:B------:R-:W-:Y:S05]  /*08d0*/  @!P4 BRA `(.L_x_738) ;  /* 0x000000500000c947 */ /* 0x000fea0003800000 */
[----:B-1--4-:R-:W4:Y:S04]  /*08e0*/  LDG.E R0, [R6.64] ;  /* 0x0000001406007981 */ /* 0x012f28000c1e1900 */
[----:B---3--:R-:W3:Y:S01]  /*08f0*/  LDG.E R2, [R6.64+0x4] ;  /* 0x0000041406027981 */ /* 0x008ee2000c1e1900 */
[----:B----4-:R-:W1:Y:S08]  /*0900*/  R2UR UR16, R0 ;  /* 0x00000000001073c2 */ /* 0x010e7000000e0000 */
[----:B---3--:R-:W1:Y:S02]  /*0910*/  R2UR UR4, R2 ;  /* 0x00000000020473c2 */ /* 0x008e6400000e0000 */
[----:B-1----:R-:W-:-:S06]  /*0920*/  UIADD3 UR16, -UR16, UR4, URZ ;  /* 0x0000000410107290 */ /* 0x002fcc000fffe13f */
.L_x_738:
[----:B-1--4-:R-:W4:Y:S01]  /*0930*/  @P0 LDG.E R0, [R4.64] ;  /* 0x0000001404000981 */ /* 0x012f22000c1e1900 */
[----:B------:R-:W-:-:S03]  /*0940*/  ULDC.64 UR4, c[0x0][0x378] ;  /* 0x0000de0000047ab9 */ /* 0x000fc60000000a00 */
[----:B---3--:R-:W3:Y:S01]  /*0950*/  @P0 LDG.E R2, [R4.64+0x4] ;  /* 0x0000041404020981 */ /* 0x008ee2000c1e1900 */
[----:B------:R-:W-:Y:S01]  /*0960*/  UISETP.NE.U32.AND UP0, UPT, URZ, UR4, UPT ;  /* 0x000000043f00728c */ /* 0x000fe2000bf05070 */
[----:B------:R-:W-:-:S03]  /*0970*/  IMAD.U32 R84, RZ, RZ, UR16 ;  /* 0x00000010ff547e24 */ /* 0x000fc6000f8e00ff */
[----:B------:R-:W-:-:S03]  /*0980*/  UISETP.NE.AND.EX UP0, UPT, URZ, UR5, UPT, UP0 ;  /* 0x000000053f00728c */ /* 0x000fc6000bf05300 */
[----:B------:R-:W-:-:S03]  /*0990*/  ULDC.64 UR4, c[0x0][0x378] ;  /* 0x0000de0000047ab9 */ /* 0x000fc60000000a00 */
[----:B------:R-:W-:-:S05]  /*09a0*/  PLOP3.LUT P1, PT, PT, PT, UP0, 0x80, 0x0 ;  /* 0x000000000000781c */ /* 0x000fca0003f2f008 */
[----:B------:R-:W-:-:S06]  /*09b0*/  @UP0 UIMAD.WIDE UR4, UR18, UR19, UR4 ;  /* 0x00000013120402a5 */ /* 0x000fcc000f8e0204 */
[----:B------:R-:W-:Y:S01]  /*09c0*/  MOV R6, UR4 ;  /* 0x0000000400067c02 */ /* 0x000fe20008000f00 */
[----:B------:R-:W-:-:S05]  /*09d0*/  IMAD.U32 R7, RZ, RZ, UR5 ;  /* 0x00000005ff077e24 */ /* 0x000fca000f8e00ff */
[----:B------:R1:W5:Y:S01]  /*09e0*/  @P1 LDG.E R84, [R6.64] ;  /* 0x0000001406541981 */ /* 0x000362000c1e1900 */
[----:B------:R-:W-:Y:S02]  /*09f0*/  ULDC UR6, c[0x0][0x2c4] ;  /* 0x0000b10000067ab9 */ /* 0x000fe40000000800 */
[----:B------:R-:W-:Y:S02]  /*0a00*/  UISETP.NE.AND UP2, UPT, UR6, 0x1, UPT ;  /* 0x000000010600788c */ /* 0x000fe4000bf45270 */
[----:B------:R-:W-:-:S09]  /*0a10*/  UIADD3 UR6, -UR13, UR16, URZ ;  /* 0x000000100d067290 */ /* 0x000fd2000fffe13f */
[----:B------:R-:W-:Y:S01]  /*0a20*/  @UP2 UIADD3 UR22, UR12, 0x7f, URZ ;  /* 0x0000007f0c162890 */ /* 0x000fe2000fffe03f */
[----:B----4-:R-:W4:Y:S08]  /*0a30*/  @P0 R2UR UR4, R0 ;  /* 0x00000000000403c2 */ /* 0x010f3000000e0000 */
[----:B---3--:R-:W4:Y:S02]  /*0a40*/  @P0 R2UR UR5, R2 ;  /* 0x00000000020503c2 */ /* 0x008f2400000e0000 */
[----:B----4-:R-:W-:-:S03]  /*0a50*/  @UP3 UIADD3 UR15, -UR4, UR5, URZ ;  /* 0x00000005040f3290 */ /* 0x010fc6000fffe13f */
[----:B------:R-:W-:Y:S02]  /*0a60*/  ULDC.64 UR4, c[0x0][0x2c8] ;  /* 0x0000b20000047ab9 */ /* 0x000fe40000000a00 */
[----:B------:R-:W-:Y:S02]  /*0a70*/  UIMAD.WIDE.U32 UR22, UR22, UR4, URZ ;  /* 0x00000004161672a5 */ /* 0x000fe4000f8e003f */
[----:B------:R-:W-:Y:S02]  /*0a80*/  UIADD3 UR9, UR6, UR15, URZ ;  /* 0x0000000f06097290 */ /* 0x000fe4000fffe03f */
[----:B------:R-:W-:Y:S02]  /*0a90*/  UIADD3 UR4, UR12, 0x7f, URZ ;  /* 0x0000007f0c047890 */ /* 0x000fe4000fffe03f */
[----:B--2---:R-:W-:Y:S02]  /*0aa0*/  UIADD3 UR7, UR9, 0x40, -UR17 ;  /* 0x0000004009077890 */ /* 0x004fe4000fffe811 */
[----:B------:R-:W-:-:S02]  /*0ab0*/  @UP2 USHF.R.U32.HI UR4, URZ, UR5, UR23 ;  /* 0x000000053f042299 */ /* 0x000fc40008011617 */
[----:B------:R-:W-:Y:S02]  /*0ac0*/  UIADD3 UR22, UR9, 0x3f, URZ ;  /* 0x0000003f09167890 */ /* 0x000fe4000fffe03f */
[----:B------:R-:W-:Y:S02]  /*0ad0*/  UIADD3 UR5, UR7, UR4, URZ ;  /* 0x0000000407057290 */ /* 0x000fe4000fffe03f */
[----:B------:R-:W-:Y:S02]  /*0ae0*/  USHF.R.S32.HI UR8, URZ, 0x1f, UR22 ;  /* 0x0000001f3f087899 */ /* 0x000fe40008011416 */
[----:B------:R-:W-:Y:S02]  /*0af0*/  USHF.R.S32.HI UR4, URZ, 0x1f, UR5 ;  /* 0x0000001f3f047899 */ /* 0x000fe40008011405 */
[----:B------:R-:W-:Y:S02]  /*0b00*/  ULEA.HI UR8, UR8, UR22, URZ, 0x6 ;  /* 0x0000001608087291 */ /* 0x000fe4000f8f303f */
[----:B------:R-:W-:-:S02]  /*0b10*/  ULEA.HI UR4, UR4, UR5, URZ, 0x6 ;  /* 0x0000000504047291 */ /* 0x000fc4000f8f303f */
[----:B------:R-:W-:Y:S02]  /*0b20*/  USHF.R.S32.HI UR8, URZ, 0x6, UR8 ;  /* 0x000000063f087899 */ /* 0x000fe40008011408 */
[----:B------:R-:W-:-:S04]  /*0b30*/  USHF.R.S32.HI UR4, URZ, 0x6, UR4 ;  /* 0x000000063f047899 */ /* 0x000fc80008011404 */
[----:B------:R-:W-:-:S04]  /*0b40*/  UISETP.LT.AND UP0, UPT, UR8, UR4, UPT ;  /* 0x000000040800728c */ /* 0x000fc8000bf01270 */
[----:B------:R-:W-:Y:S02]  /*0b50*/  USEL UR5, UR8, UR4, UP0 ;  /* 0x0000000408057287 */ /* 0x000fe40008000000 */
[----:B------:R-:W-:Y:S02]  /*0b60*/  UIADD3 UR4, -UR6, URZ, URZ ;  /* 0x0000003f06047290 */ /* 0x000fe4000fffe13f */
[----:B------:R-:W-:Y:S02]  /*0b70*/  ULEA UR6, UR5, -UR6, 0x6 ;  /* 0x8000000605067291 */ /* 0x000fe4000f8e303f */
[----:B------:R-:W-:Y:S02]  /*0b80*/  UISETP.LT.AND UP1, UPT, URZ, UR4, UPT ;  /* 0x000000043f00728c */ /* 0x000fe4000bf21270 */
[----:B------:R-:W-:Y:S02]  /*0b90*/  UISETP.LT.AND UP0, UPT, UR6, UR15, UPT ;  /* 0x0000000f0600728c */ /* 0x000fe4000bf01270 */
[----:B------:R-:W-:-:S02]  /*0ba0*/  USEL UR4, URZ, UR4, !UP1 ;  /* 0x000000043f047287 */ /* 0x000fc4000c800000 */
[----:B------:R-:W-:Y:S02]  /*0bb0*/  USEL UR5, UR6, UR15, UP0 ;  /* 0x0000000f06057287 */ /* 0x000fe40008000000 */
[----:B------:R-:W-:Y:S02]  /*0bc0*/  USHF.R.U32.HI UR6, URZ, 0x6, UR4 ;  /* 0x000000063f067899 */ /* 0x000fe40008011604 */
[----:B------:R-:W-:-:S05]  /*0bd0*/  UISETP.GT.AND UP0, UPT, UR5, UR4, UPT ;  /* 0x000000040500728c */ /* 0x000fca000bf04270 */
[----:B------:R-:W-:-:S06]  /*0be0*/  UMOV UR22, UR6 ;  /* 0x0000000600167c82 */ /* 0x000fcc0008000000 */
[----:B------:R-:W-:-:S04]  /*0bf0*/  @UP0 UIADD3 UR5, UR5, 0x3f, URZ ;  /* 0x0000003f05050890 */ /* 0x000fc8000fffe03f */
[----:B------:R-:W-:-:S04]  /*0c00*/  @UP0 USHF.R.S32.HI UR4, URZ, 0x1f, UR5 ;  /* 0x0000001f3f040899 */ /* 0x000fc80008011405 */
[----:B------:R-:W-:-:S04]  /*0c10*/  @UP0 ULEA.HI UR4, UR4, UR5, URZ, 0x6 ;  /* 0x0000000504040291 */ /* 0x000fc8000f8f303f */
[----:B------:R-:W-:-:S04]  /*0c20*/  @UP0 USHF.R.S32.HI UR22, URZ, 0x6, UR4 ;  /* 0x000000063f160899 */ /* 0x000fc80008011404 */
[----:B------:R-:W-:-:S06]  /*0c30*/  UISETP.GT.AND UP0, UPT, UR22, UR6, UPT ;  /* 0x000000061600728c */ /* 0x000fcc000bf04270 */
[----:B------:R-:W-:-:S13]  /*0c40*/  PLOP3.LUT P0, PT, PT, PT, UP0, 0x80, 0x0 ;  /* 0x000000000000781c */ /* 0x000fda0003f0f008 */
[----:B------:R-:W-:Y:S05]  /*0c50*/  @!P0 BRA `(.L_x_739) ;  /* 0x0000574000008947 */ /* 0x000fea0003800000 */
[----:B-1----:R-:W-:Y:S02]  /*0c60*/  ULDC.64 UR4, c[0x0][0x340] ;  /* 0x0000d00000047ab9 */ /* 0x002fe40000000a00 */
        /* <DEDUP_REMOVED lines=8> */
[----:B------:R-:W-:-:S03]  /*0cf0*/  ULDC.64 UR4, c[0x0][0x260] ;  /* 0x0000980000047ab9 */ /* 0x000fc60000000a00 */
[-C--:B------:R-:W-:Y:S01]  /*0d00*/  LEA.HI R10, R0, R83.reuse, RZ, 0x3 ;  /* 0x00000053000a7211 */ /* 0x080fe200078f18ff */
[----:B------:R1:W2:Y:S01]  /*0d10*/  @P2 LDG.E R5, [R4.64] ;  /* 0x0000001404052981 */ /* 0x0002a2000c1e1900 */
[----:B-----5:R-:W-:Y:S01]  /*0d20*/  SHF.R.S32.HI R3, RZ, 0x1f, R161 ;  /* 0x0000001fff037819 */ /* 0x020fe200000114a1 */
[----:B------:R-:W-:Y:S01]  /*0d30*/  IMAD.U32 R21, RZ, RZ, UR11 ;  /* 0x0000000bff157e24 */ /* 0x000fe2000f8e00ff */
[----:B------:R-:W-:Y:S01]  /*0d40*/  LOP3.LUT R2, R10, 0x1ffffff8, RZ, 0xc0, !PT ;  /* 0x1ffffff80a027812 */ /* 0x000fe200078ec0ff */
[----:B------:R-:W-:Y:S01]  /*0d50*/  UIMAD UR4, UR10, UR4, URZ ;  /* 0x000000040a0472a4 */ /* 0x000fe2000f8e023f */
[----:B------:R-:W-:Y:S01]  /*0d60*/  SHF.R.S32.HI R10, RZ, 0x3, R10 ;  /* 0x00000003ff0a7819 */ /* 0x000fe2000001140a */
[----:B------:R-:W-:Y:S01]  /*0d70*/  UIADD3 UR19, UR22, -0x1, URZ ;  /* 0xffffffff16137890 */ /* 0x000fe2000fffe03f */
[----:B------:R-:W-:Y:S01]  /*0d80*/  LEA.HI R6, R0, R83, RZ, 0x6 ;  /* 0x0000005300067211 */ /* 0x000fe200078f30ff */
[----:B------:R-:W-:Y:S01]  /*0d90*/  IMAD.IADD R2, R83, 0x1, -R2 ;  /* 0x0000000153027824 */ /* 0x000fe200078e0a02 */
[C---:B------:R-:W-:Y:S01]  /*0da0*/  IADD3 R160, P0, R10.reuse, R161, RZ ;  /* 0x000000a10aa07210 */ /* 0x040fe20007f1e0ff */
[C---:B------:R-:W-:Y:S01]  /*0db0*/  IMAD.SHL.U32 R7, R10.reuse, 0x40, RZ ;  /* 0x000000400a077824 */ /* 0x040fe200078e00ff */
[----:B------:R-:W-:Y:S01]  /*0dc0*/  IADD3 R99, -R10, UR15, RZ ;  /* 0x0000000f0a637c10 */ /* 0x000fe2000fffe1ff */
[----:B------:R-:W-:Y:S01]  /*0dd0*/  IMAD.SHL.U32 R2, R2, 0x8, RZ ;  /* 0x0000000802027824 */ /* 0x000fe200078e00ff */
[----:B------:R-:W-:Y:S01]  /*0de0*/  LEA.HI.X.SX32 R161, R10, R3, 0x1, P0 ;  /* 0x000000030aa17211 */ /* 0x000fe200000f0eff */
[----:B------:R-:W-:Y:S01]  /*0df0*/  IMAD.SHL.U32 R136, R6, 0x8, RZ ;  /* 0x0000000806887824 */ /* 0x000fe200078e00ff */
[----:B------:R-:W-:Y:S01]  /*0e00*/  LOP3.LUT R7, R7, 0x1c0, RZ, 0xc0, !PT ;  /* 0x000001c007077812 */ /* 0x000fe200078ec0ff */
[----:B------:R-:W-:Y:S01]  /*0e10*/  UIMAD UR22, UR11, UR5, UR4 ;  /* 0x000000050b1672a4 */ /* 0x000fe2000f8e0204 */
[----:B------:R-:W-:Y:S01]  /*0e20*/  IADD3 R3, R2, 0x80, RZ ;  /* 0x0000008002037810 */ /* 0x000fe20007ffe0ff */
[----:B------:R-:W-:Y:S01]  /*0e30*/  USEL UR24, UR18, URZ, !UP3 ;  /* 0x0000003f12187287 */ /* 0x000fe2000d800000 */
[--C-:B------:R-:W-:Y:S01]  /*0e40*/  LOP3.LUT R8, R7, 0x38, R2.reuse, 0xf8, !PT ;  /* 0x0000003807087812 */ /* 0x100fe200078ef802 */
[----:B------:R-:W-:Y:S01]  /*0e50*/  ULDC.64 UR4, c[0x0][0x240] ;  /* 0x0000900000047ab9 */ /* 0x000fe20000000a00 */
[----:B------:R-:W-:Y:S01]  /*0e60*/  SHF.R.U32.HI R7, RZ, 0x3, R7 ;  /* 0x00000003ff077819 */ /* 0x000fe20000011607 */
[----:B------:R-:W-:Y:S01]  /*0e70*/  UIMAD UR4, UR10, UR4, URZ ;  /* 0x000000040a0472a4 */ /* 0x000fe2000f8e023f */
[----:B------:R-:W-:Y:S01]  /*0e80*/  ISETP.GE.AND P5, PT, R3, c[0x0][0x1d4], PT ;  /* 0x0000750003007a0c */ /* 0x000fe20003fa6270 */
[----:B------:R-:W-:Y:S01]  /*0e90*/  IMAD.MOV.U32 R113, RZ, RZ, c[0x0][0x238] ;  /* 0x00008e00ff717624 */ /* 0x000fe200078e00ff */
[----:B------:R-:W-:Y:S01]  /*0ea0*/  LOP3.LUT R7, R8, R7, RZ, 0x3c, !PT ;  /* 0x0000000708077212 */ /* 0x000fe200078e3cff */
[----:B------:R-:W-:Y:S01]  /*0eb0*/  UIMAD UR25, UR11, UR5, UR4 ;  /* 0x000000050b1972a4 */ /* 0x000fe2000f8e0204 */
[----:B------:R-:W-:Y:S01]  /*0ec0*/  SHF.R.S32.HI R3, RZ, 0x1f, R2 ;  /* 0x0000001fff037819 */ /* 0x000fe20000011402 */
[----:B-1----:R-:W-:Y:S01]  /*0ed0*/  IMAD.U32 R4, RZ, RZ, UR19 ;  /* 0x00000013ff047e24 */ /* 0x002fe2000f8e00ff */
[----:B------:R-:W-:Y:S01]  /*0ee0*/  LOP3.LUT R136, R7, 0xfffffe00, R136, 0xf8, !PT ;  /* 0xfffffe0007887812 */ /* 0x000fe200078ef888 */
[----:B------:R-:W-:Y:S01]  /*0ef0*/  IMAD R7, R161, c[0x0][0x238], RZ ;  /* 0x00008e00a1077a24 */ /* 0x000fe200078e02ff */
[C---:B------:R-:W-:Y:S01]  /*0f00*/  IADD3 R6, R2.reuse, 0x40, RZ ;  /* 0x0000004002067810 */ /* 0x040fe20007ffe0ff */
[----:B------:R-:W-:Y:S01]  /*0f10*/  IMAD.WIDE.U32 R20, R21, c[0x0][0x260], R2 ;  /* 0x0000980015147a25 */ /* 0x000fe200078e0002 */
[----:B------:R-:W-:Y:S01]  /*0f20*/  ISETP.GE.AND P3, PT, R2, c[0x0][0x1d4], PT ;  /* 0x0000750002007a0c */ /* 0x000fe20003f66270 */
[----:B------:R-:W-:Y:S01]  /*0f30*/  ULDC.64 UR4, c[0x0][0x248] ;  /* 0x0000920000047ab9 */ /* 0x000fe20000000a00 */
[----:B------:R-:W-:Y:S01]  /*0f40*/  LEA.HI R10, R0, R83, RZ, 0x2 ;  /* 0x00000053000a7211 */ /* 0x000fe200078f10ff */
[----:B------:R-:W-:Y:S01]  /*0f50*/  IMAD R8, R160, c[0x0][0x23c], R7 ;  /* 0x00008f00a0087a24 */ /* 0x000fe200078e0207 */
[----:B------:R-:W-:Y:S01]  /*0f60*/  ISETP.GE.AND P6, PT, R6, c[0x0][0x1d4], PT ;  /* 0x0000750006007a0c */ /* 0x000fe20003fc6270 */
[----:B------:R-:W-:Y:S01]  /*0f70*/  IMAD.WIDE.U32 R2, R160, c[0x0][0x238], R2 ;  /* 0x00008e00a0027a25 */ /* 0x000fe200078e0002 */
[----:B------:R-:W-:-:S02]  /*0f80*/  LOP3.LUT R6, R10, 0xfffffffc, RZ, 0xc0, !PT ;  /* 0xfffffffc0a067812 */ /* 0x000fc400078ec0ff */
[----:B------:R-:W-:Y:S01]  /*0f90*/  IADD3 R21, R21, UR22, RZ ;  /* 0x0000001615157c10 */ /* 0x000fe2000fffe0ff */
[----:B------:R-:W-:Y:S01]  /*0fa0*/  IMAD.IADD R9, R3, 0x1, R8 ;  /* 0x0000000103097824 */ /* 0x000fe200078e0208 */
[----:B------:R-:W-:Y:S01]  /*0fb0*/  USHF.R.S32.HI UR22, URZ, 0x1f, UR18 ;  /* 0x0000001f3f167899 */ /* 0x000fe20008011412 */
[----:B------:R-:W-:Y:S01]  /*0fc0*/  IMAD.MOV.U32 R8, RZ, RZ, R2 ;  /* 0x000000ffff087224 */ /* 0x000fe200078e0002 */
[----:B------:R-:W-:Y:S01]  /*0fd0*/  SHF.R.S32.HI R143, RZ, 0x2, R10 ;  /* 0x00000002ff8f7819 */ /* 0x000fe2000001140a */
[----:B------:R-:W-:Y:S01]  /*0fe0*/  IMAD.U32 R2, RZ, RZ, UR11 ;  /* 0x0000000bff027e24 */ /* 0x000fe2000f8e00ff */
[----:B------:R-:W-:Y:S01]  /*0ff0*/  USEL UR23, UR22, URZ, !UP3 ;  /* 0x0000003f16177287 */ /* 0x000fe2000d800000 */
[----:B------:R-:W-:Y:S01]  /*1000*/  IMAD.IADD R6, R83, 0x1, -R6 ;  /* 0x0000000153067824 */ /* 0x000fe200078e0a06 */
[----:B------:R-:W-:Y:S01]  /*1010*/  SHF.R.S32.HI R148, RZ, 0x1f, R143 ;  /* 0x0000001fff947819 */ /* 0x000fe2000001148f */
[----:B------:R-:W-:Y:S01]  /*1020*/  IMAD.WIDE.U32 R158, R2, c[0x0][0x240], R8 ;  /* 0x00009000029e7a25 */ /* 0x000fe200078e0008 */
[----:B------:R-:W-:Y:S01]  /*1030*/  UIMAD UR4, UR23, UR4, URZ ;  /* 0x00000004170472a4 */ /* 0x000fe2000f8e023f */
[----:B------:R-:W-:-:S02]  /*1040*/  SHF.R.S32.HI R10, RZ, 0x1f, R10 ;  /* 0x0000001fff0a7819 */ /* 0x000fc4000001140a */
[C---:B------:R-:W-:Y:S01]  /*1050*/  IMAD.SHL.U32 R18, R6.reuse, 0x4, RZ ;  /* 0x0000000406127824 */ /* 0x040fe200078e00ff */
[----:B------:R-:W-:Y:S01]  /*1060*/  IADD3 R159, R159, UR25, RZ ;  /* 0x000000199f9f7c10 */ /* 0x000fe2000fffe0ff */
[----:B------:R-:W-:Y:S01]  /*1070*/  IMAD.SHL.U32 R16, R6, 0x8, RZ ;  /* 0x0000000806107824 */ /* 0x000fe200078e00ff */
[----:B------:R-:W-:Y:S01]  /*1080*/  UIMAD UR4, UR24, UR5, UR4 ;  /* 0x00000005180472a4 */ /* 0x000fe2000f8e0204 */
[----:B------:R-:W-:Y:S01]  /*1090*/  IMAD.MOV.U32 R104, RZ, RZ, 0x6 ;  /* 0x00000006ff687424 */ /* 0x000fe200078e00ff */
[----:B------:R-:W-:Y:S01]  /*10a0*/  SHF.R.S32.HI R19, RZ, 0x1f, R18 ;  /* 0x0000001fff137819 */ /* 0x000fe20000011412 */
[----:B------:R-:W-:Y:S01]  /*10b0*/  IMAD.U32 R156, RZ, RZ, UR24 ;  /* 0x00000018ff9c7e24 */ /* 0x000fe2000f8e00ff */
[----:B------:R-:W-:Y:S01]  /*10c0*/  SHF.R.S32.HI R17, RZ, 0x1f, R16 ;  /* 0x0000001fff117819 */ /* 0x000fe20000011410 */
[----:B------:R-:W-:Y:S01]  /*10d0*/  IMAD R4, R4, -0x40, R99 ;  /* 0xffffffc004047824 */ /* 0x000fe200078e0263 */
[----:B------:R-:W-:Y:S01]  /*10e0*/  ISETP.GE.AND P4, PT, R16, c[0x0][0x27c], PT ;  /* 0x00009f0010007a0c */ /* 0x000fe20003f86270 */
[----:B------:R-:W-:Y:S01]  /*10f0*/  IMAD R150, R148, c[0x0][0x280], RZ ;  /* 0x0000a00094967a24 */ /* 0x000fe200078e02ff */
[----:B------:R-:W-:Y:S01]  /*1100*/  SHF.L.U64.HI R100, R113, R104, c[0x0][0x23c] ;  /* 0x00008f0071647619 */ /* 0x000fe20000010268 */
[----:B------:R-:W-:Y:S01]  /*1110*/  IMAD.WIDE.U32 R158, R156, c[0x0][0x248], R158 ;  /* 0x000092009c9e7a25 */ /* 0x000fe200078e009e */
[C---:B------:R-:W-:Y:S01]  /*1120*/  ISETP.GE.AND P1, PT, R4.reuse, 0x1, PT ;  /* 0x000000010400780c */ /* 0x040fe20003f26270 */
[----:B------:R-:W-:Y:S01]  /*1130*/  USHF.R.S32.HI UR5, URZ, 0x1f, UR19 ;  /* 0x0000001f3f057899 */ /* 0x000fe20008011413 */
[----:B------:R-:W-:Y:S01]  /*1140*/  SEL R3, RZ, c[0x0][0x27c], !P4 ;  /* 0x00009f00ff037a07 */ /* 0x000fe20006000000 */
[C---:B------:R-:W-:Y:S01]  /*1150*/  IMAD R150, R143.reuse, c[0x0][0x284], R150 ;  /* 0x0000a1008f967a24 */ /* 0x040fe200078e0296 */
[----:B------:R-:W-:Y:S01]  /*1160*/  ISETP.GT.AND P0, PT, R4, 0x20, PT ;  /* 0x000000200400780c */ /* 0x000fe20003f04270 */
[----:B------:R-:W-:Y:S01]  /*1170*/  IMAD.WIDE.U32 R154, R143, c[0x0][0x280], R18 ;  /* 0x0000a0008f9a7a25 */ /* 0x000fe200078e0012 */
[----:B------:R-:W-:-:S02]  /*1180*/  IADD3 R163, R159, UR4, RZ ;  /* 0x000000049fa37c10 */ /* 0x000fc4000fffe0ff */
[C---:B------:R-:W-:Y:S01]  /*1190*/  IADD3 R15, R18.reuse, 0x20, RZ ;  /* 0x00000020120f7810 */ /* 0x040fe20007ffe0ff */
[----:B------:R-:W-:Y:S01]  /*11a0*/  IMAD.WIDE.U32 R8, R143, c[0x0][0x280], R16 ;  /* 0x0000a0008f087a25 */ /* 0x000fe200078e0010 */
[----:B------:R-:W-:Y:S02]  /*11b0*/  P2R R145, PR, RZ, 0x10 ;  /* 0x00000010ff917803 */ /* 0x000fe40000000000 */
[----:B------:R-:W-:Y:S01]  /*11c0*/  IADD3 R14, R18, 0x40, RZ ;  /* 0x00000040120e7810 */ /* 0x000fe20007ffe0ff */
[----:B------:R-:W-:Y:S01]  /*11d0*/  IMAD.SHL.U32 R101, R113, 0x40, RZ ;  /* 0x0000004071657824 */ /* 0x000fe200078e00ff */
[----:B------:R-:W-:Y:S01]  /*11e0*/  LEA.HI R123, R0, R83, RZ, 0x5 ;  /* 0x00000053007b7211 */ /* 0x000fe200078f28ff */
[----:B------:R-:W-:Y:S01]  /*11f0*/  IMAD R4, R100, UR19, RZ ;  /* 0x0000001364047c24 */ /* 0x000fe2000f8e02ff */
[C---:B------:R-:W-:Y:S01]  /*1200*/  IADD3 R141, R16.reuse, 0x60, RZ ;  /* 0x00000060108d7810 */ /* 0x040fe20007ffe0ff */
[----:B------:R-:W-:Y:S01]  /*1210*/  IMAD.MOV.U32 R162, RZ, RZ, R158 ;  /* 0x000000ffffa27224 */ /* 0x000fe200078e009e */
[C---:B------:R-:W-:Y:S01]  /*1220*/  IADD3 R140, R16.reuse, 0x80, RZ ;  /* 0x00000080108c7810 */ /* 0x040fe20007ffe0ff */
[----:B------:R-:W-:Y:S01]  /*1230*/  IMAD.IADD R155, R155, 0x1, R150 ;  /* 0x000000019b9b7824 */ /* 0x000fe200078e0296 */
[----:B------:R-:W-:Y:S01]  /*1240*/  IADD3 R138, R16, 0xa0, RZ ;  /* 0x000000a0108a7810 */ /* 0x000fe20007ffe0ff */
[----:B------:R-:W-:Y:S01]  /*1250*/  IMAD.IADD R151, R150, 0x1, R9 ;  /* 0x0000000196977824 */ /* 0x000fe200078e0209 */
[----:B------:R-:W-:Y:S01]  /*1260*/  P2R R146, PR, RZ, 0x8 ;  /* 0x00000008ff927803 */ /* 0x000fe20000000000 */
[----:B------:R-:W-:Y:S01]  /*1270*/  IMAD.IADD R2, R16, 0x1, R3 ;  /* 0x0000000110027824 */ /* 0x000fe200078e0203 */
[----:B------:R-:W-:Y:S01]  /*1280*/  SHF.R.S32.HI R125, RZ, 0x1f, R138 ;  /* 0x0000001fff7d7819 */ /* 0x000fe2000001148a */
[----:B------:R-:W-:Y:S01]  /*1290*/  IMAD.MOV.U32 R150, RZ, RZ, R8 ;  /* 0x000000ffff967224 */ /* 0x000fe200078e0008 */
[----:B------:R-:W-:Y:S01]  /*12a0*/  IADD3 R91, R91, UR16, RZ ;  /* 0x000000105b5b7c10 */ /* 0x000fe2000fffe0ff */
[----:B------:R-:W-:Y:S01]  /*12b0*/  IMAD R148, R148, c[0x0][0x290], RZ ;  /* 0x0000a40094947a24 */ /* 0x000fe200078e02ff */
[----:B------:R-:W-:Y:S01]  /*12c0*/  SHF.R.S32.HI R121, RZ, 0x1f, R2 ;  /* 0x0000001fff797819 */ /* 0x000fe20000011402 */
[C---:B------:R-:W-:Y:S01]  /*12d0*/  IMAD R3, R101.reuse, UR5, R4 ;  /* 0x0000000565037c24 */ /* 0x040fe2000f8e0204 */
[----:B------:R-:W-:Y:S01]  /*12e0*/  ULDC.64 UR4, c[0x0][0x1e8] ;  /* 0x00007a0000047ab9 */ /* 0x000fe20000000a00 */
[----:B------:R-:W-:Y:S01]  /*12f0*/  IMAD.WIDE.U32 R8, R101, UR19, R162 ;  /* 0x0000001365087c25 */ /* 0x000fe2000f8e00a2 */
[CC--:B------:R-:W-:Y:S01]  /*1300*/  LEA.HI R4, R121.reuse, R2.reuse, RZ, 0x3 ;  /* 0x0000000279047211 */ /* 0x0c0fe200078f18ff */
[----:B------:R-:W-:Y:S01]  /*1310*/  UIMAD UR25, UR10, UR4, URZ ;  /* 0x000000040a1972a4 */ /* 0x000fe2000f8e023f */
[----:B------:R-:W-:Y:S01]  /*1320*/  LEA.HI R121, R121, R2, RZ, 0x6 ;  /* 0x0000000279797211 */ /* 0x000fe200078f30ff */
[C---:B------:R-:W-:Y:S01]  /*1330*/  IMAD R148, R143.reuse, c[0x0][0x294], R148 ;  /* 0x0000a5008f947a24 */ /* 0x040fe200078e0294 */
[----:B------:R-:W-:Y:S01]  /*1340*/  UIMAD.WIDE.U32 UR28, UR11, UR4, URZ ;  /* 0x000000040b1c72a5 */ /* 0x000fe2000f8e003f */
[----:B------:R-:W-:Y:S01]  /*1350*/  IMAD.WIDE.U32 R12, R143, c[0x0][0x290], R16 ;  /* 0x0000a4008f0c7a25 */ /* 0x000fe200078e0010 */
[----:B------:R-:W-:Y:S01]  /*1360*/  UIMAD UR25, UR11, UR5, UR25 ;  /* 0x000000050b1972a4 */ /* 0x000fe2000f8e0219 */
[----:B------:R-:W-:-:S02]  /*1370*/  LOP3.LUT R107, R4, 0xfffffff8, RZ, 0xc0, !PT ;  /* 0xfffffff8046b7812 */ /* 0x000fc400078ec0ff */
[----:B------:R-:W-:Y:S01]  /*1380*/  IMAD.IADD R3, R9, 0x1, R3 ;  /* 0x0000000109037824 */ /* 0x000fe200078e0203 */
[----:B------:R-:W-:Y:S01]  /*1390*/  ULDC.64 UR4, c[0x0][0x210] ;  /* 0x0000840000047ab9 */ /* 0x000fe20000000a00 */
[----:B------:R-:W-:Y:S01]  /*13a0*/  IMAD.MOV.U32 R112, RZ, RZ, 0x5 ;  /* 0x00000005ff707424 */ /* 0x000fe200078e00ff */
[----:B------:R-:W-:Y:S01]  /*13b0*/  UIMAD UR27, UR10, UR4, URZ ;  /* 0x000000040a1b72a4 */ /* 0x000fe2000f8e023f */
[----:B------:R-:W-:Y:S01]  /*13c0*/  IMAD.IADD R149, R148, 0x1, R13 ;  /* 0x0000000194957824 */ /* 0x000fe200078e020d */
[----:B------:R-:W-:Y:S01]  /*13d0*/  UIMAD.WIDE.U32 UR30, UR11, UR4, URZ ;  /* 0x000000040b1e72a5 */ /* 0x000fe2000f8e003f */
[----:B------:R-:W-:Y:S01]  /*13e0*/  IMAD.IADD R13, R18, 0x1, R15 ;  /* 0x00000001120d7824 */ /* 0x000fe200078e020f */
[C---:B------:R-:W-:Y:S01]  /*13f0*/  SHF.L.U64.HI R112, R113.reuse, R112, c[0x0][0x23c] ;  /* 0x00008f0071707619 */ /* 0x040fe20000010270 */
[----:B------:R-:W-:Y:S01]  /*1400*/  IMAD.SHL.U32 R136, R136, 0x2, RZ ;  /* 0x0000000288887824 */ /* 0x000fe200078e00ff */
[----:B------:R-:W-:Y:S01]  /*1410*/  UIMAD UR27, UR11, UR5, UR27 ;  /* 0x000000050b1b72a4 */ /* 0x000fe2000f8e021b */
[----:B------:R-:W-:Y:S01]  /*1420*/  IMAD.SHL.U32 R113, R113, 0x20, RZ ;  /* 0x0000002071717824 */ /* 0x000fe200078e00ff */
[----:B------:R-:W-:Y:S01]  /*1430*/  ISETP.GE.AND P4, PT, R13, c[0x0][0x27c], PT ;  /* 0x00009f000d007a0c */ /* 0x000fe20003f86270 */
[----:B------:R-:W-:Y:S01]  /*1440*/  IMAD.WIDE.U32 R156, R156, c[0x0][0x268], R20 ;  /* 0x00009a009c9c7a25 */ /* 0x000fe200078e0014 */
[----:B------:R-:W-:Y:S01]  /*1450*/  ULDC.64 UR4, c[0x0][0x268] ;  /* 0x00009a0000047ab9 */ /* 0x000fe20000000a00 */
[----:B------:R-:W-:Y:S01]  /*1460*/  LEA.HI R125, R125, R138, RZ, 0x3 ;  /* 0x0000008a7d7d7211 */ /* 0x000fe200078f18ff */
[----:B------:R-:W-:Y:S01]  /*1470*/  UIMAD UR4, UR23, UR4, URZ ;  /* 0x00000004170472a4 */ /* 0x000fe2000f8e023f */
[----:B------:R-:W-:Y:S01]  /*1480*/  IMAD.WIDE.U32 R152, R143, c[0x0][0x290], R18 ;  /* 0x0000a4008f987a25 */ /* 0x000fe200078e0012 */
[----:B------:R-:W-:Y:S01]  /*1490*/  SHF.R.S32.HI R106, RZ, 0x1f, R107 ;  /* 0x0000001fff6a7819 */ /* 0x000fe2000001146b */
[----:B------:R-:W-:Y:S01]  /*14a0*/  UIADD3 UR25, UR29, UR25, URZ ;  /* 0x000000191d197290 */ /* 0x000fe2000fffe03f */
[----:B------:R-:W-:Y:S01]  /*14b0*/  LOP3.LUT R125, R125, 0xfffffff8, RZ, 0xc0, !PT ;  /* 0xfffffff87d7d7812 */ /* 0x000fe200078ec0ff */
[----:B------:R-:W-:Y:S01]  /*14c0*/  IMAD.IADD R153, R153, 0x1, R148 ;  /* 0x0000000199997824 */ /* 0x000fe200078e0294 */
[----:B------:R-:W-:Y:S01]  /*14d0*/  UIMAD UR24, UR24, UR5, UR4 ;  /* 0x00000005181872a4 */ /* 0x000fe2000f8e0204 */
[----:B------:R-:W-:Y:S01]  /*14e0*/  IMAD.MOV.U32 R148, RZ, RZ, R12 ;  /* 0x000000ffff947224 */ /* 0x000fe200078e000c */
[----:B------:R-:W-:Y:S01]  /*14f0*/  SHF.L.U64.HI R106, R107, 0x1, R106 ;  /* 0x000000016b6a7819 */ /* 0x000fe2000001026a */
[C---:B------:R-:W-:Y:S01]  /*1500*/  IMAD.IADD R12, R18.reuse, 0x1, R14 ;  /* 0x00000001120c7824 */ /* 0x040fe200078e020e */
[----:B------:R-:W-:Y:S01]  /*1510*/  ULDC.64 UR4, c[0x0][0x2b0] ;  /* 0x0000ac0000047ab9 */ /* 0x000fe20000000a00 */
[----:B------:R-:W-:Y:S01]  /*1520*/  IMAD.SHL.U32 R123, R123, 0x10, RZ ;  /* 0x000000107b7b7824 */ /* 0x000fe200078e00ff */
[----:B------:R-:W-:Y:S01]  /*1530*/  P2R R144, PR, RZ, 0x10 ;  /* 0x00000010ff907803 */ /* 0x000fe20000000000 */
[----:B------:R-:W-:Y:S01]  /*1540*/  IMAD.SHL.U32 R121, R121, 0x40, RZ ;  /* 0x0000004079797824 */ /* 0x000fe200078e00ff */
[----:B------:R-:W-:Y:S01]  /*1550*/  IADD3 R11, R18, 0x30, RZ ;  /* 0x00000030120b7810 */ /* 0x000fe20007ffe0ff */
[----:B------:R-:W-:Y:S01]  /*1560*/  IMAD R135, R6, 0x40, R143 ;  /* 0x0000004006877824 */ /* 0x000fe200078e028f */
[----:B------:R-:W-:Y:S01]  /*1570*/  LOP3.LUT R123, R123, 0xfffffe00, RZ, 0xc0, !PT ;  /* 0xfffffe007b7b7812 */ /* 0x000fe200078ec0ff */
[----:B------:R-:W-:Y:S01]  /*1580*/  IMAD.MOV.U32 R85, RZ, RZ, c[0x0][0x27c] ;  /* 0x00009f00ff557624 */ /* 0x000fe200078e00ff */
[----:B------:R-:W-:Y:S01]  /*1590*/  LOP3.LUT R121, R121, 0x7ffff000, RZ, 0xc0, !PT ;  /* 0x7ffff00079797812 */ /* 0x000fe200078ec0ff */
[----:B------:R-:W-:Y:S01]  /*15a0*/  IMAD.MOV.U32 R98, RZ, RZ, c[0x0][0x2b8] ;  /* 0x0000ae00ff627624 */ /* 0x000fe200078e00ff */
[----:B------:R-:W-:Y:S01]  /*15b0*/  SHF.R.S32.HI R6, RZ, 0x1f, R141 ;  /* 0x0000001fff067819 */ /* 0x000fe2000001148d */
[----:B------:R-:W-:Y:S01]  /*15c0*/  IMAD.MOV.U32 R103, RZ, RZ, c[0x0][0x280] ;  /* 0x0000a000ff677624 */ /* 0x000fe200078e00ff */
[----:B------:R-:W-:Y:S01]  /*15d0*/  IADD3 R9, R18, 0x10, RZ ;  /* 0x0000001012097810 */ /* 0x000fe20007ffe0ff */
[----:B------:R-:W-:Y:S01]  /*15e0*/  IMAD.MOV.U32 R105, RZ, RZ, c[0x0][0x290] ;  /* 0x0000a400ff697624 */ /* 0x000fe200078e00ff */
[----:B------:R-:W-:Y:S01]  /*15f0*/  LEA.HI R131, R6, R141, RZ, 0x3 ;  /* 0x0000008d06837211 */ /* 0x000fe200078f18ff */
[----:B------:R-:W-:Y:S01]  /*1600*/  IMAD.WIDE.U32 R154, R84, c[0x0][0x280], R154 ;  /* 0x0000a000549a7a25 */ /* 0x000fe200078e009a */
[----:B------:R-:W-:Y:S01]  /*1610*/  SHF.R.S32.HI R6, RZ, 0x1f, R13 ;  /* 0x0000001fff067819 */ /* 0x000fe2000001140d */
[----:B------:R-:W-:Y:S01]  /*1620*/  UIADD3 UR27, UR31, UR27, URZ ;  /* 0x0000001b1f1b7290 */ /* 0x000fe2000fffe03f */
[----:B------:R-:W-:Y:S01]  /*1630*/  LOP3.LUT R131, R131, 0xfffffff8, RZ, 0xc0, !PT ;  /* 0xfffffff883837812 */ /* 0x000fe200078ec0ff */
[----:B------:R-:W-:Y:S01]  /*1640*/  IMAD.MOV.U32 R122, RZ, RZ, c[0x0][0x27c] ;  /* 0x00009f00ff7a7624 */ /* 0x000fe200078e00ff */
[----:B------:R-:W-:Y:S01]  /*1650*/  LEA.HI R133, R6, R13, RZ, 0x3 ;  /* 0x0000000d06857211 */ /* 0x000fe200078f18ff */
[----:B------:R-:W-:Y:S01]  /*1660*/  IMAD.WIDE.U32 R152, R84, c[0x0][0x290], R152 ;  /* 0x0000a40054987a25 */ /* 0x000fe200078e0098 */
[----:B------:R-:W-:-:S02]  /*1670*/  SHF.L.U64.HI R102, R103, R104, c[0x0][0x284] ;  /* 0x0000a10067667619 */ /* 0x000fc40000010268 */
[----:B------:R-:W-:Y:S01]  /*1680*/  LOP3.LUT R133, R133, 0xfffffff8, RZ, 0xc0, !PT ;  /* 0xfffffff885857812 */ /* 0x000fe200078ec0ff */
[C---:B------:R-:W-:Y:S01]  /*1690*/  IMAD.WIDE.U32 R150, R84.reuse, c[0x0][0x280], R150 ;  /* 0x0000a00054967a25 */ /* 0x040fe200078e0096 */
[----:B------:R-:W-:Y:S02]  /*16a0*/  SHF.L.U64.HI R104, R105, R104, c[0x0][0x294] ;  /* 0x0000a50069687619 */ /* 0x000fe40000010268 */
[----:B------:R-:W-:Y:S01]  /*16b0*/  SHF.R.S32.HI R116, RZ, 0x1f, R131 ;  /* 0x0000001fff747819 */ /* 0x000fe20000011483 */
[----:B------:R-:W-:Y:S01]  /*16c0*/  IMAD.WIDE.U32 R148, R84, c[0x0][0x290], R148 ;  /* 0x0000a40054947a25 */ /* 0x000fe200078e0094 */
[----:B------:R-:W-:Y:S02]  /*16d0*/  SHF.R.S32.HI R114, RZ, 0x1f, R125 ;  /* 0x0000001fff727819 */ /* 0x000fe4000001147d */
[----:B------:R-:W-:Y:S01]  /*16e0*/  SHF.R.S32.HI R132, RZ, 0x3, R4 ;  /* 0x00000003ff847819 */ /* 0x000fe20000011404 */
[----:B------:R-:W-:Y:S01]  /*16f0*/  IMAD.SHL.U32 R103, R103, 0x40, RZ ;  /* 0x0000004067677824 */ /* 0x000fe200078e00ff */
[----:B------:R-:W-:Y:S01]  /*1700*/  SHF.R.S32.HI R118, RZ, 0x1f, R133 ;  /* 0x0000001fff767819 */ /* 0x000fe20000011485 */
[----:B------:R-:W-:Y:S01]  /*1710*/  IMAD.SHL.U32 R105, R105, 0x40, RZ ;  /* 0x0000004069697824 */ /* 0x000fe200078e00ff */
[----:B------:R-:W-:Y:S01]  /*1720*/  IADD3 R97, R157, UR24, RZ ;  /* 0x000000189d617c10 */ /* 0x000fe2000fffe0ff */
[----:B------:R-:W-:-:S02]  /*1730*/  IMAD.SHL.U32 R122, R122, 0x2, RZ ;  /* 0x000000027a7a7824 */ /* 0x000fc400078e00ff */
[----:B------:R-:W-:Y:S02]  /*1740*/  IMAD.U32 R137, RZ, RZ, UR19 ;  /* 0x00000013ff897e24 */ /* 0x000fe4000f8e00ff */
[----:B------:R-:W-:Y:S01]  /*1750*/  IMAD.SHL.U32 R107, R107, 0x2, RZ ;  /* 0x000000026b6b7824 */ /* 0x000fe200078e00ff */
[----:B--2---:R1:W2:Y:S01]  /*1760*/  @P2 R2UR UR26, R5 ;  /* 0x00000000051a23c2 */ /* 0x0042a200000e0000 */
[----:B------:R-:W-:-:S04]  /*1770*/  @P1 LEA R22, P2, R8, c[0x0][0x220], 0x1 ;  /* 0x0000880008161a11 */ /* 0x000fc800078408ff */
[----:B------:R-:W-:-:S05]  /*1780*/  @P1 LEA.HI.X R23, R8, c[0x0][0x224], R3, 0x1, P2 ;  /* 0x0000890008171a11 */ /* 0x000fca00010f0c03 */
[----:B------:R-:W-:Y:S01]  /*1790*/  @!PT LDS RZ, [RZ] ;  /* 0x00000000fffff984 */ /* 0x000fe20000000800 */
[----:B------:R-:W-:Y:S01]  /*17a0*/  @!PT LDS RZ, [RZ] ;  /* 0x00000000fffff984 */ /* 0x000fe20000000800 */
[----:B------:R-:W-:Y:S01]  /*17b0*/  @!PT LDS RZ, [RZ] ;  /* 0x00000000fffff984 */ /* 0x000fe20000000800 */
[----:B------:R3:W-:Y:S04]  /*17c0*/  @P1 LDGSTS.E.BYPASS.LTC128B.128 [R136+0x6100], [R22.64], !P3 ;  /* 0x0610000016881fae */ /* 0x0007e8000d901d54 */
[----:B------:R3:W-:Y:S04]  /*17d0*/  @P1 LDGSTS.E.BYPASS.LTC128B.128 [R136+0x8100], [R22.64+0x80], !P6 ;  /* 0x0810008016881fae */ /* 0x0007e8000f101d54 */
[----:B------:R3:W-:Y:S01]  /*17e0*/  @P1 LDGSTS.E.BYPASS.LTC128B.128 [R136+0xa100], [R22.64+0x100], !P5 ;  /* 0x0a10010016881fae */ /* 0x0007e2000e901d54 */
[----:B-1----:R-:W-:Y:S01]  /*17f0*/  @P0 IADD3 R5, P1, R113, R8, RZ ;  /* 0x0000000871050210 */ /* 0x002fe20007f3e0ff */
[----:B--2---:R-:W-:Y:S01]  /*1800*/  @UP0 USHF.R.S32.HI UR33, URZ, 0x1f, UR26 ;  /* 0x0000001f3f210899 */ /* 0x004fe2000801141a */
[----:B------:R-:W-:Y:S01]  /*1810*/  SEL R8, RZ, c[0x0][0x27c], !P4 ;  /* 0x00009f00ff087a07 */ /* 0x000fe20006000000 */
[----:B------:R-:W-:-:S02]  /*1820*/  @UP0 UMOV UR32, UR26 ;  /* 0x0000001a00200c82 */ /* 0x000fc40008000000 */
[----:B------:R-:W-:Y:S01]  /*1830*/  @P0 IMAD.X R2, R112, 0x1, R3, P1 ;  /* 0x0000000170020824 */ /* 0x000fe200008e0603 */
[C---:B------:R-:W-:Y:S01]  /*1840*/  @P0 LEA R20, P1, R5.reuse, c[0x0][0x220], 0x1 ;  /* 0x0000880005140a11 */ /* 0x040fe200078208ff */
[----:B------:R-:W-:Y:S01]  /*1850*/  IMAD.IADD R8, R8, 0x1, R13 ;  /* 0x0000000108087824 */ /* 0x000fe200078e020d */
[----:B------:R-:W-:Y:S02]  /*1860*/  @!UP0 UMOV UR33, UR22 ;  /* 0x0000001600218c82 */ /* 0x000fe40008000000 */
[----:B------:R-:W-:Y:S01]  /*1870*/  @P0 LEA.HI.X R21, R5, c[0x0][0x224], R2, 0x1, P1 ;  /* 0x0000890005150a11 */ /* 0x000fe200008f0c02 */
[----:B------:R-:W-:Y:S01]  /*1880*/  UIMAD UR22, UR33, UR4, URZ ;  /* 0x00000004211672a4 */ /* 0x000fe2000f8e023f */
[----:B------:R-:W-:Y:S01]  /*1890*/  SHF.R.S32.HI R3, RZ, 0x1f, R8 ;  /* 0x0000001fff037819 */ /* 0x000fe20000011408 */
[----:B------:R-:W-:Y:S01]  /*18a0*/  @!UP0 UMOV UR32, UR18 ;  /* 0x0000001200208c82 */ /* 0x000fe20008000000 */
[----:B------:R-:W-:Y:S01]  /*18b0*/  LEA.HI R5, R10, R143, RZ, 0x3 ;  /* 0x0000008f0a057211 */ /* 0x000fe200078f18ff */
[----:B------:R3:W-:Y:S01]  /*18c0*/  @P0 LDGSTS.E.BYPASS.LTC128B.128 [R136+0x7100], [R20.64], !P3 ;  /* 0x0710000014880fae */ /* 0x0007e2000d901d54 */
[CC--:B------:R-:W-:Y:S01]  /*18d0*/  LEA.HI R2, R3.reuse, R8.reuse, RZ, 0x3 ;  /* 0x0000000803027211 */ /* 0x0c0fe200078f18ff */
[----:B------:R-:W-:Y:S01]  /*18e0*/  UIMAD.WIDE.U32 UR34, UR32, UR4, URZ ;  /* 0x00000004202272a5 */ /* 0x000fe2000f8e003f */
[----:B------:R-:W-:Y:S01]  /*18f0*/  LEA.HI R3, R3, R8, RZ, 0x6 ;  /* 0x0000000803037211 */ /* 0x000fe200078f30ff */
[----:B------:R3:W-:Y:S01]  /*1900*/  @P0 LDGSTS.E.BYPASS.LTC128B.128 [R136+0x9100], [R20.64+0x80], !P6 ;  /* 0x0910008014880fae */ /* 0x0007e2000f101d54 */
[----:B------:R-:W-:Y:S01]  /*1910*/  LOP3.LUT R8, R5, 0xfffffff8, RZ, 0xc0, !PT ;  /* 0xfffffff805087812 */ /* 0x000fe200078ec0ff */
[----:B------:R-:W-:Y:S01]  /*1920*/  UIMAD UR5, UR32, UR5, UR22 ;  /* 0x00000005200572a4 */ /* 0x000fe2000f8e0216 */
[----:B------:R-:W-:Y:S01]  /*1930*/  ISETP.GE.AND P1, PT, R12, c[0x0][0x27c], PT ;  /* 0x00009f000c007a0c */ /* 0x000fe20003f26270 */
[----:B------:R3:W-:Y:S01]  /*1940*/  @P0 LDGSTS.E.BYPASS.LTC128B.128 [R136+0xb100], [R20.64+0x100], !P5 ;  /* 0x0b10010014880fae */ /* 0x0007e2000e901d54 */
[----:B------:R-:W-:Y:S01]  /*1950*/  IMAD.SHL.U32 R3, R3, 0x40, RZ ;  /* 0x0000004003037824 */ /* 0x000fe200078e00ff */
[----:B------:R-:W-:Y:S01]  /*1960*/  LOP3.LUT R109, R2, 0xfffffff8, RZ, 0xc0, !PT ;  /* 0xfffffff8026d7812 */ /* 0x000fe200078ec0ff */
[----:B------:R-:W-:Y:S01]  /*1970*/  IMAD.IADD R139, R143, 0x1, -R8 ;  /* 0x000000018f8b7824 */ /* 0x000fe200078e0a08 */
[----:B------:R-:W-:Y:S01]  /*1980*/  SEL R5, RZ, c[0x0][0x27c], !P1 ;  /* 0x00009f00ff057a07 */ /* 0x000fe20004800000 */
[----:B------:R-:W0:Y:S01]  /*1990*/  LDGDEPBAR ;  /* 0x00000000000079af */ /* 0x000e220000000000 */
[----:B------:R-:W-:Y:S01]  /*19a0*/  LOP3.LUT R3, R3, 0x7ffff000, RZ, 0xc0, !PT ;  /* 0x7ffff00003037812 */ /* 0x000fe200078ec0ff */
[----:B------:R-:W-:-:S02]  /*19b0*/  UIADD3 UR5, UR35, UR5, URZ ;  /* 0x0000000523057290 */ /* 0x000fc4000fffe03f */
[----:B------:R-:W-:Y:S01]  /*19c0*/  BAR.SYNC.DEFER_BLOCKING 0x0 ;  /* 0x0000000000007b1d */ /* 0x000fe20000010000 */
[C---:B------:R-:W-:Y:S01]  /*19d0*/  LOP3.LUT P0, RZ, R139.reuse, 0x4, RZ, 0xc0, !PT ;  /* 0x000000048bff7812 */ /* 0x040fe2000780c0ff */
[----:B------:R-:W-:Y:S01]  /*19e0*/  IMAD.SHL.U32 R139, R139, 0x40, RZ ;  /* 0x000000408b8b7824 */ /* 0x000fe200078e00ff */
[----:B------:R-:W-:Y:S01]  /*19f0*/  P2R R142, PR, RZ, 0x2 ;  /* 0x00000002ff8e7803 */ /* 0x000fe20000000000 */
[----:B------:R-:W-:Y:S01]  /*1a00*/  IMAD.IADD R10, R5, 0x1, R12 ;  /* 0x00000001050a7824 */ /* 0x000fe200078e020c */
[----:B------:R-:W-:Y:S01]  /*1a10*/  SHF.R.S32.HI R108, RZ, 0x1f, R109 ;  /* 0x0000001fff6c7819 */ /* 0x000fe2000001146d */
[----:B------:R-:W-:Y:S01]  /*1a20*/  ULDC.U8 UR4, c[0x0][0x298] ;  /* 0x0000a60000047ab9 */ /* 0x000fe20000000000 */
[----:B------:R-:W-:Y:S02]  /*1a30*/  LOP3.LUT R139, R139, 0x1c0, RZ, 0xc0, !PT ;  /* 0x000001c08b8b7812 */ /* 0x000fe400078ec0ff */
[----:B------:R-:W-:Y:S02]  /*1a40*/  SHF.R.S32.HI R119, RZ, 0x1f, R10 ;  /* 0x0000001fff777819 */ /* 0x000fe4000001140a */
[----:B------:R-:W-:-:S02]  /*1a50*/  SHF.R.U32.HI R124, RZ, 0x3, R139 ;  /* 0x00000003ff7c7819 */ /* 0x000fc4000001168b */
[----:B------:R-:W-:Y:S02]  /*1a60*/  LOP3.LUT R5, R139, 0x38, R4, 0xf8, !PT ;  /* 0x000000388b057812 */ /* 0x000fe400078ef804 */
[----:B------:R-:W-:Y:S02]  /*1a70*/  LEA.HI R0, R119, R10, RZ, 0x3 ;  /* 0x0000000a77007211 */ /* 0x000fe400078f18ff */
[-C--:B------:R-:W-:Y:S02]  /*1a80*/  LOP3.LUT R8, R5, R124.reuse, RZ, 0x3c, !PT ;  /* 0x0000007c05087212 */ /* 0x080fe400078e3cff */
[----:B------:R-:W-:Y:S02]  /*1a90*/  LOP3.LUT R5, R139, 0x38, R0, 0xf8, !PT ;  /* 0x000000388b057812 */ /* 0x000fe400078ef800 */
[----:B------:R-:W-:Y:S02]  /*1aa0*/  IADD3 R121, R8, R121, R123 ;  /* 0x0000007908797210 */ /* 0x000fe40007ffe07b */
[----:B------:R-:W-:-:S02]  /*1ab0*/  LOP3.LUT R8, R5, R124, RZ, 0x3c, !PT ;  /* 0x0000007c05087212 */ /* 0x000fc400078e3cff */
[----:B------:R-:W-:Y:S01]  /*1ac0*/  SHF.R.S32.HI R5, RZ, 0x1f, R12 ;  /* 0x0000001fff057819 */ /* 0x000fe2000001140c */
[----:B------:R-:W-:Y:S01]  /*1ad0*/  IMAD.SHL.U32 R121, R121, 0x2, RZ ;  /* 0x0000000279797824 */ /* 0x000fe200078e00ff */
[----:B------:R-:W-:Y:S02]  /*1ae0*/  LOP3.LUT R7, R139, 0x38, R2, 0xf8, !PT ;  /* 0x000000388b077812 */ /* 0x000fe400078ef802 */
[----:B------:R-:W-:Y:S02]  /*1af0*/  LEA.HI R134, R5, R12, RZ, 0x3 ;  /* 0x0000000c05867211 */ /* 0x000fe400078f18ff */
[----:B------:R-:W-:Y:S02]  /*1b00*/  LOP3.LUT R5, R139, 0x18, R16, 0xf8, !PT ;  /* 0x000000188b057812 */ /* 0x000fe400078ef810 */
[----:B------:R-:W-:Y:S02]  /*1b10*/  LEA.HI R119, R119, R10, RZ, 0x6 ;  /* 0x0000000a77777211 */ /* 0x000fe400078f30ff */
[----:B------:R-:W-:-:S02]  /*1b20*/  LOP3.LUT R130, R5, R124, RZ, 0x3c, !PT ;  /* 0x0000007c05827212 */ /* 0x000fc400078e3cff */
[----:B------:R-:W-:Y:S01]  /*1b30*/  LOP3.LUT R120, R7, R124, RZ, 0x3c, !PT ;  /* 0x0000007c07787212 */ /* 0x000fe200078e3cff */
[----:B------:R-:W-:Y:S01]  /*1b40*/  IMAD.SHL.U32 R119, R119, 0x40, RZ ;  /* 0x0000004077777824 */ /* 0x000fe200078e00ff */
[----:B------:R-:W-:Y:S01]  /*1b50*/  SHF.R.S32.HI R7, RZ, 0x1f, R140 ;  /* 0x0000001fff077819 */ /* 0x000fe2000001148c */
[--C-:B------:R-:W-:Y:S01]  /*1b60*/  IMAD.IADD R130, R130, 0x1, R123.reuse ;  /* 0x0000000182827824 */ /* 0x100fe200078e027b */
[----:B------:R-:W-:Y:S02]  /*1b70*/  IADD3 R120, R120, R3, R123 ;  /* 0x0000000378787210 */ /* 0x000fe40007ffe07b */
[----:B------:R-:W-:Y:S02]  /*1b80*/  SHF.R.S32.HI R3, RZ, 0x1f, R84 ;  /* 0x0000001fff037819 */ /* 0x000fe40000011454 */
[----:B------:R-:W-:Y:S01]  /*1b90*/  LEA R130, R130, 0x100, 0x1 ;  /* 0x0000010082827811 */ /* 0x000fe200078e08ff */
[----:B------:R-:W-:Y:S01]  /*1ba0*/  IMAD.SHL.U32 R120, R120, 0x2, RZ ;  /* 0x0000000278787824 */ /* 0x000fe200078e00ff */
[----:B------:R-:W-:Y:S01]  /*1bb0*/  LOP3.LUT R119, R119, 0x7ffff000, RZ, 0xc0, !PT ;  /* 0x7ffff00077777812 */ /* 0x000fe200078ec0ff */
[C---:B------:R-:W-:Y:S01]  /*1bc0*/  IMAD R93, R3.reuse, c[0x0][0x280], RZ ;  /* 0x0000a000035d7a24 */ /* 0x040fe200078e02ff */
[----:B------:R-:W-:Y:S01]  /*1bd0*/  LOP3.LUT R111, R0, 0xfffffff8, RZ, 0xc0, !PT ;  /* 0xfffffff8006f7812 */ /* 0x000fe200078ec0ff */
[----:B------:R-:W-:Y:S01]  /*1be0*/  IMAD R3, R3, c[0x0][0x290], RZ ;  /* 0x0000a40003037a24 */ /* 0x000fe200078e02ff */
[----:B------:R-:W-:Y:S01]  /*1bf0*/  LEA.HI R128, R7, R140, RZ, 0x3 ;  /* 0x0000008c07807211 */ /* 0x000fe200078f18ff */
[----:B------:R-:W-:Y:S01]  /*1c00*/  IMAD R93, R84, c[0x0][0x284], R93 ;  /* 0x0000a100545d7a24 */ /* 0x000fe200078e025d */
[----:B------:R-:W-:Y:S01]  /*1c10*/  IADD3 R129, R130, 0x40, RZ ;  /* 0x0000004082817810 */ /* 0x000fe20007ffe0ff */
[----:B------:R-:W-:Y:S01]  /*1c20*/  IMAD R3, R84, c[0x0][0x294], R3 ;  /* 0x0000a50054037a24 */ /* 0x000fe200078e0203 */
[----:B------:R-:W-:Y:S01]  /*1c30*/  @P0 IADD3 R129, R130, -0x40, RZ ;  /* 0xffffffc082810810 */ /* 0x000fe20007ffe0ff */
[----:B------:R-:W-:Y:S01]  /*1c40*/  IMAD.IADD R95, R155, 0x1, R93 ;  /* 0x000000019b5f7824 */ /* 0x000fe200078e025d */
[----:B------:R-:W-:Y:S01]  /*1c50*/  IADD3 R119, R8, R119, R123 ;  /* 0x0000007708777210 */ /* 0x000fe20007ffe07b */
[----:B------:R-:W-:Y:S01]  /*1c60*/  IMAD.IADD R93, R93, 0x1, R151 ;  /* 0x000000015d5d7824 */ /* 0x000fe200078e0297 */
[----:B------:R-:W-:Y:S01]  /*1c70*/  SHF.R.S32.HI R110, RZ, 0x1f, R111 ;  /* 0x0000001fff6e7819 */ /* 0x000fe2000001146f */
[----:B------:R-:W-:Y:S01]  /*1c80*/  IMAD.IADD R94, R153, 0x1, R3 ;  /* 0x00000001995e7824 */ /* 0x000fe200078e0203 */
[----:B------:R-:W-:Y:S01]  /*1c90*/  ISETP.GE.AND P0, PT, R85, 0x1, PT ;  /* 0x000000015500780c */ /* 0x000fe20003f06270 */
[----:B------:R-:W-:Y:S01]  /*1ca0*/  IMAD.IADD R92, R3, 0x1, R149 ;  /* 0x00000001035c7824 */ /* 0x000fe200078e0295 */
[----:B------:R-:W-:Y:S01]  /*1cb0*/  LOP3.LUT R128, R128, 0xfffffff8, RZ, 0xc0, !PT ;  /* 0xfffffff880807812 */ /* 0x000fe200078ec0ff */
[----:B------:R-:W-:Y:S01]  /*1cc0*/  IMAD.SHL.U32 R119, R119, 0x2, RZ ;  /* 0x0000000277777824 */ /* 0x000fe200078e00ff */
[----:B------:R-:W-:-:S02]  /*1cd0*/  LOP3.LUT R134, R134, 0xfffffff8, RZ, 0xc0, !PT ;  /* 0xfffffff886867812 */ /* 0x000fc400078ec0ff */
[----:B------:R-:W-:Y:S02]  /*1ce0*/  ISETP.NE.AND P1, PT, R98, 0x1, PT ;  /* 0x000000016200780c */ /* 0x000fe40003f25270 */
[----:B------:R-:W-:Y:S02]  /*1cf0*/  SHF.R.S32.HI R126, RZ, 0x3, R0 ;  /* 0x00000003ff7e7819 */ /* 0x000fe40000011400 */
[C---:B------:R-:W-:Y:S01]  /*1d00*/  SHF.L.U64.HI R108, R109.reuse, 0x1, R108 ;  /* 0x000000016d6c7819 */ /* 0x040fe2000001026c */
[----:B------:R-:W-:Y:S01]  /*1d10*/  IMAD.SHL.U32 R109, R109, 0x2, RZ ;  /* 0x000000026d6d7824 */ /* 0x000fe200078e00ff */
[C---:B------:R-:W-:Y:S01]  /*1d20*/  SHF.L.U64.HI R110, R111.reuse, 0x1, R110 ;  /* 0x000000016f6e7819 */ /* 0x040fe2000001026e */
[----:B------:R-:W-:Y:S01]  /*1d30*/  IMAD.SHL.U32 R111, R111, 0x2, RZ ;  /* 0x000000026f6f7824 */ /* 0x000fe200078e00ff */
[----:B------:R-:W-:Y:S02]  /*1d40*/  P2R R0, PR, RZ, 0x1 ;  /* 0x00000001ff007803 */ /* 0x000fe40000000000 */
[----:B------:R-:W-:-:S02]  /*1d50*/  IADD3 R10, R18, 0x50, RZ ;  /* 0x00000050120a7810 */ /* 0x000fc40007ffe0ff */
[----:B------:R-:W-:Y:S02]  /*1d60*/  SHF.R.S32.HI R115, RZ, 0x1f, R128 ;  /* 0x0000001fff737819 */ /* 0x000fe40000011480 */
[----:B------:R-:W-:Y:S02]  /*1d70*/  SHF.R.S32.HI R117, RZ, 0x1f, R134 ;  /* 0x0000001fff757819 */ /* 0x000fe40000011486 */
[----:B------:R-:W-:Y:S02]  /*1d80*/  SHF.R.S32.HI R127, RZ, 0x3, R2 ;  /* 0x00000003ff7f7819 */ /* 0x000fe40000011402 */
[----:B---3--:R-:W-:Y:S02]  /*1d90*/  P2R R0, PR, RZ, 0x2 ;  /* 0x00000002ff007803 */ /* 0x008fe40000000000 */
.L_x_764:
[----:B------:R-:W-:Y:S01]  /*1da0*/  IMAD.SHL.U32 R90, R137, 0x40, RZ ;  /* 0x00000040895a7824 */ /* 0x000fe200078e00ff */
[----:B------:R-:W-:Y:S04]  /*1db0*/  DEPBAR.LE SB0, 0x0 ;  /* 0x000080000000791a */ /* 0x000fe80000000000 */
[----:B------:R-:W-:Y:S01]  /*1dc0*/  IMAD.IADD R0, R135, 0x1, R90 ;  /* 0x0000000187007824 */ /* 0x000fe200078e025a */
[----:B------:R-:W-:Y:S01]  /*1dd0*/  ISETP.NE.AND P1, PT, R98, 0x1, PT ;  /* 0x000000016200780c */ /* 0x000fe20003f25270 */
[----:B------:R-:W-:Y:S01]  /*1de0*/  IMAD.MOV.U32 R96, RZ, RZ, RZ ;  /* 0x000000ffff607224 */ /* 0x000fe200078e00ff */
[----:B------:R-:W-:Y:S01]  /*1df0*/  ISETP.GE.AND P2, PT, R85, 0x1, PT ;  /* 0x000000015500780c */ /* 0x000fe20003f46270 */
[----:B------:R-:W-:Y:S01]  /*1e00*/  IMAD.IADD R89, R91, 0x1, R0 ;  /* 0x000000015b597824 */ /* 0x000fe200078e0200 */
[----:B------:R-:W-:Y:S01]  /*1e10*/  ISETP.GE.AND P0, PT, R0, UR15, PT ;  /* 0x0000000f00007c0c */ /* 0x000fe2000bf06270 */
[----:B------:R-:W-:Y:S02]  /*1e20*/  BSSY B1, `(.L_x_740) ;  /* 0x00003ea000017945 */ /* 0x000fe40003800000 */
[--C-:B------:R-:W-:Y:S01]  /*1e30*/  IMAD.MOV.U32 R0, RZ, RZ, R89.reuse ;  /* 0x000000ffff007224 */ /* 0x100fe200078e0059 */
[----:B------:R-:W-:Y:S05]  /*1e40*/  ISETP.GT.OR P0, PT, R135, 0x3f, P0 ;  /* 0x0000003f8700780c */ /* 0x000fea0000704670 */
[----:B-1----:R-:W-:Y:S05]  /*1e50*/  @P1 IMAD.HI.U32 R2, R89, c[0x0][0x2bc], RZ ;  /* 0x0000af0059021a27 */ /* 0x002fea00078e00ff */
[----:B------:R-:W-:Y:S04]  /*1e60*/  @P1 SHF.R.U32.HI R0, RZ, c[0x0][0x2c0], R2 ;  /* 0x0000b000ff001a19 */ /* 0x000fe80000011602 */
[C---:B------:R-:W-:Y:S04]  /*1e70*/  @!P0 IADD3 R3, P1, R0.reuse, UR34, RZ ;  /* 0x0000002200038c10 */ /* 0x040fe8000ff3e0ff */
[----:B------:R-:W-:Y:S01]  /*1e80*/  @!P0 LEA.HI.X.SX32 R2, R0, UR5, 0x1, P1 ;  /* 0x0000000500028c11 */ /* 0x000fe200088f0eff */
[----:B------:R-:W-:Y:S01]  /*1e90*/  IMAD.MOV R0, RZ, RZ, -R0 ;  /* 0x000000ffff007224 */ /* 0x000fe200078e0a00 */
[C---:B------:R-:W-:Y:S03]  /*1ea0*/  @!P0 LEA R4, P1, R3.reuse, c[0x0][0x2a0], 0x2 ;  /* 0x0000a80003048a11 */ /* 0x040fe600078210ff */
        /* <DEDUP_REMOVED lines=17> */
[----:B------:R-:W-:-:S05]  /*1fc0*/  @!P2 BRA `(.L_x_741) ;  /* 0x00003a900000a947 */ /* 0x000fca0003800000 */
[-C--:B------:R-:W-:Y:S01]  /*1fd0*/  IMAD R21, R102, R137.reuse, RZ ;  /* 0x0000008966157224 */ /* 0x080fe200078e02ff */
[----:B------:R-:W-:Y:S01]  /*1fe0*/  ISETP.NE.AND P0, PT, RZ, UR4, PT ;  /* 0x00000004ff007c0c */ /* 0x000fe2000bf05270 */
[-C--:B------:R-:W-:Y:S01]  /*1ff0*/  IMAD R3, R104, R137.reuse, RZ ;  /* 0x0000008968037224 */ /* 0x080fe200078e02ff */
[----:B------:R-:W-:Y:S01]  /*2000*/  SHF.R.S32.HI R0, RZ, 0x1f, R137 ;  /* 0x0000001fff007819 */ /* 0x000fe20000011489 */
[----:B------:R-:W-:Y:S01]  /*2010*/  IMAD.WIDE.U32 R6, R103, R137, RZ ;  /* 0x0000008967067225 */ /* 0x000fe200078e00ff */
[----:B------:R-:W-:Y:S03]  /*2020*/  IADD3 R86, -R90, UR15, RZ ;  /* 0x0000000f5a567c10 */ /* 0x000fe6000fffe1ff */
        /* <DEDUP_REMOVED lines=66> */
.L_x_744:
[----:B------:R-:W-:Y:S05]  /*2450*/  BSYNC B0 ;  /* 0x0000000000007941 */ /* 0x000fea0003800000 */
.L_x_743:
[----:B------:R-:W2:Y:S04]  /*2460*/  SHFL.IDX PT, R73, R73, RZ, 0x1c1f ;  /* 0x001c1fff49497589 */ /* 0x000ea800000e0000 */
[----:B------:R-:W3:Y:S01]  /*2470*/  SHFL.IDX PT, R72, R72, RZ, 0x1c1f ;  /* 0x001c1fff48487589 */ /* 0x000ee200000e0000 */
[----:B------:R-:W-:-:S05]  /*2480*/  @P1 BRA `(.L_x_745) ;  /* 0x0000383000001947 */ /* 0x000fca0003800000 */
[----:B------:R-:W-:Y:S01]  /*2490*/  ISETP.GE.AND P0, PT, R16, c[0x0][0x1d4], PT ;  /* 0x0000750010007a0c */ /* 0x000fe20003f06270 */
[----:B-1---5:R-:W-:Y:S01]  /*24a0*/  IMAD.MOV.U32 R2, RZ, RZ, R30 ;  /* 0x000000ffff027224 */ /* 0x022fe200078e001e */
[----:B------:R-:W-:Y:S01]  /*24b0*/  BSSY B0, `(.L_x_746) ;  /* 0x0000063000007945 */ /* 0x000fe20003800000 */
[----:B------:R-:W-:Y:S02]  /*24c0*/  IMAD.MOV.U32 R0, RZ, RZ, R31 ;  /* 0x000000ffff007224 */ /* 0x000fe400078e001f */
        /* <DEDUP_REMOVED lines=97> */
.L_x_747:
[----:B------:R-:W-:Y:S05]  /*2ae0*/  BSYNC B0 ;  /* 0x0000000000007941 */ /* 0x000fea0003800000 */
.L_x_746:
        /* <DEDUP_REMOVED lines=58> */
.L_x_749:
[----:B------:R-:W-:Y:S05]  /*2e90*/  BSYNC B0 ;  /* 0x0000000000007941 */ /* 0x000fea0003800000 */
.L_x_748:
        /* <DEDUP_REMOVED lines=58> */
.L_x_751:
[----:B------:R-:W-:Y:S05]  /*3240*/  BSYNC B0 ;  /* 0x0000000000007941 */ /* 0x000fea0003800000 */
.L_x_750:
        /* <DEDUP_REMOVED lines=58> */
.L_x_753:
[----:B------:R-:W-:Y:S05]  /*35f0*/  BSYNC B0 ;  /* 0x0000000000007941 */ /* 0x000fea0003800000 */
.L_x_752:
        /* <DEDUP_REMOVED lines=58> */
.L_x_755:
[----:B------:R-:W-:Y:S05]  /*39a0*/  BSYNC B0 ;  /* 0x0000000000007941 */ /* 0x000fea0003800000 */
.L_x_754:
        /* <DEDUP_REMOVED lines=58> */
.L_x_742:
        /* <DEDUP_REMOVED lines=47> */
.L_x_757:
[----:B------:R-:W-:Y:S05]  /*4040*/  BSYNC B0 ;  /* 0x0000000000007941 */ /* 0x000fea0003800000 */
.L_x_756:
        /* <DEDUP_REMOVED lines=59> */
[----:B------:R-:W-:Y:S02]  /*4400*/  LOP3.LUT R171, R139, 0x38, R166, 0xf8, !PT ;  /* 0x000000388bab7812 */ /* 0x000fe400078ef8a6 */
[----:B------:R-:W-:Y:S01]  /*4410*/  @!P0 PRMT R50, R50, 0x5410, R51 ;  /* 0x0000541032328816 */ /* 0x000fe20000000033 */
[----:B------:R-:W-:Y:S01]  /*4420*/  IMAD.SHL.U32 R169, R169, 0x200, RZ ;  /* 0x00000200a9a97824 */ /* 0x000fe200078e00ff */
[----:B------:R-:W-:Y:S02]  /*4430*/  LOP3.LUT R168, R171, R124, RZ, 0x3c, !PT ;  /* 0x0000007caba87212 */ /* 0x000fe400078e3cff */
[----:B------:R-:W-:Y:S02]  /*4440*/  @!P0 PRMT R45, R45, 0x5410, R40 ;  /* 0x000054102d2d8816 */ /* 0x000fe40000000028 */
[----:B------:R-:W-:Y:S02]  /*4450*/  LOP3.LUT R169, R169, 0x7ffff000, RZ, 0xc0, !PT ;  /* 0x7ffff000a9a97812 */ /* 0x000fe400078ec0ff */
[----:B------:R-:W-:Y:S01]  /*4460*/  @!P0 SHF.R.U32.HI R47, RZ, 0x10, R41 ;  /* 0x00000010ff2f8819 */ /* 0x000fe20000011629 */
[----:B------:R-:W-:Y:S01]  /*4470*/  IMAD.MOV.U32 R41, RZ, RZ, R43 ;  /* 0x000000ffff297224 */ /* 0x000fe200078e002b */
[----:B------:R-:W-:Y:S01]  /*4480*/  IADD3 R168, R168, R169, R123 ;  /* 0x000000a9a8a87210 */ /* 0x000fe20007ffe07b */
[----:B-1----:R-:W-:Y:S01]  /*4490*/  @!P0 IMAD.U32 R51, R72, 0x10000, RZ ;  /* 0x0001000048338824 */ /* 0x002fe200078e00ff */
[----:B------:R-:W-:Y:S01]  /*44a0*/  @!P0 SHF.R.U64 R49, R42, 0x10, R43 ;  /* 0x000000102a318819 */ /* 0x000fe2000000122b */
[----:B------:R-:W-:Y:S01]  /*44b0*/  @!P0 IMAD.U32 R61, R75, 0x10000, RZ ;  /* 0x000100004b3d8824 */ /* 0x000fe200078e00ff */
[--C-:B------:R-:W-:Y:S01]  /*44c0*/  @!P0 SHF.R.U64 R57, R54, 0x10, R55.reuse ;  /* 0x0000001036398819 */ /* 0x100fe20000001237 */
[----:B------:R-:W-:Y:S01]  /*44d0*/  IMAD.SHL.U32 R167, R168, 0x2, RZ ;  /* 0x00000002a8a77824 */ /* 0x000fe200078e00ff */
[----:B------:R-:W-:Y:S02]  /*44e0*/  @!P0 SHF.R.U32.HI R52, RZ, 0x10, R55 ;  /* 0x00000010ff348819 */ /* 0x000fe40000011637 */
[----:B------:R-:W-:Y:S02]  /*44f0*/  @!P0 PRMT R55, R48, 0x5410, R53 ;  /* 0x0000541030378816 */ /* 0x000fe40000000035 */
[----:B------:R-:W1:Y:S01]  /*4500*/  LDS.128 R24, [R167+0x6100] ;  /* 0x00610000a7187984 */ /* 0x000e620000000c00 */
[----:B------:R-:W-:Y:S02]  /*4510*/  @!P0 SHF.L.U32 R48, R50, 0x10, RZ ;  /* 0x0000001032308819 */ /* 0x000fe400000006ff */
        /* <DEDUP_REMOVED lines=89> */
.L_x_759:
[----:B------:R-:W-:Y:S05]  /*4ab0*/  BSYNC B0 ;  /* 0x0000000000007941 */ /* 0x000fea0003800000 */
.L_x_758:
        /* <DEDUP_REMOVED lines=22> */
[----:B-12---:R-:W-:Y:S02]  /*4c20*/  LOP3.LUT R72, R63, R124, RZ, 0x3c, !PT ;  /* 0x0000007c3f487212 */ /* 0x006fe400078e3cff */
        /* <DEDUP_REMOVED lines=13> */
[----:B------:R-:W1:Y:S01]  /*4d00*/  LDS.128 R24, [R60+0x6100] ;  /* 0x006100003c187984 */ /* 0x000e620000000c00 */
        /* <DEDUP_REMOVED lines=42> */
[----:B------:R-:W-:Y:S01]  /*4fb0*/  @!P0 FMUL.FTZ R73, R30, R50 ;  /* 0x000000321e498220 */ /* 0x000fe20000410000 */
        /* <DEDUP_REMOVED lines=43> */
.L_x_761:
[----:B------:R-:W-:Y:S05]  /*5270*/  BSYNC B0 ;  /* 0x0000000000007941 */ /* 0x000fea0003800000 */
.L_x_760:
        /* <DEDUP_REMOVED lines=10> */
[----:B-1----:R-:W-:Y:S04]  /*5320*/  LEA.HI R57, R46, R147, RZ, 0x4 ;  /* 0x000000932e397211 */ /* 0x002fe800078f20ff */
[----:B------:R-:W-:Y:S04]  /*5330*/  LEA.HI.SX32 R57, R57, R126, 0x1c ;  /* 0x0000007e39397211 */ /* 0x000fe800078fe2ff */
        /* <DEDUP_REMOVED lines=10> */
[----:B------:R-:W-:Y:S02]  /*53e0*/  @!P0 SHF.R.U64 R20, R20, 0x10, R21 ;  /* 0x0000001014148819 */ /* 0x000fe40000001215 */
        /* <DEDUP_REMOVED lines=103> */
.L_x_741:
[----:B------:R-:W1:Y:S01]  /*5a60*/  SHFL.IDX PT, R73, R73, RZ, 0x1c1f ;  /* 0x001c1fff49497589 */ /* 0x000e6200000e0000 */
[----:B------:R-:W-:Y:S03]  /*5a70*/  IADD3 R86, -R90, UR15, RZ ;  /* 0x0000000f5a567c10 */ /* 0x000fe6000fffe1ff */
[----:B------:R-:W2:Y:S01]  /*5a80*/  SHFL.IDX PT, R72, R72, RZ, 0x1c1f ;  /* 0x001c1fff48487589 */ /* 0x000ea200000e0000 */
        /* <DEDUP_REMOVED lines=9> */
[CC--:B--2---:R-:W-:Y:S04]  /*5b20*/  @!P2 LEA R24, P0, R16.reuse, R72.reuse, 0x1 ;  /* 0x000000481018a211 */ /* 0x0c4fe800078008ff */
[-C--:B-1----:R-:W-:Y:S02]  /*5b30*/  @!P2 LEA.HI.X R25, R16, R73.reuse, R17, 0x1, P0 ;  /* 0x000000491019a211 */ /* 0x082fe400000f0c11 */
[CC--:B------:R-:W-:Y:S04]  /*5b40*/  @!P1 LEA R36, P0, R133.reuse, R72.reuse, 0x1 ;  /* 0x0000004885249211 */ /* 0x0c0fe800078008ff */
[-C--:B------:R-:W-:Y:S02]  /*5b50*/  @!P1 LEA.HI.X R37, R133, R73.reuse, R118, 0x1, P0 ;  /* 0x0000004985259211 */ /* 0x080fe400000f0c76 */
[CC--:B------:R-:W-:Y:S04]  /*5b60*/  @!P4 LEA R34, P0, R134.reuse, R72.reuse, 0x1 ;  /* 0x000000488622c211 */ /* 0x0c0fe800078008ff */
[-C--:B------:R-:W-:Y:S02]  /*5b70*/  @!P4 LEA.HI.X R35, R134, R73.reuse, R117, 0x1, P0 ;  /* 0x000000498623c211 */ /* 0x080fe400000f0c75 */
[CC--:B------:R-:W-:Y:S04]  /*5b80*/  @!P3 LEA R32, P0, R131.reuse, R72.reuse, 0x1 ;  /* 0x000000488320b211 */ /* 0x0c0fe800078008ff */
[-C--:B------:R-:W-:Y:S01]  /*5b90*/  @!P3 LEA.HI.X R33, R131, R73.reuse, R116, 0x1, P0 ;  /* 0x000000498321b211 */ /* 0x080fe200000f0c74 */
[----:B---3--:R-:W-:Y:S04]  /*5ba0*/  @!P2 ST.E.128 [R24.64], R20 ;  /* 0x000000141800a985 */ /* 0x008fe8000c101d14 */
[----:B------:R-:W1:Y:S04]  /*5bb0*/  @!P1 LDS.128 R4, [R129+0x6000] ;  /* 0x0060000081049984 */ /* 0x000e680000000c00 */
[----:B-1----:R-:W-:Y:S01]  /*5bc0*/  @!P1 ST.E.128 [R36.64], R4 ;  /* 0x0000000424009985 */ /* 0x002fe2000c101d14 */
[----:B------:R-:W-:Y:S03]  /*5bd0*/  ISETP.GE.AND P1, PT, R140, c[0x0][0x1d4], PT ;  /* 0x000075008c007a0c */ /* 0x000fe60003f26270 */
[----:B------:R-:W1:Y:S10]  /*5be0*/  @!P4 LDS.128 R28, [R130+0x8000] ;  /* 0x00800000821cc984 */ /* 0x000e740000000c00 */
[CC--:B------:R-:W-:Y:S04]  /*5bf0*/  @!P1 LEA R2, P0, R128.reuse, R72.reuse, 0x1 ;  /* 0x0000004880029211 */ /* 0x0c0fe800078008ff */
[-C--:B------:R-:W-:Y:S02]  /*5c00*/  @!P1 LEA.HI.X R3, R128, R73.reuse, R115, 0x1, P0 ;  /* 0x0000004980039211 */ /* 0x080fe400000f0c73 */
        /* <DEDUP_REMOVED lines=11> */
.L_x_745:
[----:B------:R-:W-:Y:S05]  /*5cc0*/  BSYNC B1 ;  /* 0x0000000000017941 */ /* 0x000fea0003800000 */
.L_x_740:
[----:B------:R-:W-:Y:S01]  /*5cd0*/  IMAD.IADD R90, R99, 0x1, -R90 ;  /* 0x00000001635a7824 */ /* 0x000fe200078e0a5a */
[----:B-1----:R-:W-:Y:S01]  /*5ce0*/  LEA R6, P0, R137, R160, 0x6 ;  /* 0x000000a089067211 */ /* 0x002fe200078030ff */
[----:B------:R-:W-:Y:S01]  /*5cf0*/  IMAD R88, R88, c[0x0][0x208], RZ ;  /* 0x0000820058587a24 */ /* 0x000fe200078e02ff */
[----:B------:R-:W-:Y:S01]  /*5d00*/  ISETP.NE.AND P3, PT, R146, RZ, PT ;  /* 0x000000ff9200720c */ /* 0x000fe20003f65270 */
[----:B------:R-:W-:Y:S01]  /*5d10*/  IMAD.WIDE.U32 R4, R89, c[0x0][0x208], RZ ;  /* 0x0000820059047a25 */ /* 0x000fe200078e00ff */
[----:B------:R-:W-:Y:S01]  /*5d20*/  LEA.HI.X.SX32 R7, R137, R161, 0x6, P0 ;  /* 0x000000a189077211 */ /* 0x000fe200000f36ff */
[----:B------:R-:W-:Y:S01]  /*5d30*/  BSSY B0, `(.L_x_762) ;  /* 0x000004c000007945 */ /* 0x000fe20003800000 */
[----:B------:R-:W-:Y:S01]  /*5d40*/  ISETP.GE.AND P0, PT, R90, 0x21, PT ;  /* 0x000000215a00780c */ /* 0x000fe20003f06270 */
[----:B------:R-:W-:Y:S02]  /*5d50*/  IMAD R88, R89, c[0x0][0x20c], R88 ;  /* 0x0000830059587a24 */ /* 0x000fe400078e0258 */
[----:B------:R-:W-:Y:S03]  /*5d60*/  IMAD R87, R87, c[0x0][0x218], RZ ;  /* 0x0000860057577a24 */ /* 0x000fe600078e02ff */
[----:B------:R-:W-:Y:S01]  /*5d70*/  IADD3 R5, R5, R88, RZ ;  /* 0x0000005805057210 */ /* 0x000fe20007ffe0ff */
[C---:B------:R-:W-:Y:S04]  /*5d80*/  IMAD R87, R96.reuse, c[0x0][0x21c], R87 ;  /* 0x0000870060577a24 */ /* 0x040fe800078e0257 */
[----:B------:R-:W-:Y:S02]  /*5d90*/  IMAD.WIDE.U32 R4, R96, c[0x0][0x218], R4 ;  /* 0x0000860060047a25 */ /* 0x000fe400078e0004 */
[----:B---3--:R-:W-:Y:S05]  /*5da0*/  @P0 IADD3 R3, P1, R6, 0x20, RZ ;  /* 0x0000002006030810 */ /* 0x008fea0007f3e0ff */
[----:B------:R-:W-:Y:S01]  /*5db0*/  @P0 IMAD.X R0, RZ, RZ, R7, P1 ;  /* 0x000000ffff000224 */ /* 0x000fe200008e0607 */
[----:B------:R-:W-:Y:S03]  /*5dc0*/  IADD3 R2, P1, R4, UR30, RZ ;  /* 0x0000001e04027c10 */ /* 0x000fe6000ff3e0ff */
[----:B------:R-:W-:Y:S01]  /*5dd0*/  @P0 IMAD R0, R0, c[0x0][0x258], RZ ;  /* 0x0000960000000a24 */ /* 0x000fe200078e02ff */
[----:B------:R-:W-:Y:S02]  /*5de0*/  IADD3.X R87, R5, UR27, R87, P1, !PT ;  /* 0x0000001b05577c10 */ /* 0x000fe40008ffe457 */
[----:B------:R-:W-:Y:S01]  /*5df0*/  ISETP.GE.AND P1, PT, R90, 0x1, PT ;  /* 0x000000015a00780c */ /* 0x000fe20003f26270 */
[----:B------:R-:W-:Y:S11]  /*5e00*/  @P0 IMAD R0, R3, c[0x0][0x25c], R0 ;  /* 0x0000970003000a24 */ /* 0x000ff600078e0200 */
[----:B------:R-:W-:Y:S01]  /*5e10*/  @!UPT UIADD3 URZ, URZ, URZ, URZ ;  /* 0x0000003f3f3ff290 */ /* 0x000fe2000fffe03f */
[----:B------:R-:W-:Y:S02]  /*5e20*/  @P1 IMAD R4, R7, c[0x0][0x258], RZ ;  /* 0x0000960007041a24 */ /* 0x000fe400078e02ff */
[----:B------:R-:W-:Y:S02]  /*5e30*/  @P1 IMAD.MOV.U32 R96, RZ, RZ, R156 ;  /* 0x000000ffff601224 */ /* 0x000fe400078e009c */
[C---:B------:R-:W-:Y:S02]  /*5e40*/  @P1 IMAD R4, R6.reuse, c[0x0][0x25c], R4 ;  /* 0x0000970006041a24 */ /* 0x040fe400078e0204 */
[----:B-----5:R-:W-:Y:S04]  /*5e50*/  @P1 IMAD.WIDE.U32 R20, R6, c[0x0][0x258], R96 ;  /* 0x0000960006141a25 */ /* 0x020fe800078e0060 */
[----:B------:R-:W-:Y:S01]  /*5e60*/  @P0 IMAD.MOV.U32 R96, RZ, RZ, R156 ;  /* 0x000000ffff600224 */ /* 0x000fe200078e009c */
[C---:B------:R-:W-:Y:S02]  /*5e70*/  @P1 LEA R6, P2, R20.reuse, c[0x0][0x250], 0x1 ;  /* 0x0000940014061a11 */ /* 0x040fe400078408ff */
[----:B------:R-:W-:Y:S04]  /*5e80*/  @P1 IADD3 R4, R21, R4, RZ ;  /* 0x0000000415041210 */ /* 0x000fe80007ffe0ff */
[----:B------:R-:W-:Y:S01]  /*5e90*/  @P1 LEA.HI.X R7, R20, c[0x0][0x254], R4, 0x1, P2 ;  /* 0x0000950014071a11 */ /* 0x000fe200010f0c04 */
[----:B------:R-:W-:Y:S01]  /*5ea0*/  @P0 IMAD.WIDE.U32 R20, R3, c[0x0][0x258], R96 ;  /* 0x0000960003140a25 */ /* 0x000fe200078e0060 */
[C---:B------:R-:W-:Y:S03]  /*5eb0*/  LEA R4, P2, R2.reuse, c[0x0][0x1f8], 0x1 ;  /* 0x00007e0002047a11 */ /* 0x040fe600078408ff */
[----:B------:R-:W-:Y:S01]  /*5ec0*/  @!PT LDS RZ, [RZ] ;  /* 0x00000000fffff984 */ /* 0x000fe20000000800 */
[----:B------:R-:W-:Y:S01]  /*5ed0*/  @!PT LDS RZ, [RZ] ;  /* 0x00000000fffff984 */ /* 0x000fe20000000800 */
[----:B------:R-:W-:Y:S01]  /*5ee0*/  @!PT LDS RZ, [RZ] ;  /* 0x00000000fffff984 */ /* 0x000fe20000000800 */
[----:B------:R1:W-:Y:S01]  /*5ef0*/  @P1 LDGSTS.E.BYPASS.LTC128B.128 [R136+0x100], [R6.64], !P3 ;  /* 0x0010000006881fae */ /* 0x0003e2000d901d54 */
[----:B------:R-:W-:Y:S02]  /*5f00*/  LEA.HI.X R87, R2, c[0x0][0x1fc], R87, 0x1, P2 ;  /* 0x00007f0002577a11 */ /* 0x000fe400010f0c57 */
[C---:B------:R-:W-:Y:S01]  /*5f10*/  @P0 LEA R22, P2, R20.reuse, c[0x0][0x250], 0x1 ;  /* 0x0000940014160a11 */ /* 0x040fe200078408ff */
[----:B------:R1:W-:Y:S01]  /*5f20*/  @P1 LDGSTS.E.BYPASS.LTC128B.128 [R136+0x2100], [R6.64+0x80], !P6 ;  /* 0x0210008006881fae */ /* 0x0003e2000f101d54 */
[----:B------:R-:W-:Y:S03]  /*5f30*/  @P0 IADD3 R0, R21, R0, RZ ;  /* 0x0000000015000210 */ /* 0x000fe60007ffe0ff */
        /* <DEDUP_REMOVED lines=17> */
[CC--:B------:R-:W-:Y:S04]  /*6050*/  @!P2 LEA R24, P0, R16.reuse, R0.reuse, 0x1 ;  /* 0x000000001018a211 */ /* 0x0c0fe800078008ff */
[-C--:B------:R-:W-:Y:S02]  /*6060*/  @!P2 LEA.HI.X R25, R16, R3.reuse, R17, 0x1, P0 ;  /* 0x000000031019a211 */ /* 0x080fe400000f0c11 */
[CC--:B------:R-:W-:Y:S04]  /*6070*/  @!P1 LEA R38, P0, R133.reuse, R0.reuse, 0x1 ;  /* 0x0000000085269211 */ /* 0x0c0fe800078008ff */
[-C--:B------:R-:W-:Y:S02]  /*6080*/  @!P1 LEA.HI.X R39, R133, R3.reuse, R118, 0x1, P0 ;  /* 0x0000000385279211 */ /* 0x080fe400000f0c76 */
[CC--:B------:R-:W-:Y:S04]  /*6090*/  @!P4 LEA R36, P0, R134.reuse, R0.reuse, 0x1 ;  /* 0x000000008624c211 */ /* 0x0c0fe800078008ff */
[-C--:B------:R-:W-:Y:S02]  /*60a0*/  @!P4 LEA.HI.X R37, R134, R3.reuse, R117, 0x1, P0 ;  /* 0x000000038625c211 */ /* 0x080fe400000f0c75 */
[CC--:B------:R-:W-:Y:S04]  /*60b0*/  @!P3 LEA R34, P0, R131.reuse, R0.reuse, 0x1 ;  /* 0x000000008322b211 */ /* 0x0c0fe800078008ff */
[-C--:B------:R-:W-:Y:S01]  /*60c0*/  @!P3 LEA.HI.X R35, R131, R3.reuse, R116, 0x1, P0 ;  /* 0x000000038323b211 */ /* 0x080fe200000f0c74 */
[----:B-1----:R-:W-:Y:S04]  /*60d0*/  @!P2 ST.E.128 [R24.64], R20 ;  /* 0x000000141800a985 */ /* 0x002fe8000c101d14 */
[----:B------:R-:W1:Y:S04]  /*60e0*/  @!P1 LDS.128 R4, [R129] ;  /* 0x0000000081049984 */ /* 0x000e680000000c00 */
        /* <DEDUP_REMOVED lines=16> */
.L_x_763:
[----:B-1-34-:R-:W-:Y:S05]  /*61f0*/  BSYNC B0 ;  /* 0x0000000000007941 */ /* 0x01afea0003800000 */
.L_x_762:
[C---:B------:R-:W-:Y:S02]  /*6200*/  ISETP.GT.AND P0, PT, R137.reuse, UR6, PT ;  /* 0x0000000689007c0c */ /* 0x040fe4000bf04270 */
[----:B------:R-:W-:Y:S02]  /*6210*/  IADD3 R137, R137, -0x1, RZ ;  /* 0xffffffff89897810 */ /* 0x000fe40007ffe0ff */
[----:B------:R-:W-:Y:S09]  /*6220*/  ISETP.NE.AND P2, PT, R146, RZ, PT ;  /* 0x000000ff9200720c */ /* 0x000ff20003f45270 */
[----:B------:R-:W-:Y:S01]  /*6230*/  @P0 SHF.R.S32.HI R2, RZ, 0x1f, R137 ;  /* 0x0000001fff020819 */ /* 0x000fe20000011489 */
[----:B------:R-:W-:Y:S02]  /*6240*/  @P0 IMAD R0, R100, R137, RZ ;  /* 0x0000008964000224 */ /* 0x000fe400078e02ff */
[----:B------:R-:W-:Y:S02]  /*6250*/  @P0 IMAD.MOV.U32 R4, RZ, RZ, R158 ;  /* 0x000000ffff040224 */ /* 0x000fe400078e009e */
        /* <DEDUP_REMOVED lines=20> */
.L_x_739:
[----:B-1----:R-:W-:Y:S01]  /*63a0*/  UIADD3 UR6, UR12, 0x7f, URZ ;  /* 0x0000007f0c067890 */ /* 0x002fe2000fffe03f */
[----:B------:R-:W-:Y:S01]  /*63b0*/  PLOP3.LUT P2, PT, PT, PT, PT, 0x80, 0x0 ;  /* 0x000000000000781c */ /* 0x000fe20003f4f070 */
[----:B------:R-:W-:Y:S01]  /*63c0*/  ULDC.64 UR4, c[0x0][0x2c8] ;  /* 0x0000b20000047ab9 */ /* 0x000fe20000000a00 */
[----:B------:R-:W-:Y:S01]  /*63d0*/  IMAD.MOV.U32 R3, RZ, RZ, RZ ;  /* 0x000000ffff037224 */ /* 0x000fe200078e00ff */
[----:B------:R-:W-:Y:S01]  /*63e0*/  UIMAD.WIDE.U32 UR22, UR6, UR4, URZ ;  /* 0x00000004061672a5 */ /* 0x000fe2000f8e003f */
[----:B------:R-:W-:Y:S01]  /*63f0*/  IMAD.MOV.U32 R98, RZ, RZ, RZ ;  /* 0x000000ffff627224 */ /* 0x000fe200078e00ff */
[----:B------:R-:W-:Y:S01]  /*6400*/  CS2R R96, SRZ ;  /* 0x0000000000607805 */ /* 0x000fe2000001ff00 */
[----:B------:R-:W-:Y:S01]  /*6410*/  CS2R R94, SRZ ;  /* 0x00000000005e7805 */ /* 0x000fe2000001ff00 */
[----:B------:R-:W-:Y:S01]  /*6420*/  @UP2 USHF.R.U32.HI UR6, URZ, UR5, UR23 ;  /* 0x000000053f062299 */ /* 0x000fe20008011617 */
[----:B------:R-:W-:Y:S01]  /*6430*/  CS2R R92, SRZ ;  /* 0x00000000005c7805 */ /* 0x000fe2000001ff00 */
[----:B-----5:R-:W-:Y:S01]  /*6440*/  CS2R R90, SRZ ;  /* 0x00000000005a7805 */ /* 0x020fe2000001ff00 */
[----:B------:R-:W-:Y:S01]  /*6450*/  CS2R R88, SRZ ;  /* 0x0000000000587805 */ /* 0x000fe2000001ff00 */
[----:B------:R-:W-:Y:S01]  /*6460*/  UIADD3 UR6, UR7, UR6, URZ ;  /* 0x0000000607067290 */ /* 0x000fe2000fffe03f */
[----:B------:R-:W-:Y:S01]  /*6470*/  CS2R R86, SRZ ;  /* 0x0000000000567805 */ /* 0x000fe2000001ff00 */
[----:B------:R-:W-:Y:S01]  /*6480*/  MOV R85, RZ ;  /* 0x000000ff00557202 */ /* 0x000fe20000000f00 */
[----:B------:R-:W-:Y:S01]  /*6490*/  CS2R R6, SRZ ;  /* 0x0000000000067805 */ /* 0x000fe2000001ff00 */
[----:B------:R-:W-:Y:S01]  /*64a0*/  USHF.R.S32.HI UR4, URZ, 0x1f, UR6 ;  /* 0x0000001f3f047899 */ /* 0x000fe20008011406 */
[----:B------:R-:W-:Y:S01]  /*64b0*/  IMAD.MOV.U32 R82, RZ, RZ, RZ ;  /* 0x000000ffff527224 */ /* 0x000fe200078e00ff */
[----:B------:R-:W-:Y:S01]  /*64c0*/  CS2R R80, SRZ ;  /* 0x0000000000507805 */ /* 0x000fe2000001ff00 */
[----:B------:R-:W-:Y:S01]  /*64d0*/  CS2R R78, SRZ ;  /* 0x00000000004e7805 */ /* 0x000fe2000001ff00 */
[----:B------:R-:W-:Y:S01]  /*64e0*/  ULEA.HI UR4, UR4, UR6, URZ, 0x6 ;  /* 0x0000000604047291 */ /* 0x000fe2000f8f303f */
[----:B------:R-:W-:Y:S01]  /*64f0*/  CS2R R76, SRZ ;  /* 0x00000000004c7805 */ /* 0x000fe2000001ff00 */
[----:B------:R-:W-:Y:S01]  /*6500*/  CS2R R74, SRZ ;  /* 0x00000000004a7805 */ /* 0x000fe2000001ff00 */
[----:B--2---:R-:W-:Y:S01]  /*6510*/  CS2R R72, SRZ ;  /* 0x0000000000487805 */ /* 0x004fe2000001ff00 */
        /* <DEDUP_REMOVED lines=39> */
[----:B------:R-:W-:Y:S01]  /*6790*/  MOV R8, RZ ;  /* 0x000000ff00087202 */ /* 0x000fe20000000f00 */
        /* <DEDUP_REMOVED lines=23> */
[----:B------:R-:W-:Y:S01]  /*6910*/  ULDC.64 UR6, c[0x0][0x348] ;  /* 0x0000d20000067ab9 */ /* 0x000fe20000000a00 */
[----:B------:R-:W-:Y:S01]  /*6920*/  IMAD.IADD R15, R83, 0x1, -R0 ;  /* 0x00000001530f7824 */ /* 0x000fe200078e0a00 */
[----:B------:R-:W-:Y:S01]  /*6930*/  UISETP.NE.U32.AND UP0, UPT, URZ, UR6, UPT ;  /* 0x000000063f00728c */ /* 0x000fe2000bf05070 */
[----:B------:R-:W-:Y:S01]  /*6940*/  PLOP3.LUT P0, PT, PT, PT, UP2, 0x80, 0x0 ;  /* 0x000000000000781c */ /* 0x000fe20003f0f028 */
[----:B------:R-:W-:Y:S01]  /*6950*/  ULDC.64 UR4, c[0x0][0x1b8] ;  /* 0x00006e0000047ab9 */ /* 0x000fe20000000a00 */
[C---:B------:R-:W-:Y:S01]  /*6960*/  IMAD R210, R15.reuse, 0x20, R50 ;  /* 0x000000200fd27824 */ /* 0x040fe200078e0232 */
[----:B------:R-:W-:Y:S01]  /*6970*/  UISETP.NE.AND.EX UP0, UPT, URZ, UR7, UPT, UP0 ;  /* 0x000000073f00728c */ /* 0x000fe2000bf05300 */
[----:B------:R-:W-:Y:S01]  /*6980*/  LEA.HI R53, R82, R83, RZ, 0x4 ;  /* 0x0000005352357211 */ /* 0x000fe200078f20ff */
[----:B------:R-:W-:Y:S01]  /*6990*/  USHF.R.S32.HI UR7, URZ, 0x1f, UR18 ;  /* 0x0000001f3f077899 */ /* 0x000fe20008011412 */
[----:B------:R-:W-:Y:S01]  /*69a0*/  IMAD.SHL.U32 R89, R15, 0x8, RZ ;  /* 0x000000080f597824 */ /* 0x000fe200078e00ff */
[----:B------:R-:W-:Y:S01]  /*69b0*/  UIADD3 UR23, UR23, UR14, URZ ;  /* 0x0000000e17177290 */ /* 0x000fe2000fffe03f */
[----:B------:R-:W-:Y:S01]  /*69c0*/  IADD3 R0, R210, UR12, RZ ;  /* 0x0000000cd2007c10 */ /* 0x000fe2000fffe0ff */
[----:B------:R-:W-:-:S02]  /*69d0*/  UIMAD UR6, UR10, UR4, URZ ;  /* 0x000000040a0672a4 */ /* 0x000fc4000f8e023f */
[----:B------:R-:W-:Y:S01]  /*69e0*/  USEL UR7, UR7, URZ, !UP0 ;  /* 0x0000003f07077287 */ /* 0x000fe2000c000000 */
[C---:B------:R-:W-:Y:S01]  /*69f0*/  IADD3 R13, R89.reuse, 0x80, RZ ;  /* 0x00000080590d7810 */ /* 0x040fe20007ffe0ff */
[----:B------:R-:W-:Y:S01]  /*6a00*/  UIMAD UR6, UR11, UR5, UR6 ;  /* 0x000000050b0672a4 */ /* 0x000fe2000f8e0206 */
[----:B-1----:R-:W-:Y:S01]  /*6a10*/  @P1 IMAD.HI.U32 R2, R0, c[0x0][0x2c8], RZ ;  /* 0x0000b20000021a27 */ /* 0x002fe200078e00ff */
[----:B------:R-:W-:Y:S01]  /*6a20*/  UIMAD.WIDE.U32 UR22, UR11, UR4, UR22 ;  /* 0x000000040b1672a5 */ /* 0x000fe2000f8e0016 */
[C---:B------:R-:W-:Y:S01]  /*6a30*/  IADD3 R14, R89.reuse, 0x40, RZ ;  /* 0x00000040590e7810 */ /* 0x040fe20007ffe0ff */
[----:B------:R-:W-:Y:S01]  /*6a40*/  USEL UR14, UR18, URZ, !UP0 ;  /* 0x0000003f120e7287 */ /* 0x000fe2000c000000 */
[----:B------:R-:W-:Y:S01]  /*6a50*/  IMAD.MOV.U32 R7, RZ, RZ, R0 ;  /* 0x000000ffff077224 */ /* 0x000fe200078e0000 */
[----:B------:R-:W-:Y:S01]  /*6a60*/  ULDC.64 UR4, c[0x0][0x1c0] ;  /* 0x0000700000047ab9 */ /* 0x000fe20000000a00 */
[----:B------:R-:W-:Y:S01]  /*6a70*/  @P0 SHF.R.U32.HI R7, RZ, c[0x0][0x2cc], R2 ;  /* 0x0000b300ff070a19 */ /* 0x000fe20000011602 */
[----:B------:R-:W-:Y:S01]  /*6a80*/  UIMAD UR7, UR7, UR4, URZ ;  /* 0x00000004070772a4 */ /* 0x000fe2000f8e023f */
[----:B------:R-:W-:Y:S01]  /*6a90*/  ISETP.GE.AND P5, PT, R89, c[0x0][0x198], PT ;  /* 0x0000660059007a0c */ /* 0x000fe20003fa6270 */
[----:B------:R-:W-:Y:S01]  /*6aa0*/  UIADD3 UR23, UR23, UR6, URZ ;  /* 0x0000000617177290 */ /* 0x000fe2000fffe03f */
[--C-:B------:R-:W-:Y:S01]  /*6ab0*/  SHF.R.S32.HI R2, RZ, 0x1f, R7.reuse ;  /* 0x0000001fff027819 */ /* 0x100fe20000011407 */
[----:B------:R-:W-:Y:S01]  /*6ac0*/  UIMAD UR5, UR14, UR5, UR7 ;  /* 0x000000050e0572a4 */ /* 0x000fe2000f8e0207 */
[----:B------:R-:W-:Y:S01]  /*6ad0*/  IMAD.MOV R5, RZ, RZ, -R7 ;  /* 0x000000ffff057224 */ /* 0x000fe200078e0a07 */
[----:B------:R-:W-:Y:S01]  /*6ae0*/  UIMAD.WIDE.U32 UR14, UR14, UR4, UR22 ;  /* 0x000000040e0e72a5 */ /* 0x000fe2000f8e0016 */
[----:B------:R-:W-:Y:S01]  /*6af0*/  ISETP.GE.AND P4, PT, R13, c[0x0][0x198], PT ;  /* 0x000066000d007a0c */ /* 0x000fe20003f86270 */
[----:B------:R-:W-:Y:S01]  /*6b00*/  IMAD R2, R2, c[0x0][0x1b0], RZ ;  /* 0x00006c0002027a24 */ /* 0x000fe200078e02ff */
[----:B------:R-:W-:Y:S01]  /*6b10*/  ULDC UR7, c[0x0][0x2c4] ;  /* 0x0000b10000077ab9 */ /* 0x000fe20000000800 */
[----:B------:R-:W-:Y:S01]  /*6b20*/  IMAD R5, R5, c[0x0][0x2c4], R0 ;  /* 0x0000b10005057a24 */ /* 0x000fe200078e0200 */
[----:B------:R-:W-:Y:S01]  /*6b30*/  UIADD3 UR5, UR15, UR5, URZ ;  /* 0x000000050f057290 */ /* 0x000fe2000fffe03f */
[----:B------:R-:W-:Y:S01]  /*6b40*/  IMAD.U32 R9, RZ, RZ, UR15 ;  /* 0x0000000fff097e24 */ /* 0x000fe2000f8e00ff */
[----:B------:R-:W-:Y:S01]  /*6b50*/  UIMAD UR7, UR17, UR7, URZ ;  /* 0x00000007110772a4 */ /* 0x000fe2000f8e023f */
[----:B------:R-:W-:Y:S01]  /*6b60*/  IMAD.U32 R8, RZ, RZ, UR14 ;  /* 0x0000000eff087e24 */ /* 0x000fe2000f8e00ff */
[----:B------:R-:W-:Y:S01]  /*6b70*/  SHF.R.S32.HI R0, RZ, 0x1f, R5 ;  /* 0x0000001fff007819 */ /* 0x000fe20000011405 */
[----:B------:R-:W-:Y:S01]  /*6b80*/  IMAD R2, R7, c[0x0][0x1b4], R2 ;  /* 0x00006d0007027a24 */ /* 0x000fe200078e0202 */
[----:B------:R-:W-:Y:S01]  /*6b90*/  ISETP.GE.AND P3, PT, R14, c[0x0][0x198], PT ;  /* 0x000066000e007a0c */ /* 0x000fe20003f66270 */
[----:B------:R-:W-:-:S02]  /*6ba0*/  IMAD.U32 R9, RZ, RZ, UR5 ;  /* 0x00000005ff097e24 */ /* 0x000fc4000f8e00ff */
[----:B------:R-:W-:Y:S02]  /*6bb0*/  IMAD R0, R0, c[0x0][0x1a8], RZ ;  /* 0x00006a0000007a24 */ /* 0x000fe400078e02ff */
[----:B------:R-:W-:-:S04]  /*6bc0*/  IMAD.WIDE.U32 R8, R7, c[0x0][0x1b0], R8 ;  /* 0x00006c0007087a25 */ /* 0x000fc800078e0008 */
[----:B------:R-:W-:Y:S01]  /*6bd0*/  IMAD.IADD R9, R9, 0x1, R2 ;  /* 0x0000000109097824 */ /* 0x000fe200078e0202 */
[----:B------:R-:W-:Y:S01]  /*6be0*/  LOP3.LUT R2, R53, 0xfffffff0, RZ, 0xc0, !PT ;  /* 0xfffffff035027812 */ /* 0x000fe200078ec0ff */
[C---:B------:R-:W-:Y:S02]  /*6bf0*/  IMAD R7, R5.reuse, c[0x0][0x1ac], R0 ;  /* 0x00006b0005077a24 */ /* 0x040fe400078e0200 */
[----:B------:R-:W-:-:S04]  /*6c00*/  IMAD.WIDE.U32 R4, R5, c[0x0][0x1a8], R8 ;  /* 0x00006a0005047a25 */ /* 0x000fc800078e0008 */
[----:B------:R-:W-:Y:S01]  /*6c10*/  IMAD.IADD R2, R83, 0x1, -R2 ;  /* 0x0000000153027824 */ /* 0x000fe200078e0a02 */
[----:B------:R-:W-:Y:S01]  /*6c20*/  LEA R9, P0, R4, c[0x0][0x160], 0x1 ;  /* 0x0000580004097a11 */ /* 0x000fe200078008ff */
[----:B------:R-:W-:Y:S02]  /*6c30*/  IMAD.IADD R5, R5, 0x1, R7 ;  /* 0x0000000105057824 */ /* 0x000fe400078e0207 */
[----:B------:R-:W-:Y:S01]  /*6c40*/  IMAD.SHL.U32 R0, R50, 0x40, RZ ;  /* 0x0000004032007824 */ /* 0x000fe200078e00ff */
[----:B------:R-:W-:Y:S01]  /*6c50*/  SHF.R.S32.HI R7, RZ, 0x1f, R2 ;  /* 0x0000001fff077819 */ /* 0x000fe20000011402 */
[----:B------:R1:W3:Y:S01]  /*6c60*/  SHFL.IDX PT, R10, R9, RZ, 0x181f ;  /* 0x00181fff090a7589 */ /* 0x0002e200000e0000 */
[----:B------:R-:W-:Y:S02]  /*6c70*/  LEA.HI.X R5, R4, c[0x0][0x164], R5, 0x1, P0 ;  /* 0x0000590004057a11 */ /* 0x000fe400000f0c05 */
[----:B------:R-:W-:Y:S02]  /*6c80*/  LOP3.LUT R0, R0, 0x1c0, RZ, 0xc0, !PT ;  /* 0x000001c000007812 */ /* 0x000fe400078ec0ff */
[----:B------:R-:W-:Y:S01]  /*6c90*/  LEA.HI R48, R7, R2, RZ, 0x3 ;  /* 0x0000000207307211 */ /* 0x000fe200078f18ff */
[----:B------:R1:W4:Y:S01]  /*6ca0*/  SHFL.IDX PT, R11, R5, RZ, 0x181f ;  /* 0x00181fff050b7589 */ /* 0x00032200000e0000 */
[----:B------:R-:W-:-:S02]  /*6cb0*/  IADD3 R4, R50, UR12, RZ ;  /* 0x0000000c32047c10 */ /* 0x000fc4000fffe0ff */
[----:B------:R-:W-:Y:S02]  /*6cc0*/  SHF.R.U32.HI R7, RZ, 0x3, R0 ;  /* 0x00000003ff077819 */ /* 0x000fe40000011600 */
[----:B------:R-:W-:Y:S02]  /*6cd0*/  LOP3.LUT R0, R0, 0x38, R89, 0xf8, !PT ;  /* 0x0000003800007812 */ /* 0x000fe400078ef859 */
[----:B------:R-:W-:Y:S02]  /*6ce0*/  LOP3.LUT R49, R48, 0xfffffff8, RZ, 0xc0, !PT ;  /* 0xfffffff830317812 */ /* 0x000fe400078ec0ff */
[----:B------:R-:W-:Y:S02]  /*6cf0*/  ISETP.GE.AND P0, PT, R4, UR7, PT ;  /* 0x0000000704007c0c */ /* 0x000fe4000bf06270 */
[----:B------:R-:W-:Y:S01]  /*6d00*/  LOP3.LUT R7, R0, R7, RZ, 0x3c, !PT ;  /* 0x0000000700077212 */ /* 0x000fe200078e3cff */
[----:B------:R-:W-:Y:S01]  /*6d10*/  IMAD.IADD R49, R2, 0x1, -R49 ;  /* 0x0000000102317824 */ /* 0x000fe200078e0a31 */
[----:B------:R-:W-:Y:S01]  /*6d20*/  LEA.HI R0, R82, R83, RZ, 0x6 ;  /* 0x0000005352007211 */ /* 0x000fe200078f30ff */
[----:B------:R-:W-:-:S04]  /*6d30*/  IMAD.MOV.U32 R2, RZ, RZ, 0x10 ;  /* 0x00000010ff027424 */ /* 0x000fc800078e00ff */
[----:B------:R-:W-:-:S05]  /*6d40*/  IMAD.SHL.U32 R0, R0, 0x8, RZ ;  /* 0x0000000800007824 */ /* 0x000fca00078e00ff */
[----:B------:R-:W-:Y:S01]  /*6d50*/  LOP3.LUT R0, R7, 0xfffffe00, R0, 0xf8, !PT ;  /* 0xfffffe0007007812 */ /* 0x000fe200078ef800 */
[----:B--2---:R2:W5:Y:S01]  /*6d60*/  @P2 R2UR UR16, R3 ;  /* 0x00000000031023c2 */ /* 0x00456200000e0000 */
        /* <DEDUP_REMOVED lines=20> */
.L_x_767:
[----:B-1-34-:R-:W-:Y:S05]  /*6eb0*/  BSYNC B0 ;  /* 0x0000000000007941 */ /* 0x01afea0003800000 */
.L_x_766:
        /* <DEDUP_REMOVED lines=8> */
[----:B------:R-:W-:Y:S01]  /*6f40*/  SHF.R.S32.HI R6, RZ, 0x1f, R13 ;  /* 0x0000001fff067819 */ /* 0x000fe2000001140d */
[----:B--23--:R-:W-:Y:S01]  /*6f50*/  IMAD.WIDE R16, R89, 0x2, R10 ;  /* 0x0000000259107825 */ /* 0x00cfe200078e020a */
        /* <DEDUP_REMOVED lines=10> */
.L_x_769:
[----:B------:R-:W-:Y:S05]  /*7000*/  BSYNC B0 ;  /* 0x0000000000007941 */ /* 0x000fea0003800000 */
.L_x_768:
        /* <DEDUP_REMOVED lines=8> */
[----:B------:R-:W-:Y:S01]  /*7090*/  SHF.R.S32.HI R6, RZ, 0x1f, R13 ;  /* 0x0000001fff067819 */ /* 0x000fe2000001140d */
[----:B---34-:R-:W-:Y:S01]  /*70a0*/  IMAD.WIDE R16, R89, 0x2, R10 ;  /* 0x0000000259107825 */ /* 0x018fe200078e020a */
        /* <DEDUP_REMOVED lines=10> */
.L_x_771:
[----:B------:R-:W-:Y:S05]  /*7150*/  BSYNC B0 ;  /* 0x0000000000007941 */ /* 0x000fea0003800000 */
.L_x_770:
[----:B---3--:R-:W-:Y:S01]  /*7160*/  IADD3 R6, R4, 0x60, RZ ;  /* 0x0000006004067810 */ /* 0x008fe20007ffe0ff */
[----:B------:R-:W-:Y:S01]  /*7170*/  SHFL.IDX PT, R10, R9, 0x3, 0x181f ;  /* 0x00781f00090a7f89 */ /* 0x000fe200000e0000 */
[----:B------:R-:W-:Y:S01]  /*7180*/  IMAD.MOV.U32 R207, RZ, RZ, c[0x0][0x2b8] ;  /* 0x0000ae00ffcf7624 */ /* 0x000fe200078e00ff */
[----:B------:R-:W-:Y:S01]  /*7190*/  USHF.R.S32.HI UR6, URZ, 0x1f, UR16 ;  /* 0x0000001f3f067899 */ /* 0x000fe20008011410 */
[----:B------:R-:W-:Y:S01]  /*71a0*/  ISETP.GE.AND P0, PT, R6, UR7, PT ;  /* 0x0000000706007c0c */ /* 0x000fe2000bf06270 */
[----:B------:R-:W-:Y:S01]  /*71b0*/  IMAD.U32 R7, RZ, RZ, UR8 ;  /* 0x00000008ff077e24 */ /* 0x000fe2000f8e00ff */
[----:B----4-:R3:W4:Y:S01]  /*71c0*/  SHFL.IDX PT, R11, R5, 0x3, 0x181f ;  /* 0x00781f00050b7f89 */ /* 0x01072200000e0000 */
[----:B------:R-:W-:Y:S01]  /*71d0*/  ISETP.NE.AND P2, PT, R207, 0x1, PT ;  /* 0x00000001cf00780c */ /* 0x000fe20003f45270 */
[----:B------:R-:W-:Y:S01]  /*71e0*/  ULDC.64 UR4, c[0x0][0x2b0] ;  /* 0x0000ac0000047ab9 */ /* 0x000fe20000000a00 */
[----:B------:R-:W-:Y:S01]  /*71f0*/  IMAD R7, R7, 0x40, R210 ;  /* 0x0000004007077824 */ /* 0x000fe200078e02d2 */
[----:B------:R-:W-:Y:S01]  /*7200*/  UIMAD UR6, UR6, UR4, URZ ;  /* 0x00000004060672a4 */ /* 0x000fe2000f8e023f */
[----:B------:R-:W-:Y:S01]  /*7210*/  IMAD.MOV.U32 R208, RZ, RZ, RZ ;  /* 0x000000ffffd07224 */ /* 0x000fe200078e00ff */
[----:B------:R-:W-:-:S02]  /*7220*/  UIMAD.WIDE.U32 UR14, UR16, UR4, URZ ;  /* 0x00000004100e72a5 */ /* 0x000fc4000f8e003f */
[----:B------:R-:W-:Y:S01]  /*7230*/  IADD3 R4, R7, -0x40, RZ ;  /* 0xffffffc007047810 */ /* 0x000fe20007ffe0ff */
[----:B------:R-:W-:Y:S02]  /*7240*/  UIMAD UR6, UR16, UR5, UR6 ;  /* 0x00000005100672a4 */ /* 0x000fe4000f8e0206 */
[----:B------:R-:W-:Y:S01]  /*7250*/  @!P0 SHF.R.S32.HI R7, RZ, 0x1f, R14 ;  /* 0x0000001fff078819 */ /* 0x000fe2000001140e */
[----:B------:R-:W-:Y:S01]  /*7260*/  ULDC.64 UR4, c[0x0][0x1e8] ;  /* 0x00007a0000047ab9 */ /* 0x000fe20000000a00 */
[C---:B------:R-:W-:Y:S01]  /*7270*/  IADD3 R209, R4.reuse, UR13, RZ ;  /* 0x0000000d04d17c10 */ /* 0x040fe2000fffe0ff */
[----:B------:R-:W-:Y:S01]  /*7280*/  UIADD3 UR6, UR15, UR6, URZ ;  /* 0x000000060f067290 */ /* 0x000fe2000fffe03f */
[----:B------:R-:W-:Y:S02]  /*7290*/  @!P0 SHF.R.S32.HI R6, RZ, 0x1f, R13 ;  /* 0x0000001fff068819 */ /* 0x000fe4000001140d */
[----:B------:R-:W-:Y:S02]  /*72a0*/  @!P0 LEA.HI R7, R7, R14, RZ, 0x3 ;  /* 0x0000000e07078211 */ /* 0x000fe400078f18ff */
[----:B------:R-:W-:Y:S01]  /*72b0*/  ISETP.GE.AND P1, PT, R4, UR9, PT ;  /* 0x0000000904007c0c */ /* 0x000fe2000bf26270 */
[----:B------:R-:W-:Y:S01]  /*72c0*/  @P2 IMAD.HI.U32 R4, R209, c[0x0][0x2bc], RZ ;  /* 0x0000af00d1042a27 */ /* 0x000fe200078e00ff */
[----:B------:R-:W-:-:S02]  /*72d0*/  @!P0 LEA.HI R6, R6, R13, RZ, 0x3 ;  /* 0x0000000d06068211 */ /* 0x000fc400078f18ff */
[----:B-123--:R-:W-:Y:S01]  /*72e0*/  LOP3.LUT R5, R5, 0xfffffffd, RZ, 0xc0, !PT ;  /* 0xfffffffd05057812 */ /* 0x00efe200078ec0ff */
[----:B----4-:R-:W-:Y:S01]  /*72f0*/  @!P0 IMAD.WIDE R16, R89, 0x2, R10 ;  /* 0x0000000259108825 */ /* 0x010fe200078e020a */
[----:B------:R-:W-:Y:S02]  /*7300*/  @!P0 LOP3.LUT R7, R7, 0xfffffff8, RZ, 0xc0, !PT ;  /* 0xfffffff807078812 */ /* 0x000fe400078ec0ff */
[----:B------:R-:W-:Y:S01]  /*7310*/  @P2 LOP3.LUT R5, R5, 0x2, RZ, 0xfc, !PT ;  /* 0x0000000205052812 */ /* 0x000fe200078efcff */
[----:B------:R-:W-:Y:S01]  /*7320*/  IMAD.MOV.U32 R5, RZ, RZ, R209 ;  /* 0x000000ffff057224 */ /* 0x000fe200078e00d1 */
[----:B------:R-:W-:Y:S01]  /*7330*/  @!P0 LOP3.LUT R6, R6, 0xfffffff8, RZ, 0xc0, !PT ;  /* 0xfffffff806068812 */ /* 0x000fe200078ec0ff */
[----:B------:R-:W-:Y:S01]  /*7340*/  @!P0 IMAD.WIDE R20, R7, 0x2, R10 ;  /* 0x0000000207148825 */ /* 0x000fe200078e020a */
[----:B------:R-:W-:Y:S02]  /*7350*/  @P2 SHF.R.U32.HI R5, RZ, c[0x0][0x2c0], R4 ;  /* 0x0000b000ff052a19 */ /* 0x000fe40000011604 */
[----:B------:R-:W-:Y:S01]  /*7360*/  ISETP.GT.OR P1, PT, R210, 0x3f, P1 ;  /* 0x0000003fd200780c */ /* 0x000fe20000f24670 */
[----:B------:R-:W-:-:S02]  /*7370*/  @!P0 IMAD.SHL.U32 R4, R0, 0x2, RZ ;  /* 0x0000000200048824 */ /* 0x000fc400078e00ff */
[----:B------:R-:W-:-:S03]  /*7380*/  @!P0 IMAD.WIDE R10, R6, 0x2, R10 ;  /* 0x00000002060a8825 */ /* 0x000fc600078e020a */
[----:B------:R-:W-:Y:S01]  /*7390*/  @!PT LDS RZ, [RZ] ;  /* 0x00000000fffff984 */ /* 0x000fe20000000800 */
[----:B------:R1:W-:Y:S04]  /*73a0*/  @!P0 LDGSTS.E.BYPASS.LTC128B.128 [R4+0xf100], [R16.64], !P5 ;  /* 0x0f10000010048fae */ /* 0x0003e8000e901d54 */
[----:B------:R1:W-:Y:S03]  /*73b0*/  @!P0 LDGSTS.E.BYPASS.LTC128B.128 [R4+0x13100], [R20.64], !P3 ;  /* 0x1310000014048fae */ /* 0x0003e6000d901d54 */
[C---:B------:R-:W-:Y:S01]  /*73c0*/  @!P1 IADD3 R8, P2, R5.reuse, UR14, RZ ;  /* 0x0000000e05089c10 */ /* 0x040fe2000ff5e0ff */
[----:B------:R1:W-:Y:S03]  /*73d0*/  @!P0 LDGSTS.E.BYPASS.LTC128B.128 [R4+0x17100], [R10.64], !P4 ;  /* 0x171000000a048fae */ /* 0x0003e6000e101d54 */
[----:B------:R-:W-:Y:S01]  /*73e0*/  @!P1 LEA.HI.X.SX32 R7, R5, UR6, 0x1, P2 ;  /* 0x0000000605079c11 */ /* 0x000fe200090f0eff */
[----:B------:R-:W0:Y:S01]  /*73f0*/  LDGDEPBAR ;  /* 0x00000000000079af */ /* 0x000e220000000000 */
[----:B------:R-:W-:-:S04]  /*7400*/  @!P1 LEA R18, P2, R8, c[0x0][0x2a0], 0x2 ;  /* 0x0000a80008129a11 */ /* 0x000fc800078410ff */
[----:B------:R-:W-:Y:S01]  /*7410*/  @!P1 LEA.HI.X R19, R8, c[0x0][0x2a4], R7, 0x2, P2 ;  /* 0x0000a90008139a11 */ /* 0x000fe200010f1407 */
[----:B------:R-:W-:Y:S06]  /*7420*/  BAR.SYNC.DEFER_BLOCKING 0x0 ;  /* 0x0000000000007b1d */ /* 0x000fec0000010000 */
[----:B------:R2:W3:Y:S01]  /*7430*/  @!P1 LDG.E R208, [R18.64] ;  /* 0x0000001412d09981 */ /* 0x0004e2000c1e1900 */
[----:B------:R-:W-:Y:S01]  /*7440*/  IMAD.MOV R6, RZ, RZ, -R5 ;  /* 0x000000ffff067224 */ /* 0x000fe200078e0a05 */
[----:B------:R-:W-:Y:S01]  /*7450*/  UIMAD UR16, UR10, UR4, URZ ;  /* 0x000000040a1072a4 */ /* 0x000fe2000f8e023f */
[----:B------:R-:W-:Y:S01]  /*7460*/  ISETP.GE.AND P4, PT, R89, c[0x0][0x1d4], PT ;  /* 0x0000750059007a0c */ /* 0x000fe20003f86270 */
[----:B------:R-:W-:Y:S01]  /*7470*/  UIMAD.WIDE.U32 UR22, UR11, UR4, URZ ;  /* 0x000000040b1672a5 */ /* 0x000fe2000f8e003f */
[----:B------:R-:W-:Y:S01]  /*7480*/  IMAD R209, R6, c[0x0][0x2b8], R209 ;  /* 0x0000ae0006d17a24 */ /* 0x000fe200078e02d1 */
[----:B------:R-:W-:Y:S01]  /*7490*/  UIMAD UR16, UR11, UR5, UR16 ;  /* 0x000000050b1072a4 */ /* 0x000fe2000f8e0210 */
[----:B------:R-:W-:Y:S01]  /*74a0*/  ISETP.GE.AND P6, PT, R14, c[0x0][0x1d4], PT ;  /* 0x000075000e007a0c */ /* 0x000fe20003fc6270 */
[----:B------:R-:W-:Y:S01]  /*74b0*/  ULEA UR19, UR8, 0xffffffc0, 0x6 ;  /* 0xffffffc008137891 */ /* 0x000fe2000f8e303f */
[----:B------:R-:W-:Y:S01]  /*74c0*/  IMAD.WIDE.U32 R6, R209, c[0x0][0x1e0], RZ ;  /* 0x00007800d1067a25 */ /* 0x000fe200078e00ff */
[----:B------:R-:W-:Y:S01]  /*74d0*/  SHF.R.S32.HI R52, RZ, 0x1f, R209 ;  /* 0x0000001fff347819 */ /* 0x000fe200000114d1 */
[----:B------:R-:W-:Y:S01]  /*74e0*/  UIADD3 UR16, UR23, UR16, URZ ;  /* 0x0000001017107290 */ /* 0x000fe2000fffe03f */
[----:B------:R-:W-:Y:S01]  /*74f0*/  ISETP.GE.AND P5, PT, R13, c[0x0][0x1d4], PT ;  /* 0x000075000d007a0c */ /* 0x000fe20003fa6270 */
[----:B-1----:R-:W-:Y:S01]  /*7500*/  IMAD.MOV.U32 R4, RZ, RZ, R6 ;  /* 0x000000ffff047224 */ /* 0x002fe200078e0006 */
[----:B------:R-:W-:Y:S01]  /*7510*/  UIADD3 UR19, UR9, -UR19, URZ ;  /* 0x8000001309137290 */ /* 0x000fe2000fffe03f */
[----:B------:R-:W-:Y:S01]  /*7520*/  IMAD R8, R52, c[0x0][0x1e0], RZ ;  /* 0x0000780034087a24 */ /* 0x000fe200078e02ff */
[----:B------:R-:W-:Y:S01]  /*7530*/  ULDC.64 UR4, c[0x0][0x210] ;  /* 0x0000840000047ab9 */ /* 0x000fe20000000a00 */
[----:B------:R-:W-:Y:S01]  /*7540*/  LEA.HI R80, R82, R83, RZ, 0x5 ;  /* 0x0000005352507211 */ /* 0x000fe200078f28ff */
[----:B------:R-:W-:Y:S01]  /*7550*/  UIMAD UR10, UR10, UR4, URZ ;  /* 0x000000040a0a72a4 */ /* 0x000fe2000f8e023f */
[----:B------:R-:W-:Y:S01]  /*7560*/  IMAD R5, R209, c[0x0][0x1e4], R8 ;  /* 0x00007900d1057a24 */ /* 0x000fe200078e0208 */
[----:B------:R-:W-:Y:S01]  /*7570*/  IADD3 R12, -R50, UR19, RZ ;  /* 0x00000013320c7c10 */ /* 0x000fe2000fffe1ff */
[----:B------:R-:W-:Y:S01]  /*7580*/  UIMAD.WIDE.U32 UR24, UR11, UR4, URZ ;  /* 0x000000040b1872a5 */ /* 0x000fe2000f8e003f */
[----:B------:R-:W-:Y:S01]  /*7590*/  ISETP.GT.AND P3, PT, R210, 0x3f, PT ;  /* 0x0000003fd200780c */ /* 0x000fe20003f64270 */
[----:B------:R-:W-:Y:S01]  /*75a0*/  IMAD.IADD R5, R7, 0x1, R5 ;  /* 0x0000000107057824 */ /* 0x000fe200078e0205 */
[----:B------:R-:W-:Y:S01]  /*75b0*/  ISETP.GE.AND P1, PT, R12, 0x1, PT ;  /* 0x000000010c00780c */ /* 0x000fe20003f26270 */
[----:B------:R-:W-:Y:S01]  /*75c0*/  UIMAD UR10, UR11, UR5, UR10 ;  /* 0x000000050b0a72a4 */ /* 0x000fe2000f8e020a */
[----:B------:R-:W-:-:S02]  /*75d0*/  SEL R88, RZ, 0x10, P5 ;  /* 0x00000010ff587807 */ /* 0x000fc40002800000 */
[----:B------:R-:W-:Y:S01]  /*75e0*/  SHF.R.S32.HI R81, RZ, 0x5, R80 ;  /* 0x00000005ff517819 */ /* 0x000fe20000011450 */
[----:B------:R-:W-:-:S08]  /*75f0*/  UIADD3 UR10, UR25, UR10, URZ ;  /* 0x0000000a190a7290 */ /* 0x000fd0000fffe03f */
[----:B------:R-:W-:Y:S01]  /*7600*/  @P1 SHF.R.S32.HI R7, RZ, 0x1f, R14 ;  /* 0x0000001fff071819 */ /* 0x000fe2000001140e */
[----:B------:R-:W-:Y:S01]  /*7610*/  @P1 IMAD.SHL.U32 R9, R0, 0x2, RZ ;  /* 0x0000000200091824 */ /* 0x000fe200078e00ff */
[----:B--2---:R-:W-:Y:S02]  /*7620*/  @P1 SHF.R.S32.HI R18, RZ, 0x1f, R13 ;  /* 0x0000001fff121819 */ /* 0x004fe4000001140d */
[----:B---3--:R-:W-:Y:S01]  /*7630*/  SHF.R.S32.HI R51, RZ, 0x1f, R208 ;  /* 0x0000001fff337819 */ /* 0x008fe200000114d0 */
[----:B------:R-:W-:-:S04]  /*7640*/  IMAD.WIDE.U32 R4, R208, c[0x0][0x1f0], R4 ;  /* 0x00007c00d0047a25 */ /* 0x000fc800078e0004 */
[----:B------:R-:W-:Y:S01]  /*7650*/  IMAD R19, R51, c[0x0][0x1f0], RZ ;  /* 0x00007c0033137a24 */ /* 0x000fe200078e02ff */
[----:B------:R-:W-:-:S03]  /*7660*/  IADD3 R4, P0, R4, UR22, RZ ;  /* 0x0000001604047c10 */ /* 0x000fc6000ff1e0ff */
[----:B------:R-:W-:-:S05]  /*7670*/  IMAD R19, R208, c[0x0][0x1f4], R19 ;  /* 0x00007d00d0137a24 */ /* 0x000fca00078e0213 */
[----:B------:R-:W-:Y:S02]  /*7680*/  IADD3.X R19, R5, UR16, R19, P0, !PT ;  /* 0x0000001005137c10 */ /* 0x000fe400087fe413 */
[----:B------:R-:W-:-:S04]  /*7690*/  LEA R8, P0, R4, c[0x0][0x1c8], 0x1 ;  /* 0x0000720004087a11 */ /* 0x000fc800078008ff */
[----:B------:R-:W-:Y:S01]  /*76a0*/  LEA.HI.X R19, R4, c[0x0][0x1cc], R19, 0x1, P0 ;  /* 0x0000730004137a11 */ /* 0x000fe200000f0c13 */
[----:B------:R-:W-:Y:S01]  /*76b0*/  SHFL.IDX PT, R16, R8, RZ, 0x181f ;  /* 0x00181fff08107589 */ /* 0x000fe200000e0000 */
[----:B------:R-:W-:-:S03]  /*76c0*/  ISETP.GE.AND P0, PT, R12, 0x21, PT ;  /* 0x000000210c00780c */ /* 0x000fc60003f06270 */
[----:B------:R-:W-:Y:S04]  /*76d0*/  SHFL.IDX PT, R17, R19, RZ, 0x181f ;  /* 0x00181fff13117589 */ /* 0x000fe800000e0000 */
[----:B------:R1:W-:Y:S04]  /*76e0*/  SHFL.IDX PT, R10, R8, 0x1, 0x181f ;  /* 0x00381f00080a7f89 */ /* 0x0003e800000e0000 */
[----:B------:R-:W2:Y:S02]  /*76f0*/  SHFL.IDX PT, R11, R19, 0x1, 0x181f ;  /* 0x00381f00130b7f89 */ /* 0x000ea400000e0000 */
[----:B------:R-:W-:Y:S01]  /*7700*/  @P0 SHF.R.S32.HI R5, RZ, 0x1f, R14 ;  /* 0x0000001fff050819 */ /* 0x000fe2000001140e */
[----:B------:R-:W-:Y:S01]  /*7710*/  @P0 IMAD.SHL.U32 R6, R0, 0x2, RZ ;  /* 0x0000000200060824 */ /* 0x000fe200078e00ff */
[----:B------:R-:W-:-:S02]  /*7720*/  @P0 SHF.R.S32.HI R4, RZ, 0x1f, R13 ;  /* 0x0000001fff040819 */ /* 0x000fc4000001140d */
[-C--:B------:R-:W-:Y:S02]  /*7730*/  @P0 LEA.HI R5, R5, R14.reuse, RZ, 0x3 ;  /* 0x0000000e05050211 */ /* 0x080fe400078f18ff */
[-C--:B------:R-:W-:Y:S02]  /*7740*/  @P0 LEA.HI R4, R4, R13.reuse, RZ, 0x3 ;  /* 0x0000000d04040211 */ /* 0x080fe400078f18ff */
[----:B------:R-:W-:Y:S02]  /*7750*/  @P0 LOP3.LUT R5, R5, 0xfffffff8, RZ, 0xc0, !PT ;  /* 0xfffffff805050812 */ /* 0x000fe400078ec0ff */
[----:B------:R-:W-:Y:S02]  /*7760*/  @P0 LOP3.LUT R4, R4, 0xfffffff8, RZ, 0xc0, !PT ;  /* 0xfffffff804040812 */ /* 0x000fe400078ec0ff */
[----:B-1----:R-:W-:Y:S02]  /*7770*/  @P1 LEA.HI R8, R7, R14, RZ, 0x3 ;  /* 0x0000000e07081211 */ /* 0x002fe400078f18ff */
[----:B------:R-:W-:-:S02]  /*7780*/  @P1 LEA.HI R7, R18, R13, RZ, 0x3 ;  /* 0x0000000d12071211 */ /* 0x000fc400078f18ff */
[----:B------:R-:W-:Y:S01]  /*7790*/  @P1 LOP3.LUT R8, R8, 0xfffffff8, RZ, 0xc0, !PT ;  /* 0xfffffff808081812 */ /* 0x000fe200078ec0ff */
[----:B--2---:R-:W-:Y:S01]  /*77a0*/  @P0 IMAD.WIDE R24, R89, 0x2, R10 ;  /* 0x0000000259180825 */ /* 0x004fe200078e020a */
[----:B------:R-:W-:-:S03]  /*77b0*/  @P1 LOP3.LUT R7, R7, 0xfffffff8, RZ, 0xc0, !PT ;  /* 0xfffffff807071812 */ /* 0x000fc600078ec0ff */
[----:B------:R-:W-:-:S04]  /*77c0*/  @P1 IMAD.WIDE R18, R8, 0x2, R16 ;  /* 0x0000000208121825 */ /* 0x000fc800078e0210 */
[----:B------:R-:W-:-:S04]  /*77d0*/  @P1 IMAD.WIDE R20, R7, 0x2, R16 ;  /* 0x0000000207141825 */ /* 0x000fc800078e0210 */
[----:B------:R-:W-:-:S04]  /*77e0*/  @P1 IMAD.WIDE R16, R89, 0x2, R16 ;  /* 0x0000000259101825 */ /* 0x000fc800078e0210 */
[--C-:B------:R-:W-:Y:S01]  /*77f0*/  @P0 IMAD.WIDE R22, R5, 0x2, R10.reuse ;  /* 0x0000000205160825 */ /* 0x100fe200078e020a */
[----:B------:R1:W-:Y:S03]  /*7800*/  @P1 LDGSTS.E.BYPASS.LTC128B.128 [R9+0x6100], [R16.64], !P4 ;  /* 0x0610000010091fae */ /* 0x0003e6000e101d54 */
[----:B------:R-:W-:Y:S01]  /*7810*/  @P0 IMAD.WIDE R4, R4, 0x2, R10 ;  /* 0x0000000204040825 */ /* 0x000fe200078e020a */
[----:B------:R1:W-:Y:S04]  /*7820*/  @P1 LDGSTS.E.BYPASS.LTC128B.128 [R9+0x8100], [R18.64], !P6 ;  /* 0x0810000012091fae */ /* 0x0003e8000f101d54 */
[----:B------:R1:W-:Y:S04]  /*7830*/  @P1 LDGSTS.E.BYPASS.LTC128B.128 [R9+0xa100], [R20.64], !P5 ;  /* 0x0a10000014091fae */ /* 0x0003e8000e901d54 */
[----:B------:R1:W-:Y:S04]  /*7840*/  @P0 LDGSTS.E.BYPASS.LTC128B.128 [R6+0x7100], [R24.64], !P4 ;  /* 0x0710000018060fae */ /* 0x0003e8000e101d54 */
[----:B------:R1:W-:Y:S04]  /*7850*/  @P0 LDGSTS.E.BYPASS.LTC128B.128 [R6+0x9100], [R22.64], !P6 ;  /* 0x0910000016060fae */ /* 0x0003e8000f101d54 */
[----:B------:R1:W-:Y:S01]  /*7860*/  @P0 LDGSTS.E.BYPASS.LTC128B.128 [R6+0xb100], [R4.64], !P5 ;  /* 0x0b10000004060fae */ /* 0x0003e2000e901d54 */
[----:B------:R-:W-:-:S03]  /*7870*/  ISETP.LT.AND P0, PT, RZ, c[0x0][0x27c], PT ;  /* 0x00009f00ff007a0c */ /* 0x000fc60003f01270 */
[----:B------:R-:W0:Y:S10]  /*7880*/  LDGDEPBAR ;  /* 0x00000000000079af */ /* 0x000e340000000000 */
[----:B------:R-:W-:Y:S05]  /*7890*/  @P0 BRA `(.L_x_772) ;  /* 0x0000002000000947 */ /* 0x000fea0003800000 */
[----:B------:R-:W-:-:S04]  /*78a0*/  DEPBAR.LE SB0, 0x1 ;  /* 0x000080400000791a */ /* 0x000fc80000000000 */
[----:B------:R-:W-:Y:S05]  /*78b0*/  BRA `(.L_x_773) ;  /* 0x000076b000007947 */ /* 0x000fea0003800000 */
.L_x_772:
[----:B------:R-:W-:Y:S01]  /*78c0*/  ULDC.U8 UR4, c[0x0][0x298] ;  /* 0x0000a60000047ab9 */ /* 0x000fe20000000000 */
[----:B------:R-:W-:Y:S01]  /*78d0*/  SHF.R.S32.HI R11, RZ, 0x1f, R84 ;  /* 0x0000001fff0b7819 */ /* 0x000fe20000011454 */
[----:B-1----:R-:W-:Y:S01]  /*78e0*/  IMAD.WIDE.U32 R6, R84, c[0x0][0x280], RZ ;  /* 0x0000a00054067a25 */ /* 0x002fe200078e00ff */
[----:B------:R-:W-:Y:S01]  /*78f0*/  ISETP.NE.AND P0, PT, RZ, UR4, PT ;  /* 0x00000004ff007c0c */ /* 0x000fe2000bf05270 */
[----:B------:R-:W-:Y:S01]  /*7900*/  BSSY B2, `(.L_x_773) ;  /* 0x0000766000027945 */ /* 0x000fe20003800000 */
[-C--:B------:R-:W-:Y:S01]  /*7910*/  LEA.HI R93, R82, R83.reuse, RZ, 0x2 ;  /* 0x00000053525d7211 */ /* 0x080fe200078f10ff */
[C---:B------:R-:W-:Y:S02]  /*7920*/  IMAD R17, R11.reuse, c[0x0][0x280], RZ ;  /* 0x0000a0000b117a24 */ /* 0x040fe400078e02ff */
[----:B------:R-:W-:Y:S01]  /*7930*/  IMAD R11, R11, c[0x0][0x290], RZ ;  /* 0x0000a4000b0b7a24 */ /* 0x000fe200078e02ff */
[----:B------:R-:W-:Y:S01]  /*7940*/  LOP3.LUT R102, R93, 0xfffffffc, RZ, 0xc0, !PT ;  /* 0xfffffffc5d667812 */ /* 0x000fe200078ec0ff */
[C---:B------:R-:W-:Y:S01]  /*7950*/  IMAD R17, R84.reuse, c[0x0][0x284], R17 ;  /* 0x0000a10054117a24 */ /* 0x040fe200078e0211 */
[----:B------:R-:W-:Y:S01]  /*7960*/  SHF.R.S32.HI R93, RZ, 0x2, R93 ;  /* 0x00000002ff5d7819 */ /* 0x000fe2000001145d */
[----:B------:R-:W-:Y:S01]  /*7970*/  IMAD R11, R84, c[0x0][0x294], R11 ;  /* 0x0000a500540b7a24 */ /* 0x000fe200078e020b */
[----:B------:R-:W-:Y:S01]  /*7980*/  IADD3 R102, -R102, R83, RZ ;  /* 0x0000005366667210 */ /* 0x000fe20007ffe1ff */
[----:B------:R-:W-:Y:S01]  /*7990*/  IMAD.WIDE.U32 R84, R84, c[0x0][0x290], RZ ;  /* 0x0000a40054547a25 */ /* 0x000fe200078e00ff */
[----:B------:R-:W-:-:S02]  /*79a0*/  IADD3 R5, R93, UR12, RZ ;  /* 0x0000000c5d057c10 */ /* 0x000fc4000fffe0ff */
[----:B------:R-:W-:Y:S01]  /*79b0*/  IADD3 R17, R17, R7, RZ ;  /* 0x0000000711117210 */ /* 0x000fe20007ffe0ff */
[----:B------:R-:W-:Y:S01]  /*79c0*/  IMAD.IADD R11, R11, 0x1, R85 ;  /* 0x000000010b0b7824 */ /* 0x000fe200078e0255 */
[C---:B------:R-:W-:Y:S01]  /*79d0*/  SHF.L.U32 R70, R102.reuse, 0x3, RZ ;  /* 0x0000000366467819 */ /* 0x040fe200000006ff */
[----:B------:R-:W-:Y:S01]  /*79e0*/  IMAD R9, R102, 0x40, R5 ;  /* 0x0000004066097824 */ /* 0x000fe200078e0205 */
[----:B------:R-:W-:Y:S05]  /*79f0*/  @!P0 BRA `(.L_x_774) ;  /* 0x0000393000008947 */ /* 0x000fea0003800000 */
[----:B------:R-:W-:Y:S01]  /*7a00*/  PLOP3.LUT P1, PT, PT, PT, UP2, 0x80, 0x0 ;  /* 0x000000000000781c */ /* 0x000fe20003f2f028 */
[----:B------:R-:W-:Y:S01]  /*7a10*/  IMAD.MOV.U32 R16, RZ, RZ, R6 ;  /* 0x000000ffff107224 */ /* 0x000fe200078e0006 */
[----:B------:R-:W-:Y:S01]  /*7a20*/  PLOP3.LUT P0, PT, PT, PT, UP2, 0x80, 0x0 ;  /* 0x000000000000781c */ /* 0x000fe20003f0f028 */
[----:B------:R-:W-:Y:S01]  /*7a30*/  BSSY B0, `(.L_x_775) ;  /* 0x0000063000007945 */ /* 0x000fe20003800000 */
[----:B------:R-:W-:Y:S01]  /*7a40*/  MOV R10, R84 ;  /* 0x00000054000a7202 */ /* 0x000fe20000000f00 */
        /* <DEDUP_REMOVED lines=8> */
[----:B------:R-:W-:Y:S01]  /*7ad0*/  @P1 IMAD.HI.U32 R4, R9, c[0x0][0x2c8], RZ ;  /* 0x0000b20009041a27 */ /* 0x000fe200078e00ff */
[----:B------:R-:W-:Y:S01]  /*7ae0*/  CS2R R110, SRZ ;  /* 0x00000000006e7805 */ /* 0x000fe2000001ff00 */
[----:B------:R-:W-:Y:S01]  /*7af0*/  CS2R R122, SRZ ;  /* 0x00000000007a7805 */ /* 0x000fe2000001ff00 */
[----:B------:R-:W-:Y:S01]  /*7b00*/  CS2R R126, SRZ ;  /* 0x00000000007e7805 */ /* 0x000fe2000001ff00 */
[----:B------:R-:W-:Y:S01]  /*7b10*/  CS2R R116, SRZ ;  /* 0x0000000000747805 */ /* 0x000fe2000001ff00 */
[----:B------:R-:W-:-:S04]  /*7b20*/  @P0 SHF.R.U32.HI R9, RZ, c[0x0][0x2cc], R4 ;  /* 0x0000b300ff090a19 */ /* 0x000fc80000011604 */
[----:B------:R-:W-:Y:S01]  /*7b30*/  SHF.R.S32.HI R4, RZ, 0x1f, R9 ;  /* 0x0000001fff047819 */ /* 0x000fe20000011409 */
[----:B------:R-:W-:-:S04]  /*7b40*/  IMAD.WIDE.U32 R20, R9, c[0x0][0x280], R16 ;  /* 0x0000a00009147a25 */ /* 0x000fc800078e0010 */
[----:B------:R-:W-:Y:S01]  /*7b50*/  IMAD R6, R4, c[0x0][0x280], RZ ;  /* 0x0000a00004067a24 */ /* 0x000fe200078e02ff */
[----:B------:R-:W-:Y:S01]  /*7b60*/  LEA R17, P1, R20, c[0x0][0x270], 0x1 ;  /* 0x00009c0014117a11 */ /* 0x000fe200078208ff */
[----:B------:R-:W-:Y:S02]  /*7b70*/  IMAD R4, R4, c[0x0][0x290], RZ ;  /* 0x0000a40004047a24 */ /* 0x000fe400078e02ff */
[C---:B------:R-:W-:Y:S02]  /*7b80*/  IMAD.WIDE.U32 R10, R9.reuse, c[0x0][0x290], R10 ;  /* 0x0000a400090a7a25 */ /* 0x040fe400078e000a */
[----:B------:R1:W2:Y:S02]  /*7b90*/  SHFL.IDX PT, R24, R17, RZ, 0x1c1f ;  /* 0x001c1fff11187589 */ /* 0x0002a400000e0000 */
[C---:B------:R-:W-:Y:S01]  /*7ba0*/  IMAD R6, R9.reuse, c[0x0][0x284], R6 ;  /* 0x0000a10009067a24 */ /* 0x040fe200078e0206 */
[----:B------:R-:W-:Y:S01]  /*7bb0*/  LEA R8, P0, R10, c[0x0][0x288], 0x1 ;  /* 0x0000a2000a087a11 */ /* 0x000fe200078008ff */
[----:B------:R-:W-:-:S02]  /*7bc0*/  IMAD R9, R9, c[0x0][0x294], R4 ;  /* 0x0000a50009097a24 */ /* 0x000fc400078e0204 */
[----:B------:R-:W-:Y:S02]  /*7bd0*/  IMAD.IADD R7, R21, 0x1, R6 ;  /* 0x0000000115077824 */ /* 0x000fe400078e0206 */
[----:B------:R1:W3:Y:S01]  /*7be0*/  SHFL.IDX PT, R18, R8, RZ, 0x1c1f ;  /* 0x001c1fff08127589 */ /* 0x0002e200000e0000 */
[----:B------:R-:W-:Y:S01]  /*7bf0*/  IADD3 R9, R11, R9, RZ ;  /* 0x000000090b097210 */ /* 0x000fe20007ffe0ff */
[----:B------:R-:W-:Y:S01]  /*7c00*/  IMAD.SHL.U32 R16, R102, 0x4, RZ ;  /* 0x0000000466107824 */ /* 0x000fe200078e00ff */
[----:B------:R-:W-:Y:S01]  /*7c10*/  LEA.HI.X R20, R20, c[0x0][0x274], R7, 0x1, P1 ;  /* 0x00009d0014147a11 */ /* 0x000fe200008f0c07 */
[----:B------:R-:W-:Y:S01]  /*7c20*/  CS2R R102, SRZ ;  /* 0x0000000000667805 */ /* 0x000fe2000001ff00 */
[----:B------:R-:W-:Y:S02]  /*7c30*/  LEA.HI.X R9, R10, c[0x0][0x28c], R9, 0x1, P0 ;  /* 0x0000a3000a097a11 */ /* 0x000fe400000f0c09 */
[----:B------:R-:W-:Y:S01]  /*7c40*/  ISETP.GE.AND P0, PT, R5, UR7, PT ;  /* 0x0000000705007c0c */ /* 0x000fe2000bf06270 */
[----:B------:R1:W4:Y:S04]  /*7c50*/  SHFL.IDX PT, R25, R20, RZ, 0x1c1f ;  /* 0x001c1fff14197589 */ /* 0x00032800000e0000 */
[----:B------:R1:W1:Y:S08]  /*7c60*/  SHFL.IDX PT, R19, R9, RZ, 0x1c1f ;  /* 0x001c1fff09137589 */ /* 0x00027000000e0000 */
[----:B------:R-:W-:Y:S05]  /*7c70*/  @P0 BRA `(.L_x_776) ;  /* 0x000003e000000947 */ /* 0x000fea0003800000 */
[C---:B--2---:R-:W-:Y:S01]  /*7c80*/  IADD3 R7, R16.reuse, 0x10, RZ ;  /* 0x0000001010077810 */ /* 0x044fe20007ffe0ff */
[----:B------:R-:W-:Y:S01]  /*7c90*/  CS2R R108, SRZ ;  /* 0x00000000006c7805 */ /* 0x000fe2000001ff00 */
[----:B------:R-:W-:Y:S01]  /*7ca0*/  ISETP.GE.AND P0, PT, R16, c[0x0][0x27c], PT ;  /* 0x00009f0010007a0c */ /* 0x000fe20003f06270 */
[----:B------:R-:W-:Y:S01]  /*7cb0*/  CS2R R116, SRZ ;  /* 0x0000000000747805 */ /* 0x000fe2000001ff00 */
[----:B------:R-:W-:-:S02]  /*7cc0*/  ISETP.GE.AND P2, PT, R7, c[0x0][0x27c], PT ;  /* 0x00009f0007007a0c */ /* 0x000fc40003f46270 */
[----:B------:R-:W-:-:S04]  /*7cd0*/  IADD3 R6, R16, 0x20, RZ ;  /* 0x0000002010067810 */ /* 0x000fc80007ffe0ff */
[----:B------:R-:W-:-:S05]  /*7ce0*/  ISETP.GE.AND P1, PT, R6, c[0x0][0x27c], PT ;  /* 0x00009f0006007a0c */ /* 0x000fca0003f26270 */
[C---:B----4-:R-:W-:Y:S02]  /*7cf0*/  @!P0 IMAD.WIDE R30, R16.reuse, 0x2, R24 ;  /* 0x00000002101e8825 */ /* 0x050fe400078e0218 */
[----:B------:R-:W-:Y:S02]  /*7d00*/  @!P2 SHF.R.S32.HI R4, RZ, 0x1f, R7 ;  /* 0x0000001fff04a819 */ /* 0x000fe40000011407 */
[----:B-1-3--:R-:W-:Y:S01]  /*7d10*/  @!P0 IMAD.WIDE R10, R16, 0x2, R18 ;  /* 0x00000002100a8825 */ /* 0x00afe200078e0212 */
[----:B------:R1:W5:Y:S01]  /*7d20*/  @!P0 LD.E.64 R108, [R30.64] ;  /* 0x000000141e6c8980 */ /* 0x000362000c101b00 */
[----:B------:R-:W-:Y:S02]  /*7d30*/  @!P2 LEA.HI R7, R4, R7, RZ, 0x2 ;  /* 0x000000070407a211 */ /* 0x000fe400078f10ff */
[----:B------:R-:W-:Y:S01]  /*7d40*/  IADD3 R4, R16, 0x30, RZ ;  /* 0x0000003010047810 */ /* 0x000fe20007ffe0ff */
[----:B------:R2:W5:Y:S01]  /*7d50*/  @!P0 LD.E.64 R116, [R10.64] ;  /* 0x000000140a748980 */ /* 0x000562000c101b00 */
[----:B------:R-:W-:-:S02]  /*7d60*/  @!P2 LOP3.LUT R7, R7, 0xfffffffc, RZ, 0xc0, !PT ;  /* 0xfffffffc0707a812 */ /* 0x000fc400078ec0ff */
[----:B------:R-:W-:-:S03]  /*7d70*/  ISETP.GE.AND P0, PT, R4, c[0x0][0x27c], PT ;  /* 0x00009f0004007a0c */ /* 0x000fc60003f06270 */
[----:B------:R-:W-:-:S04]  /*7d80*/  @!P2 IMAD.WIDE R26, R7, 0x2, R24 ;  /* 0x00000002071aa825 */ /* 0x000fc800078e0218 */
[----:B------:R-:W-:Y:S01]  /*7d90*/  @!P2 IMAD.WIDE R28, R7, 0x2, R18 ;  /* 0x00000002071ca825 */ /* 0x000fe200078e0212 */
[----:B------:R-:W-:-:S04]  /*7da0*/  @!P1 SHF.R.S32.HI R7, RZ, 0x1f, R6 ;  /* 0x0000001fff079819 */ /* 0x000fc80000011406 */
[----:B------:R-:W-:Y:S01]  /*7db0*/  @!P1 LEA.HI R7, R7, R6, RZ, 0x2 ;  /* 0x0000000607079211 */ /* 0x000fe200078f10ff */
[----:B------:R-:W-:Y:S01]  /*7dc0*/  CS2R R128, SRZ ;  /* 0x0000000000807805 */ /* 0x000fe2000001ff00 */
[----:B------:R-:W-:Y:S01]  /*7dd0*/  CS2R R126, SRZ ;  /* 0x00000000007e7805 */ /* 0x000fe2000001ff00 */
[----:B------:R-:W-:Y:S01]  /*7de0*/  CS2R R124, SRZ ;  /* 0x00000000007c7805 */ /* 0x000fe2000001ff00 */
[----:B------:R-:W-:Y:S01]  /*7df0*/  CS2R R122, SRZ ;  /* 0x00000000007a7805 */ /* 0x000fe2000001ff00 */
[----:B------:R-:W-:Y:S02]  /*7e00*/  CS2R R112, SRZ ;  /* 0x0000000000707805 */ /* 0x000fe4000001ff00 */
[----:B------:R3:W5:Y:S01]  /*7e10*/  @!P2 LD.E.64 R128, [R26.64] ;  /* 0x000000141a80a980 */ /* 0x000762000c101b00 */
[----:B--2---:R-:W-:-:S03]  /*7e20*/  @!P1 LOP3.LUT R11, R7, 0xfffffffc, RZ, 0xc0, !PT ;  /* 0xfffffffc070b9812 */ /* 0x004fc600078ec0ff */
[----:B------:R2:W5:Y:S01]  /*7e30*/  @!P2 LD.E.64 R126, [R28.64] ;  /* 0x000000141c7ea980 */ /* 0x000562000c101b00 */
[----:B------:R-:W-:-:S04]  /*7e40*/  @!P0 SHF.R.S32.HI R7, RZ, 0x1f, R4 ;  /* 0x0000001fff078819 */ /* 0x000fc80000011404 */
[----:B------:R-:W-:Y:S01]  /*7e50*/  @!P0 LEA.HI R7, R7, R4, RZ, 0x2 ;  /* 0x0000000407078211 */ /* 0x000fe200078f10ff */
[----:B------:R-:W-:-:S03]  /*7e60*/  @!P1 IMAD.WIDE R32, R11, 0x2, R24 ;  /* 0x000000020b209825 */ /* 0x000fc600078e0218 */
[----:B------:R-:W-:Y:S01]  /*7e70*/  @!P0 LOP3.LUT R7, R7, 0xfffffffc, RZ, 0xc0, !PT ;  /* 0xfffffffc07078812 */ /* 0x000fe200078ec0ff */
[----:B------:R-:W-:Y:S01]  /*7e80*/  CS2R R110, SRZ ;  /* 0x00000000006e7805 */ /* 0x000fe2000001ff00 */
[C---:B------:R-:W-:Y:S01]  /*7e90*/  IADD3 R6, R16.reuse, 0x40, RZ ;  /* 0x0000004010067810 */ /* 0x040fe20007ffe0ff */
[----:B------:R4:W5:Y:S02]  /*7ea0*/  @!P1 LD.E.64 R124, [R32.64] ;  /* 0x00000014207c9980 */ /* 0x000964000c101b00 */
[----:B-1----:R-:W-:Y:S01]  /*7eb0*/  @!P0 IMAD.WIDE R30, R7, 0x2, R18 ;  /* 0x00000002071e8825 */ /* 0x002fe200078e0212 */
[----:B------:R-:W-:-:S04]  /*7ec0*/  IADD3 R4, R16, 0x50, RZ ;  /* 0x0000005010047810 */ /* 0x000fc80007ffe0ff */
[----:B------:R4:W5:Y:S01]  /*7ed0*/  @!P0 LD.E.64 R110, [R30.64] ;  /* 0x000000141e6e8980 */ /* 0x000962000c101b00 */
[----:B---3--:R-:W-:-:S04]  /*7ee0*/  @!P1 IMAD.WIDE R26, R11, 0x2, R18 ;  /* 0x000000020b1a9825 */ /* 0x008fc800078e0212 */
[----:B--2---:R-:W-:Y:S01]  /*7ef0*/  @!P0 IMAD.WIDE R28, R7, 0x2, R24 ;  /* 0x00000002071c8825 */ /* 0x004fe200078e0218 */
[----:B------:R1:W5:Y:S01]  /*7f00*/  @!P1 LD.E.64 R122, [R26.64] ;  /* 0x000000141a7a9980 */ /* 0x000362000c101b00 */
[----:B------:R-:W-:-:S03]  /*7f10*/  ISETP.GE.AND P1, PT, R6, c[0x0][0x27c], PT ;  /* 0x00009f0006007a0c */ /* 0x000fc60003f26270 */
[----:B------:R4:W5:Y:S01]  /*7f20*/  @!P0 LD.E.64 R112, [R28.64] ;  /* 0x000000141c708980 */ /* 0x000962000c101b00 */
[----:B------:R-:W-:-:S09]  /*7f30*/  ISETP.GE.AND P0, PT, R4, c[0x0][0x27c], PT ;  /* 0x00009f0004007a0c */ /* 0x000fd20003f06270 */
[----:B------:R-:W-:-:S04]  /*7f40*/  @!P1 SHF.R.S32.HI R11, RZ, 0x1f, R6 ;  /* 0x0000001fff0b9819 */ /* 0x000fc80000011406 */
[----:B------:R-:W-:Y:S02]  /*7f50*/  @!P0 SHF.R.S32.HI R7, RZ, 0x1f, R4 ;  /* 0x0000001fff078819 */ /* 0x000fe40000011404 */
[----:B------:R-:W-:Y:S02]  /*7f60*/  @!P1 LEA.HI R11, R11, R6, RZ, 0x2 ;  /* 0x000000060b0b9211 */ /* 0x000fe400078f10ff */
[----:B------:R-:W-:Y:S02]  /*7f70*/  @!P0 LEA.HI R7, R7, R4, RZ, 0x2 ;  /* 0x0000000407078211 */ /* 0x000fe400078f10ff */
[----:B------:R-:W-:Y:S02]  /*7f80*/  @!P1 LOP3.LUT R11, R11, 0xfffffffc, RZ, 0xc0, !PT ;  /* 0xfffffffc0b0b9812 */ /* 0x000fe400078ec0ff */
[----:B------:R-:W-:Y:S01]  /*7f90*/  @!P0 LOP3.LUT R7, R7, 0xfffffffc, RZ, 0xc0, !PT ;  /* 0xfffffffc07078812 */ /* 0x000fe200078ec0ff */
[----:B------:R-:W-:Y:S01]  /*7fa0*/  CS2R R104, SRZ ;  /* 0x0000000000687805 */ /* 0x000fe2000001ff00 */
[----:B------:R-:W-:Y:S01]  /*7fb0*/  CS2R R96, SRZ ;  /* 0x0000000000607805 */ /* 0x000fe2000001ff00 */
[----:B-1----:R-:W-:Y:S01]  /*7fc0*/  @!P1 IMAD.WIDE R26, R11, 0x2, R24 ;  /* 0x000000020b1a9825 */ /* 0x002fe200078e0218 */
[----:B------:R-:W-:Y:S01]  /*7fd0*/  CS2R R102, SRZ ;  /* 0x0000000000667805 */ /* 0x000fe2000001ff00 */
[----:B------:R-:W-:-:S02]  /*7fe0*/  CS2R R94, SRZ ;  /* 0x00000000005e7805 */ /* 0x000fc4000001ff00 */
[----:B------:R-:W-:Y:S01]  /*7ff0*/  @!P1 IMAD.WIDE R10, R11, 0x2, R18 ;  /* 0x000000020b0a9825 */ /* 0x000fe200078e0212 */
[----:B------:R4:W5:Y:S03]  /*8000*/  @!P1 LD.E.64 R104, [R26.64] ;  /* 0x000000141a689980 */ /* 0x000966000c101b00 */
[C---:B------:R-:W-:Y:S01]  /*8010*/  @!P0 IMAD.WIDE R24, R7.reuse, 0x2, R24 ;  /* 0x0000000207188825 */ /* 0x040fe200078e0218 */
[----:B------:R4:W5:Y:S03]  /*8020*/  @!P1 LD.E.64 R102, [R10.64] ;  /* 0x000000140a669980 */ /* 0x000966000c101b00 */
[----:B------:R-:W-:Y:S01]  /*8030*/  @!P0 IMAD.WIDE R18, R7, 0x2, R18 ;  /* 0x0000000207128825 */ /* 0x000fe200078e0212 */
[----:B------:R4:W5:Y:S04]  /*8040*/  @!P0 LD.E.64 R96, [R24.64] ;  /* 0x0000001418608980 */ /* 0x000968000c101b00 */
[----:B------:R4:W5:Y:S02]  /*8050*/  @!P0 LD.E.64 R94, [R18.64] ;  /* 0x00000014125e8980 */ /* 0x000964000c101b00 */
.L_x_776:
[----:B--2---:R-:W-:Y:S05]  /*8060*/  BSYNC B0 ;  /* 0x0000000000007941 */ /* 0x004fea0003800000 */
.L_x_775:
[----:B-----5:R-:W-:Y:S01]  /*8070*/  IMAD.MOV.U32 R4, RZ, RZ, R96 ;  /* 0x000000ffff047224 */ /* 0x020fe200078e0060 */
[----:B------:R-:W-:Y:S01]  /*8080*/  IADD3 R5, R5, 0x40, RZ ;  /* 0x0000004005057810 */ /* 0x000fe20007ffe0ff */
[----:B------:R-:W-:Y:S01]  /*8090*/  IMAD.MOV.U32 R6, RZ, RZ, R104 ;  /* 0x000000ffff067224 */ /* 0x000fe200078e0068 */
[----:B-1--4-:R1:W2:Y:S01]  /*80a0*/  SHFL.IDX PT, R19, R20, 0x1, 0x1c1f ;  /* 0x003c1f0014137f89 */ /* 0x0122a200000e0000 */
[----:B------:R-:W-:Y:S01]  /*80b0*/  IMAD.MOV.U32 R7, RZ, RZ, R97 ;  /* 0x000000ffff077224 */ /* 0x000fe200078e0061 */
[----:B------:R-:W-:Y:S01]  /*80c0*/  ISETP.GE.AND P0, PT, R5, UR7, PT ;  /* 0x0000000705007c0c */ /* 0x000fe2000bf06270 */
        /* <DEDUP_REMOVED lines=41> */
[----:B---3--:R-:W3:Y:S01]  /*8360*/  SHFL.IDX PT, R18, R17, 0x1, 0x1c1f ;  /* 0x003c1f0011127f89 */ /* 0x008ee200000e0000 */
[----:B------:R-:W-:Y:S01]  /*8370*/  BSSY B0, `(.L_x_777) ;  /* 0x0000051000007945 */ /* 0x000fe20003800000 */
[----:B------:R-:W-:Y:S01]  /*8380*/  PRMT R98, R7, 0x7610, R98 ;  /* 0x0000761007627816 */ /* 0x000fe20000000062 */
[----:B------:R-:W-:Y:S01]  /*8390*/  CS2R R44, SRZ ;  /* 0x00000000002c7805 */ /* 0x000fe2000001ff00 */
[----:B------:R-:W4:Y:S01]  /*83a0*/  SHFL.IDX PT, R11, R9, 0x1, 0x1c1f ;  /* 0x003c1f00090b7f89 */ /* 0x000f2200000e0000 */
[----:B------:R-:W-:Y:S01]  /*83b0*/  PRMT R92, R6, 0x7610, R92 ;  /* 0x00007610065c7816 */ /* 0x000fe2000000005c */
[----:B------:R-:W-:Y:S01]  /*83c0*/  CS2R R60, SRZ ;  /* 0x00000000003c7805 */ /* 0x000fe2000001ff00 */
[----:B------:R-:W-:Y:S01]  /*83d0*/  PRMT R101, R5, 0x7610, R101 ;  /* 0x0000761005657816 */ /* 0x000fe20000000065 */
[----:B------:R2:W3:Y:S01]  /*83e0*/  SHFL.IDX PT, R10, R8, 0x1, 0x1c1f ;  /* 0x003c1f00080a7f89 */ /* 0x0004e200000e0000 */
[----:B------:R-:W-:Y:S01]  /*83f0*/  CS2R R68, SRZ ;  /* 0x0000000000447805 */ /* 0x000fe2000001ff00 */
[----:B------:R-:W-:Y:S01]  /*8400*/  CS2R R74, SRZ ;  /* 0x00000000004a7805 */ /* 0x000fe2000001ff00 */
[----:B------:R-:W-:Y:S01]  /*8410*/  CS2R R84, SRZ ;  /* 0x0000000000547805 */ /* 0x000fe2000001ff00 */
[----:B-1----:R-:W-:Y:S01]  /*8420*/  CS2R R20, SRZ ;  /* 0x0000000000147805 */ /* 0x002fe2000001ff00 */
[----:B------:R-:W-:Y:S01]  /*8430*/  CS2R R40, SRZ ;  /* 0x0000000000287805 */ /* 0x000fe2000001ff00 */
[----:B------:R-:W-:Y:S01]  /*8440*/  CS2R R58, SRZ ;  /* 0x00000000003a7805 */ /* 0x000fe2000001ff00 */
[----:B------:R-:W-:Y:S01]  /*8450*/  CS2R R62, SRZ ;  /* 0x00000000003e7805 */ /* 0x000fe2000001ff00 */
[----:B------:R-:W-:Y:S01]  /*8460*/  CS2R R72, SRZ ;  /* 0x0000000000487805 */ /* 0x000fe2000001ff00 */
[----:B------:R-:W-:Y:S01]  /*8470*/  CS2R R78, SRZ ;  /* 0x00000000004e7805 */ /* 0x000fe2000001ff00 */
[----:B--2---:R-:W-:Y:S01]  /*8480*/  PRMT R8, R8, 0x5410, R4 ;  /* 0x0000541008087816 */ /* 0x004fe20000000004 */
[----:B------:R-:W-:Y:S05]  /*8490*/  @P0 BRA `(.L_x_778) ;  /* 0x000003e000000947 */ /* 0x000fea0003800000 */
[C---:B---34-:R-:W-:Y:S01]  /*84a0*/  IADD3 R4, R16.reuse, 0x10, RZ ;  /* 0x0000001010047810 */ /* 0x058fe20007ffe0ff */
[----:B------:R-:W-:Y:S01]  /*84b0*/  CS2R R84, SRZ ;  /* 0x0000000000547805 */ /* 0x000fe2000001ff00 */
[----:B------:R-:W-:Y:S01]  /*84c0*/  ISETP.GE.AND P0, PT, R16, c[0x0][0x27c], PT ;  /* 0x00009f0010007a0c */ /* 0x000fe20003f06270 */
[----:B------:R-:W-:Y:S01]  /*84d0*/  CS2R R78, SRZ ;  /* 0x00000000004e7805 */ /* 0x000fe2000001ff00 */
[----:B------:R-:W-:-:S02]  /*84e0*/  ISETP.GE.AND P2, PT, R4, c[0x0][0x27c], PT ;  /* 0x00009f0004007a0c */ /* 0x000fc40003f46270 */
[----:B------:R-:W-:-:S09]  /*84f0*/  IADD3 R5, R16, 0x20, RZ ;  /* 0x0000002010057810 */ /* 0x000fd20007ffe0ff */
[C---:B------:R-:W-:Y:S02]  /*8500*/  @!P0 IMAD.WIDE R26, R16.reuse, 0x2, R18 ;  /* 0x00000002101a8825 */ /* 0x040fe400078e0212 */
[----:B------:R-:W-:Y:S02]  /*8510*/  @!P2 SHF.R.S32.HI R7, RZ, 0x1f, R4 ;  /* 0x0000001fff07a819 */ /* 0x000fe40000011404 */
[----:B------:R-:W-:Y:S01]  /*8520*/  @!P0 IMAD.WIDE R24, R16, 0x2, R10 ;  /* 0x0000000210188825 */ /* 0x000fe200078e020a */
[----:B------:R-:W-:Y:S01]  /*8530*/  ISETP.GE.AND P1, PT, R5, c[0x0][0x27c], PT ;  /* 0x00009f0005007a0c */ /* 0x000fe20003f26270 */
[----:B------:R1:W5:Y:S01]  /*8540*/  @!P0 LD.E.64 R84, [R26.64] ;  /* 0x000000141a548980 */ /* 0x000362000c101b00 */
[----:B------:R-:W-:-:S03]  /*8550*/  @!P2 LEA.HI R7, R7, R4, RZ, 0x2 ;  /* 0x000000040707a211 */ /* 0x000fc600078f10ff */
[----:B------:R2:W5:Y:S01]  /*8560*/  @!P0 LD.E.64 R78, [R24.64] ;  /* 0x00000014184e8980 */ /* 0x000562000c101b00 */
[----:B------:R-:W-:-:S05]  /*8570*/  @!P2 LOP3.LUT R7, R7, 0xfffffffc, RZ, 0xc0, !PT ;  /* 0xfffffffc0707a812 */ /* 0x000fca00078ec0ff */
[----:B------:R-:W-:-:S04]  /*8580*/  @!P2 IMAD.WIDE R20, R7, 0x2, R18 ;  /* 0x000000020714a825 */ /* 0x000fc800078e0212 */
[----:B------:R-:W-:Y:S01]  /*8590*/  @!P2 IMAD.WIDE R22, R7, 0x2, R10 ;  /* 0x000000020716a825 */ /* 0x000fe200078e020a */
[----:B------:R-:W-:-:S04]  /*85a0*/  IADD3 R7, R16, 0x30, RZ ;  /* 0x0000003010077810 */ /* 0x000fc80007ffe0ff */
[----:B------:R-:W-:Y:S02]  /*85b0*/  ISETP.GE.AND P0, PT, R7, c[0x0][0x27c], PT ;  /* 0x00009f0007007a0c */ /* 0x000fe40003f06270 */
[----:B------:R-:W-:-:S04]  /*85c0*/  @!P1 SHF.R.S32.HI R4, RZ, 0x1f, R5 ;  /* 0x0000001fff049819 */ /* 0x000fc80000011405 */
[----:B------:R-:W-:Y:S01]  /*85d0*/  @!P1 LEA.HI R5, R4, R5, RZ, 0x2 ;  /* 0x0000000504059211 */ /* 0x000fe200078f10ff */
[----:B------:R-:W-:-:S06]  /*85e0*/  CS2R R74, SRZ ;  /* 0x00000000004a7805 */ /* 0x000fcc000001ff00 */
[----:B------:R-:W-:Y:S01]  /*85f0*/  @!P0 SHF.R.S32.HI R4, RZ, 0x1f, R7 ;  /* 0x0000001fff048819 */ /* 0x000fe20000011407 */
[----:B------:R-:W-:Y:S01]  /*8600*/  CS2R R72, SRZ ;  /* 0x0000000000487805 */ /* 0x000fe2000001ff00 */
[----:B------:R-:W-:Y:S01]  /*8610*/  @!P1 LOP3.LUT R5, R5, 0xfffffffc, RZ, 0xc0, !PT ;  /* 0xfffffffc05059812 */ /* 0x000fe200078ec0ff */
[----:B------:R-:W-:Y:S01]  /*8620*/  CS2R R68, SRZ ;  /* 0x0000000000447805 */ /* 0x000fe2000001ff00 */
[----:B------:R-:W-:Y:S01]  /*8630*/  @!P0 LEA.HI R4, R4, R7, RZ, 0x2 ;  /* 0x0000000704048211 */ /* 0x000fe200078f10ff */
[----:B------:R-:W-:Y:S01]  /*8640*/  CS2R R62, SRZ ;  /* 0x00000000003e7805 */ /* 0x000fe2000001ff00 */
[----:B------:R3:W5:Y:S02]  /*8650*/  @!P2 LD.E.64 R74, [R20.64] ;  /* 0x00000014144aa980 */ /* 0x000764000c101b00 */
[----:B------:R-:W-:Y:S01]  /*8660*/  @!P0 LOP3.LUT R4, R4, 0xfffffffc, RZ, 0xc0, !PT ;  /* 0xfffffffc04048812 */ /* 0x000fe200078ec0ff */
[C---:B-1----:R-:W-:Y:S01]  /*8670*/  @!P1 IMAD.WIDE R26, R5.reuse, 0x2, R18 ;  /* 0x00000002051a9825 */ /* 0x042fe200078e0212 */
[----:B------:R1:W5:Y:S01]  /*8680*/  @!P2 LD.E.64 R72, [R22.64] ;  /* 0x000000141648a980 */ /* 0x000362000c101b00 */
[----:B------:R-:W-:Y:S01]  /*8690*/  CS2R R60, SRZ ;  /* 0x00000000003c7805 */ /* 0x000fe2000001ff00 */
[----:B------:R-:W-:Y:S01]  /*86a0*/  CS2R R58, SRZ ;  /* 0x00000000003a7805 */ /* 0x000fe2000001ff00 */
[----:B--2---:R-:W-:Y:S01]  /*86b0*/  @!P1 IMAD.WIDE R24, R5, 0x2, R10 ;  /* 0x0000000205189825 */ /* 0x004fe200078e020a */
[C---:B------:R-:W-:Y:S01]  /*86c0*/  IADD3 R7, R16.reuse, 0x40, RZ ;  /* 0x0000004010077810 */ /* 0x040fe20007ffe0ff */
[----:B------:R2:W5:Y:S01]  /*86d0*/  @!P1 LD.E.64 R68, [R26.64] ;  /* 0x000000141a449980 */ /* 0x000562000c101b00 */
[----:B------:R-:W-:-:S03]  /*86e0*/  IADD3 R5, R16, 0x50, RZ ;  /* 0x0000005010057810 */ /* 0x000fc60007ffe0ff */
[----:B------:R4:W5:Y:S01]  /*86f0*/  @!P1 LD.E.64 R62, [R24.64] ;  /* 0x00000014183e9980 */ /* 0x000962000c101b00 */
[----:B------:R-:W-:Y:S01]  /*8700*/  ISETP.GE.AND P1, PT, R7, c[0x0][0x27c], PT ;  /* 0x00009f0007007a0c */ /* 0x000fe20003f26270 */
[----:B---3--:R-:W-:-:S04]  /*8710*/  @!P0 IMAD.WIDE R20, R4, 0x2, R18 ;  /* 0x0000000204148825 */ /* 0x008fc800078e0212 */
[----:B-1----:R-:W-:Y:S01]  /*8720*/  @!P0 IMAD.WIDE R22, R4, 0x2, R10 ;  /* 0x0000000204168825 */ /* 0x002fe200078e020a */
[----:B------:R1:W5:Y:S04]  /*8730*/  @!P0 LD.E.64 R60, [R20.64] ;  /* 0x00000014143c8980 */ /* 0x000368000c101b00 */
[----:B------:R3:W5:Y:S01]  /*8740*/  @!P0 LD.E.64 R58, [R22.64] ;  /* 0x00000014163a8980 */ /* 0x000762000c101b00 */
[----:B------:R-:W-:Y:S02]  /*8750*/  ISETP.GE.AND P0, PT, R5, c[0x0][0x27c], PT ;  /* 0x00009f0005007a0c */ /* 0x000fe40003f06270 */
[----:B------:R-:W-:-:S04]  /*8760*/  @!P1 SHF.R.S32.HI R6, RZ, 0x1f, R7 ;  /* 0x0000001fff069819 */ /* 0x000fc80000011407 */
[----:B------:R-:W-:-:S07]  /*8770*/  @!P1 LEA.HI R6, R6, R7, RZ, 0x2 ;  /* 0x0000000706069211 */ /* 0x000fce00078f10ff */
[----:B------:R-:W-:-:S04]  /*8780*/  @!P0 SHF.R.S32.HI R4, RZ, 0x1f, R5 ;  /* 0x0000001fff048819 */ /* 0x000fc80000011405 */
[----:B------:R-:W-:Y:S02]  /*8790*/  @!P0 LEA.HI R4, R4, R5, RZ, 0x2 ;  /* 0x0000000504048211 */ /* 0x000fe400078f10ff */
[----:B------:R-:W-:Y:S02]  /*87a0*/  @!P1 LOP3.LUT R6, R6, 0xfffffffc, RZ, 0xc0, !PT ;  /* 0xfffffffc06069812 */ /* 0x000fe400078ec0ff */
[----:B------:R-:W-:Y:S01]  /*87b0*/  @!P0 LOP3.LUT R4, R4, 0xfffffffc, RZ, 0xc0, !PT ;  /* 0xfffffffc04048812 */ /* 0x000fe200078ec0ff */
[----:B------:R-:W-:Y:S01]  /*87c0*/  CS2R R44, SRZ ;  /* 0x00000000002c7805 */ /* 0x000fe2000001ff00 */
[----:B------:R-:W-:Y:S01]  /*87d0*/  CS2R R40, SRZ ;  /* 0x0000000000287805 */ /* 0x000fe2000001ff00 */
[--C-:B----4-:R-:W-:Y:S01]  /*87e0*/  @!P1 IMAD.WIDE R24, R6, 0x2, R18.reuse ;  /* 0x0000000206189825 */ /* 0x110fe200078e0212 */
[----:B---3--:R-:W-:Y:S01]  /*87f0*/  CS2R R22, SRZ ;  /* 0x0000000000167805 */ /* 0x008fe2000001ff00 */
[----:B-1----:R-:W-:Y:S02]  /*8800*/  CS2R R20, SRZ ;  /* 0x0000000000147805 */ /* 0x002fe4000001ff00 */
[----:B------:R-:W-:Y:S01]  /*8810*/  @!P0 IMAD.WIDE R18, R4, 0x2, R18 ;  /* 0x0000000204128825 */ /* 0x000fe200078e0212 */
[----:B------:R2:W5:Y:S03]  /*8820*/  @!P1 LD.E.64 R44, [R24.64] ;  /* 0x00000014182c9980 */ /* 0x000566000c101b00 */
[--C-:B------:R-:W-:Y:S01]  /*8830*/  @!P1 IMAD.WIDE R6, R6, 0x2, R10.reuse ;  /* 0x0000000206069825 */ /* 0x100fe200078e020a */
[----:B------:R2:W5:Y:S03]  /*8840*/  @!P0 LD.E.64 R22, [R18.64] ;  /* 0x0000001412168980 */ /* 0x000566000c101b00 */
[----:B------:R-:W-:Y:S01]  /*8850*/  @!P0 IMAD.WIDE R4, R4, 0x2, R10 ;  /* 0x0000000204048825 */ /* 0x000fe200078e020a */
[----:B------:R2:W5:Y:S04]  /*8860*/  @!P1 LD.E.64 R40, [R6.64] ;  /* 0x0000001406289980 */ /* 0x000568000c101b00 */
[----:B------:R2:W5:Y:S02]  /*8870*/  @!P0 LD.E.64 R20, [R4.64] ;  /* 0x0000001404148980 */ /* 0x000564000c101b00 */
.L_x_778:
[----:B---34-:R-:W-:Y:S05]  /*8880*/  BSYNC B0 ;  /* 0x0000000000007941 */ /* 0x018fea0003800000 */
.L_x_777:
[----:B--2--5:R-:W-:Y:S01]  /*8890*/  IMAD.MOV.U32 R4, RZ, RZ, R23 ;  /* 0x000000ffff047224 */ /* 0x024fe200078e0017 */
[----:B------:R-:W-:Y:S01]  /*88a0*/  UIADD3 UR4, -UR12, UR7, URZ ;  /* 0x000000070c047290 */ /* 0x000fe2000fffe13f */
[----:B------:R-:W-:Y:S01]  /*88b0*/  IMAD.MOV.U32 R6, RZ, RZ, R22 ;  /* 0x000000ffff067224 */ /* 0x000fe200078e0016 */
[----:B------:R-:W-:-:S04]  /*88c0*/  DEPBAR.LE SB0, 0x1 ;  /* 0x000080400000791a */ /* 0x000fc80000000000 */
[----:B------:R-:W-:Y:S01]  /*88d0*/  PRMT R10, R4, 0x7610, R10 ;  /* 0x00007610040a7816 */ /* 0x000fe2000000000a */
[----:B------:R-:W-:Y:S01]  /*88e0*/  IMAD.MOV.U32 R4, RZ, RZ, R60 ;  /* 0x000000ffff047224 */ /* 0x000fe200078e003c */
[----:B------:R-:W-:Y:S01]  /*88f0*/  PRMT R11, R6, 0x7610, R11 ;  /* 0x00007610060b7816 */ /* 0x000fe2000000000b */
[----:B------:R-:W-:Y:S01]  /*8900*/  IMAD.MOV.U32 R6, RZ, RZ, R45 ;  /* 0x000000ffff067224 */ /* 0x000fe200078e002d */
[----:B------:R-:W-:Y:S01]  /*8910*/  UISETP.LT.AND UP0, UPT, UR4, 0x80, UPT ;  /* 0x000000800400788c */ /* 0x000fe2000bf01270 */
        /* <DEDUP_REMOVED lines=19> */
[----:B------:R-:W-:Y:S01]  /*8a50*/  SHF.R.S32.HI R6, RZ, 0x1f, R93 ;  /* 0x0000001fff067819 */ /* 0x000fe2000001145d */
[----:B------:R-:W-:Y:S01]  /*8a60*/  USEL UR4, UR4, 0x80, UP0 ;  /* 0x0000008004047887 */ /* 0x000fe20008000000 */
[----:B------:R-:W-:Y:S01]  /*8a70*/  PRMT R9, R4, 0x7610, R9 ;  /* 0x0000761004097816 */ /* 0x000fe20000000009 */
[----:B------:R-:W-:Y:S01]  /*8a80*/  IMAD.MOV.U32 R4, RZ, RZ, R41 ;  /* 0x000000ffff047224 */ /* 0x000fe200078e0029 */
[----:B------:R-:W-:Y:S01]  /*8a90*/  LEA.HI R6, R6, R93, RZ, 0x3 ;  /* 0x0000005d06067211 */ /* 0x000fe200078f18ff */
[----:B------:R-:W-:Y:S01]  /*8aa0*/  BSSY B1, `(.L_x_779) ;  /* 0x0000155000017945 */ /* 0x000fe20003800000 */
[----:B------:R-:W-:Y:S01]  /*8ab0*/  PRMT R39, R5, 0x7610, R39 ;  /* 0x0000761005277816 */ /* 0x000fe20000000027 */
[----:B------:R-:W-:Y:S01]  /*8ac0*/  IMAD.MOV.U32 R5, RZ, RZ, R40 ;  /* 0x000000ffff057224 */ /* 0x000fe200078e0028 */
[----:B------:R-:W-:-:S02]  /*8ad0*/  LOP3.LUT R6, R6, 0xfffffff8, RZ, 0xc0, !PT ;  /* 0xfffffff806067812 */ /* 0x000fc400078ec0ff */
[----:B------:R-:W-:Y:S01]  /*8ae0*/  PRMT R19, R4, 0x7610, R19 ;  /* 0x0000761004137816 */ /* 0x000fe20000000013 */
[----:B------:R-:W-:Y:S01]  /*8af0*/  IMAD.MOV.U32 R4, RZ, RZ, R58 ;  /* 0x000000ffff047224 */ /* 0x000fe200078e003a */
[----:B------:R-:W-:Y:S01]  /*8b00*/  PRMT R24, R5, 0x7610, R24 ;  /* 0x0000761005187816 */ /* 0x000fe20000000018 */
[----:B------:R-:W-:Y:S01]  /*8b10*/  IMAD.IADD R5, R93, 0x1, -R6 ;  /* 0x000000015d057824 */ /* 0x000fe200078e0a06 */
[----:B------:R-:W-:Y:S01]  /*8b20*/  PRMT R8, R7, 0x7610, R8 ;  /* 0x0000761007087816 */ /* 0x000fe20000000008 */
[----:B------:R-:W-:Y:S01]  /*8b30*/  IMAD.MOV.U32 R7, RZ, RZ, R59 ;  /* 0x000000ffff077224 */ /* 0x000fe200078e003b */
[----:B------:R-:W-:Y:S01]  /*8b40*/  PRMT R28, R4, 0x7610, R28 ;  /* 0x00007610041c7816 */ /* 0x000fe2000000001c */
[C---:B------:R-:W-:Y:S01]  /*8b50*/  IMAD.SHL.U32 R4, R5.reuse, 0x40, RZ ;  /* 0x0000004005047824 */ /* 0x040fe200078e00ff */
[----:B------:R-:W-:Y:S01]  /*8b60*/  BAR.SYNC.DEFER_BLOCKING 0x0 ;  /* 0x0000000000007b1d */ /* 0x000fe20000010000 */
[----:B------:R-:W-:Y:S01]  /*8b70*/  LOP3.LUT P1, RZ, R5, 0x4, RZ, 0xc0, !PT ;  /* 0x0000000405ff7812 */ /* 0x000fe2000782c0ff */
[----:B------:R-:W-:Y:S01]  /*8b80*/  IMAD.MOV.U32 R6, RZ, RZ, R62 ;  /* 0x000000ffff067224 */ /* 0x000fe200078e003e */
[----:B------:R-:W-:-:S02]  /*8b90*/  PRMT R27, R7, 0x7610, R27 ;  /* 0x00007610071b7816 */ /* 0x000fc4000000001b */
[----:B------:R-:W-:Y:S01]  /*8ba0*/  LOP3.LUT R5, R4, 0x1c0, RZ, 0xc0, !PT ;  /* 0x000001c004057812 */ /* 0x000fe200078ec0ff */
[----:B------:R-:W-:Y:S01]  /*8bb0*/  IMAD.MOV.U32 R4, RZ, RZ, R72 ;  /* 0x000000ffff047224 */ /* 0x000fe200078e0048 */
[----:B------:R-:W-:Y:S02]  /*8bc0*/  ISETP.GE.AND P0, PT, R93, UR4, PT ;  /* 0x000000045d007c0c */ /* 0x000fe4000bf06270 */
[----:B------:R-:W-:Y:S02]  /*8bd0*/  LOP3.LUT R7, R5, 0x18, R70, 0xf8, !PT ;  /* 0x0000001805077812 */ /* 0x000fe400078ef846 */
[----:B------:R-:W-:Y:S01]  /*8be0*/  SHF.R.U32.HI R18, RZ, 0x3, R5 ;  /* 0x00000003ff127819 */ /* 0x000fe20000011605 */
[----:B------:R-:W-:Y:S01]  /*8bf0*/  IMAD.MOV.U32 R5, RZ, RZ, R63 ;  /* 0x000000ffff057224 */ /* 0x000fe200078e003f */
[----:B------:R-:W-:Y:S01]  /*8c00*/  PRMT R31, R6, 0x7610, R31 ;  /* 0x00007610061f7816 */ /* 0x000fe2000000001f */
[----:B------:R-:W-:Y:S01]  /*8c10*/  IMAD.MOV.U32 R6, RZ, RZ, R73 ;  /* 0x000000ffff067224 */ /* 0x000fe200078e0049 */
[----:B------:R-:W-:-:S02]  /*8c20*/  LOP3.LUT R18, R7, R18, RZ, 0x3c, !PT ;  /* 0x0000001207127212 */ /* 0x000fc400078e3cff */
[----:B------:R-:W-:Y:S01]  /*8c30*/  PRMT R34, R5, 0x7610, R34 ;  /* 0x0000761005227816 */ /* 0x000fe20000000022 */
[----:B------:R-:W-:Y:S01]  /*8c40*/  IMAD.MOV.U32 R5, RZ, RZ, R78 ;  /* 0x000000ffff057224 */ /* 0x000fe200078e004e */
[----:B------:R-:W-:Y:S01]  /*8c50*/  PRMT R38, R4, 0x7610, R38 ;  /* 0x0000761004267816 */ /* 0x000fe20000000026 */
[----:B------:R-:W-:Y:S01]  /*8c60*/  IMAD R18, R81, 0x200, R18 ;  /* 0x0000020051127824 */ /* 0x000fe200078e0212 */
[----:B------:R-:W-:Y:S01]  /*8c70*/  PRMT R37, R6, 0x7610, R37 ;  /* 0x0000761006257816 */ /* 0x000fe20000000025 */
[----:B------:R-:W-:Y:S01]  /*8c80*/  IMAD.MOV.U32 R4, RZ, RZ, R79 ;  /* 0x000000ffff047224 */ /* 0x000fe200078e004f */
[----:B------:R-:W-:Y:S02]  /*8c90*/  PRMT R46, R5, 0x7610, R46 ;  /* 0x00007610052e7816 */ /* 0x000fe4000000002e */
[C---:B------:R-:W-:Y:S02]  /*8ca0*/  IADD3 R17, R18.reuse, 0x20, RZ ;  /* 0x0000002012117810 */ /* 0x040fe40007ffe0ff */
[----:B------:R-:W-:-:S02]  /*8cb0*/  @P1 IADD3 R17, R18, -0x20, RZ ;  /* 0xffffffe012111810 */ /* 0x000fc40007ffe0ff */
[----:B------:R-:W-:Y:S02]  /*8cc0*/  PRMT R43, R4, 0x7610, R43 ;  /* 0x00007610042b7816 */ /* 0x000fe4000000002b */
[----:B------:R-:W-:Y:S02]  /*8cd0*/  LEA R18, R18, 0xc100, 0x1 ;  /* 0x0000c10012127811 */ /* 0x000fe400078e08ff */
[----:B------:R-:W-:Y:S01]  /*8ce0*/  LEA R17, R17, 0xc100, 0x1 ;  /* 0x0000c10011117811 */ /* 0x000fe200078e08ff */
[----:B------:R-:W-:Y:S05]  /*8cf0*/  @P0 BRA `(.L_x_780) ;  /* 0x000012f000000947 */ /* 0x000fea0003800000 */
[----:B------:R-:W-:Y:S01]  /*8d00*/  ISETP.GE.AND P0, PT, R16, c[0x0][0x27c], PT ;  /* 0x00009f0010007a0c */ /* 0x000fe20003f06270 */
[----:B------:R-:W-:-:S12]  /*8d10*/  BSSY B0, `(.L_x_781) ;  /* 0x0000030000007945 */ /* 0x000fd80003800000 */
[----:B------:R-:W-:Y:S05]  /*8d20*/  @P0 BRA `(.L_x_782) ;  /* 0x000002e000000947 */ /* 0x000fea0003800000 */
[----:B------:R-:W1:Y:S01]  /*8d30*/  LDS.128 R4, [R18] ;  /* 0x0000000012047984 */ /* 0x000e620000000c00 */
[--C-:B------:R-:W-:Y:S02]  /*8d40*/  SHF.R.U64 R108, R108, 0x10, R109.reuse ;  /* 0x000000106c6c7819 */ /* 0x100fe4000000126d */
[----:B------:R-:W-:Y:S02]  /*8d50*/  SHF.R.U32.HI R115, RZ, 0x10, R109 ;  /* 0x00000010ff737819 */ /* 0x000fe4000001166d */
[--C-:B------:R-:W-:Y:S02]  /*8d60*/  SHF.R.U64 R70, R116, 0x10, R117.reuse ;  /* 0x0000001074467819 */ /* 0x100fe40000001275 */
[----:B------:R-:W-:Y:S02]  /*8d70*/  SHF.R.U32.HI R109, RZ, 0x10, R117 ;  /* 0x00000010ff6d7819 */ /* 0x000fe40000011675 */
[----:B------:R-:W-:Y:S02]  /*8d80*/  PRMT R101, R101, 0x5410, R70 ;  /* 0x0000541065657816 */ /* 0x000fe40000000046 */
[----:B------:R-:W-:-:S02]  /*8d90*/  PRMT R70, R8, 0x5432, R109 ;  /* 0x0000543208467816 */ /* 0x000fc4000000006d */
[----:B------:R-:W-:Y:S02]  /*8da0*/  PRMT R106, R106, 0x5410, R115 ;  /* 0x000054106a6a7816 */ /* 0x000fe40000000073 */
[----:B------:R-:W-:Y:S02]  /*8db0*/  PRMT R107, R107, 0x5410, R108 ;  /* 0x000054106b6b7816 */ /* 0x000fe4000000006c */
[----:B------:R-:W-:Y:S02]  /*8dc0*/  LOP3.LUT R119, R70, 0xffff0000, RZ, 0xc0, !PT ;  /* 0xffff000046777812 */ /* 0x000fe400078ec0ff */
[----:B------:R-:W-:Y:S01]  /*8dd0*/  LOP3.LUT R121, R106, 0xffff0000, RZ, 0xc0, !PT ;  /* 0xffff00006a797812 */ /* 0x000fe200078ec0ff */
[C---:B-1----:R-:W-:Y:S01]  /*8de0*/  IMAD.U32 R109, R6.reuse, 0x10000, RZ ;  /* 0x00010000066d7824 */ /* 0x042fe200078e00ff */
[----:B------:R-:W-:Y:S01]  /*8df0*/  LOP3.LUT R108, R6, 0xffff0000, RZ, 0xc0, !PT ;  /* 0xffff0000066c7812 */ /* 0x000fe200078ec0ff */
[----:B------:R-:W-:Y:S01]  /*8e00*/  IMAD.U32 R6, R7, 0x10000, RZ ;  /* 0x0001000007067824 */ /* 0x000fe200078e00ff */
[----:B------:R-:W-:-:S02]  /*8e10*/  SHF.L.U32 R117, R4, 0x10, RZ ;  /* 0x0000001004757819 */ /* 0x000fc400000006ff */
[----:B------:R-:W-:Y:S01]  /*8e20*/  LOP3.LUT R116, R4, 0xffff0000, RZ, 0xc0, !PT ;  /* 0xffff000004747812 */ /* 0x000fe200078ec0ff */
[----:B------:R-:W-:Y:S01]  /*8e30*/  IMAD.U32 R4, R70, 0x10000, RZ ;  /* 0x0001000046047824 */ /* 0x000fe200078e00ff */
[----:B------:R-:W-:Y:S01]  /*8e40*/  LOP3.LUT R114, R7, 0xffff0000, RZ, 0xc0, !PT ;  /* 0xffff000007727812 */ /* 0x000fe200078ec0ff */
[----:B------:R-:W-:Y:S01]  /*8e50*/  IMAD.U32 R7, R106, 0x10000, RZ ;  /* 0x000100006a077824 */ /* 0x000fe200078e00ff */
[C---:B------:R-:W-:Y:S01]  /*8e60*/  SHF.L.U32 R115, R5.reuse, 0x10, RZ ;  /* 0x0000001005737819 */ /* 0x040fe200000006ff */
[CC--:B------:R-:W-:Y:S01]  /*8e70*/  FMUL.FTZ R70, R108.reuse, R4.reuse ;  /* 0x000000046c467220 */ /* 0x0c0fe20000410000 */
[----:B------:R-:W-:Y:S01]  /*8e80*/  LOP3.LUT R106, R5, 0xffff0000, RZ, 0xc0, !PT ;  /* 0xffff0000056a7812 */ /* 0x000fe200078ec0ff */
[-C--:B------:R-:W-:Y:S02]  /*8e90*/  FMUL.FTZ R108, R108, R7.reuse ;  /* 0x000000076c6c7220 */ /* 0x080fe40000410000 */
[----:B------:R-:W-:Y:S01]  /*8ea0*/  FFMA.FTZ R70, R109, R7, -R70 ;  /* 0x000000076d467223 */ /* 0x000fe20000010846 */
[----:B------:R-:W-:Y:S01]  /*8eb0*/  SHF.L.U32 R7, R107, 0x10, RZ ;  /* 0x000000106b077819 */ /* 0x000fe200000006ff */
[----:B------:R-:W-:Y:S01]  /*8ec0*/  FFMA.FTZ R109, R109, R4, R108 ;  /* 0x000000046d6d7223 */ /* 0x000fe2000001006c */
[----:B------:R-:W-:Y:S01]  /*8ed0*/  LOP3.LUT R107, R107, 0xffff0000, RZ, 0xc0, !PT ;  /* 0xffff00006b6b7812 */ /* 0x000fe200078ec0ff */
[----:B------:R-:W-:-:S02]  /*8ee0*/  FMUL.FTZ R5, R114, R119 ;  /* 0x0000007772057220 */ /* 0x000fc40000410000 */
[C---:B------:R-:W-:Y:S01]  /*8ef0*/  IMAD.U32 R4, R101.reuse, 0x10000, RZ ;  /* 0x0001000065047824 */ /* 0x040fe200078e00ff */
[----:B------:R-:W-:Y:S01]  /*8f00*/  LOP3.LUT R101, R101, 0xffff0000, RZ, 0xc0, !PT ;  /* 0xffff000065657812 */ /* 0x000fe200078ec0ff */
[-C--:B------:R-:W-:Y:S02]  /*8f10*/  FMUL.FTZ R114, R114, R121.reuse ;  /* 0x0000007972727220 */ /* 0x080fe40000410000 */
[C---:B------:R-:W-:Y:S02]  /*8f20*/  FFMA.FTZ R5, R6.reuse, R121, -R5 ;  /* 0x0000007906057223 */ /* 0x040fe40000010805 */
[----:B------:R-:W-:Y:S02]  /*8f30*/  FFMA.FTZ R114, R6, R119, R114 ;  /* 0x0000007706727223 */ /* 0x000fe40000010072 */
[----:B------:R-:W-:Y:S02]  /*8f40*/  FMUL.FTZ R6, R116, R4 ;  /* 0x0000000474067220 */ /* 0x000fe40000410000 */
[----:B------:R-:W-:-:S02]  /*8f50*/  FMUL.FTZ R108, R106, R101 ;  /* 0x000000656a6c7220 */ /* 0x000fc40000410000 */
[----:B------:R-:W-:Y:S02]  /*8f60*/  FMUL.FTZ R116, R116, R7 ;  /* 0x0000000774747220 */ /* 0x000fe40000410000 */
[----:B------:R-:W-:Y:S02]  /*8f70*/  FMUL.FTZ R106, R106, R107 ;  /* 0x0000006b6a6a7220 */ /* 0x000fe40000410000 */
[C---:B------:R-:W-:Y:S01]  /*8f80*/  FFMA.FTZ R118, R117.reuse, R7, -R6 ;  /* 0x0000000775767223 */ /* 0x040fe20000010806 */
[----:B------:R-:W-:Y:S01]  /*8f90*/  F2FP.BF16.PACK_AB R7, R114, R5 ;  /* 0x000000057207723e */ /* 0x000fe200000010ff */
[----:B------:R-:W-:Y:S01]  /*8fa0*/  FFMA.FTZ R117, R117, R4, R116 ;  /* 0x0000000475757223 */ /* 0x000fe20000010074 */
[----:B------:R-:W-:Y:S01]  /*8fb0*/  F2FP.BF16.PACK_AB R6, R109, R70 ;  /* 0x000000466d06723e */ /* 0x000fe200000010ff */
[C---:B------:R-:W-:Y:S02]  /*8fc0*/  FFMA.FTZ R108, R115.reuse, R107, -R108 ;  /* 0x0000006b736c7223 */ /* 0x040fe4000001086c */
[----:B------:R-:W-:Y:S01]  /*8fd0*/  FFMA.FTZ R101, R115, R101, R106 ;  /* 0x0000006573657223 */ /* 0x000fe2000001006a */
[----:B------:R-:W-:-:S04]  /*8fe0*/  F2FP.BF16.PACK_AB R4, R117, R118 ;  /* 0x000000767504723e */ /* 0x000fc800000010ff */
[----:B------:R-:W-:-:S05]  /*8ff0*/  F2FP.BF16.PACK_AB R5, R101, R108 ;  /* 0x0000006c6505723e */ /* 0x000fca00000010ff */
[----:B------:R1:W-:Y:S02]  /*9000*/  STS.128 [R18], R4 ;  /* 0x0000000412007388 */ /* 0x0003e40000000c00 */
.L_x_782:
[----:B------:R-:W-:Y:S05]  /*9010*/  BSYNC B0 ;  /* 0x0000000000007941 */ /* 0x000fea0003800000 */
.L_x_781:
[----:B-1----:R-:W-:Y:S01]  /*9020*/  IADD3 R4, R16, 0x10, RZ ;  /* 0x0000001010047810 */ /* 0x002fe20007ffe0ff */
[----:B------:R-:W-:Y:S03]  /*9030*/  BSSY B0, `(.L_x_783) ;  /* 0x0000031000007945 */ /* 0x000fe60003800000 */
[----:B------:R-:W-:-:S13]  /*9040*/  ISETP.GE.AND P0, PT, R4, c[0x0][0x27c], PT ;  /* 0x00009f0004007a0c */ /* 0x000fda0003f06270 */
[----:B------:R-:W-:Y:S05]  /*9050*/  @P0 BRA `(.L_x_784) ;  /* 0x000002e000000947 */ /* 0x000fea0003800000 */
[----:B------:R-:W1:Y:S01]  /*9060*/  LDS.128 R4, [R17] ;  /* 0x0000000011047984 */ /* 0x000e620000000c00 */
[----:B------:R-:W-:Y:S02]  /*9070*/  SHF.R.U64 R107, R126, 0x10, R127 ;  /* 0x000000107e6b7819 */ /* 0x000fe4000000127f */
[----:B------:R-:W-:Y:S02]  /*9080*/  SHF.R.U64 R101, R128, 0x10, R129 ;  /* 0x0000001080657819 */ /* 0x000fe40000001281 */
[----:B------:R-:W-:Y:S02]  /*9090*/  SHF.R.U32.HI R127, RZ, 0x10, R127 ;  /* 0x00000010ff7f7819 */ /* 0x000fe4000001167f */
[----:B------:R-:W-:Y:S02]  /*90a0*/  SHF.R.U32.HI R128, RZ, 0x10, R129 ;  /* 0x00000010ff807819 */ /* 0x000fe40000011681 */
[----:B------:R-:W-:Y:S02]  /*90b0*/  PRMT R92, R92, 0x5410, R127 ;  /* 0x000054105c5c7816 */ /* 0x000fe4000000007f */
[----:B------:R-:W-:-:S02]  /*90c0*/  PRMT R99, R99, 0x5410, R128 ;  /* 0x0000541063637816 */ /* 0x000fc40000000080 */
[----:B------:R-:W-:Y:S02]  /*90d0*/  PRMT R100, R100, 0x5410, R101 ;  /* 0x0000541064647816 */ /* 0x000fe40000000065 */
[----:B------:R-:W-:Y:S02]  /*90e0*/  LOP3.LUT R115, R92, 0xffff0000, RZ, 0xc0, !PT ;  /* 0xffff00005c737812 */ /* 0x000fe400078ec0ff */
[----:B------:R-:W-:Y:S01]  /*90f0*/  PRMT R98, R98, 0x5410, R107 ;  /* 0x0000541062627816 */ /* 0x000fe2000000006b */
[C---:B-1----:R-:W-:Y:S01]  /*9100*/  IMAD.U32 R101, R6.reuse, 0x10000, RZ ;  /* 0x0001000006657824 */ /* 0x042fe200078e00ff */
[----:B------:R-:W-:Y:S01]  /*9110*/  LOP3.LUT R70, R6, 0xffff0000, RZ, 0xc0, !PT ;  /* 0xffff000006467812 */ /* 0x000fe200078ec0ff */
[C---:B------:R-:W-:Y:S01]  /*9120*/  IMAD.U32 R6, R7.reuse, 0x10000, RZ ;  /* 0x0001000007067824 */ /* 0x040fe200078e00ff */
[C---:B------:R-:W-:Y:S02]  /*9130*/  SHF.L.U32 R109, R4.reuse, 0x10, RZ ;  /* 0x00000010046d7819 */ /* 0x040fe400000006ff */
[----:B------:R-:W-:Y:S01]  /*9140*/  LOP3.LUT R108, R4, 0xffff0000, RZ, 0xc0, !PT ;  /* 0xffff0000046c7812 */ /* 0x000fe200078ec0ff */
[----:B------:R-:W-:Y:S01]  /*9150*/  IMAD.U32 R4, R92, 0x10000, RZ ;  /* 0x000100005c047824 */ /* 0x000fe200078e00ff */
[----:B------:R-:W-:Y:S01]  /*9160*/  LOP3.LUT R106, R7, 0xffff0000, RZ, 0xc0, !PT ;  /* 0xffff0000076a7812 */ /* 0x000fe200078ec0ff */
[C---:B------:R-:W-:Y:S01]  /*9170*/  IMAD.U32 R7, R99.reuse, 0x10000, RZ ;  /* 0x0001000063077824 */ /* 0x040fe200078e00ff */
[----:B------:R-:W-:Y:S01]  /*9180*/  LOP3.LUT R99, R99, 0xffff0000, RZ, 0xc0, !PT ;  /* 0xffff000063637812 */ /* 0x000fe200078ec0ff */
[CC--:B------:R-:W-:Y:S01]  /*9190*/  FMUL.FTZ R92, R70.reuse, R4.reuse ;  /* 0x00000004465c7220 */ /* 0x0c0fe20000410000 */
[C---:B------:R-:W-:Y:S01]  /*91a0*/  SHF.L.U32 R107, R5.reuse, 0x10, RZ ;  /* 0x00000010056b7819 */ /* 0x040fe200000006ff */
[-C--:B------:R-:W-:Y:S01]  /*91b0*/  FMUL.FTZ R70, R70, R7.reuse ;  /* 0x0000000746467220 */ /* 0x080fe20000410000 */
[----:B------:R-:W-:Y:S01]  /*91c0*/  LOP3.LUT R114, R5, 0xffff0000, RZ, 0xc0, !PT ;  /* 0xffff000005727812 */ /* 0x000fe200078ec0ff */
[C---:B------:R-:W-:Y:S01]  /*91d0*/  FFMA.FTZ R92, R101.reuse, R7, -R92 ;  /* 0x00000007655c7223 */ /* 0x040fe2000001085c */
[C---:B------:R-:W-:Y:S01]  /*91e0*/  SHF.L.U32 R7, R100.reuse, 0x10, RZ ;  /* 0x0000001064077819 */ /* 0x040fe200000006ff */
        /* <DEDUP_REMOVED lines=10> */
[-C--:B------:R-:W-:Y:S02]  /*9290*/  FMUL.FTZ R108, R108, R7.reuse ;  /* 0x000000076c6c7220 */ /* 0x080fe40000410000 */
[-C--:B------:R-:W-:Y:S02]  /*92a0*/  FMUL.FTZ R114, R114, R100.reuse ;  /* 0x0000006472727220 */ /* 0x080fe40000410000 */
[----:B------:R-:W-:Y:S02]  /*92b0*/  FFMA.FTZ R70, R107, R100, -R70 ;  /* 0x000000646b467223 */ /* 0x000fe40000010846 */
[C---:B------:R-:W-:Y:S01]  /*92c0*/  FFMA.FTZ R99, R109.reuse, R7, -R6 ;  /* 0x000000076d637223 */ /* 0x040fe20000010806 */
[----:B------:R-:W-:Y:S01]  /*92d0*/  F2FP.BF16.PACK_AB R7, R106, R5 ;  /* 0x000000056a07723e */ /* 0x000fe200000010ff */
[----:B------:R-:W-:Y:S01]  /*92e0*/  FFMA.FTZ R4, R109, R4, R108 ;  /* 0x000000046d047223 */ /* 0x000fe2000001006c */
[----:B------:R-:W-:Y:S01]  /*92f0*/  F2FP.BF16.PACK_AB R6, R101, R92 ;  /* 0x0000005c6506723e */ /* 0x000fe200000010ff */
[----:B------:R-:W-:-:S03]  /*9300*/  FFMA.FTZ R107, R107, R98, R114 ;  /* 0x000000626b6b7223 */ /* 0x000fc60000010072 */
[----:B------:R-:W-:Y:S02]  /*9310*/  F2FP.BF16.PACK_AB R4, R4, R99 ;  /* 0x000000630404723e */ /* 0x000fe400000010ff */
[----:B------:R-:W-:-:S05]  /*9320*/  F2FP.BF16.PACK_AB R5, R107, R70 ;  /* 0x000000466b05723e */ /* 0x000fca00000010ff */
[----:B------:R1:W-:Y:S02]  /*9330*/  STS.128 [R17], R4 ;  /* 0x0000000411007388 */ /* 0x0003e40000000c00 */
.L_x_784:
[----:B------:R-:W-:Y:S05]  /*9340*/  BSYNC B0 ;  /* 0x0000000000007941 */ /* 0x000fea0003800000 */
.L_x_783:
[----:B-1----:R-:W-:Y:S01]  /*9350*/  IADD3 R4, R16, 0x20, RZ ;  /* 0x0000002010047810 */ /* 0x002fe20007ffe0ff */
[----:B------:R-:W-:Y:S03]  /*9360*/  BSSY B0, `(.L_x_785) ;  /* 0x0000031000007945 */ /* 0x000fe60003800000 */
[----:B------:R-:W-:-:S13]  /*9370*/  ISETP.GE.AND P0, PT, R4, c[0x0][0x27c], PT ;  /* 0x00009f0004007a0c */ /* 0x000fda0003f06270 */
[----:B------:R-:W-:Y:S05]  /*9380*/  @P0 BRA `(.L_x_786) ;  /* 0x000002e000000947 */ /* 0x000fea0003800000 */
[----:B------:R-:W1:Y:S01]  /*9390*/  LDS.128 R4, [R18+0x4000] ;  /* 0x0040000012047984 */ /* 0x000e620000000c00 */
[----:B------:R-:W-:Y:S02]  /*93a0*/  SHF.R.U64 R92, R122, 0x10, R123 ;  /* 0x000000107a5c7819 */ /* 0x000fe4000000127b */
[----:B------:R-:W-:Y:S02]  /*93b0*/  SHF.R.U64 R70, R124, 0x10, R125 ;  /* 0x000000107c467819 */ /* 0x000fe4000000127d */
[----:B------:R-:W-:Y:S02]  /*93c0*/  SHF.R.U32.HI R123, RZ, 0x10, R123 ;  /* 0x00000010ff7b7819 */ /* 0x000fe4000001167b */
[----:B------:R-:W-:Y:S02]  /*93d0*/  SHF.R.U32.HI R125, RZ, 0x10, R125 ;  /* 0x00000010ff7d7819 */ /* 0x000fe4000001167d */
[----:B------:R-:W-:Y:S02]  /*93e0*/  PRMT R86, R86, 0x5410, R123 ;  /* 0x0000541056567816 */ /* 0x000fe4000000007b */
[----:B------:R-:W-:-:S02]  /*93f0*/  PRMT R90, R90, 0x5410, R125 ;  /* 0x000054105a5a7816 */ /* 0x000fc4000000007d */
[----:B------:R-:W-:Y:S02]  /*9400*/  PRMT R91, R91, 0x5410, R70 ;  /* 0x000054105b5b7816 */ /* 0x000fe40000000046 */
[----:B------:R-:W-:Y:S01]  /*9410*/  PRMT R87, R87, 0x5410, R92 ;  /* 0x0000541057577816 */ /* 0x000fe2000000005c */
[----:B------:R-:W-:Y:S01]  /*9420*/  IMAD.U32 R99, R90, 0x10000, RZ ;  /* 0x000100005a637824 */ /* 0x000fe200078e00ff */
[----:B------:R-:W-:Y:S02]  /*9430*/  LOP3.LUT R107, R86, 0xffff0000, RZ, 0xc0, !PT ;  /* 0xffff0000566b7812 */ /* 0x000fe400078ec0ff */
[----:B------:R-:W-:Y:S01]  /*9440*/  LOP3.LUT R109, R90, 0xffff0000, RZ, 0xc0, !PT ;  /* 0xffff00005a6d7812 */ /* 0x000fe200078ec0ff */
[C---:B-1----:R-:W-:Y:S01]  /*9450*/  IMAD.U32 R92, R6.reuse, 0x10000, RZ ;  /* 0x00010000065c7824 */ /* 0x042fe200078e00ff */
[----:B------:R-:W-:Y:S01]  /*9460*/  LOP3.LUT R70, R6, 0xffff0000, RZ, 0xc0, !PT ;  /* 0xffff000006467812 */ /* 0x000fe200078ec0ff */
[C---:B------:R-:W-:Y:S01]  /*9470*/  IMAD.U32 R6, R7.reuse, 0x10000, RZ ;  /* 0x0001000007067824 */ /* 0x040fe200078e00ff */
[----:B------:R-:W-:Y:S01]  /*9480*/  LOP3.LUT R98, R7, 0xffff0000, RZ, 0xc0, !PT ;  /* 0xffff000007627812 */ /* 0x000fe200078ec0ff */
[----:B------:R-:W-:Y:S01]  /*9490*/  IMAD.U32 R7, R86, 0x10000, RZ ;  /* 0x0001000056077824 */ /* 0x000fe200078e00ff */
[----:B------:R-:W-:-:S02]  /*94a0*/  SHF.L.U32 R101, R4, 0x10, RZ ;  /* 0x0000001004657819 */ /* 0x000fc400000006ff */
[----:B------:R-:W-:Y:S01]  /*94b0*/  LOP3.LUT R100, R4, 0xffff0000, RZ, 0xc0, !PT ;  /* 0xffff000004647812 */ /* 0x000fe200078ec0ff */
[C---:B------:R-:W-:Y:S01]  /*94c0*/  FMUL.FTZ R86, R70.reuse, R7 ;  /* 0x0000000746567220 */ /* 0x040fe20000410000 */
[C---:B------:R-:W-:Y:S01]  /*94d0*/  SHF.L.U32 R4, R5.reuse, 0x10, RZ ;  /* 0x0000001005047819 */ /* 0x040fe200000006ff */
[----:B------:R-:W-:Y:S01]  /*94e0*/  FMUL.FTZ R70, R70, R99 ;  /* 0x0000006346467220 */ /* 0x000fe20000410000 */
[----:B------:R-:W-:Y:S01]  /*94f0*/  LOP3.LUT R90, R5, 0xffff0000, RZ, 0xc0, !PT ;  /* 0xffff0000055a7812 */ /* 0x000fe200078ec0ff */
[----:B------:R-:W-:Y:S02]  /*9500*/  FMUL.FTZ R5, R98, R107 ;  /* 0x0000006b62057220 */ /* 0x000fe40000410000 */
[C---:B------:R-:W-:Y:S02]  /*9510*/  FFMA.FTZ R7, R92.reuse, R7, R70 ;  /* 0x000000075c077223 */ /* 0x040fe40000010046 */
[----:B------:R-:W-:Y:S01]  /*9520*/  FFMA.FTZ R86, R92, R99, -R86 ;  /* 0x000000635c567223 */ /* 0x000fe20000010856 */
[----:B------:R-:W-:Y:S01]  /*9530*/  SHF.L.U32 R92, R91, 0x10, RZ ;  /* 0x000000105b5c7819 */ /* 0x000fe200000006ff */
[C---:B------:R-:W-:Y:S01]  /*9540*/  IMAD.U32 R70, R87.reuse, 0x10000, RZ ;  /* 0x0001000057467824 */ /* 0x040fe200078e00ff */
        /* <DEDUP_REMOVED lines=11> */
[----:B------:R-:W-:Y:S01]  /*9600*/  FFMA.FTZ R101, R101, R70, R100 ;  /* 0x0000004665657223 */ /* 0x000fe20000010064 */
[----:B------:R-:W-:Y:S01]  /*9610*/  F2FP.BF16.PACK_AB R7, R98, R5 ;  /* 0x000000056207723e */ /* 0x000fe200000010ff */
[----:B------:R-:W-:-:S02]  /*9620*/  FFMA.FTZ R99, R4, R91, -R99 ;  /* 0x0000005b04637223 */ /* 0x000fc40000010863 */
[----:B------:R-:W-:Y:S01]  /*9630*/  FFMA.FTZ R90, R4, R87, R90 ;  /* 0x00000057045a7223 */ /* 0x000fe2000001005a */
[----:B------:R-:W-:-:S04]  /*9640*/  F2FP.BF16.PACK_AB R4, R101, R92 ;  /* 0x0000005c6504723e */ /* 0x000fc800000010ff */
[----:B------:R-:W-:-:S05]  /*9650*/  F2FP.BF16.PACK_AB R5, R90, R99 ;  /* 0x000000635a05723e */ /* 0x000fca00000010ff */
[----:B------:R1:W-:Y:S02]  /*9660*/  STS.128 [R18+0x4000], R4 ;  /* 0x0040000412007388 */ /* 0x0003e40000000c00 */
.L_x_786:
[----:B------:R-:W-:Y:S05]  /*9670*/  BSYNC B0 ;  /* 0x0000000000007941 */ /* 0x000fea0003800000 */
.L_x_785:
        /* <DEDUP_REMOVED lines=13> */
[C---:B------:R-:W-:Y:S01]  /*9750*/  IMAD.U32 R87, R76.reuse, 0x10000, RZ ;  /* 0x000100004c577824 */ /* 0x040fe200078e00ff */
[----:B------:R-:W-:Y:S01]  /*9760*/  LOP3.LUT R99, R76, 0xffff0000, RZ, 0xc0, !PT ;  /* 0xffff00004c637812 */ /* 0x000fe200078ec0ff */
[C---:B-1----:R-:W-:Y:S01]  /*9770*/  IMAD.U32 R86, R6.reuse, 0x10000, RZ ;  /* 0x0001000006567824 */ /* 0x042fe200078e00ff */
[----:B------:R-:W-:Y:S01]  /*9780*/  LOP3.LUT R70, R6, 0xffff0000, RZ, 0xc0, !PT ;  /* 0xffff000006467812 */ /* 0x000fe200078ec0ff */
[C---:B------:R-:W-:Y:S01]  /*9790*/  IMAD.U32 R6, R7.reuse, 0x10000, RZ ;  /* 0x0001000007067824 */ /* 0x040fe200078e00ff */
[----:B------:R-:W-:Y:S01]  /*97a0*/  LOP3.LUT R90, R7, 0xffff0000, RZ, 0xc0, !PT ;  /* 0xffff0000075a7812 */ /* 0x000fe200078ec0ff */
[C---:B------:R-:W-:Y:S01]  /*97b0*/  IMAD.U32 R7, R67.reuse, 0x10000, RZ ;  /* 0x0001000043077824 */ /* 0x040fe200078e00ff */
[----:B------:R-:W-:-:S02]  /*97c0*/  LOP3.LUT R67, R67, 0xffff0000, RZ, 0xc0, !PT ;  /* 0xffff000043437812 */ /* 0x000fc400078ec0ff */
[----:B------:R-:W-:Y:S01]  /*97d0*/  SHF.L.U32 R92, R4, 0x10, RZ ;  /* 0x00000010045c7819 */ /* 0x000fe200000006ff */
[----:B------:R-:W-:Y:S01]  /*97e0*/  FMUL.FTZ R76, R70, R7 ;  /* 0x00000007464c7220 */ /* 0x000fe20000410000 */
[----:B------:R-:W-:Y:S01]  /*97f0*/  LOP3.LUT R91, R4, 0xffff0000, RZ, 0xc0, !PT ;  /* 0xffff0000045b7812 */ /* 0x000fe200078ec0ff */
[-C--:B------:R-:W-:Y:S01]  /*9800*/  FMUL.FTZ R70, R70, R87.reuse ;  /* 0x0000005746467220 */ /* 0x080fe20000410000 */
[C---:B------:R-:W-:Y:S01]  /*9810*/  SHF.L.U32 R4, R5.reuse, 0x10, RZ ;  /* 0x0000001005047819 */ /* 0x040fe200000006ff */
[C---:B------:R-:W-:Y:S01]  /*9820*/  FFMA.FTZ R76, R86.reuse, R87, -R76 ;  /* 0x00000057564c7223 */ /* 0x040fe2000001084c */
[----:B------:R-:W-:Y:S01]  /*9830*/  LOP3.LUT R98, R5, 0xffff0000, RZ, 0xc0, !PT ;  /* 0xffff000005627812 */ /* 0x000fe200078ec0ff */
[----:B------:R-:W-:Y:S01]  /*9840*/  FFMA.FTZ R7, R86, R7, R70 ;  /* 0x0000000756077223 */ /* 0x000fe20000010046 */
[C---:B------:R-:W-:Y:S01]  /*9850*/  SHF.L.U32 R86, R77.reuse, 0x10, RZ ;  /* 0x000000104d567819 */ /* 0x040fe200000006ff */
[C---:B------:R-:W-:Y:S01]  /*9860*/  FMUL.FTZ R5, R90.reuse, R67 ;  /* 0x000000435a057220 */ /* 0x040fe20000410000 */
[----:B------:R-:W-:Y:S01]  /*9870*/  LOP3.LUT R77, R77, 0xffff0000, RZ, 0xc0, !PT ;  /* 0xffff00004d4d7812 */ /* 0x000fe200078ec0ff */
[C---:B------:R-:W-:Y:S01]  /*9880*/  IMAD.U32 R70, R71.reuse, 0x10000, RZ ;  /* 0x0001000047467824 */ /* 0x040fe200078e00ff */
[----:B------:R-:W-:Y:S01]  /*9890*/  LOP3.LUT R71, R71, 0xffff0000, RZ, 0xc0, !PT ;  /* 0xffff000047477812 */ /* 0x000fe200078ec0ff */
[----:B------:R-:W-:-:S02]  /*98a0*/  FMUL.FTZ R90, R90, R99 ;  /* 0x000000635a5a7220 */ /* 0x000fc40000410000 */
[C---:B------:R-:W-:Y:S02]  /*98b0*/  FFMA.FTZ R5, R6.reuse, R99, -R5 ;  /* 0x0000006306057223 */ /* 0x040fe40000010805 */
[----:B------:R-:W-:Y:S02]  /*98c0*/  FFMA.FTZ R90, R6, R67, R90 ;  /* 0x00000043065a7223 */ /* 0x000fe4000001005a */
[C---:B------:R-:W-:Y:S02]  /*98d0*/  FMUL.FTZ R67, R91.reuse, R70 ;  /* 0x000000465b437220 */ /* 0x040fe40000410000 */
[C---:B------:R-:W-:Y:S02]  /*98e0*/  FMUL.FTZ R6, R98.reuse, R71 ;  /* 0x0000004762067220 */ /* 0x040fe40000410000 */
[----:B------:R-:W-:Y:S02]  /*98f0*/  FMUL.FTZ R91, R91, R86 ;  /* 0x000000565b5b7220 */ /* 0x000fe40000410000 */
[----:B------:R-:W-:-:S02]  /*9900*/  FMUL.FTZ R98, R98, R77 ;  /* 0x0000004d62627220 */ /* 0x000fc40000410000 */
[C---:B------:R-:W-:Y:S02]  /*9910*/  FFMA.FTZ R67, R92.reuse, R86, -R67 ;  /* 0x000000565c437223 */ /* 0x040fe40000010843 */
[----:B------:R-:W-:Y:S02]  /*9920*/  FFMA.FTZ R70, R92, R70, R91 ;  /* 0x000000465c467223 */ /* 0x000fe4000001005b */
[C---:B------:R-:W-:Y:S01]  /*9930*/  FFMA.FTZ R77, R4.reuse, R77, -R6 ;  /* 0x0000004d044d7223 */ /* 0x040fe20000010806 */
[----:B------:R-:W-:Y:S01]  /*9940*/  F2FP.BF16.PACK_AB R6, R7, R76 ;  /* 0x0000004c0706723e */ /* 0x000fe200000010ff */
[----:B------:R-:W-:Y:S01]  /*9950*/  FFMA.FTZ R98, R4, R71, R98 ;  /* 0x0000004704627223 */ /* 0x000fe20000010062 */
[----:B------:R-:W-:Y:S02]  /*9960*/  F2FP.BF16.PACK_AB R7, R90, R5 ;  /* 0x000000055a07723e */ /* 0x000fe400000010ff */
[----:B------:R-:W-:Y:S02]  /*9970*/  F2FP.BF16.PACK_AB R4, R70, R67 ;  /* 0x000000434604723e */ /* 0x000fe400000010ff */
[----:B------:R-:W-:-:S05]  /*9980*/  F2FP.BF16.PACK_AB R5, R98, R77 ;  /* 0x0000004d6205723e */ /* 0x000fca00000010ff */
[----:B------:R1:W-:Y:S02]  /*9990*/  STS.128 [R17+0x4000], R4 ;  /* 0x0040000411007388 */ /* 0x0003e40000000c00 */
.L_x_788:
[----:B------:R-:W-:Y:S05]  /*99a0*/  BSYNC B0 ;  /* 0x0000000000007941 */ /* 0x000fea0003800000 */
.L_x_787:
[----:B-1----:R-:W-:Y:S01]  /*99b0*/  IADD3 R4, R16, 0x40, RZ ;  /* 0x0000004010047810 */ /* 0x002fe20007ffe0ff */
[----:B------:R-:W-:Y:S03]  /*99c0*/  BSSY B0, `(.L_x_789) ;  /* 0x0000031000007945 */ /* 0x000fe60003800000 */
[----:B------:R-:W-:-:S13]  /*99d0*/  ISETP.GE.AND P0, PT, R4, c[0x0][0x27c], PT ;  /* 0x00009f0004007a0c */ /* 0x000fda0003f06270 */
[----:B------:R-:W-:Y:S05]  /*99e0*/  @P0 BRA `(.L_x_790) ;  /* 0x000002e000000947 */ /* 0x000fea0003800000 */
[----:B------:R-:W1:Y:S01]  /*99f0*/  LDS.128 R4, [R18+0x8000] ;  /* 0x0080000012047984 */ /* 0x000e620000000c00 */
        /* <DEDUP_REMOVED lines=9> */
[----:B------:R-:W-:Y:S02]  /*9a90*/  LOP3.LUT R91, R66, 0xffff0000, RZ, 0xc0, !PT ;  /* 0xffff0000425b7812 */ /* 0x000fe400078ec0ff */
[----:B-1----:R-:W-:Y:S01]  /*9aa0*/  SHF.L.U32 R86, R4, 0x10, RZ ;  /* 0x0000001004567819 */ /* 0x002fe200000006ff */
[----:B------:R-:W-:Y:S01]  /*9ab0*/  IMAD.U32 R70, R6, 0x10000, RZ ;  /* 0x0001000006467824 */ /* 0x000fe200078e00ff */
[----:B------:R-:W-:Y:S01]  /*9ac0*/  LOP3.LUT R77, R4, 0xffff0000, RZ, 0xc0, !PT ;  /* 0xffff0000044d7812 */ /* 0x000fe200078ec0ff */
[----:B------:R-:W-:Y:S01]  /*9ad0*/  IMAD.U32 R4, R57, 0x10000, RZ ;  /* 0x0001000039047824 */ /* 0x000fe200078e00ff */
[----:B------:R-:W-:Y:S01]  /*9ae0*/  LOP3.LUT R67, R6, 0xffff0000, RZ, 0xc0, !PT ;  /* 0xffff000006437812 */ /* 0x000fe200078ec0ff */
[C---:B------:R-:W-:Y:S01]  /*9af0*/  IMAD.U32 R6, R7.reuse, 0x10000, RZ ;  /* 0x0001000007067824 */ /* 0x040fe200078e00ff */
[----:B------:R-:W-:Y:S01]  /*9b00*/  LOP3.LUT R71, R7, 0xffff0000, RZ, 0xc0, !PT ;  /* 0xffff000007477812 */ /* 0x000fe200078ec0ff */
[----:B------:R-:W-:Y:S01]  /*9b10*/  IMAD.U32 R7, R65, 0x10000, RZ ;  /* 0x0001000041077824 */ /* 0x000fe200078e00ff */
[----:B------:R-:W-:Y:S01]  /*9b20*/  LOP3.LUT R57, R57, 0xffff0000, RZ, 0xc0, !PT ;  /* 0xffff000039397812 */ /* 0x000fe200078ec0ff */
[----:B------:R-:W-:Y:S01]  /*9b30*/  FMUL.FTZ R65, R67, R4 ;  /* 0x0000000443417220 */ /* 0x000fe20000410000 */
[----:B------:R-:W-:Y:S01]  /*9b40*/  SHF.L.U32 R76, R5, 0x10, RZ ;  /* 0x00000010054c7819 */ /* 0x000fe200000006ff */
[----:B------:R-:W-:Y:S01]  /*9b50*/  FMUL.FTZ R67, R67, R7 ;  /* 0x0000000743437220 */ /* 0x000fe20000410000 */
[----:B------:R-:W-:Y:S01]  /*9b60*/  LOP3.LUT R90, R5, 0xffff0000, RZ, 0xc0, !PT ;  /* 0xffff0000055a7812 */ /* 0x000fe200078ec0ff */
[----:B------:R-:W-:-:S02]  /*9b70*/  FMUL.FTZ R5, R71, R57 ;  /* 0x0000003947057220 */ /* 0x000fc40000410000 */
[-C--:B------:R-:W-:Y:S02]  /*9b80*/  FMUL.FTZ R71, R71, R87.reuse ;  /* 0x0000005747477220 */ /* 0x080fe40000410000 */
[----:B------:R-:W-:Y:S01]  /*9b90*/  FFMA.FTZ R5, R6, R87, -R5 ;  /* 0x0000005706057223 */ /* 0x000fe20000010805 */
[----:B------:R-:W-:Y:S01]  /*9ba0*/  LOP3.LUT R87, R64, 0xffff0000, RZ, 0xc0, !PT ;  /* 0xffff000040577812 */ /* 0x000fe200078ec0ff */
[C---:B------:R-:W-:Y:S02]  /*9bb0*/  FFMA.FTZ R65, R70.reuse, R7, -R65 ;  /* 0x0000000746417223 */ /* 0x040fe40000010841 */
[----:B------:R-:W-:Y:S01]  /*9bc0*/  FFMA.FTZ R4, R70, R4, R67 ;  /* 0x0000000446047223 */ /* 0x000fe20000010043 */
[----:B------:R-:W-:Y:S01]  /*9bd0*/  SHF.L.U32 R67, R66, 0x10, RZ ;  /* 0x0000001042437819 */ /* 0x000fe200000006ff */
[----:B------:R-:W-:Y:S02]  /*9be0*/  IMAD.U32 R7, R64, 0x10000, RZ ;  /* 0x0001000040077824 */ /* 0x000fe400078e00ff */
[----:B------:R-:W-:-:S02]  /*9bf0*/  FFMA.FTZ R64, R6, R57, R71 ;  /* 0x0000003906407223 */ /* 0x000fc40000010047 */
[C---:B------:R-:W-:Y:S02]  /*9c00*/  FMUL.FTZ R6, R77.reuse, R7 ;  /* 0x000000074d067220 */ /* 0x040fe40000410000 */
[C---:B------:R-:W-:Y:S02]  /*9c10*/  FMUL.FTZ R57, R90.reuse, R87 ;  /* 0x000000575a397220 */ /* 0x040fe40000410000 */
[----:B------:R-:W-:Y:S02]  /*9c20*/  FMUL.FTZ R77, R77, R67 ;  /* 0x000000434d4d7220 */ /* 0x000fe40000410000 */
        /* <DEDUP_REMOVED lines=10> */
.L_x_790:
[----:B------:R-:W-:Y:S05]  /*9cd0*/  BSYNC B0 ;  /* 0x0000000000007941 */ /* 0x000fea0003800000 */
.L_x_789:
[----:B-1----:R-:W-:-:S04]  /*9ce0*/  IADD3 R4, R16, 0x50, RZ ;  /* 0x0000005010047810 */ /* 0x002fc80007ffe0ff */
        /* <DEDUP_REMOVED lines=48> */
.L_x_780:
[----:B------:R-:W-:Y:S05]  /*9ff0*/  BSYNC B1 ;  /* 0x0000000000017941 */ /* 0x000fea0003800000 */
.L_x_779:
[----:B------:R-:W-:-:S04]  /*a000*/  IADD3 R93, R93, 0x40, RZ ;  /* 0x000000405d5d7810 */ /* 0x000fc80007ffe0ff */
[----:B------:R-:W-:-:S13]  /*a010*/  ISETP.GE.AND P0, PT, R93, UR4, PT ;  /* 0x000000045d007c0c */ /* 0x000fda000bf06270 */
[----:B------:R-:W-:Y:S05]  /*a020*/  @P0 BRA `(.L_x_791) ;  /* 0x00004f3000000947 */ /* 0x000fea0003800000 */
[----:B------:R-:W-:Y:S01]  /*a030*/  ISETP.GE.AND P0, PT, R16, c[0x0][0x27c], PT ;  /* 0x00009f0010007a0c */ /* 0x000fe20003f06270 */
[----:B------:R-:W-:-:S12]  /*a040*/  BSSY B0, `(.L_x_792) ;  /* 0x0000030000007945 */ /* 0x000fd80003800000 */
[----:B------:R-:W-:Y:S05]  /*a050*/  @P0 BRA `(.L_x_793) ;  /* 0x000002e000000947 */ /* 0x000fea0003800000 */
[----:B-1----:R-:W1:Y:S01]  /*a060*/  LDS.128 R4, [R18+0x2000] ;  /* 0x0020000012047984 */ /* 0x002e620000000c00 */
        /* <DEDUP_REMOVED lines=45> */
.L_x_793:
[----:B------:R-:W-:Y:S05]  /*a340*/  BSYNC B0 ;  /* 0x0000000000007941 */ /* 0x000fea0003800000 */
.L_x_792:
        /* <DEDUP_REMOVED lines=50> */
.L_x_795:
[----:B------:R-:W-:Y:S05]  /*a670*/  BSYNC B0 ;  /* 0x0000000000007941 */ /* 0x000fea0003800000 */
.L_x_794:
        /* <DEDUP_REMOVED lines=28> */
[C---:B------:R-:W-:Y:S02]  /*a840*/  FFMA.FTZ R35, R36.reuse, R4, R35 ;  /* 0x0000000424237223 */ /* 0x040fe40000010023 */
[----:B------:R-:W-:Y:S01]  /*a850*/  FFMA.FTZ R32, R36, R7, -R32 ;  /* 0x0000000724207223 */ /* 0x000fe20000010820 */
[----:B------:R-:W-:Y:S01]  /*a860*/  SHF.L.U32 R7, R33, 0x10, RZ ;  /* 0x0000001021077819 */ /* 0x000fe200000006ff */
[C---:B------:R-:W-:Y:S01]  /*a870*/  IMAD.U32 R4, R31.reuse, 0x10000, RZ ;  /* 0x000100001f047824 */ /* 0x040fe200078e00ff */
[----:B------:R-:W-:Y:S01]  /*a880*/  LOP3.LUT R31, R31, 0xffff0000, RZ, 0xc0, !PT ;  /* 0xffff00001f1f7812 */ /* 0x000fe200078ec0ff */
[-C--:B------:R-:W-:Y:S01]  /*a890*/  FMUL.FTZ R37, R37, R43.reuse ;  /* 0x0000002b25257220 */ /* 0x080fe20000410000 */
[----:B------:R-:W-:Y:S01]  /*a8a0*/  LOP3.LUT R33, R33, 0xffff0000, RZ, 0xc0, !PT ;  /* 0xffff000021217812 */ /* 0x000fe200078ec0ff */
[C---:B------:R-:W-:Y:S02]  /*a8b0*/  FFMA.FTZ R5, R6.reuse, R43, -R5 ;  /* 0x0000002b06057223 */ /* 0x040fe40000010805 */
[----:B------:R-:W-:-:S02]  /*a8c0*/  FFMA.FTZ R34, R6, R34, R37 ;  /* 0x0000002206227223 */ /* 0x000fc40000010025 */
[CC--:B------:R-:W-:Y:S02]  /*a8d0*/  FMUL.FTZ R6, R39.reuse, R4.reuse ;  /* 0x0000000427067220 */ /* 0x0c0fe40000410000 */
        /* <DEDUP_REMOVED lines=12> */
.L_x_797:
[----:B------:R-:W-:Y:S05]  /*a9a0*/  BSYNC B0 ;  /* 0x0000000000007941 */ /* 0x000fea0003800000 */
.L_x_796:
        /* <DEDUP_REMOVED lines=50> */
.L_x_799:
[----:B------:R-:W-:Y:S05]  /*acd0*/  BSYNC B0 ;  /* 0x0000000000007941 */ /* 0x000fea0003800000 */
.L_x_798:
        /* <DEDUP_REMOVED lines=50> */
.L_x_801:
[----:B------:R-:W-:Y:S05]  /*b000*/  BSYNC B0 ;  /* 0x0000000000007941 */ /* 0x000fea0003800000 */
.L_x_800:
[----:B------:R-:W-:-:S04]  /*b010*/  IADD3 R16, R16, 0x50, RZ ;  /* 0x0000005010107810 */ /* 0x000fc80007ffe0ff */
[----:B------:R-:W-:-:S13]  /*b020*/  ISETP.GE.AND P0, PT, R16, c[0x0][0x27c], PT ;  /* 0x00009f0010007a0c */ /* 0x000fda0003f06270 */
[----:B------:R-:W-:Y:S05]  /*b030*/  @P0 BRA `(.L_x_791) ;  /* 0x00003f2000000947 */ /* 0x000fea0003800000 */
[----:B-1----:R-:W1:Y:S01]  /*b040*/  LDS.128 R4, [R17+0xa000] ;  /* 0x00a0000011047984 */ /* 0x002e620000000c00 */
        /* <DEDUP_REMOVED lines=32> */
[C---:B------:R-:W-:Y:S02]  /*b250*/  FMUL.FTZ R19, R21.reuse, R16 ;  /* 0x0000001015137220 */ /* 0x040fe40000410000 */
[C---:B------:R-:W-:Y:S02]  /*b260*/  FMUL.FTZ R6, R10.reuse, R9 ;  /* 0x000000090a067220 */ /* 0x040fe40000410000 */
[-C--:B------:R-:W-:Y:S02]  /*b270*/  FMUL.FTZ R21, R21, R18.reuse ;  /* 0x0000001215157220 */ /* 0x080fe40000410000 */
[----:B------:R-:W-:Y:S02]  /*b280*/  FMUL.FTZ R10, R10, R11 ;  /* 0x0000000b0a0a7220 */ /* 0x000fe40000410000 */
[----:B------:R-:W-:-:S02]  /*b290*/  FFMA.FTZ R19, R22, R18, -R19 ;  /* 0x0000001216137223 */ /* 0x000fc40000010813 */
[----:B------:R-:W-:Y:S02]  /*b2a0*/  FFMA.FTZ R16, R22, R16, R21 ;  /* 0x0000001016107223 */ /* 0x000fe40000010015 */
[C---:B------:R-:W-:Y:S01]  /*b2b0*/  FFMA.FTZ R11, R4.reuse, R11, -R6 ;  /* 0x0000000b040b7223 */ /* 0x040fe20000010806 */
[----:B------:R-:W-:Y:S01]  /*b2c0*/  F2FP.BF16.PACK_AB R6, R7, R8 ;  /* 0x000000080706723e */ /* 0x000fe200000010ff */
[----:B------:R-:W-:Y:S01]  /*b2d0*/  FFMA.FTZ R10, R4, R9, R10 ;  /* 0x00000009040a7223 */ /* 0x000fe2000001000a */
[----:B------:R-:W-:Y:S02]  /*b2e0*/  F2FP.BF16.PACK_AB R7, R20, R5 ;  /* 0x000000051407723e */ /* 0x000fe400000010ff */
[----:B------:R-:W-:Y:S02]  /*b2f0*/  F2FP.BF16.PACK_AB R4, R16, R19 ;  /* 0x000000131004723e */ /* 0x000fe400000010ff */
[----:B------:R-:W-:-:S05]  /*b300*/  F2FP.BF16.PACK_AB R5, R10, R11 ;  /* 0x0000000b0a05723e */ /* 0x000fca00000010ff */
[----:B------:R1:W-:Y:S01]  /*b310*/  STS.128 [R17+0xa000], R4 ;  /* 0x00a0000411007388 */ /* 0x0003e20000000c00 */
[----:B------:R-:W-:Y:S05]  /*b320*/  BRA `(.L_x_791) ;  /* 0x00003c3000007947 */ /* 0x000fea0003800000 */
.L_x_774:
[----:B------:R-:W-:Y:S01]  /*b330*/  PLOP3.LUT P1, PT, PT, PT, UP2, 0x80, 0x0 ;  /* 0x000000000000781c */ /* 0x000fe20003f2f028 */
[----:B------:R-:W-:Y:S01]  /*b340*/  IMAD.MOV.U32 R18, RZ, RZ, R6 ;  /* 0x000000ffff127224 */ /* 0x000fe200078e0006 */
[----:B------:R-:W-:Y:S01]  /*b350*/  PLOP3.LUT P0, PT, PT, PT, UP2, 0x80, 0x0 ;  /* 0x000000000000781c */ /* 0x000fe20003f0f028 */
[----:B------:R-:W-:Y:S01]  /*b360*/  IMAD.MOV.U32 R19, RZ, RZ, R17 ;  /* 0x000000ffff137224 */ /* 0x000fe200078e0011 */
[----:B------:R-:W-:Y:S01]  /*b370*/  MOV R6, R84 ;  /* 0x0000005400067202 */ /* 0x000fe20000000f00 */
[----:B------:R-:W-:Y:S01]  /*b380*/  IMAD.MOV.U32 R7, RZ, RZ, R11 ;  /* 0x000000ffff077224 */ /* 0x000fe200078e000b */
[----:B------:R-:W-:Y:S01]  /*b390*/  BSSY B0, `(.L_x_802) ;  /* 0x0000046000007945 */ /* 0x000fe20003800000 */
        /* <DEDUP_REMOVED lines=11> */
[----:B------:R-:W-:Y:S01]  /*b450*/  @P0 SHF.R.U32.HI R9, RZ, c[0x0][0x2cc], R4 ;  /* 0x0000b300ff090a19 */ /* 0x000fe20000011604 */
[----:B------:R-:W-:Y:S01]  /*b460*/  CS2R R56, SRZ ;  /* 0x0000000000387805 */ /* 0x000fe2000001ff00 */
[----:B------:R-:W-:Y:S01]  /*b470*/  CS2R R74, SRZ ;  /* 0x00000000004a7805 */ /* 0x000fe2000001ff00 */
[----:B------:R-:W-:Y:S01]  /*b480*/  CS2R R72, SRZ ;  /* 0x0000000000487805 */ /* 0x000fe2000001ff00 */
[----:B------:R-:W-:Y:S01]  /*b490*/  SHF.R.S32.HI R4, RZ, 0x1f, R9 ;  /* 0x0000001fff047819 */ /* 0x000fe20000011409 */
[----:B------:R-:W-:-:S04]  /*b4a0*/  IMAD.WIDE.U32 R18, R9, c[0x0][0x280], R18 ;  /* 0x0000a00009127a25 */ /* 0x000fc800078e0012 */
[----:B------:R-:W-:Y:S01]  /*b4b0*/  IMAD R8, R4, c[0x0][0x280], RZ ;  /* 0x0000a00004087a24 */ /* 0x000fe200078e02ff */
[----:B------:R-:W-:Y:S01]  /*b4c0*/  LEA R10, P1, R18, c[0x0][0x270], 0x1 ;  /* 0x00009c00120a7a11 */ /* 0x000fe200078208ff */
[----:B------:R-:W-:Y:S02]  /*b4d0*/  IMAD R4, R4, c[0x0][0x290], RZ ;  /* 0x0000a40004047a24 */ /* 0x000fe400078e02ff */
[----:B------:R-:W-:-:S04]  /*b4e0*/  IMAD.WIDE.U32 R6, R9, c[0x0][0x290], R6 ;  /* 0x0000a40009067a25 */ /* 0x000fc800078e0006 */
[C---:B------:R-:W-:Y:S01]  /*b4f0*/  IMAD R17, R9.reuse, c[0x0][0x284], R8 ;  /* 0x0000a10009117a24 */ /* 0x040fe200078e0208 */
[----:B------:R-:W-:Y:S01]  /*b500*/  LEA R8, P0, R6, c[0x0][0x288], 0x1 ;  /* 0x0000a20006087a11 */ /* 0x000fe200078008ff */
[----:B------:R-:W-:-:S03]  /*b510*/  IMAD R9, R9, c[0x0][0x294], R4 ;  /* 0x0000a50009097a24 */ /* 0x000fc600078e0204 */
[----:B------:R-:W-:Y:S01]  /*b520*/  IADD3 R17, R19, R17, RZ ;  /* 0x0000001113117210 */ /* 0x000fe20007ffe0ff */
[----:B------:R-:W-:-:S03]  /*b530*/  IMAD.IADD R16, R7, 0x1, R9 ;  /* 0x0000000107107824 */ /* 0x000fc600078e0209 */
[----:B------:R-:W-:Y:S02]  /*b540*/  LEA.HI.X R17, R18, c[0x0][0x274], R17, 0x1, P1 ;  /* 0x00009d0012117a11 */ /* 0x000fe400008f0c11 */
[----:B------:R-:W-:Y:S01]  /*b550*/  LEA.HI.X R16, R6, c[0x0][0x28c], R16, 0x1, P0 ;  /* 0x0000a30006107a11 */ /* 0x000fe200000f0c10 */
[----:B------:R1:W2:Y:S01]  /*b560*/  SHFL.IDX PT, R18, R10, RZ, 0x1c1f ;  /* 0x001c1fff0a127589 */ /* 0x0002a200000e0000 */
[----:B------:R-:W-:-:S03]  /*b570*/  ISETP.GE.AND P0, PT, R5, UR7, PT ;  /* 0x0000000705007c0c */ /* 0x000fc6000bf06270 */
[----:B------:R1:W3:Y:S04]  /*b580*/  SHFL.IDX PT, R6, R8, RZ, 0x1c1f ;  /* 0x001c1fff08067589 */ /* 0x0002e800000e0000 */
[----:B------:R1:W4:Y:S04]  /*b590*/  SHFL.IDX PT, R19, R17, RZ, 0x1c1f ;  /* 0x001c1fff11137589 */ /* 0x00032800000e0000 */
[----:B------:R1:W1:Y:S02]  /*b5a0*/  SHFL.IDX PT, R7, R16, RZ, 0x1c1f ;  /* 0x001c1fff10077589 */ /* 0x00026400000e0000 */
        /* <DEDUP_REMOVED lines=8> */
[----:B--2-4-:R-:W-:-:S04]  /*b630*/  @!P0 IMAD.WIDE R26, R70, 0x2, R18 ;  /* 0x00000002461a8825 */ /* 0x014fc800078e0212 */
[----:B-1-3--:R-:W-:Y:S01]  /*b640*/  @!P0 IMAD.WIDE R24, R70, 0x2, R6 ;  /* 0x0000000246188825 */ /* 0x00afe200078e0206 */
[----:B------:R1:W5:Y:S01]  /*b650*/  @!P0 LD.E.128 R76, [R26.64] ;  /* 0x000000141a4c8980 */ /* 0x000362000c101d00 */
[----:B------:R-:W-:-:S03]  /*b660*/  ISETP.GE.AND P1, PT, R20, c[0x0][0x27c], PT ;  /* 0x00009f0014007a0c */ /* 0x000fc60003f26270 */
[----:B------:R2:W5:Y:S01]  /*b670*/  @!P0 LD.E.128 R72, [R24.64] ;  /* 0x0000001418488980 */ /* 0x000562000c101d00 */
[----:B------:R-:W-:Y:S01]  /*b680*/  ISETP.GE.AND P0, PT, R9, c[0x0][0x27c], PT ;  /* 0x00009f0009007a0c */ /* 0x000fe20003f06270 */
        /* <DEDUP_REMOVED lines=8> */
[----:B------:R-:W-:-:S04]  /*b710*/  @!P1 SHF.R.S32.HI R11, RZ, 0x1f, R20 ;  /* 0x0000001fff0b9819 */ /* 0x000fc80000011414 */
[----:B------:R-:W-:Y:S02]  /*b720*/  @!P0 SHF.R.S32.HI R4, RZ, 0x1f, R9 ;  /* 0x0000001fff048819 */ /* 0x000fe40000011409 */
[----:B------:R-:W-:Y:S02]  /*b730*/  @!P1 LEA.HI R11, R11, R20, RZ, 0x3 ;  /* 0x000000140b0b9211 */ /* 0x000fe400078f18ff */
[----:B------:R-:W-:Y:S02]  /*b740*/  @!P0 LEA.HI R9, R4, R9, RZ, 0x3 ;  /* 0x0000000904098211 */ /* 0x000fe400078f18ff */
[----:B------:R-:W-:Y:S02]  /*b750*/  @!P1 LOP3.LUT R11, R11, 0xfffffff8, RZ, 0xc0, !PT ;  /* 0xfffffff80b0b9812 */ /* 0x000fe400078ec0ff */
[----:B------:R-:W-:-:S03]  /*b760*/  @!P0 LOP3.LUT R9, R9, 0xfffffff8, RZ, 0xc0, !PT ;  /* 0xfffffff809098812 */ /* 0x000fc600078ec0ff */
[----:B------:R-:W-:-:S04]  /*b770*/  @!P1 IMAD.WIDE R20, R11, 0x2, R18 ;  /* 0x000000020b149825 */ /* 0x000fc800078e0212 */
[----:B--2---:R-:W-:Y:S01]  /*b780*/  @!P1 IMAD.WIDE R24, R11, 0x2, R6 ;  /* 0x000000020b189825 */ /* 0x004fe200078e0206 */
[----:B------:R1:W5:Y:S03]  /*b790*/  @!P1 LD.E.128 R60, [R20.64] ;  /* 0x00000014143c9980 */ /* 0x000366000c101d00 */
[C---:B------:R-:W-:Y:S01]  /*b7a0*/  @!P0 IMAD.WIDE R18, R9.reuse, 0x2, R18 ;  /* 0x0000000209128825 */ /* 0x040fe200078e0212 */
[----:B------:R1:W5:Y:S03]  /*b7b0*/  @!P1 LD.E.128 R56, [R24.64] ;  /* 0x0000001418389980 */ /* 0x000366000c101d00 */
[----:B------:R-:W-:Y:S01]  /*b7c0*/  @!P0 IMAD.WIDE R6, R9, 0x2, R6 ;  /* 0x0000000209068825 */ /* 0x000fe200078e0206 */
[----:B------:R1:W5:Y:S04]  /*b7d0*/  @!P0 LD.E.128 R44, [R18.64] ;  /* 0x00000014122c8980 */ /* 0x000368000c101d00 */
[----:B------:R1:W5:Y:S02]  /*b7e0*/  @!P0 LD.E.128 R40, [R6.64] ;  /* 0x0000001406288980 */ /* 0x000364000c101d00 */
.L_x_803:
[----:B------:R-:W-:Y:S05]  /*b7f0*/  BSYNC B0 ;  /* 0x0000000000007941 */ /* 0x000fea0003800000 */
.L_x_802:
[----:B-----5:R-:W-:Y:S01]  /*b800*/  IMAD.MOV.U32 R4, RZ, RZ, R46 ;  /* 0x000000ffff047224 */ /* 0x020fe200078e002e */
[----:B------:R-:W-:Y:S01]  /*b810*/  IADD3 R5, R5, 0x40, RZ ;  /* 0x0000004005057810 */ /* 0x000fe20007ffe0ff */
[----:B-1-3--:R-:W-:Y:S01]  /*b820*/  IMAD.MOV.U32 R6, RZ, RZ, R44 ;  /* 0x000000ffff067224 */ /* 0x00afe200078e002c */
[----:B------:R-:W1:Y:S01]  /*b830*/  SHFL.IDX PT, R11, R17, 0x1, 0x1c1f ;  /* 0x003c1f00110b7f89 */ /* 0x000e6200000e0000 */
        /* <DEDUP_REMOVED lines=43> */
[----:B------:R-:W3:Y:S01]  /*baf0*/  SHFL.IDX PT, R10, R10, 0x1, 0x1c1f ;  /* 0x003c1f000a0a7f89 */ /* 0x000ee200000e0000 */
[----:B------:R-:W-:Y:S01]  /*bb00*/  BSSY B0, `(.L_x_804) ;  /* 0x0000036000007945 */ /* 0x000fe20003800000 */
[----:B------:R-:W-:Y:S01]  /*bb10*/  PRMT R124, R7, 0x7610, R124 ;  /* 0x00007610077c7816 */ /* 0x000fe2000000007c */
[----:B------:R-:W-:Y:S01]  /*bb20*/  CS2R R20, SRZ ;  /* 0x0000000000147805 */ /* 0x000fe2000001ff00 */
[----:B------:R4:W2:Y:S01]  /*bb30*/  SHFL.IDX PT, R9, R16, 0x1, 0x1c1f ;  /* 0x003c1f0010097f89 */ /* 0x0008a200000e0000 */
[----:B------:R-:W-:Y:S01]  /*bb40*/  PRMT R123, R6, 0x7610, R123 ;  /* 0x00007610067b7816 */ /* 0x000fe2000000007b */
[----:B------:R-:W-:Y:S01]  /*bb50*/  CS2R R30, SRZ ;  /* 0x00000000001e7805 */ /* 0x000fe2000001ff00 */
[----:B------:R-:W-:Y:S01]  /*bb60*/  PRMT R122, R5, 0x7610, R122 ;  /* 0x00007610057a7816 */ /* 0x000fe2000000007a */
[----:B------:R-:W1:Y:S01]  /*bb70*/  SHFL.IDX PT, R8, R8, 0x1, 0x1c1f ;  /* 0x003c1f0008087f89 */ /* 0x000e6200000e0000 */
[----:B------:R-:W-:Y:S01]  /*bb80*/  PRMT R121, R4, 0x7610, R121 ;  /* 0x0000761004797816 */ /* 0x000fe20000000079 */
[----:B------:R-:W-:Y:S01]  /*bb90*/  CS2R R28, SRZ ;  /* 0x00000000001c7805 */ /* 0x000fe2000001ff00 */
[----:B------:R-:W-:Y:S01]  /*bba0*/  CS2R R38, SRZ ;  /* 0x0000000000267805 */ /* 0x000fe2000001ff00 */
[----:B------:R-:W-:Y:S01]  /*bbb0*/  CS2R R36, SRZ ;  /* 0x0000000000247805 */ /* 0x000fe2000001ff00 */
[----:B--2-4-:R-:W-:Y:S01]  /*bbc0*/  CS2R R18, SRZ ;  /* 0x0000000000127805 */ /* 0x014fe2000001ff00 */
[----:B------:R-:W-:Y:S01]  /*bbd0*/  CS2R R26, SRZ ;  /* 0x00000000001a7805 */ /* 0x000fe2000001ff00 */
[----:B------:R-:W-:Y:S01]  /*bbe0*/  CS2R R24, SRZ ;  /* 0x0000000000187805 */ /* 0x000fe2000001ff00 */
[----:B------:R-:W-:Y:S01]  /*bbf0*/  CS2R R34, SRZ ;  /* 0x0000000000227805 */ /* 0x000fe2000001ff00 */
[----:B------:R-:W-:Y:S01]  /*bc00*/  CS2R R32, SRZ ;  /* 0x0000000000207805 */ /* 0x000fe2000001ff00 */
[----:B------:R-:W-:Y:S01]  /*bc10*/  CS2R R16, SRZ ;  /* 0x0000000000107805 */ /* 0x000fe2000001ff00 */
[----:B------:R-:W-:Y:S05]  /*bc20*/  @P0 BRA `(.L_x_805) ;  /* 0x0000023000000947 */ /* 0x000fea0003800000 */
[C---:B---3--:R-:W-:Y:S01]  /*bc30*/  ISETP.GE.AND P0, PT, R70.reuse, c[0x0][0x27c], PT ;  /* 0x00009f0046007a0c */ /* 0x048fe20003f06270 */
[----:B------:R-:W-:Y:S01]  /*bc40*/  CS2R R38, SRZ ;  /* 0x0000000000267805 */ /* 0x000fe2000001ff00 */
[----:B------:R-:W-:Y:S01]  /*bc50*/  CS2R R36, SRZ ;  /* 0x0000000000247805 */ /* 0x000fe2000001ff00 */
[----:B------:R-:W-:Y:S01]  /*bc60*/  CS2R R34, SRZ ;  /* 0x0000000000227805 */ /* 0x000fe2000001ff00 */
[----:B------:R-:W-:Y:S01]  /*bc70*/  CS2R R32, SRZ ;  /* 0x0000000000207805 */ /* 0x000fe2000001ff00 */
[----:B------:R-:W-:-:S02]  /*bc80*/  IADD3 R7, R70, 0x20, RZ ;  /* 0x0000002046077810 */ /* 0x000fc40007ffe0ff */
[----:B------:R-:W-:-:S06]  /*bc90*/  IADD3 R5, R70, 0x40, RZ ;  /* 0x0000004046057810 */ /* 0x000fcc0007ffe0ff */
[----:B-1----:R-:W-:-:S04]  /*bca0*/  @!P0 IMAD.WIDE R18, R70, 0x2, R10 ;  /* 0x0000000246128825 */ /* 0x002fc800078e020a */
        /* <DEDUP_REMOVED lines=10> */
[----:B------:R-:W-:-:S03]  /*bd50*/  CS2R R20, SRZ ;  /* 0x0000000000147805 */ /* 0x000fc6000001ff00 */
        /* <DEDUP_REMOVED lines=10> */
[----:B------:R1:W5:Y:S03]  /*be00*/  @!P1 LD.E.128 R28, [R54.64] ;  /* 0x00000014361c9980 */ /* 0x000366000c101d00 */
[--C-:B------:R-:W-:Y:S01]  /*be10*/  @!P1 IMAD.WIDE R6, R6, 0x2, R8.reuse ;  /* 0x0000000206069825 */ /* 0x100fe200078e0208 */
[----:B------:R1:W5:Y:S03]  /*be20*/  @!P0 LD.E.128 R20, [R10.64] ;  /* 0x000000140a148980 */ /* 0x000366000c101d00 */
[----:B------:R-:W-:Y:S01]  /*be30*/  @!P0 IMAD.WIDE R4, R4, 0x2, R8 ;  /* 0x0000000204048825 */ /* 0x000fe200078e0208 */
[----:B------:R1:W5:Y:S04]  /*be40*/  @!P1 LD.E.128 R24, [R6.64] ;  /* 0x0000001406189980 */ /* 0x000368000c101d00 */
[----:B------:R1:W5:Y:S02]  /*be50*/  @!P0 LD.E.128 R16, [R4.64] ;  /* 0x0000001404108980 */ /* 0x000364000c101d00 */
.L_x_805:
[----:B---3--:R-:W-:Y:S05]  /*be60*/  BSYNC B0 ;  /* 0x0000000000007941 */ /* 0x008fea0003800000 */
.L_x_804:
[----:B-1---5:R-:W-:Y:S01]  /*be70*/  IMAD.MOV.U32 R4, RZ, RZ, R22 ;  /* 0x000000ffff047224 */ /* 0x022fe200078e0016 */
        /* <DEDUP_REMOVED lines=21> */
[----:B------:R-:W-:Y:S01]  /*bfd0*/  USEL UR4, UR4, 0x80, UP0 ;  /* 0x0000008004047887 */ /* 0x000fe20008000000 */
        /* <DEDUP_REMOVED lines=9> */
[----:B------:R-:W-:Y:S01]  /*c070*/  BAR.SYNC.DEFER_BLOCKING 0x0 ;  /* 0x0000000000007b1d */ /* 0x000fe20000010000 */
[----:B------:R-:W-:-:S02]  /*c080*/  ISETP.GE.AND P0, PT, R93, UR4, PT ;  /* 0x000000045d007c0c */ /* 0x000fc4000bf06270 */
        /* <DEDUP_REMOVED lines=16> */
[----:B------:R-:W-:Y:S01]  /*c190*/  BSSY B1, `(.L_x_806) ;  /* 0x000016c000017945 */ /* 0x000fe20003800000 */
[----:B------:R-:W-:-:S02]  /*c1a0*/  PRMT R97, R7, 0x7610, R97 ;  /* 0x0000761007617816 */ /* 0x000fc40000000061 */
[----:B------:R-:W-:Y:S02]  /*c1b0*/  PRMT R96, R6, 0x7610, R96 ;  /* 0x0000761006607816 */ /* 0x000fe40000000060 */
[----:B------:R-:W-:Y:S02]  /*c1c0*/  PRMT R95, R5, 0x7610, R95 ;  /* 0x00007610055f7816 */ /* 0x000fe4000000005f */
[----:B------:R-:W-:Y:S01]  /*c1d0*/  PRMT R94, R4, 0x7610, R94 ;  /* 0x00007610045e7816 */ /* 0x000fe2000000005e */
[----:B------:R-:W-:Y:S05]  /*c1e0*/  @P0 BRA `(.L_x_807) ;  /* 0x0000166000000947 */ /* 0x000fea0003800000 */
[----:B------:R-:W-:Y:S01]  /*c1f0*/  ISETP.GE.AND P0, PT, R70, c[0x0][0x27c], PT ;  /* 0x00009f0046007a0c */ /* 0x000fe20003f06270 */
[----:B------:R-:W-:-:S12]  /*c200*/  BSSY B0, `(.L_x_808) ;  /* 0x0000070000007945 */ /* 0x000fd80003800000 */
[----:B------:R-:W-:Y:S05]  /*c210*/  @P0 BRA `(.L_x_809) ;  /* 0x000006e000000947 */ /* 0x000fea0003800000 */
[----:B------:R-:W-:Y:S01]  /*c220*/  IMAD.MOV.U32 R5, RZ, RZ, c[0x0][0x27c] ;  /* 0x00009f00ff057624 */ /* 0x000fe200078e00ff */
[--C-:B------:R-:W-:Y:S01]  /*c230*/  SHF.R.U64 R129, R76, 0x10, R77.reuse ;  /* 0x000000104c817819 */ /* 0x100fe2000000124d */
[----:B------:R-:W-:Y:S01]  /*c240*/  IMAD.SHL.U32 R11, R93, 0x40, RZ ;  /* 0x000000405d0b7824 */ /* 0x000fe200078e00ff */
[----:B------:R-:W-:Y:S01]  /*c250*/  SHF.R.U32.HI R76, RZ, 0x10, R77 ;  /* 0x00000010ff4c7819 */ /* 0x000fe2000001164d */
[----:B------:R-:W-:Y:S01]  /*c260*/  IMAD.SHL.U32 R4, R81, 0x200, RZ ;  /* 0x0000020051047824 */ /* 0x000fe200078e00ff */
[----:B------:R-:W-:Y:S02]  /*c270*/  LEA.HI R8, R5, R102, RZ, 0x1d ;  /* 0x0000006605087211 */ /* 0x000fe400078fe8ff */
[----:B------:R-:W-:Y:S02]  /*c280*/  LOP3.LUT R11, R11, 0x1c0, RZ, 0xc0, !PT ;  /* 0x000001c00b0b7812 */ /* 0x000fe400078ec0ff */
[----:B------:R-:W-:Y:S01]  /*c290*/  SHF.R.S32.HI R5, RZ, 0x1f, R8 ;  /* 0x0000001fff057819 */ /* 0x000fe20000011408 */
[----:B------:R-:W-:Y:S01]  /*c2a0*/  IMAD.SHL.U32 R6, R8, 0x8, RZ ;  /* 0x0000000808067824 */ /* 0x000fe200078e00ff */
[----:B------:R-:W-:-:S02]  /*c2b0*/  SHF.R.U32.HI R7, RZ, 0x3, R11 ;  /* 0x00000003ff077819 */ /* 0x000fc4000001160b */
[----:B------:R-:W-:Y:S02]  /*c2c0*/  LEA.HI R5, R5, R8, RZ, 0x3 ;  /* 0x0000000805057211 */ /* 0x000fe400078f18ff */
[C---:B------:R-:W-:Y:S02]  /*c2d0*/  LOP3.LUT R6, R11.reuse, 0x38, R6, 0xf8, !PT ;  /* 0x000000380b067812 */ /* 0x040fe400078ef806 */
[----:B------:R-:W-:Y:S01]  /*c2e0*/  LOP3.LUT R9, R11, 0x38, R70, 0xf8, !PT ;  /* 0x000000380b097812 */ /* 0x000fe200078ef846 */
[----:B------:R-:W-:Y:S01]  /*c2f0*/  IMAD.SHL.U32 R5, R5, 0x400, RZ ;  /* 0x0000040005057824 */ /* 0x000fe200078e00ff */
[----:B------:R-:W-:Y:S02]  /*c300*/  LOP3.LUT R119, R6, R7, RZ, 0x3c, !PT ;  /* 0x0000000706777212 */ /* 0x000fe400078e3cff */
[----:B------:R-:W-:Y:S02]  /*c310*/  LOP3.LUT R9, R4, R9, R7, 0xf6, !PT ;  /* 0x0000000904097212 */ /* 0x000fe400078ef607 */
[----:B------:R-:W-:-:S02]  /*c320*/  LOP3.LUT R5, R5, 0x7fffe000, RZ, 0xc0, !PT ;  /* 0x7fffe00005057812 */ /* 0x000fc400078ec0ff */
[--C-:B------:R-:W-:Y:S01]  /*c330*/  SHF.R.U64 R77, R78, 0x10, R79.reuse ;  /* 0x000000104e4d7819 */ /* 0x100fe2000000124f */
[----:B------:R-:W-:Y:S01]  /*c340*/  IMAD.SHL.U32 R120, R9, 0x2, RZ ;  /* 0x0000000209787824 */ /* 0x000fe200078e00ff */
[----:B------:R-:W-:Y:S02]  /*c350*/  IADD3 R119, R119, R5, R4 ;  /* 0x0000000577777210 */ /* 0x000fe40007ffe004 */
[----:B------:R-:W-:Y:S02]  /*c360*/  SHF.R.U32.HI R78, RZ, 0x10, R79 ;  /* 0x00000010ff4e7819 */ /* 0x000fe4000001164f */
[----:B------:R-:W1:Y:S01]  /*c370*/  LDS.128 R8, [R120+0xc100] ;  /* 0x00c1000078087984 */ /* 0x000e620000000c00 */
[----:B------:R-:W-:Y:S01]  /*c380*/  IMAD.SHL.U32 R119, R119, 0x2, RZ ;  /* 0x0000000277777824 */ /* 0x000fe200078e00ff */
[--C-:B------:R-:W-:Y:S02]  /*c390*/  SHF.R.U64 R79, R72, 0x10, R73.reuse ;  /* 0x00000010484f7819 */ /* 0x100fe40000001249 */
[----:B------:R-:W-:-:S02]  /*c3a0*/  SHF.R.U32.HI R72, RZ, 0x10, R73 ;  /* 0x00000010ff487819 */ /* 0x000fc40000011649 */
[----:B------:R-:W2:Y:S01]  /*c3b0*/  LDS.128 R4, [R119+0xc100] ;  /* 0x00c1000077047984 */ /* 0x000ea20000000c00 */
[----:B------:R-:W-:Y:S02]  /*c3c0*/  SHF.R.U64 R73, R74, 0x10, R75 ;  /* 0x000000104a497819 */ /* 0x000fe4000000124b */
[----:B------:R-:W-:Y:S02]  /*c3d0*/  PRMT R121, R121, 0x5410, R72 ;  /* 0x0000541079797816 */ /* 0x000fe40000000048 */
[----:B------:R-:W-:Y:S02]  /*c3e0*/  PRMT R124, R124, 0x5410, R73 ;  /* 0x000054107c7c7816 */ /* 0x000fe40000000049 */
[----:B------:R-:W-:Y:S01]  /*c3f0*/  SHF.R.U32.HI R74, RZ, 0x10, R75 ;  /* 0x00000010ff4a7819 */ /* 0x000fe2000001164b */
[----:B------:R-:W-:Y:S01]  /*c400*/  IMAD.U32 R133, R121, 0x10000, RZ ;  /* 0x0001000079857824 */ /* 0x000fe200078e00ff */
[----:B------:R-:W-:Y:S02]  /*c410*/  PRMT R128, R128, 0x5410, R77 ;  /* 0x0000541080807816 */ /* 0x000fe4000000004d */
[----:B------:R-:W-:-:S02]  /*c420*/  PRMT R122, R122, 0x5410, R79 ;  /* 0x000054107a7a7816 */ /* 0x000fc4000000004f */
[----:B------:R-:W-:Y:S02]  /*c430*/  PRMT R126, R126, 0x5410, R129 ;  /* 0x000054107e7e7816 */ /* 0x000fe40000000081 */
[----:B------:R-:W-:Y:S02]  /*c440*/  PRMT R125, R125, 0x5410, R76 ;  /* 0x000054107d7d7816 */ /* 0x000fe4000000004c */
[----:B------:R-:W-:Y:S01]  /*c450*/  PRMT R123, R123, 0x5410, R74 ;  /* 0x000054107b7b7816 */ /* 0x000fe2000000004a */
[C---:B------:R-:W-:Y:S01]  /*c460*/  IMAD.U32 R79, R126.reuse, 0x10000, RZ ;  /* 0x000100007e4f7824 */ /* 0x040fe200078e00ff */
[----:B------:R-:W-:Y:S02]  /*c470*/  LOP3.LUT R126, R126, 0xffff0000, RZ, 0xc0, !PT ;  /* 0xffff00007e7e7812 */ /* 0x000fe400078ec0ff */
[----:B------:R-:W-:Y:S02]  /*c480*/  PRMT R127, R127, 0x5410, R78 ;  /* 0x000054107f7f7816 */ /* 0x000fe4000000004e */
[----:B-1----:R-:W-:Y:S01]  /*c490*/  SHF.L.U32 R73, R8, 0x10, RZ ;  /* 0x0000001008497819 */ /* 0x002fe200000006ff */
[----:B------:R-:W-:Y:S01]  /*c4a0*/  IMAD.U32 R74, R10, 0x10000, RZ ;  /* 0x000100000a4a7824 */ /* 0x000fe200078e00ff */
[----:B------:R-:W-:Y:S01]  /*c4b0*/  LOP3.LUT R72, R8, 0xffff0000, RZ, 0xc0, !PT ;  /* 0xffff000008487812 */ /* 0x000fe200078ec0ff */
[C---:B------:R-:W-:Y:S01]  /*c4c0*/  IMAD.U32 R8, R9.reuse, 0x10000, RZ ;  /* 0x0001000009087824 */ /* 0x040fe200078e00ff */
        /* <DEDUP_REMOVED lines=10> */
[----:B------:R-:W-:-:S02]  /*c570*/  LOP3.LUT R129, R6, 0xffff0000, RZ, 0xc0, !PT ;  /* 0xffff000006817812 */ /* 0x000fc400078ec0ff */
[----:B------:R-:W-:Y:S01]  /*c580*/  LOP3.LUT R122, R122, 0xffff0000, RZ, 0xc0, !PT ;  /* 0xffff00007a7a7812 */ /* 0x000fe200078ec0ff */
[C---:B------:R-:W-:Y:S01]  /*c590*/  FMUL.FTZ R6, R76.reuse, R5 ;  /* 0x000000054c067220 */ /* 0x040fe20000410000 */
[----:B------:R-:W-:Y:S01]  /*c5a0*/  LOP3.LUT R7, R7, 0xffff0000, RZ, 0xc0, !PT ;  /* 0xffff000007077812 */ /* 0x000fe200078ec0ff */
[-C--:B------:R-:W-:Y:S01]  /*c5b0*/  FMUL.FTZ R76, R76, R79.reuse ;  /* 0x0000004f4c4c7220 */ /* 0x080fe20000410000 */
[----:B------:R-:W-:Y:S01]  /*c5c0*/  LOP3.LUT R10, R10, 0xffff0000, RZ, 0xc0, !PT ;  /* 0xffff00000a0a7812 */ /* 0x000fe200078ec0ff */
[----:B------:R-:W-:Y:S02]  /*c5d0*/  FFMA.FTZ R6, R73, R79, -R6 ;  /* 0x0000004f49067223 */ /* 0x000fe40000010806 */
[----:B------:R-:W-:Y:S02]  /*c5e0*/  FMUL.FTZ R79, R11, R122 ;  /* 0x0000007a0b4f7220 */ /* 0x000fe40000410000 */
[----:B------:R-:W-:Y:S02]  /*c5f0*/  FFMA.FTZ R76, R73, R5, R76 ;  /* 0x00000005494c7223 */ /* 0x000fe4000001004c */
[----:B------:R-:W-:-:S02]  /*c600*/  IMAD.U32 R5, R125, 0x10000, RZ ;  /* 0x000100007d057824 */ /* 0x000fc400078e00ff */
[-C--:B------:R-:W-:Y:S02]  /*c610*/  FMUL.FTZ R11, R11, R126.reuse ;  /* 0x0000007e0b0b7220 */ /* 0x080fe40000410000 */
[----:B------:R-:W-:Y:S01]  /*c620*/  FFMA.FTZ R79, R72, R126, -R79 ;  /* 0x0000007e484f7223 */ /* 0x000fe2000001084f */
[----:B------:R-:W-:Y:S01]  /*c630*/  SHF.L.U32 R126, R123, 0x10, RZ ;  /* 0x000000107b7e7819 */ /* 0x000fe200000006ff */
[C---:B------:R-:W-:Y:S02]  /*c640*/  FMUL.FTZ R73, R4.reuse, R133 ;  /* 0x0000008504497220 */ /* 0x040fe40000410000 */
[-C--:B------:R-:W-:Y:S02]  /*c650*/  FMUL.FTZ R4, R4, R5.reuse ;  /* 0x0000000504047220 */ /* 0x080fe40000410000 */
[----:B------:R-:W-:Y:S01]  /*c660*/  FFMA.FTZ R11, R72, R122, R11 ;  /* 0x0000007a480b7223 */ /* 0x000fe2000001000b */
[----:B------:R-:W-:Y:S01]  /*c670*/  LOP3.LUT R122, R121, 0xffff0000, RZ, 0xc0, !PT ;  /* 0xffff0000797a7812 */ /* 0x000fe200078ec0ff */
[----:B------:R-:W-:-:S02]  /*c680*/  FFMA.FTZ R73, R8, R5, -R73 ;  /* 0x0000000508497223 */ /* 0x000fc40000010849 */
[----:B------:R-:W-:Y:S02]  /*c690*/  IMAD.U32 R72, R127, 0x10000, RZ ;  /* 0x000100007f487824 */ /* 0x000fe400078e00ff */
[----:B------:R-:W-:Y:S01]  /*c6a0*/  FFMA.FTZ R5, R8, R133, R4 ;  /* 0x0000008508057223 */ /* 0x000fe20000010004 */
[----:B------:R-:W-:Y:S01]  /*c6b0*/  LOP3.LUT R4, R125, 0xffff0000, RZ, 0xc0, !PT ;  /* 0xffff00007d047812 */ /* 0x000fe200078ec0ff */
[C---:B------:R-:W-:Y:S02]  /*c6c0*/  FMUL.FTZ R8, R78.reuse, R126 ;  /* 0x0000007e4e087220 */ /* 0x040fe40000410000 */
[-C--:B------:R-:W-:Y:S02]  /*c6d0*/  FMUL.FTZ R78, R78, R72.reuse ;  /* 0x000000484e4e7220 */ /* 0x080fe40000410000 */
[----:B------:R-:W-:Y:S02]  /*c6e0*/  FFMA.FTZ R72, R9, R72, -R8 ;  /* 0x0000004809487223 */ /* 0x000fe40000010808 */
[C---:B------:R-:W-:Y:S01]  /*c6f0*/  IMAD.U32 R121, R124.reuse, 0x10000, RZ ;  /* 0x000100007c797824 */ /* 0x040fe200078e00ff */
[----:B------:R-:W-:Y:S01]  /*c700*/  LOP3.LUT R124, R124, 0xffff0000, RZ, 0xc0, !PT ;  /* 0xffff00007c7c7812 */ /* 0x000fe200078ec0ff */
[----:B------:R-:W-:-:S02]  /*c710*/  FMUL.FTZ R8, R131, R122 ;  /* 0x0000007a83087220 */ /* 0x000fc40000410000 */
[C---:B------:R-:W-:Y:S01]  /*c720*/  IMAD.U32 R125, R128.reuse, 0x10000, RZ ;  /* 0x00010000807d7824 */ /* 0x040fe200078e00ff */
[----:B------:R-:W-:Y:S01]  /*c730*/  LOP3.LUT R128, R128, 0xffff0000, RZ, 0xc0, !PT ;  /* 0xffff000080807812 */ /* 0x000fe200078ec0ff */
[----:B------:R-:W-:Y:S02]  /*c740*/  FFMA.FTZ R126, R9, R126, R78 ;  /* 0x0000007e097e7223 */ /* 0x000fe4000001004e */
[-C--:B------:R-:W-:Y:S02]  /*c750*/  FMUL.FTZ R131, R131, R4.reuse ;  /* 0x0000000483837220 */ /* 0x080fe40000410000 */
[C---:B------:R-:W-:Y:S02]  /*c760*/  FMUL.FTZ R9, R130.reuse, R121 ;  /* 0x0000007982097220 */ /* 0x040fe40000410000 */
[----:B------:R-:W-:Y:S01]  /*c770*/  FFMA.FTZ R78, R75, R4, -R8 ;  /* 0x000000044b4e7223 */ /* 0x000fe20000010808 */
[----:B------:R-:W-:Y:S01]  /*c780*/  LOP3.LUT R4, R123, 0xffff0000, RZ, 0xc0, !PT ;  /* 0xffff00007b047812 */ /* 0x000fe200078ec0ff */
[-C--:B------:R-:W-:Y:S01]  /*c790*/  FMUL.FTZ R130, R130, R125.reuse ;  /* 0x0000007d82827220 */ /* 0x080fe20000410000 */
[----:B------:R-:W-:Y:S01]  /*c7a0*/  LOP3.LUT R8, R127, 0xffff0000, RZ, 0xc0, !PT ;  /* 0xffff00007f087812 */ /* 0x000fe200078ec0ff */
[----:B------:R-:W-:-:S02]  /*c7b0*/  FFMA.FTZ R125, R74, R125, -R9 ;  /* 0x0000007d4a7d7223 */ /* 0x000fc40000010809 */
[----:B------:R-:W-:Y:S02]  /*c7c0*/  FFMA.FTZ R130, R74, R121, R130 ;  /* 0x000000794a827223 */ /* 0x000fe40000010082 */
[----:B------:R-:W-:Y:S02]  /*c7d0*/  FFMA.FTZ R122, R75, R122, R131 ;  /* 0x0000007a4b7a7223 */ /* 0x000fe40000010083 */
[----:B------:R-:W-:Y:S02]  /*c7e0*/  FMUL.FTZ R121, R129, R124 ;  /* 0x0000007c81797220 */ /* 0x000fe40000410000 */
[----:B------:R-:W-:Y:S01]  /*c7f0*/  FMUL.FTZ R74, R7, R4 ;  /* 0x00000004074a7220 */ /* 0x000fe20000410000 */
[----:B------:R-:W-:Y:S01]  /*c800*/  F2FP.BF16.PACK_AB R5, R122, R5 ;  /* 0x000000057a05723e */ /* 0x000fe200000010ff */
[----:B------:R-:W-:Y:S02]  /*c810*/  FMUL.FTZ R75, R129, R128 ;  /* 0x00000080814b7220 */ /* 0x000fe40000410000 */
[----:B------:R-:W-:-:S02]  /*c820*/  FMUL.FTZ R9, R7, R8 ;  /* 0x0000000807097220 */ /* 0x000fc40000410000 */
[C---:B------:R-:W-:Y:S02]  /*c830*/  FFMA.FTZ R128, R10.reuse, R128, -R121 ;  /* 0x000000800a807223 */ /* 0x040fe40000010879 */
[----:B------:R-:W-:Y:S01]  /*c840*/  FFMA.FTZ R7, R77, R8, -R74 ;  /* 0x000000084d077223 */ /* 0x000fe2000001084a */
[----:B------:R-:W-:Y:S01]  /*c850*/  F2FP.BF16.PACK_AB R8, R79, R6 ;  /* 0x000000064f08723e */ /* 0x000fe200000010ff */
[----:B------:R-:W-:Y:S01]  /*c860*/  FFMA.FTZ R75, R10, R124, R75 ;  /* 0x0000007c0a4b7223 */ /* 0x000fe2000001004b */
[----:B------:R-:W-:Y:S01]  /*c870*/  F2FP.BF16.PACK_AB R10, R128, R125 ;  /* 0x0000007d800a723e */ /* 0x000fe200000010ff */
[----:B------:R-:W-:Y:S01]  /*c880*/  FFMA.FTZ R77, R77, R4, R9 ;  /* 0x000000044d4d7223 */ /* 0x000fe20000010009 */
[----:B------:R-:W-:Y:S02]  /*c890*/  F2FP.BF16.PACK_AB R4, R11, R76 ;  /* 0x0000004c0b04723e */ /* 0x000fe400000010ff */
[----:B------:R-:W-:Y:S02]  /*c8a0*/  F2FP.BF16.PACK_AB R9, R78, R73 ;  /* 0x000000494e09723e */ /* 0x000fe400000010ff */
[----:B------:R-:W-:-:S02]  /*c8b0*/  F2FP.BF16.PACK_AB R11, R7, R72 ;  /* 0x00000048070b723e */ /* 0x000fc400000010ff */
[----:B------:R-:W-:Y:S02]  /*c8c0*/  F2FP.BF16.PACK_AB R6, R75, R130 ;  /* 0x000000824b06723e */ /* 0x000fe400000010ff */
[----:B------:R-:W-:Y:S01]  /*c8d0*/  F2FP.BF16.PACK_AB R7, R77, R126 ;  /* 0x0000007e4d07723e */ /* 0x000fe200000010ff */
[----:B------:R1:W-:Y:S04]  /*c8e0*/  STS.128 [R120+0xc100], R8 ;  /* 0x00c1000878007388 */ /* 0x0003e80000000c00 */
[----:B------:R1:W-:Y:S02]  /*c8f0*/  STS.128 [R119+0xc100], R4 ;  /* 0x00c1000477007388 */ /* 0x0003e40000000c00 */
.L_x_809:
[----:B------:R-:W-:Y:S05]  /*c900*/  BSYNC B0 ;  /* 0x0000000000007941 */ /* 0x000fea0003800000 */
.L_x_808:
[----:B-1----:R-:W-:Y:S01]  /*c910*/  IADD3 R8, R70, 0x20, RZ ;  /* 0x0000002046087810 */ /* 0x002fe20007ffe0ff */
[----:B------:R-:W-:Y:S03]  /*c920*/  BSSY B0, `(.L_x_810) ;  /* 0x0000079000007945 */ /* 0x000fe60003800000 */
[----:B------:R-:W-:-:S13]  /*c930*/  ISETP.GE.AND P0, PT, R8, c[0x0][0x27c], PT ;  /* 0x00009f0008007a0c */ /* 0x000fda0003f06270 */
[----:B------:R-:W-:Y:S05]  /*c940*/  @P0 BRA `(.L_x_811) ;  /* 0x0000076000000947 */ /* 0x000fea0003800000 */
[----:B------:R-:W-:Y:S01]  /*c950*/  SHF.R.S32.HI R7, RZ, 0x1f, R8 ;  /* 0x0000001fff077819 */ /* 0x000fe20000011408 */
[----:B------:R-:W-:Y:S01]  /*c960*/  IMAD.MOV.U32 R4, RZ, RZ, c[0x0][0x27c] ;  /* 0x00009f00ff047624 */ /* 0x000fe200078e00ff */
[----:B------:R-:W-:Y:S01]  /*c970*/  SHF.R.U64 R75, R60, 0x10, R61 ;  /* 0x000000103c4b7819 */ /* 0x000fe2000000123d */
[----:B------:R-:W-:Y:S01]  /*c980*/  IMAD.SHL.U32 R5, R93, 0x40, RZ ;  /* 0x000000405d057824 */ /* 0x000fe200078e00ff */
[CC--:B------:R-:W-:Y:S02]  /*c990*/  LEA.HI R6, R7.reuse, R8.reuse, RZ, 0x3 ;  /* 0x0000000807067211 */ /* 0x0c0fe400078f18ff */
[----:B------:R-:W-:Y:S02]  /*c9a0*/  LEA.HI R7, R7, R8, RZ, 0x6 ;  /* 0x0000000807077211 */ /* 0x000fe400078f30ff */
[----:B------:R-:W-:Y:S02]  /*c9b0*/  SHF.R.S32.HI R9, RZ, 0x3, R6 ;  /* 0x00000003ff097819 */ /* 0x000fe40000011406 */
[----:B------:R-:W-:Y:S01]  /*c9c0*/  LOP3.LUT R5, R5, 0x1c0, RZ, 0xc0, !PT ;  /* 0x000001c005057812 */ /* 0x000fe200078ec0ff */
[----:B------:R-:W-:Y:S01]  /*c9d0*/  IMAD.SHL.U32 R7, R7, 0x80, RZ ;  /* 0x0000008007077824 */ /* 0x000fe200078e00ff */
[----:B------:R-:W-:-:S02]  /*c9e0*/  LEA.HI R4, R4, R9, RZ, 0x1d ;  /* 0x0000000904047211 */ /* 0x000fc400078fe8ff */
[----:B------:R-:W-:Y:S02]  /*c9f0*/  LOP3.LUT R11, R5, 0x38, R6, 0xf8, !PT ;  /* 0x00000038050b7812 */ /* 0x000fe400078ef806 */
[----:B------:R-:W-:Y:S02]  /*ca00*/  SHF.R.S32.HI R9, RZ, 0x1f, R4 ;  /* 0x0000001fff097819 */ /* 0x000fe40000011404 */
[----:B------:R-:W-:Y:S02]  /*ca10*/  SHF.R.U32.HI R6, RZ, 0x3, R5 ;  /* 0x00000003ff067819 */ /* 0x000fe40000011605 */
[----:B------:R-:W-:Y:S01]  /*ca20*/  LEA.HI R9, R9, R4, RZ, 0x3 ;  /* 0x0000000409097211 */ /* 0x000fe200078f18ff */
[----:B------:R-:W-:Y:S01]  /*ca30*/  IMAD.SHL.U32 R4, R4, 0x8, RZ ;  /* 0x0000000804047824 */ /* 0x000fe200078e00ff */
[----:B------:R-:W-:Y:S02]  /*ca40*/  LOP3.LUT R8, R7, 0x7fffe000, RZ, 0xc0, !PT ;  /* 0x7fffe00007087812 */ /* 0x000fe400078ec0ff */
[----:B------:R-:W-:Y:S01]  /*ca50*/  LOP3.LUT R11, R11, R6, RZ, 0x3c, !PT ;  /* 0x000000060b0b7212 */ /* 0x000fe200078e3cff */
[----:B------:R-:W-:Y:S01]  /*ca60*/  IMAD.SHL.U32 R9, R9, 0x400, RZ ;  /* 0x0000040009097824 */ /* 0x000fe200078e00ff */
[----:B------:R-:W-:Y:S01]  /*ca70*/  LOP3.LUT R5, R5, 0x38, R4, 0xf8, !PT ;  /* 0x0000003805057812 */ /* 0x000fe200078ef804 */
[----:B------:R-:W-:Y:S01]  /*ca80*/  IMAD R8, R81, 0x200, R8 ;  /* 0x0000020051087824 */ /* 0x000fe200078e0208 */
[----:B------:R-:W-:-:S02]  /*ca90*/  SHF.R.U32.HI R60, RZ, 0x10, R61 ;  /* 0x00000010ff3c7819 */ /* 0x000fc4000001163d */
[----:B------:R-:W-:Y:S01]  /*caa0*/  LOP3.LUT R4, R9, 0x7fffe000, RZ, 0xc0, !PT ;  /* 0x7fffe00009047812 */ /* 0x000fe200078ec0ff */
[----:B------:R-:W-:Y:S01]  /*cab0*/  IMAD.IADD R8, R8, 0x1, R11 ;  /* 0x0000000108087824 */ /* 0x000fe200078e020b */
[----:B------:R-:W-:Y:S02]  /*cac0*/  LOP3.LUT R5, R5, R6, RZ, 0x3c, !PT ;  /* 0x0000000605057212 */ /* 0x000fe400078e3cff */
[--C-:B------:R-:W-:Y:S01]  /*cad0*/  SHF.R.U64 R61, R62, 0x10, R63.reuse ;  /* 0x000000103e3d7819 */ /* 0x100fe2000000123f */
[----:B------:R-:W-:Y:S01]  /*cae0*/  IMAD R4, R81, 0x200, R4 ;  /* 0x0000020051047824 */ /* 0x000fe200078e0204 */
[----:B------:R-:W-:Y:S01]  /*caf0*/  SHF.R.U32.HI R62, RZ, 0x10, R63 ;  /* 0x00000010ff3e7819 */ /* 0x000fe2000001163f */
[----:B------:R-:W-:Y:S01]  /*cb00*/  IMAD.SHL.U32 R73, R8, 0x2, RZ ;  /* 0x0000000208497824 */ /* 0x000fe200078e00ff */
[----:B------:R-:W-:Y:S02]  /*cb10*/  SHF.R.U64 R63, R56, 0x10, R57 ;  /* 0x00000010383f7819 */ /* 0x000fe40000001239 */
[----:B------:R-:W-:-:S02]  /*cb20*/  IADD3 R72, R4, R5, RZ ;  /* 0x0000000504487210 */ /* 0x000fc40007ffe0ff */
[----:B------:R-:W1:Y:S01]  /*cb30*/  LDS.128 R8, [R73+0xc100] ;  /* 0x00c1000049087984 */ /* 0x000e620000000c00 */
[----:B------:R-:W-:Y:S02]  /*cb40*/  SHF.R.U32.HI R56, RZ, 0x10, R57 ;  /* 0x00000010ff387819 */ /* 0x000fe40000011639 */
[----:B------:R-:W-:Y:S01]  /*cb50*/  IMAD.SHL.U32 R72, R72, 0x2, RZ ;  /* 0x0000000248487824 */ /* 0x000fe200078e00ff */
[----:B------:R-:W-:Y:S02]  /*cb60*/  SHF.R.U64 R57, R58, 0x10, R59 ;  /* 0x000000103a397819 */ /* 0x000fe4000000123b */
[----:B------:R-:W-:Y:S02]  /*cb70*/  PRMT R111, R111, 0x5410, R56 ;  /* 0x000054106f6f7816 */ /* 0x000fe40000000038 */
[----:B------:R-:W2:Y:S01]  /*cb80*/  LDS.128 R4, [R72+0xc100] ;  /* 0x00c1000048047984 */ /* 0x000ea20000000c00 */
[----:B------:R-:W-:Y:S02]  /*cb90*/  PRMT R114, R114, 0x5410, R57 ;  /* 0x0000541072727816 */ /* 0x000fe40000000039 */
[----:B------:R-:W-:Y:S01]  /*cba0*/  SHF.R.U32.HI R58, RZ, 0x10, R59 ;  /* 0x00000010ff3a7819 */ /* 0x000fe2000001163b */
[----:B------:R-:W-:Y:S01]  /*cbb0*/  IMAD.U32 R77, R111, 0x10000, RZ ;  /* 0x000100006f4d7824 */ /* 0x000fe200078e00ff */
[----:B------:R-:W-:-:S02]  /*cbc0*/  PRMT R112, R112, 0x5410, R63 ;  /* 0x0000541070707816 */ /* 0x000fc4000000003f */
[----:B------:R-:W-:Y:S02]  /*cbd0*/  PRMT R116, R116, 0x5410, R75 ;  /* 0x0000541074747816 */ /* 0x000fe4000000004b */
[----:B------:R-:W-:Y:S02]  /*cbe0*/  PRMT R118, R118, 0x5410, R61 ;  /* 0x0000541076767816 */ /* 0x000fe4000000003d */
[----:B------:R-:W-:Y:S01]  /*cbf0*/  PRMT R115, R115, 0x5410, R60 ;  /* 0x0000541073737816 */ /* 0x000fe2000000003c */
[C---:B------:R-:W-:Y:S01]  /*cc00*/  IMAD.U32 R63, R116.reuse, 0x10000, RZ ;  /* 0x00010000743f7824 */ /* 0x040fe200078e00ff */
[----:B------:R-:W-:Y:S02]  /*cc10*/  LOP3.LUT R116, R116, 0xffff0000, RZ, 0xc0, !PT ;  /* 0xffff000074747812 */ /* 0x000fe400078ec0ff */
[----:B------:R-:W-:Y:S02]  /*cc20*/  PRMT R113, R113, 0x5410, R58 ;  /* 0x0000541071717816 */ /* 0x000fe4000000003a */
[----:B------:R-:W-:-:S02]  /*cc30*/  PRMT R117, R117, 0x5410, R62 ;  /* 0x0000541075757816 */ /* 0x000fc4000000003e */
[----:B------:R-:W-:Y:S01]  /*cc40*/  LOP3.LUT R111, R111, 0xffff0000, RZ, 0xc0, !PT ;  /* 0xffff00006f6f7812 */ /* 0x000fe200078ec0ff */
[----:B------:R-:W-:Y:S02]  /*cc50*/  IMAD.U32 R78, R113, 0x10000, RZ ;  /* 0x00010000714e7824 */ /* 0x000fe400078e00ff */
[C---:B-1----:R-:W-:Y:S01]  /*cc60*/  IMAD.U32 R57, R8.reuse, 0x10000, RZ ;  /* 0x0001000008397824 */ /* 0x042fe200078e00ff */
[----:B------:R-:W-:Y:S01]  /*cc70*/  LOP3.LUT R56, R8, 0xffff0000, RZ, 0xc0, !PT ;  /* 0xffff000008387812 */ /* 0x000fe200078ec0ff */
[C---:B------:R-:W-:Y:S01]  /*cc80*/  IMAD.U32 R8, R9.reuse, 0x10000, RZ ;  /* 0x0001000009087824 */ /* 0x040fe200078e00ff */
        /* <DEDUP_REMOVED lines=8> */
[----:B------:R-:W-:Y:S01]  /*cd10*/  SHF.L.U32 R4, R5, 0x10, RZ ;  /* 0x0000001005047819 */ /* 0x000fe200000006ff */
[----:B------:R-:W-:Y:S01]  /*cd20*/  IMAD.U32 R62, R7, 0x10000, RZ ;  /* 0x00010000073e7824 */ /* 0x000fe200078e00ff */
[----:B------:R-:W-:Y:S01]  /*cd30*/  LOP3.LUT R76, R5, 0xffff0000, RZ, 0xc0, !PT ;  /* 0xffff0000054c7812 */ /* 0x000fe200078ec0ff */
[----:B------:R-:W-:Y:S01]  /*cd40*/  IMAD.U32 R5, R112, 0x10000, RZ ;  /* 0x0001000070057824 */ /* 0x000fe200078e00ff */
[----:B------:R-:W-:-:S02]  /*cd50*/  LOP3.LUT R74, R6, 0xffff0000, RZ, 0xc0, !PT ;  /* 0xffff0000064a7812 */ /* 0x000fc400078ec0ff */
[----:B------:R-:W-:Y:S01]  /*cd60*/  LOP3.LUT R112, R112, 0xffff0000, RZ, 0xc0, !PT ;  /* 0xffff000070707812 */ /* 0x000fe200078ec0ff */
[C---:B------:R-:W-:Y:S01]  /*cd70*/  FMUL.FTZ R6, R60.reuse, R5 ;  /* 0x000000053c067220 */ /* 0x040fe20000410000 */
[----:B------:R-:W-:Y:S01]  /*cd80*/  LOP3.LUT R7, R7, 0xffff0000, RZ, 0xc0, !PT ;  /* 0xffff000007077812 */ /* 0x000fe200078ec0ff */
[-C--:B------:R-:W-:Y:S02]  /*cd90*/  FMUL.FTZ R60, R60, R63.reuse ;  /* 0x0000003f3c3c7220 */ /* 0x080fe40000410000 */
[C---:B------:R-:W-:Y:S02]  /*cda0*/  FFMA.FTZ R6, R57.reuse, R63, -R6 ;  /* 0x0000003f39067223 */ /* 0x040fe40000010806 */
[----:B------:R-:W-:Y:S01]  /*cdb0*/  FFMA.FTZ R60, R57, R5, R60 ;  /* 0x00000005393c7223 */ /* 0x000fe2000001003c */
[----:B------:R-:W-:Y:S01]  /*cdc0*/  SHF.L.U32 R5, R115, 0x10, RZ ;  /* 0x0000001073057819 */ /* 0x000fe200000006ff */
[----:B------:R-:W-:Y:S01]  /*cdd0*/  FMUL.FTZ R63, R11, R112 ;  /* 0x000000700b3f7220 */ /* 0x000fe20000410000 */
[----:B------:R-:W-:Y:S01]  /*cde0*/  LOP3.LUT R115, R115, 0xffff0000, RZ, 0xc0, !PT ;  /* 0xffff000073737812 */ /* 0x000fe200078ec0ff */
[----:B------:R-:W-:-:S02]  /*cdf0*/  FMUL.FTZ R11, R11, R116 ;  /* 0x000000740b0b7220 */ /* 0x000fc40000410000 */
[C---:B------:R-:W-:Y:S02]  /*ce00*/  FMUL.FTZ R57, R4.reuse, R77 ;  /* 0x0000004d04397220 */ /* 0x040fe40000410000 */
[-C--:B------:R-:W-:Y:S02]  /*ce10*/  FMUL.FTZ R4, R4, R5.reuse ;  /* 0x0000000504047220 */ /* 0x080fe40000410000 */
[C---:B------:R-:W-:Y:S02]  /*ce20*/  FFMA.FTZ R63, R56.reuse, R116, -R63 ;  /* 0x00000074383f7223 */ /* 0x040fe4000001083f */
[----:B------:R-:W-:Y:S01]  /*ce30*/  FFMA.FTZ R11, R56, R112, R11 ;  /* 0x00000070380b7223 */ /* 0x000fe2000001000b */
[C---:B------:R-:W-:Y:S01]  /*ce40*/  LOP3.LUT R112, R117.reuse, 0xffff0000, RZ, 0xc0, !PT ;  /* 0xffff000075707812 */ /* 0x040fe200078ec0ff */
[----:B------:R-:W-:Y:S02]  /*ce50*/  IMAD.U32 R56, R117, 0x10000, RZ ;  /* 0x0001000075387824 */ /* 0x000fe400078e00ff */
[----:B------:R-:W-:-:S02]  /*ce60*/  FFMA.FTZ R57, R8, R5, -R57 ;  /* 0x0000000508397223 */ /* 0x000fc40000010839 */
[----:B------:R-:W-:Y:S02]  /*ce70*/  FFMA.FTZ R5, R8, R77, R4 ;  /* 0x0000004d08057223 */ /* 0x000fe40000010004 */
[C---:B------:R-:W-:Y:S02]  /*ce80*/  FMUL.FTZ R4, R62.reuse, R78 ;  /* 0x0000004e3e047220 */ /* 0x040fe40000410000 */
[-C--:B------:R-:W-:Y:S02]  /*ce90*/  FMUL.FTZ R62, R62, R56.reuse ;  /* 0x000000383e3e7220 */ /* 0x080fe40000410000 */
[----:B------:R-:W-:Y:S02]  /*cea0*/  IMAD.U32 R8, R114, 0x10000, RZ ;  /* 0x0001000072087824 */ /* 0x000fe400078e00ff */
[----:B------:R-:W-:Y:S02]  /*ceb0*/  FFMA.FTZ R56, R9, R56, -R4 ;  /* 0x0000003809387223 */ /* 0x000fe40000010804 */
[----:B------:R-:W-:-:S02]  /*cec0*/  IMAD.U32 R77, R118, 0x10000, RZ ;  /* 0x00010000764d7824 */ /* 0x000fc400078e00ff */
[----:B------:R-:W-:Y:S02]  /*ced0*/  FFMA.FTZ R78, R9, R78, R62 ;  /* 0x0000004e094e7223 */ /* 0x000fe4000001003e */
[C---:B------:R-:W-:Y:S02]  /*cee0*/  FMUL.FTZ R4, R76.reuse, R111 ;  /* 0x0000006f4c047220 */ /* 0x040fe40000410000 */
[CC--:B------:R-:W-:Y:S02]  /*cef0*/  FMUL.FTZ R9, R75.reuse, R8.reuse ;  /* 0x000000084b097220 */ /* 0x0c0fe40000410000 */
[----:B------:R-:W-:Y:S02]  /*cf00*/  FMUL.FTZ R76, R76, R115 ;  /* 0x000000734c4c7220 */ /* 0x000fe40000410000 */
[----:B------:R-:W-:Y:S02]  /*cf10*/  FMUL.FTZ R75, R75, R77 ;  /* 0x0000004d4b4b7220 */ /* 0x000fe40000410000 */
[----:B------:R-:W-:Y:S01]  /*cf20*/  FFMA.FTZ R62, R59, R115, -R4 ;  /* 0x000000733b3e7223 */ /* 0x000fe20000010804 */
[----:B------:R-:W-:Y:S01]  /*cf30*/  LOP3.LUT R4, R113, 0xffff0000, RZ, 0xc0, !PT ;  /* 0xffff000071047812 */ /* 0x000fe200078ec0ff */
[----:B------:R-:W-:Y:S01]  /*cf40*/  FFMA.FTZ R77, R58, R77, -R9 ;  /* 0x0000004d3a4d7223 */ /* 0x000fe20000010809 */
[----:B------:R-:W-:Y:S01]  /*cf50*/  LOP3.LUT R9, R114, 0xffff0000, RZ, 0xc0, !PT ;  /* 0xffff000072097812 */ /* 0x000fe200078ec0ff */
[----:B------:R-:W-:Y:S01]  /*cf60*/  FFMA.FTZ R76, R59, R111, R76 ;  /* 0x0000006f3b4c7223 */ /* 0x000fe2000001004c */
[----:B------:R-:W-:Y:S01]  /*cf70*/  LOP3.LUT R59, R118, 0xffff0000, RZ, 0xc0, !PT ;  /* 0xffff0000763b7812 */ /* 0x000fe200078ec0ff */
[----:B------:R-:W-:-:S02]  /*cf80*/  FFMA.FTZ R75, R58, R8, R75 ;  /* 0x000000083a4b7223 */ /* 0x000fc4000001004b */
[----:B------:R-:W-:Y:S01]  /*cf90*/  FMUL.FTZ R58, R74, R9 ;  /* 0x000000094a3a7220 */ /* 0x000fe20000410000 */
[----:B------:R-:W-:Y:S01]  /*cfa0*/  F2FP.BF16.PACK_AB R5, R76, R5 ;  /* 0x000000054c05723e */ /* 0x000fe200000010ff */
[C---:B------:R-:W-:Y:S02]  /*cfb0*/  FMUL.FTZ R79, R7.reuse, R4 ;  /* 0x00000004074f7220 */ /* 0x040fe40000410000 */
[-C--:B------:R-:W-:Y:S02]  /*cfc0*/  FMUL.FTZ R74, R74, R59.reuse ;  /* 0x0000003b4a4a7220 */ /* 0x080fe40000410000 */
[-C--:B------:R-:W-:Y:S02]  /*cfd0*/  FMUL.FTZ R8, R7, R112.reuse ;  /* 0x0000007007087220 */ /* 0x080fe40000410000 */
[----:B------:R-:W-:Y:S02]  /*cfe0*/  FFMA.FTZ R58, R10, R59, -R58 ;  /* 0x0000003b0a3a7223 */ /* 0x000fe4000001083a */
[----:B------:R-:W-:-:S02]  /*cff0*/  FFMA.FTZ R7, R61, R112, -R79 ;  /* 0x000000703d077223 */ /* 0x000fc4000001084f */
[----:B------:R-:W-:Y:S01]  /*d000*/  FFMA.FTZ R74, R10, R9, R74 ;  /* 0x000000090a4a7223 */ /* 0x000fe2000001004a */
[----:B------:R-:W-:Y:S01]  /*d010*/  F2FP.BF16.PACK_AB R9, R62, R57 ;  /* 0x000000393e09723e */ /* 0x000fe200000010ff */
[----:B------:R-:W-:Y:S01]  /*d020*/  FFMA.FTZ R61, R61, R4, R8 ;  /* 0x000000043d3d7223 */ /* 0x000fe20000010008 */
[----:B------:R-:W-:Y:S02]  /*d030*/  F2FP.BF16.PACK_AB R4, R11, R60 ;  /* 0x0000003c0b04723e */ /* 0x000fe400000010ff */
[----:B------:R-:W-:Y:S02]  /*d040*/  F2FP.BF16.PACK_AB R8, R63, R6 ;  /* 0x000000063f08723e */ /* 0x000fe400000010ff */
[----:B------:R-:W-:Y:S02]  /*d050*/  F2FP.BF16.PACK_AB R10, R58, R77 ;  /* 0x0000004d3a0a723e */ /* 0x000fe400000010ff */
[----:B------:R-:W-:Y:S02]  /*d060*/  F2FP.BF16.PACK_AB R11, R7, R56 ;  /* 0x00000038070b723e */ /* 0x000fe400000010ff */
[----:B------:R-:W-:-:S02]  /*d070*/  F2FP.BF16.PACK_AB R6, R74, R75 ;  /* 0x0000004b4a06723e */ /* 0x000fc400000010ff */
[----:B------:R-:W-:Y:S01]  /*d080*/  F2FP.BF16.PACK_AB R7, R61, R78 ;  /* 0x0000004e3d07723e */ /* 0x000fe200000010ff */
[----:B------:R1:W-:Y:S04]  /*d090*/  STS.128 [R73+0xc100], R8 ;  /* 0x00c1000849007388 */ /* 0x0003e80000000c00 */
[----:B------:R1:W-:Y:S02]  /*d0a0*/  STS.128 [R72+0xc100], R4 ;  /* 0x00c1000448007388 */ /* 0x0003e40000000c00 */
.L_x_811:
[----:B------:R-:W-:Y:S05]  /*d0b0*/  BSYNC B0 ;  /* 0x0000000000007941 */ /* 0x000fea0003800000 */
.L_x_810:
[----:B-1----:R-:W-:-:S04]  /*d0c0*/  IADD3 R8, R70, 0x40, RZ ;  /* 0x0000004046087810 */ /* 0x002fc80007ffe0ff */
        /* <DEDUP_REMOVED lines=50> */
[----:B------:R-:W-:Y:S01]  /*d3f0*/  IMAD.U32 R62, R105, 0x10000, RZ ;  /* 0x00010000693e7824 */ /* 0x000fe200078e00ff */
[----:B------:R-:W-:Y:S01]  /*d400*/  LOP3.LUT R72, R109, 0xffff0000, RZ, 0xc0, !PT ;  /* 0xffff00006d487812 */ /* 0x000fe200078ec0ff */
        /* <DEDUP_REMOVED lines=29> */
[----:B------:R-:W-:Y:S02]  /*d5e0*/  FFMA.FTZ R11, R40, R104, R11 ;  /* 0x00000068280b7223 */ /* 0x000fe4000001000b */
        /* <DEDUP_REMOVED lines=38> */
.L_x_807:
[----:B------:R-:W-:Y:S05]  /*d850*/  BSYNC B1 ;  /* 0x0000000000017941 */ /* 0x000fea0003800000 */
.L_x_806:
[----:B------:R-:W-:-:S04]  /*d860*/  IADD3 R40, R93, 0x40, RZ ;  /* 0x000000405d287810 */ /* 0x000fc80007ffe0ff */
[----:B------:R-:W-:-:S13]  /*d870*/  ISETP.GE.AND P0, PT, R40, UR4, PT ;  /* 0x0000000428007c0c */ /* 0x000fda000bf06270 */
[----:B------:R-:W-:Y:S05]  /*d880*/  @P0 BRA `(.L_x_791) ;  /* 0x000016d000000947 */ /* 0x000fea0003800000 */
[----:B------:R-:W-:Y:S01]  /*d890*/  ISETP.GE.AND P0, PT, R70, c[0x0][0x27c], PT ;  /* 0x00009f0046007a0c */ /* 0x000fe20003f06270 */
[----:B------:R-:W-:-:S12]  /*d8a0*/  BSSY B0, `(.L_x_812) ;  /* 0x0000073000007945 */ /* 0x000fd80003800000 */
[----:B------:R-:W-:Y:S05]  /*d8b0*/  @P0 BRA `(.L_x_813) ;  /* 0x0000071000000947 */ /* 0x000fea0003800000 */
[----:B-1----:R-:W-:Y:S01]  /*d8c0*/  IMAD.MOV.U32 R7, RZ, RZ, c[0x0][0x27c] ;  /* 0x00009f00ff077624 */ /* 0x002fe200078e00ff */
[----:B------:R-:W-:Y:S01]  /*d8d0*/  SHF.R.S32.HI R9, RZ, 0x1f, R40 ;  /* 0x0000001fff097819 */ /* 0x000fe20000011428 */
[----:B------:R-:W-:Y:S01]  /*d8e0*/  IMAD.SHL.U32 R5, R40, 0x40, RZ ;  /* 0x0000004028057824 */ /* 0x000fe200078e00ff */
[----:B------:R-:W-:Y:S02]  /*d8f0*/  SHF.R.U64 R32, R32, 0x10, R33 ;  /* 0x0000001020207819 */ /* 0x000fe40000001221 */
[----:B------:R-:W-:Y:S02]  /*d900*/  LEA.HI R7, R7, R102, RZ, 0x1d ;  /* 0x0000006607077211 */ /* 0x000fe400078fe8ff */
[----:B------:R-:W-:Y:S02]  /*d910*/  LEA.HI R4, R9, R40, RZ, 0x3 ;  /* 0x0000002809047211 */ /* 0x000fe400078f18ff */
[----:B------:R-:W-:Y:S01]  /*d920*/  SHF.R.S32.HI R6, RZ, 0x1f, R7 ;  /* 0x0000001fff067819 */ /* 0x000fe20000011407 */
[----:B------:R-:W-:Y:S01]  /*d930*/  IMAD.SHL.U32 R8, R7, 0x8, RZ ;  /* 0x0000000807087824 */ /* 0x000fe200078e00ff */
[----:B------:R-:W-:Y:S01]  /*d940*/  LOP3.LUT R5, R5, 0x1c0, RZ, 0xc0, !PT ;  /* 0x000001c005057812 */ /* 0x000fe200078ec0ff */
[----:B------:R-:W-:Y:S01]  /*d950*/  IMAD.SHL.U32 R4, R4, 0x40, RZ ;  /* 0x0000004004047824 */ /* 0x000fe200078e00ff */
[----:B------:R-:W-:-:S02]  /*d960*/  LEA.HI R6, R6, R7, RZ, 0x3 ;  /* 0x0000000706067211 */ /* 0x000fc400078f18ff */
[----:B------:R-:W-:Y:S02]  /*d970*/  SHF.R.U32.HI R9, RZ, 0x3, R5 ;  /* 0x00000003ff097819 */ /* 0x000fe40000011605 */
[C---:B------:R-:W-:Y:S01]  /*d980*/  LOP3.LUT R8, R5.reuse, 0x38, R8, 0xf8, !PT ;  /* 0x0000003805087812 */ /* 0x040fe200078ef808 */
[----:B------:R-:W-:Y:S01]  /*d990*/  IMAD.SHL.U32 R6, R6, 0x400, RZ ;  /* 0x0000040006067824 */ /* 0x000fe200078e00ff */
[----:B------:R-:W-:Y:S02]  /*d9a0*/  LOP3.LUT R10, R5, 0x38, R70, 0xf8, !PT ;  /* 0x00000038050a7812 */ /* 0x000fe400078ef846 */
[----:B------:R-:W-:Y:S02]  /*d9b0*/  LOP3.LUT R4, R4, 0xfffffe00, RZ, 0xc0, !PT ;  /* 0xfffffe0004047812 */ /* 0x000fe400078ec0ff */
[----:B------:R-:W-:Y:S02]  /*d9c0*/  LOP3.LUT R41, R8, R9, RZ, 0x3c, !PT ;  /* 0x0000000908297212 */ /* 0x000fe400078e3cff */
[----:B------:R-:W-:-:S02]  /*d9d0*/  LOP3.LUT R6, R6, 0x7fffe000, RZ, 0xc0, !PT ;  /* 0x7fffe00006067812 */ /* 0x000fc400078ec0ff */
[----:B------:R-:W-:Y:S02]  /*d9e0*/  LOP3.LUT R10, R4, R10, R9, 0xf6, !PT ;  /* 0x0000000a040a7212 */ /* 0x000fe400078ef609 */
[----:B------:R-:W-:Y:S02]  /*d9f0*/  IADD3 R41, R41, R6, R4 ;  /* 0x0000000629297210 */ /* 0x000fe40007ffe004 */
[----:B------:R-:W-:Y:S01]  /*da00*/  SHF.R.U32.HI R33, RZ, 0x10, R33 ;  /* 0x00000010ff217819 */ /* 0x000fe20000011621 */
[----:B------:R-:W-:Y:S01]  /*da10*/  IMAD.SHL.U32 R42, R10, 0x2, RZ ;  /* 0x000000020a2a7824 */ /* 0x000fe200078e00ff */
[----:B------:R-:W-:Y:S01]  /*da20*/  SHF.R.U64 R34, R34, 0x10, R35 ;  /* 0x0000001022227819 */ /* 0x000fe20000001223 */
[----:B------:R-:W-:Y:S01]  /*da30*/  IMAD.SHL.U32 R41, R41, 0x2, RZ ;  /* 0x0000000229297824 */ /* 0x000fe200078e00ff */
[----:B------:R-:W-:Y:S02]  /*da40*/  SHF.R.U64 R36, R36, 0x10, R37 ;  /* 0x0000001024247819 */ /* 0x000fe40000001225 */
[----:B------:R-:W1:Y:S01]  /*da50*/  LDS.128 R8, [R42+0xc100] ;  /* 0x00c100002a087984 */ /* 0x000e620000000c00 */
[----:B------:R-:W-:-:S02]  /*da60*/  SHF.R.U32.HI R35, RZ, 0x10, R35 ;  /* 0x00000010ff237819 */ /* 0x000fc40000011623 */
[----:B------:R-:W-:Y:S01]  /*da70*/  SHF.R.U32.HI R37, RZ, 0x10, R37 ;  /* 0x00000010ff257819 */ /* 0x000fe20000011625 */
[----:B------:R-:W2:Y:S01]  /*da80*/  LDS.128 R4, [R41+0xc100] ;  /* 0x00c1000029047984 */ /* 0x000ea20000000c00 */
[----:B------:R-:W-:Y:S02]  /*da90*/  PRMT R95, R95, 0x5410, R32 ;  /* 0x000054105f5f7816 */ /* 0x000fe40000000020 */
[----:B------:R-:W-:Y:S02]  /*daa0*/  PRMT R94, R94, 0x5410, R33 ;  /* 0x000054105e5e7816 */ /* 0x000fe40000000021 */
[----:B------:R-:W-:Y:S02]  /*dab0*/  SHF.R.U64 R38, R38, 0x10, R39 ;  /* 0x0000001026267819 */ /* 0x000fe40000001227 */
[----:B------:R-:W-:Y:S01]  /*dac0*/  PRMT R96, R96, 0x5410, R35 ;  /* 0x0000541060607816 */ /* 0x000fe20000000023 */
[----:B------:R-:W-:Y:S01]  /*dad0*/  IMAD.U32 R47, R94, 0x10000, RZ ;  /* 0x000100005e2f7824 */ /* 0x000fe200078e00ff */
[----:B------:R-:W-:-:S02]  /*dae0*/  SHF.R.U32.HI R39, RZ, 0x10, R39 ;  /* 0x00000010ff277819 */ /* 0x000fc40000011627 */
[----:B------:R-:W-:Y:S02]  /*daf0*/  PRMT R99, R99, 0x5410, R36 ;  /* 0x0000541063637816 */ /* 0x000fe40000000024 */
[----:B------:R-:W-:Y:S02]  /*db00*/  PRMT R98, R98, 0x5410, R37 ;  /* 0x0000541062627816 */ /* 0x000fe40000000025 */
[----:B------:R-:W-:Y:S01]  /*db10*/  PRMT R100, R100, 0x5410, R39 ;  /* 0x0000541064647816 */ /* 0x000fe20000000027 */
[C---:B------:R-:W-:Y:S01]  /*db20*/  IMAD.U32 R39, R99.reuse, 0x10000, RZ ;  /* 0x0001000063277824 */ /* 0x040fe200078e00ff */
[----:B------:R-:W-:Y:S02]  /*db30*/  LOP3.LUT R46, R99, 0xffff0000, RZ, 0xc0, !PT ;  /* 0xffff0000632e7812 */ /* 0x000fe400078ec0ff */
[----:B------:R-:W-:Y:S02]  /*db40*/  PRMT R97, R97, 0x5410, R34 ;  /* 0x0000541061617816 */ /* 0x000fe40000000022 */
[----:B------:R-:W-:-:S02]  /*db50*/  PRMT R101, R101, 0x5410, R38 ;  /* 0x0000541065657816 */ /* 0x000fc40000000026 */
[----:B------:R-:W-:-:S03]  /*db60*/  LOP3.LUT R94, R94, 0xffff0000, RZ, 0xc0, !PT ;  /* 0xffff00005e5e7812 */ /* 0x000fc600078ec0ff */
[C---:B------:R-:W-:Y:S01]  /*db70*/  IMAD.U32 R57, R101.reuse, 0x10000, RZ ;  /* 0x0001000065397824 */ /* 0x040fe200078e00ff */
[----:B------:R-:W-:Y:S01]  /*db80*/  LOP3.LUT R101, R101, 0xffff0000, RZ, 0xc0, !PT ;  /* 0xffff000065657812 */ /* 0x000fe200078ec0ff */
[C---:B-1----:R-:W-:Y:S01]  /*db90*/  IMAD.U32 R33, R8.reuse, 0x10000, RZ ;  /* 0x0001000008217824 */ /* 0x042fe200078e00ff */
[----:B------:R-:W-:Y:S01]  /*dba0*/  LOP3.LUT R32, R8, 0xffff0000, RZ, 0xc0, !PT ;  /* 0xffff000008207812 */ /* 0x000fe200078ec0ff */
[C---:B------:R-:W-:Y:S01]  /*dbb0*/  IMAD.U32 R8, R9.reuse, 0x10000, RZ ;  /* 0x0001000009087824 */ /* 0x040fe200078e00ff */
[----:B------:R-:W-:Y:S01]  /*dbc0*/  LOP3.LUT R35, R9, 0xffff0000, RZ, 0xc0, !PT ;  /* 0xffff000009237812 */ /* 0x000fe200078ec0ff */
[C---:B------:R-:W-:Y:S01]  /*dbd0*/  IMAD.U32 R9, R11.reuse, 0x10000, RZ ;  /* 0x000100000b097824 */ /* 0x040fe200078e00ff */
[----:B------:R-:W-:Y:S01]  /*dbe0*/  LOP3.LUT R37, R11, 0xffff0000, RZ, 0xc0, !PT ;  /* 0xffff00000b257812 */ /* 0x000fe200078ec0ff */
[----:B--2---:R-:W-:Y:S01]  /*dbf0*/  IMAD.U32 R44, R6, 0x10000, RZ ;  /* 0x00010000062c7824 */ /* 0x004fe200078e00ff */
[C---:B------:R-:W-:Y:S01]  /*dc00*/  SHF.L.U32 R36, R4.reuse, 0x10, RZ ;  /* 0x0000001004247819 */ /* 0x040fe200000006ff */
[----:B------:R-:W-:Y:S01]  /*dc10*/  IMAD.U32 R38, R7, 0x10000, RZ ;  /* 0x0001000007267824 */ /* 0x000fe200078e00ff */
[----:B------:R-:W-:Y:S01]  /*dc20*/  LOP3.LUT R11, R4, 0xffff0000, RZ, 0xc0, !PT ;  /* 0xffff0000040b7812 */ /* 0x000fe200078ec0ff */
[C---:B------:R-:W-:Y:S01]  /*dc30*/  IMAD.U32 R4, R5.reuse, 0x10000, RZ ;  /* 0x0001000005047824 */ /* 0x040fe200078e00ff */
[----:B------:R-:W-:Y:S01]  /*dc40*/  LOP3.LUT R45, R5, 0xffff0000, RZ, 0xc0, !PT ;  /* 0xffff0000052d7812 */ /* 0x000fe200078ec0ff */
[C---:B------:R-:W-:Y:S01]  /*dc50*/  IMAD.U32 R5, R95.reuse, 0x10000, RZ ;  /* 0x000100005f057824 */ /* 0x040fe200078e00ff */
[----:B------:R-:W-:Y:S01]  /*dc60*/  LOP3.LUT R43, R6, 0xffff0000, RZ, 0xc0, !PT ;  /* 0xffff0000062b7812 */ /* 0x000fe200078ec0ff */
[----:B------:R-:W-:Y:S01]  /*dc70*/  IMAD.U32 R34, R10, 0x10000, RZ ;  /* 0x000100000a227824 */ /* 0x000fe200078e00ff */
[----:B------:R-:W-:Y:S01]  /*dc80*/  LOP3.LUT R95, R95, 0xffff0000, RZ, 0xc0, !PT ;  /* 0xffff00005f5f7812 */ /* 0x000fe200078ec0ff */
[C---:B------:R-:W-:Y:S01]  /*dc90*/  FMUL.FTZ R6, R36.reuse, R5 ;  /* 0x0000000524067220 */ /* 0x040fe20000410000 */
[----:B------:R-:W-:Y:S01]  /*dca0*/  LOP3.LUT R7, R7, 0xffff0000, RZ, 0xc0, !PT ;  /* 0xffff000007077812 */ /* 0x000fe200078ec0ff */
[-C--:B------:R-:W-:Y:S01]  /*dcb0*/  FMUL.FTZ R36, R36, R39.reuse ;  /* 0x0000002724247220 */ /* 0x080fe20000410000 */
[----:B------:R-:W-:Y:S01]  /*dcc0*/  LOP3.LUT R10, R10, 0xffff0000, RZ, 0xc0, !PT ;  /* 0xffff00000a0a7812 */ /* 0x000fe200078ec0ff */
[----:B------:R-:W-:-:S02]  /*dcd0*/  FFMA.FTZ R6, R33, R39, -R6 ;  /* 0x0000002721067223 */ /* 0x000fc40000010806 */
[----:B------:R-:W-:Y:S01]  /*dce0*/  FFMA.FTZ R36, R33, R5, R36 ;  /* 0x0000000521247223 */ /* 0x000fe20000010024 */
[C---:B------:R-:W-:Y:S01]  /*dcf0*/  SHF.L.U32 R5, R98.reuse, 0x10, RZ ;  /* 0x0000001062057819 */ /* 0x040fe200000006ff */
[C---:B------:R-:W-:Y:S01]  /*dd00*/  FMUL.FTZ R39, R11.reuse, R95 ;  /* 0x0000005f0b277220 */ /* 0x040fe20000410000 */
[----:B------:R-:W-:Y:S01]  /*dd10*/  LOP3.LUT R98, R98, 0xffff0000, RZ, 0xc0, !PT ;  /* 0xffff000062627812 */ /* 0x000fe200078ec0ff */
[C---:B------:R-:W-:Y:S02]  /*dd20*/  FMUL.FTZ R33, R4.reuse, R47 ;  /* 0x0000002f04217220 */ /* 0x040fe40000410000 */
[-C--:B------:R-:W-:Y:S02]  /*dd30*/  FMUL.FTZ R11, R11, R46.reuse ;  /* 0x0000002e0b0b7220 */ /* 0x080fe40000410000 */
[----:B------:R-:W-:Y:S02]  /*dd40*/  FMUL.FTZ R4, R4, R5 ;  /* 0x0000000504047220 */ /* 0x000fe40000410000 */
[----:B------:R-:W-:-:S02]  /*dd50*/  FFMA.FTZ R39, R32, R46, -R39 ;  /* 0x0000002e20277223 */ /* 0x000fc40000010827 */
[C---:B------:R-:W-:Y:S01]  /*dd60*/  IMAD.U32 R46, R96.reuse, 0x10000, RZ ;  /* 0x00010000602e7824 */ /* 0x040fe200078e00ff */
[----:B------:R-:W-:Y:S01]  /*dd70*/  LOP3.LUT R96, R96, 0xffff0000, RZ, 0xc0, !PT ;  /* 0xffff000060607812 */ /* 0x000fe200078ec0ff */
[----:B------:R-:W-:Y:S02]  /*dd80*/  FFMA.FTZ R33, R8, R5, -R33 ;  /* 0x0000000508217223 */ /* 0x000fe40000010821 */
[----:B------:R-:W-:Y:S02]  /*dd90*/  FFMA.FTZ R11, R32, R95, R11 ;  /* 0x0000005f200b7223 */ /* 0x000fe4000001000b */
[----:B------:R-:W-:Y:S02]  /*dda0*/  FFMA.FTZ R5, R8, R47, R4 ;  /* 0x0000002f08057223 */ /* 0x000fe40000010004 */
[C---:B------:R-:W-:Y:S01]  /*ddb0*/  IMAD.U32 R32, R100.reuse, 0x10000, RZ ;  /* 0x0001000064207824 */ /* 0x040fe200078e00ff */
[----:B------:R-:W-:Y:S01]  /*ddc0*/  LOP3.LUT R100, R100, 0xffff0000, RZ, 0xc0, !PT ;  /* 0xffff000064647812 */ /* 0x000fe200078ec0ff */
[C---:B------:R-:W-:Y:S01]  /*ddd0*/  IMAD.U32 R47, R97.reuse, 0x10000, RZ ;  /* 0x00010000612f7824 */ /* 0x040fe200078e00ff */
[----:B------:R-:W-:Y:S01]  /*dde0*/  LOP3.LUT R97, R97, 0xffff0000, RZ, 0xc0, !PT ;  /* 0xffff000061617812 */ /* 0x000fe200078ec0ff */
[----:B------:R-:W-:-:S02]  /*ddf0*/  FMUL.FTZ R4, R38, R46 ;  /* 0x0000002e26047220 */ /* 0x000fc40000410000 */
[-C--:B------:R-:W-:Y:S02]  /*de00*/  FMUL.FTZ R38, R38, R32.reuse ;  /* 0x0000002026267220 */ /* 0x080fe40000410000 */
[C---:B------:R-:W-:Y:S02]  /*de10*/  FMUL.FTZ R8, R44.reuse, R47 ;  /* 0x0000002f2c087220 */ /* 0x040fe40000410000 */
[----:B------:R-:W-:Y:S02]  /*de20*/  FFMA.FTZ R32, R9, R32, -R4 ;  /* 0x0000002009207223 */ /* 0x000fe40000010804 */
[----:B------:R-:W-:Y:S02]  /*de30*/  FMUL.FTZ R44, R44, R57 ;  /* 0x000000392c2c7220 */ /* 0x000fe40000410000 */
[C---:B------:R-:W-:Y:S02]  /*de40*/  FMUL.FTZ R4, R45.reuse, R94 ;  /* 0x0000005e2d047220 */ /* 0x040fe40000410000 */
[----:B------:R-:W-:-:S02]  /*de50*/  FMUL.FTZ R45, R45, R98 ;  /* 0x000000622d2d7220 */ /* 0x000fc40000410000 */
[C---:B------:R-:W-:Y:S02]  /*de60*/  FFMA.FTZ R57, R34.reuse, R57, -R8 ;  /* 0x0000003922397223 */ /* 0x040fe40000010808 */
[----:B------:R-:W-:Y:S02]  /*de70*/  FFMA.FTZ R44, R34, R47, R44 ;  /* 0x0000002f222c7223 */ /* 0x000fe4000001002c */
[----:B------:R-:W-:Y:S02]  /*de80*/  FFMA.FTZ R98, R35, R98, -R4 ;  /* 0x0000006223627223 */ /* 0x000fe40000010804 */
[----:B------:R-:W-:Y:S02]  /*de90*/  FMUL.FTZ R34, R43, R97 ;  /* 0x000000612b227220 */ /* 0x000fe40000410000 */
[----:B------:R-:W-:Y:S02]  /*dea0*/  FMUL.FTZ R8, R7, R96 ;  /* 0x0000006007087220 */ /* 0x000fe40000410000 */
[----:B------:R-:W-:-:S02]  /*deb0*/  FMUL.FTZ R43, R43, R101 ;  /* 0x000000652b2b7220 */ /* 0x000fc40000410000 */
[-C--:B------:R-:W-:Y:S02]  /*dec0*/  FMUL.FTZ R4, R7, R100.reuse ;  /* 0x0000006407047220 */ /* 0x080fe40000410000 */
[----:B------:R-:W-:Y:S02]  /*ded0*/  FFMA.FTZ R34, R10, R101, -R34 ;  /* 0x000000650a227223 */ /* 0x000fe40000010822 */
[----:B------:R-:W-:Y:S01]  /*dee0*/  FFMA.FTZ R7, R37, R100, -R8 ;  /* 0x0000006425077223 */ /* 0x000fe20000010808 */
[----:B------:R-:W-:Y:S01]  /*def0*/  F2FP.BF16.PACK_AB R8, R39, R6 ;  /* 0x000000062708723e */ /* 0x000fe200000010ff */
[----:B------:R-:W-:Y:S01]  /*df00*/  FFMA.FTZ R46, R9, R46, R38 ;  /* 0x0000002e092e7223 */ /* 0x000fe20000010026 */
[----:B------:R-:W-:Y:S01]  /*df10*/  F2FP.BF16.PACK_AB R9, R98, R33 ;  /* 0x000000216209723e */ /* 0x000fe200000010ff */
[----:B------:R-:W-:Y:S02]  /*df20*/  FFMA.FTZ R94, R35, R94, R45 ;  /* 0x0000005e235e7223 */ /* 0x000fe4000001002d */
        /* <DEDUP_REMOVED lines=10> */
.L_x_813:
[----:B------:R-:W-:Y:S05]  /*dfd0*/  BSYNC B0 ;  /* 0x0000000000007941 */ /* 0x000fea0003800000 */
.L_x_812:
        /* <DEDUP_REMOVED lines=8> */
[CC--:B------:R-:W-:Y:S02]  /*e060*/  LEA.HI R11, R8.reuse, R7.reuse, RZ, 0x3 ;  /* 0x00000007080b7211 */ /* 0x0c0fe400078f18ff */
[----:B------:R-:W-:Y:S02]  /*e070*/  LEA.HI R8, R8, R7, RZ, 0x6 ;  /* 0x0000000708087211 */ /* 0x000fe400078f30ff */
[----:B------:R-:W-:Y:S02]  /*e080*/  SHF.R.S32.HI R4, RZ, 0x3, R11 ;  /* 0x00000003ff047819 */ /* 0x000fe4000001140b */
[----:B------:R-:W-:Y:S01]  /*e090*/  LEA.HI R5, R5, R40, RZ, 0x3 ;  /* 0x0000002805057211 */ /* 0x000fe200078f18ff */
[----:B------:R-:W-:Y:S01]  /*e0a0*/  IMAD.SHL.U32 R8, R8, 0x80, RZ ;  /* 0x0000008008087824 */ /* 0x000fe200078e00ff */
[----:B------:R-:W-:-:S02]  /*e0b0*/  LEA.HI R9, R9, R4, RZ, 0x1d ;  /* 0x0000000409097211 */ /* 0x000fc400078fe8ff */
[----:B------:R-:W-:Y:S01]  /*e0c0*/  LOP3.LUT R10, R10, 0x1c0, RZ, 0xc0, !PT ;  /* 0x000001c00a0a7812 */ /* 0x000fe200078ec0ff */
[----:B------:R-:W-:Y:S01]  /*e0d0*/  IMAD.SHL.U32 R5, R5, 0x40, RZ ;  /* 0x0000004005057824 */ /* 0x000fe200078e00ff */
[----:B------:R-:W-:Y:S01]  /*e0e0*/  SHF.R.S32.HI R6, RZ, 0x1f, R9 ;  /* 0x0000001fff067819 */ /* 0x000fe20000011409 */
[----:B------:R-:W-:Y:S01]  /*e0f0*/  IMAD.SHL.U32 R7, R9, 0x8, RZ ;  /* 0x0000000809077824 */ /* 0x000fe200078e00ff */
[----:B------:R-:W-:Y:S02]  /*e100*/  LOP3.LUT R11, R10, 0x38, R11, 0xf8, !PT ;  /* 0x000000380a0b7812 */ /* 0x000fe400078ef80b */
[----:B------:R-:W-:Y:S02]  /*e110*/  LEA.HI R6, R6, R9, RZ, 0x3 ;  /* 0x0000000906067211 */ /* 0x000fe400078f18ff */
[----:B------:R-:W-:Y:S02]  /*e120*/  SHF.R.U32.HI R4, RZ, 0x3, R10 ;  /* 0x00000003ff047819 */ /* 0x000fe4000001160a */
[----:B------:R-:W-:Y:S01]  /*e130*/  LOP3.LUT R7, R10, 0x38, R7, 0xf8, !PT ;  /* 0x000000380a077812 */ /* 0x000fe200078ef807 */
[----:B------:R-:W-:Y:S01]  /*e140*/  IMAD.SHL.U32 R6, R6, 0x400, RZ ;  /* 0x0000040006067824 */ /* 0x000fe200078e00ff */
[----:B------:R-:W-:-:S02]  /*e150*/  LOP3.LUT R8, R8, 0x7fffe000, RZ, 0xc0, !PT ;  /* 0x7fffe00008087812 */ /* 0x000fc400078ec0ff */
[-C--:B------:R-:W-:Y:S02]  /*e160*/  LOP3.LUT R11, R11, R4.reuse, RZ, 0x3c, !PT ;  /* 0x000000040b0b7212 */ /* 0x080fe400078e3cff */
[----:B------:R-:W-:Y:S02]  /*e170*/  LOP3.LUT R5, R5, 0xfffffe00, RZ, 0xc0, !PT ;  /* 0xfffffe0005057812 */ /* 0x000fe400078ec0ff */
[----:B------:R-:W-:Y:S02]  /*e180*/  LOP3.LUT R32, R7, R4, RZ, 0x3c, !PT ;  /* 0x0000000407207212 */ /* 0x000fe400078e3cff */
[----:B------:R-:W-:Y:S02]  /*e190*/  LOP3.LUT R6, R6, 0x7fffe000, RZ, 0xc0, !PT ;  /* 0x7fffe00006067812 */ /* 0x000fe400078ec0ff */
[--C-:B------:R-:W-:Y:S02]  /*e1a0*/  IADD3 R8, R11, R8, R5.reuse ;  /* 0x000000080b087210 */ /* 0x100fe40007ffe005 */
[----:B------:R-:W-:-:S02]  /*e1b0*/  IADD3 R32, R32, R6, R5 ;  /* 0x0000000620207210 */ /* 0x000fc40007ffe005 */
[--C-:B------:R-:W-:Y:S01]  /*e1c0*/  SHF.R.U64 R35, R28, 0x10, R29.reuse ;  /* 0x000000101c237819 */ /* 0x100fe2000000121d */
[----:B------:R-:W-:Y:S01]  /*e1d0*/  IMAD.SHL.U32 R33, R8, 0x2, RZ ;  /* 0x0000000208217824 */ /* 0x000fe200078e00ff */
[----:B------:R-:W-:Y:S01]  /*e1e0*/  SHF.R.U32.HI R28, RZ, 0x10, R29 ;  /* 0x00000010ff1c7819 */ /* 0x000fe2000001161d */
[----:B------:R-:W-:Y:S01]  /*e1f0*/  IMAD.SHL.U32 R32, R32, 0x2, RZ ;  /* 0x0000000220207824 */ /* 0x000fe200078e00ff */
[--C-:B------:R-:W-:Y:S02]  /*e200*/  SHF.R.U64 R29, R30, 0x10, R31.reuse ;  /* 0x000000101e1d7819 */ /* 0x100fe4000000121f */
[----:B------:R-:W1:Y:S01]  /*e210*/  LDS.128 R8, [R33+0xc100] ;  /* 0x00c1000021087984 */ /* 0x000e620000000c00 */
[----:B------:R-:W-:Y:S02]  /*e220*/  SHF.R.U32.HI R30, RZ, 0x10, R31 ;  /* 0x00000010ff1e7819 */ /* 0x000fe4000001161f */
[--C-:B------:R-:W-:Y:S01]  /*e230*/  SHF.R.U64 R31, R24, 0x10, R25.reuse ;  /* 0x00000010181f7819 */ /* 0x100fe20000001219 */
[----:B------:R-:W2:Y:S01]  /*e240*/  LDS.128 R4, [R32+0xc100] ;  /* 0x00c1000020047984 */ /* 0x000ea20000000c00 */
[----:B------:R-:W-:-:S02]  /*e250*/  SHF.R.U32.HI R24, RZ, 0x10, R25 ;  /* 0x00000010ff187819 */ /* 0x000fc40000011619 */
        /* <DEDUP_REMOVED lines=8> */
[----:B------:R-:W-:Y:S01]  /*e2e0*/  PRMT R87, R87, 0x5410, R28 ;  /* 0x0000541057577816 */ /* 0x000fe2000000001c */
[C---:B------:R-:W-:Y:S01]  /*e2f0*/  IMAD.U32 R31, R90.reuse, 0x10000, RZ ;  /* 0x000100005a1f7824 */ /* 0x040fe200078e00ff */
[----:B------:R-:W-:Y:S02]  /*e300*/  LOP3.LUT R90, R90, 0xffff0000, RZ, 0xc0, !PT ;  /* 0xffff00005a5a7812 */ /* 0x000fe400078ec0ff */
[----:B------:R-:W-:Y:S02]  /*e310*/  PRMT R85, R85, 0x5410, R26 ;  /* 0x0000541055557816 */ /* 0x000fe4000000001a */
[----:B------:R-:W-:Y:S02]  /*e320*/  PRMT R91, R91, 0x5410, R30 ;  /* 0x000054105b5b7816 */ /* 0x000fe4000000001e */
        /* <DEDUP_REMOVED lines=14> */
[C---:B------:R-:W-:Y:S01]  /*e410*/  LOP3.LUT R34, R6.reuse, 0xffff0000, RZ, 0xc0, !PT ;  /* 0xffff000006227812 */ /* 0x040fe200078ec0ff */
[----:B------:R-:W-:Y:S01]  /*e420*/  IMAD.U32 R35, R6, 0x10000, RZ ;  /* 0x0001000006237824 */ /* 0x000fe200078e00ff */
[----:B------:R-:W-:Y:S01]  /*e430*/  LOP3.LUT R84, R84, 0xffff0000, RZ, 0xc0, !PT ;  /* 0xffff000054547812 */ /* 0x000fe200078ec0ff */
[----:B------:R-:W-:-:S02]  /*e440*/  FMUL.FTZ R6, R28, R5 ;  /* 0x000000051c067220 */ /* 0x000fc40000410000 */
[-C--:B------:R-:W-:Y:S02]  /*e450*/  FMUL.FTZ R28, R28, R31.reuse ;  /* 0x0000001f1c1c7220 */ /* 0x080fe40000410000 */
[C---:B------:R-:W-:Y:S02]  /*e460*/  FFMA.FTZ R6, R25.reuse, R31, -R6 ;  /* 0x0000001f19067223 */ /* 0x040fe40000010806 */
[----:B------:R-:W-:Y:S02]  /*e470*/  FFMA.FTZ R28, R25, R5, R28 ;  /* 0x00000005191c7223 */ /* 0x000fe4000001001c */
[----:B------:R-:W-:Y:S02]  /*e480*/  FMUL.FTZ R31, R11, R84 ;  /* 0x000000540b1f7220 */ /* 0x000fe40000410000 */
[C---:B------:R-:W-:Y:S01]  /*e490*/  IMAD.U32 R5, R87.reuse, 0x10000, RZ ;  /* 0x0001000057057824 */ /* 0x040fe200078e00ff */
[----:B------:R-:W-:Y:S01]  /*e4a0*/  LOP3.LUT R87, R87, 0xffff0000, RZ, 0xc0, !PT ;  /* 0xffff000057577812 */ /* 0x000fe200078ec0ff */
[----:B------:R-:W-:-:S02]  /*e4b0*/  FMUL.FTZ R11, R11, R90 ;  /* 0x0000005a0b0b7220 */ /* 0x000fc40000410000 */
[C---:B------:R-:W-:Y:S02]  /*e4c0*/  FMUL.FTZ R25, R4.reuse, R37 ;  /* 0x0000002504197220 */ /* 0x040fe40000410000 */
[----:B------:R-:W-:Y:S02]  /*e4d0*/  FMUL.FTZ R4, R4, R5 ;  /* 0x0000000504047220 */ /* 0x000fe40000410000 */
[C---:B------:R-:W-:Y:S01]  /*e4e0*/  IMAD.U32 R30, R7.reuse, 0x10000, RZ ;  /* 0x00010000071e7824 */ /* 0x040fe200078e00ff */
[----:B------:R-:W-:Y:S01]  /*e4f0*/  LOP3.LUT R7, R7, 0xffff0000, RZ, 0xc0, !PT ;  /* 0xffff000007077812 */ /* 0x000fe200078ec0ff */
[C---:B------:R-:W-:Y:S02]  /*e500*/  FFMA.FTZ R31, R24.reuse, R90, -R31 ;  /* 0x0000005a181f7223 */ /* 0x040fe4000001081f */
[----:B------:R-:W-:Y:S02]  /*e510*/  FFMA.FTZ R11, R24, R84, R11 ;  /* 0x00000054180b7223 */ /* 0x000fe4000001000b */
[----:B------:R-:W-:-:S02]  /*e520*/  IMAD.U32 R24, R91, 0x10000, RZ ;  /* 0x000100005b187824 */ /* 0x000fc400078e00ff */
[C---:B------:R-:W-:Y:S02]  /*e530*/  FFMA.FTZ R25, R8.reuse, R5, -R25 ;  /* 0x0000000508197223 */ /* 0x040fe40000010819 */
[----:B------:R-:W-:Y:S02]  /*e540*/  FFMA.FTZ R5, R8, R37, R4 ;  /* 0x0000002508057223 */ /* 0x000fe40000010004 */
[C---:B------:R-:W-:Y:S02]  /*e550*/  FMUL.FTZ R4, R30.reuse, R38 ;  /* 0x000000261e047220 */ /* 0x040fe40000410000 */
[-C--:B------:R-:W-:Y:S02]  /*e560*/  FMUL.FTZ R30, R30, R24.reuse ;  /* 0x000000181e1e7220 */ /* 0x080fe40000410000 */
[----:B------:R-:W-:Y:S02]  /*e570*/  IMAD.U32 R8, R86, 0x10000, RZ ;  /* 0x0001000056087824 */ /* 0x000fe400078e00ff */
[----:B------:R-:W-:-:S02]  /*e580*/  FFMA.FTZ R24, R9, R24, -R4 ;  /* 0x0000001809187223 */ /* 0x000fc40000010804 */
[----:B------:R-:W-:Y:S02]  /*e590*/  IMAD.U32 R37, R92, 0x10000, RZ ;  /* 0x000100005c257824 */ /* 0x000fe400078e00ff */
[----:B------:R-:W-:Y:S02]  /*e5a0*/  FFMA.FTZ R38, R9, R38, R30 ;  /* 0x0000002609267223 */ /* 0x000fe4000001001e */
[C---:B------:R-:W-:Y:S01]  /*e5b0*/  IMAD.U32 R26, R10.reuse, 0x10000, RZ ;  /* 0x000100000a1a7824 */ /* 0x040fe200078e00ff */
[----:B------:R-:W-:Y:S01]  /*e5c0*/  LOP3.LUT R10, R10, 0xffff0000, RZ, 0xc0, !PT ;  /* 0xffff00000a0a7812 */ /* 0x000fe200078ec0ff */
[C---:B------:R-:W-:Y:S02]  /*e5d0*/  FMUL.FTZ R4, R36.reuse, R71 ;  /* 0x0000004724047220 */ /* 0x040fe40000410000 */
[----:B------:R-:W-:Y:S02]  /*e5e0*/  FMUL.FTZ R9, R35, R8 ;  /* 0x0000000823097220 */ /* 0x000fe40000410000 */
[----:B------:R-:W-:-:S02]  /*e5f0*/  FMUL.FTZ R36, R36, R87 ;  /* 0x0000005724247220 */ /* 0x000fc40000410000 */
[----:B------:R-:W-:Y:S02]  /*e600*/  FMUL.FTZ R35, R35, R37 ;  /* 0x0000002523237220 */ /* 0x000fe40000410000 */
[----:B------:R-:W-:Y:S01]  /*e610*/  FFMA.FTZ R30, R27, R87, -R4 ;  /* 0x000000571b1e7223 */ /* 0x000fe20000010804 */
[----:B------:R-:W-:Y:S01]  /*e620*/  LOP3.LUT R4, R85, 0xffff0000, RZ, 0xc0, !PT ;  /* 0xffff000055047812 */ /* 0x000fe200078ec0ff */
[----:B------:R-:W-:Y:S01]  /*e630*/  FFMA.FTZ R37, R26, R37, -R9 ;  /* 0x000000251a257223 */ /* 0x000fe20000010809 */
[----:B------:R-:W-:Y:S01]  /*e640*/  LOP3.LUT R9, R86, 0xffff0000, RZ, 0xc0, !PT ;  /* 0xffff000056097812 */ /* 0x000fe200078ec0ff */
[----:B------:R-:W-:Y:S01]  /*e650*/  FFMA.FTZ R36, R27, R71, R36 ;  /* 0x000000471b247223 */ /* 0x000fe20000010024 */
[----:B------:R-:W-:Y:S01]  /*e660*/  LOP3.LUT R27, R92, 0xffff0000, RZ, 0xc0, !PT ;  /* 0xffff00005c1b7812 */ /* 0x000fe200078ec0ff */
[----:B------:R-:W-:Y:S02]  /*e670*/  FFMA.FTZ R35, R26, R8, R35 ;  /* 0x000000081a237223 */ /* 0x000fe40000010023 */
[----:B------:R-:W-:Y:S01]  /*e680*/  FMUL.FTZ R26, R34, R9 ;  /* 0x00000009221a7220 */ /* 0x000fe20000410000 */
[----:B------:R-:W-:Y:S01]  /*e690*/  F2FP.BF16.PACK_AB R5, R36, R5 ;  /* 0x000000052405723e */ /* 0x000fe200000010ff */
[----:B------:R-:W-:-:S02]  /*e6a0*/  FMUL.FTZ R39, R7, R4 ;  /* 0x0000000407277220 */ /* 0x000fc40000410000 */
[-C--:B------:R-:W-:Y:S02]  /*e6b0*/  FMUL.FTZ R34, R34, R27.reuse ;  /* 0x0000001b22227220 */ /* 0x080fe40000410000 */
[-C--:B------:R-:W-:Y:S02]  /*e6c0*/  FMUL.FTZ R8, R7, R42.reuse ;  /* 0x0000002a07087220 */ /* 0x080fe40000410000 */
[C---:B------:R-:W-:Y:S02]  /*e6d0*/  FFMA.FTZ R26, R10.reuse, R27, -R26 ;  /* 0x0000001b0a1a7223 */ /* 0x040fe4000001081a */
[C---:B------:R-:W-:Y:S02]  /*e6e0*/  FFMA.FTZ R7, R29.reuse, R42, -R39 ;  /* 0x0000002a1d077223 */ /* 0x040fe40000010827 */
[----:B------:R-:W-:Y:S01]  /*e6f0*/  FFMA.FTZ R34, R10, R9, R34 ;  /* 0x000000090a227223 */ /* 0x000fe20000010022 */
[----:B------:R-:W-:Y:S01]  /*e700*/  F2FP.BF16.PACK_AB R9, R30, R25 ;  /* 0x000000191e09723e */ /* 0x000fe200000010ff */
[----:B------:R-:W-:Y:S01]  /*e710*/  FFMA.FTZ R29, R29, R4, R8 ;  /* 0x000000041d1d7223 */ /* 0x000fe20000010008 */
[----:B------:R-:W-:-:S02]  /*e720*/  F2FP.BF16.PACK_AB R4, R11, R28 ;  /* 0x0000001c0b04723e */ /* 0x000fc400000010ff */
[----:B------:R-:W-:Y:S02]  /*e730*/  F2FP.BF16.PACK_AB R8, R31, R6 ;  /* 0x000000061f08723e */ /* 0x000fe400000010ff */
[----:B------:R-:W-:Y:S02]  /*e740*/  F2FP.BF16.PACK_AB R10, R26, R37 ;  /* 0x000000251a0a723e */ /* 0x000fe400000010ff */
[----:B------:R-:W-:Y:S02]  /*e750*/  F2FP.BF16.PACK_AB R11, R7, R24 ;  /* 0x00000018070b723e */ /* 0x000fe400000010ff */
[----:B------:R-:W-:Y:S02]  /*e760*/  F2FP.BF16.PACK_AB R6, R34, R35 ;  /* 0x000000232206723e */ /* 0x000fe400000010ff */
[----:B------:R-:W-:Y:S01]  /*e770*/  F2FP.BF16.PACK_AB R7, R29, R38 ;  /* 0x000000261d07723e */ /* 0x000fe200000010ff */
[----:B------:R1:W-:Y:S04]  /*e780*/  STS.128 [R33+0xc100], R8 ;  /* 0x00c1000821007388 */ /* 0x0003e80000000c00 */
[----:B------:R1:W-:Y:S02]  /*e790*/  STS.128 [R32+0xc100], R4 ;  /* 0x00c1000420007388 */ /* 0x0003e40000000c00 */
.L_x_815:
[----:B------:R-:W-:Y:S05]  /*e7a0*/  BSYNC B0 ;  /* 0x0000000000007941 */ /* 0x000fea0003800000 */
.L_x_814:
[----:B-1----:R-:W-:-:S04]  /*e7b0*/  IADD3 R11, R70, 0x40, RZ ;  /* 0x00000040460b7810 */ /* 0x002fc80007ffe0ff */
        /* <DEDUP_REMOVED lines=16> */
[C---:B------:R-:W-:Y:S02]  /*e8c0*/  LOP3.LUT R11, R9.reuse, 0x38, R4, 0xf8, !PT ;  /* 0x00000038090b7812 */ /* 0x040fe400078ef804 */
[----:B------:R-:W-:Y:S02]  /*e8d0*/  LEA.HI R6, R6, R7, RZ, 0x3 ;  /* 0x0000000706067211 */ /* 0x000fe400078f18ff */
[----:B------:R-:W-:Y:S02]  /*e8e0*/  SHF.R.U32.HI R4, RZ, 0x3, R9 ;  /* 0x00000003ff047819 */ /* 0x000fe40000011609 */
[----:B------:R-:W-:Y:S01]  /*e8f0*/  LOP3.LUT R9, R9, 0x38, R10, 0xf8, !PT ;  /* 0x0000003809097812 */ /* 0x000fe200078ef80a */
[----:B------:R-:W-:Y:S01]  /*e900*/  IMAD.SHL.U32 R6, R6, 0x400, RZ ;  /* 0x0000040006067824 */ /* 0x000fe200078e00ff */
[----:B------:R-:W-:-:S02]  /*e910*/  LOP3.LUT R8, R8, 0x7fffe000, RZ, 0xc0, !PT ;  /* 0x7fffe00008087812 */ /* 0x000fc400078ec0ff */
[----:B------:R-:W-:Y:S02]  /*e920*/  LOP3.LUT R5, R5, 0xfffffe00, RZ, 0xc0, !PT ;  /* 0xfffffe0005057812 */ /* 0x000fe400078ec0ff */
[-C--:B------:R-:W-:Y:S02]  /*e930*/  LOP3.LUT R11, R11, R4.reuse, RZ, 0x3c, !PT ;  /* 0x000000040b0b7212 */ /* 0x080fe400078e3cff */
        /* <DEDUP_REMOVED lines=8> */
[----:B------:R-:W-:Y:S02]  /*e9c0*/  SHF.R.U64 R18, R18, 0x10, R19 ;  /* 0x0000001012127819 */ /* 0x000fe40000001213 */
[----:B------:R-:W1:Y:S01]  /*e9d0*/  LDS.128 R8, [R25+0xc100] ;  /* 0x00c1000019087984 */ /* 0x000e620000000c00 */
[----:B------:R-:W-:Y:S02]  /*e9e0*/  SHF.R.U64 R20, R20, 0x10, R21 ;  /* 0x0000001014147819 */ /* 0x000fe40000001215 */
[----:B------:R-:W-:Y:S01]  /*e9f0*/  SHF.R.U32.HI R19, RZ, 0x10, R19 ;  /* 0x00000010ff137819 */ /* 0x000fe20000011613 */
[----:B------:R-:W2:Y:S01]  /*ea00*/  LDS.128 R4, [R24+0xc100] ;  /* 0x00c1000018047984 */ /* 0x000ea20000000c00 */
[----:B------:R-:W-:-:S02]  /*ea10*/  SHF.R.U32.HI R21, RZ, 0x10, R21 ;  /* 0x00000010ff157819 */ /* 0x000fc40000011615 */
[----:B------:R-:W-:Y:S02]  /*ea20*/  PRMT R55, R55, 0x5410, R16 ;  /* 0x0000541037377816 */ /* 0x000fe40000000010 */
[----:B------:R-:W-:Y:S02]  /*ea30*/  PRMT R54, R54, 0x5410, R17 ;  /* 0x0000541036367816 */ /* 0x000fe40000000011 */
[----:B------:R-:W-:Y:S02]  /*ea40*/  SHF.R.U64 R22, R22, 0x10, R23 ;  /* 0x0000001016167819 */ /* 0x000fe40000001217 */
[----:B------:R-:W-:Y:S01]  /*ea50*/  PRMT R64, R64, 0x5410, R19 ;  /* 0x0000541040407816 */ /* 0x000fe20000000013 */
[----:B------:R-:W-:Y:S01]  /*ea60*/  IMAD.U32 R29, R54, 0x10000, RZ ;  /* 0x00010000361d7824 */ /* 0x000fe200078e00ff */
[----:B------:R-:W-:Y:S02]  /*ea70*/  SHF.R.U32.HI R23, RZ, 0x10, R23 ;  /* 0x00000010ff177819 */ /* 0x000fe40000011617 */
        /* <DEDUP_REMOVED lines=18> */
[C---:B------:R-:W-:Y:S01]  /*eba0*/  IMAD.U32 R5, R55.reuse, 0x10000, RZ ;  /* 0x0001000037057824 */ /* 0x040fe200078e00ff */
[C---:B------:R-:W-:Y:S01]  /*ebb0*/  LOP3.LUT R26, R6.reuse, 0xffff0000, RZ, 0xc0, !PT ;  /* 0xffff0000061a7812 */ /* 0x040fe200078ec0ff */
[----:B------:R-:W-:Y:S01]  /*ebc0*/  IMAD.U32 R27, R6, 0x10000, RZ ;  /* 0x00010000061b7824 */ /* 0x000fe200078e00ff */
[----:B------:R-:W-:Y:S01]  /*ebd0*/  LOP3.LUT R55, R55, 0xffff0000, RZ, 0xc0, !PT ;  /* 0xffff000037377812 */ /* 0x000fe200078ec0ff */
[----:B------:R-:W-:-:S02]  /*ebe0*/  FMUL.FTZ R6, R20, R5 ;  /* 0x0000000514067220 */ /* 0x000fc40000410000 */
[-C--:B------:R-:W-:Y:S02]  /*ebf0*/  FMUL.FTZ R20, R20, R23.reuse ;  /* 0x0000001714147220 */ /* 0x080fe40000410000 */
[C---:B------:R-:W-:Y:S02]  /*ec00*/  FFMA.FTZ R6, R17.reuse, R23, -R6 ;  /* 0x0000001711067223 */ /* 0x040fe40000010806 */
[----:B------:R-:W-:Y:S02]  /*ec10*/  FFMA.FTZ R20, R17, R5, R20 ;  /* 0x0000000511147223 */ /* 0x000fe40000010014 */
[C---:B------:R-:W-:Y:S02]  /*ec20*/  FMUL.FTZ R23, R11.reuse, R55 ;  /* 0x000000370b177220 */ /* 0x040fe40000410000 */
[C---:B------:R-:W-:Y:S01]  /*ec30*/  IMAD.U32 R5, R66.reuse, 0x10000, RZ ;  /* 0x0001000042057824 */ /* 0x040fe200078e00ff */
[----:B------:R-:W-:Y:S01]  /*ec40*/  LOP3.LUT R66, R66, 0xffff0000, RZ, 0xc0, !PT ;  /* 0xffff000042427812 */ /* 0x000fe200078ec0ff */
[----:B------:R-:W-:-:S02]  /*ec50*/  FMUL.FTZ R11, R11, R30 ;  /* 0x0000001e0b0b7220 */ /* 0x000fc40000410000 */
[----:B------:R-:W-:Y:S02]  /*ec60*/  FMUL.FTZ R17, R4, R29 ;  /* 0x0000001d04117220 */ /* 0x000fe40000410000 */
[----:B------:R-:W-:Y:S02]  /*ec70*/  FFMA.FTZ R23, R16, R30, -R23 ;  /* 0x0000001e10177223 */ /* 0x000fe40000010817 */
[----:B------:R-:W-:Y:S02]  /*ec80*/  FMUL.FTZ R4, R4, R5 ;  /* 0x0000000504047220 */ /* 0x000fe40000410000 */
[C---:B------:R-:W-:Y:S01]  /*ec90*/  IMAD.U32 R22, R7.reuse, 0x10000, RZ ;  /* 0x0001000007167824 */ /* 0x040fe200078e00ff */
[----:B------:R-:W-:Y:S01]  /*eca0*/  LOP3.LUT R7, R7, 0xffff0000, RZ, 0xc0, !PT ;  /* 0xffff000007077812 */ /* 0x000fe200078ec0ff */
[C---:B------:R-:W-:Y:S01]  /*ecb0*/  IMAD.U32 R30, R64.reuse, 0x10000, RZ ;  /* 0x00010000401e7824 */ /* 0x040fe200078e00ff */
[----:B------:R-:W-:Y:S01]  /*ecc0*/  LOP3.LUT R64, R64, 0xffff0000, RZ, 0xc0, !PT ;  /* 0xffff000040407812 */ /* 0x000fe200078ec0ff */
[----:B------:R-:W-:-:S02]  /*ecd0*/  FFMA.FTZ R11, R16, R55, R11 ;  /* 0x00000037100b7223 */ /* 0x000fc4000001000b */
[C---:B------:R-:W-:Y:S01]  /*ece0*/  IMAD.U32 R16, R68.reuse, 0x10000, RZ ;  /* 0x0001000044107824 */ /* 0x040fe200078e00ff */
[----:B------:R-:W-:Y:S01]  /*ecf0*/  LOP3.LUT R68, R68, 0xffff0000, RZ, 0xc0, !PT ;  /* 0xffff000044447812 */ /* 0x000fe200078ec0ff */
[C---:B------:R-:W-:Y:S02]  /*ed00*/  FFMA.FTZ R17, R8.reuse, R5, -R17 ;  /* 0x0000000508117223 */ /* 0x040fe40000010811 */
[----:B------:R-:W-:Y:S02]  /*ed10*/  FFMA.FTZ R5, R8, R29, R4 ;  /* 0x0000001d08057223 */ /* 0x000fe40000010004 */
[C---:B------:R-:W-:Y:S02]  /*ed20*/  FMUL.FTZ R4, R22.reuse, R30 ;  /* 0x0000001e16047220 */ /* 0x040fe40000410000 */
[-C--:B------:R-:W-:Y:S02]  /*ed30*/  FMUL.FTZ R22, R22, R16.reuse ;  /* 0x0000001016167220 */ /* 0x080fe40000410000 */
[C---:B------:R-:W-:Y:S01]  /*ed40*/  IMAD.U32 R8, R65.reuse, 0x10000, RZ ;  /* 0x0001000041087824 */ /* 0x040fe200078e00ff */
[----:B------:R-:W-:Y:S01]  /*ed50*/  LOP3.LUT R65, R65, 0xffff0000, RZ, 0xc0, !PT ;  /* 0xffff000041417812 */ /* 0x000fe200078ec0ff */
[C---:B------:R-:W-:Y:S01]  /*ed60*/  IMAD.U32 R29, R69.reuse, 0x10000, RZ ;  /* 0x00010000451d7824 */ /* 0x040fe200078e00ff */
[----:B------:R-:W-:Y:S01]  /*ed70*/  LOP3.LUT R69, R69, 0xffff0000, RZ, 0xc0, !PT ;  /* 0xffff000045457812 */ /* 0x000fe200078ec0ff */
[----:B------:R-:W-:-:S02]  /*ed80*/  FFMA.FTZ R16, R9, R16, -R4 ;  /* 0x0000001009107223 */ /* 0x000fc40000010804 */
[----:B------:R-:W-:Y:S02]  /*ed90*/  FFMA.FTZ R30, R9, R30, R22 ;  /* 0x0000001e091e7223 */ /* 0x000fe40000010016 */
[C---:B------:R-:W-:Y:S02]  /*eda0*/  FMUL.FTZ R9, R27.reuse, R8 ;  /* 0x000000081b097220 */ /* 0x040fe40000410000 */
[C---:B------:R-:W-:Y:S01]  /*edb0*/  IMAD.U32 R18, R10.reuse, 0x10000, RZ ;  /* 0x000100000a127824 */ /* 0x040fe200078e00ff */
[----:B------:R-:W-:Y:S01]  /*edc0*/  LOP3.LUT R10, R10, 0xffff0000, RZ, 0xc0, !PT ;  /* 0xffff00000a0a7812 */ /* 0x000fe200078ec0ff */
[----:B------:R-:W-:Y:S02]  /*edd0*/  FMUL.FTZ R27, R27, R29 ;  /* 0x0000001d1b1b7220 */ /* 0x000fe40000410000 */
[C---:B------:R-:W-:Y:S02]  /*ede0*/  FMUL.FTZ R4, R28.reuse, R54 ;  /* 0x000000361c047220 */ /* 0x040fe40000410000 */
[----:B------:R-:W-:-:S02]  /*edf0*/  FMUL.FTZ R28, R28, R66 ;  /* 0x000000421c1c7220 */ /* 0x000fc40000410000 */
[C---:B------:R-:W-:Y:S02]  /*ee00*/  FFMA.FTZ R29, R18.reuse, R29, -R9 ;  /* 0x0000001d121d7223 */ /* 0x040fe40000010809 */
[----:B------:R-:W-:Y:S02]  /*ee10*/  FFMA.FTZ R27, R18, R8, R27 ;  /* 0x00000008121b7223 */ /* 0x000fe4000001001b */
[----:B------:R-:W-:Y:S02]  /*ee20*/  FFMA.FTZ R66, R19, R66, -R4 ;  /* 0x0000004213427223 */ /* 0x000fe40000010804 */
[----:B------:R-:W-:Y:S02]  /*ee30*/  FMUL.FTZ R18, R26, R65 ;  /* 0x000000411a127220 */ /* 0x000fe40000410000 */
[----:B------:R-:W-:Y:S01]  /*ee40*/  FMUL.FTZ R8, R7, R64 ;  /* 0x0000004007087220 */ /* 0x000fe20000410000 */
[----:B------:R-:W-:Y:S01]  /*ee50*/  F2FP.BF16.PACK_AB R9, R66, R17 ;  /* 0x000000114209723e */ /* 0x000fe200000010ff */
[----:B------:R-:W-:-:S02]  /*ee60*/  FMUL.FTZ R22, R26, R69 ;  /* 0x000000451a167220 */ /* 0x000fc40000410000 */
[-C--:B------:R-:W-:Y:S02]  /*ee70*/  FMUL.FTZ R4, R7, R68.reuse ;  /* 0x0000004407047220 */ /* 0x080fe40000410000 */
[C---:B------:R-:W-:Y:S02]  /*ee80*/  FFMA.FTZ R18, R10.reuse, R69, -R18 ;  /* 0x000000450a127223 */ /* 0x040fe40000010812 */
[----:B------:R-:W-:Y:S01]  /*ee90*/  FFMA.FTZ R7, R21, R68, -R8 ;  /* 0x0000004415077223 */ /* 0x000fe20000010808 */
        /* <DEDUP_REMOVED lines=12> */
.L_x_791:
[----:B------:R-:W-:Y:S05]  /*ef60*/  BSYNC B2 ;  /* 0x0000000000027941 */ /* 0x000fea0003800000 */
.L_x_773:
        /* <DEDUP_REMOVED lines=8> */
[----:B------:R-:W-:Y:S01]  /*eff0*/  LEA.HI R180, R180, R13, RZ, 0x3 ;  /* 0x0000000db4b47211 */ /* 0x000fe200078f18ff */
[----:B------:R-:W-:Y:S01]  /*f000*/  IMAD.IADD R7, R7, 0x1, R4 ;  /* 0x0000000107077824 */ /* 0x000fe200078e0204 */
[----:B------:R-:W-:Y:S01]  /*f010*/  SHF.R.S32.HI R4, RZ, 0x4, R53 ;  /* 0x00000004ff047819 */ /* 0x000fe20000011435 */
[C---:B------:R-:W-:Y:S01]  /*f020*/  IMAD R10, R208.reuse, c[0x0][0x21c], R51 ;  /* 0x00008700d00a7a24 */ /* 0x040fe200078e0233 */
[----:B------:R-:W-:Y:S01]  /*f030*/  LOP3.LUT R181, R181, 0xfffffff8, RZ, 0xc0, !PT ;  /* 0xfffffff8b5b57812 */ /* 0x000fe200078ec0ff */
[----:B------:R-:W-:Y:S01]  /*f040*/  IMAD.WIDE.U32 R6, R208, c[0x0][0x218], R6 ;  /* 0x00008600d0067a25 */ /* 0x000fe200078e0006 */
[----:B------:R-:W-:Y:S01]  /*f050*/  LOP3.LUT R180, R180, 0xfffffff8, RZ, 0xc0, !PT ;  /* 0xfffffff8b4b47812 */ /* 0x000fe200078ec0ff */
[----:B------:R-:W-:Y:S01]  /*f060*/  UISETP.GE.AND UP0, UPT, UR8, 0x2, UPT ;  /* 0x000000020800788c */ /* 0x000fe2000bf06270 */
[----:B------:R-:W-:Y:S01]  /*f070*/  BAR.SYNC.DEFER_BLOCKING 0x0 ;  /* 0x0000000000007b1d */ /* 0x000fe20000010000 */
[----:B------:R-:W-:Y:S01]  /*f080*/  IMAD.SHL.U32 R9, R15, 0x40, RZ ;  /* 0x000000400f097824 */ /* 0x000fe200078e00ff */
[----:B------:R-:W-:Y:S01]  /*f090*/  IADD3 R5, P0, R6, UR24, RZ ;  /* 0x0000001806057c10 */ /* 0x000fe2000ff1e0ff */
[----:B------:R-:W-:Y:S01]  /*f0a0*/  IMAD.SHL.U32 R6, R50, 0x8, RZ ;  /* 0x0000000832067824 */ /* 0x000fe200078e00ff */
[----:B------:R-:W-:Y:S01]  /*f0b0*/  ISETP.GE.AND P2, PT, R14, c[0x0][0x1d4], PT ;  /* 0x000075000e007a0c */ /* 0x000fe20003f46270 */
[----:B------:R-:W-:Y:S01]  /*f0c0*/  IMAD.SHL.U32 R90, R49, 0x40, RZ ;  /* 0x00000040315a7824 */ /* 0x000fe200078e00ff */
[----:B------:R-:W-:Y:S01]  /*f0d0*/  IADD3.X R10, R7, UR10, R10, P0, !PT ;  /* 0x0000000a070a7c10 */ /* 0x000fe200087fe40a */
[----:B------:R-:W-:Y:S01]  /*f0e0*/  IMAD.SHL.U32 R91, R48, 0x40, RZ ;  /* 0x00000040305b7824 */ /* 0x000fe200078e00ff */
[----:B------:R-:W-:Y:S01]  /*f0f0*/  LEA R8, P0, R5, c[0x0][0x1f8], 0x1 ;  /* 0x00007e0005087a11 */ /* 0x000fe200078008ff */
[----:B------:R-:W-:Y:S01]  /*f100*/  IMAD.SHL.U32 R211, R0, 0x2, RZ ;  /* 0x0000000200d37824 */ /* 0x000fe200078e00ff */
[----:B------:R-:W-:-:S02]  /*f110*/  LOP3.LUT R9, R9, 0x1c0, RZ, 0xc0, !PT ;  /* 0x000001c009097812 */ /* 0x000fc400078ec0ff */
[----:B------:R-:W-:Y:S01]  /*f120*/  LEA.HI R7, R53, R4, RZ, 0x1 ;  /* 0x0000000435077211 */ /* 0x000fe200078f08ff */
[----:B------:R-:W1:Y:S01]  /*f130*/  SHFL.IDX PT, R36, R8, RZ, 0x181f ;  /* 0x00181fff08247589 */ /* 0x000e6200000e0000 */
[----:B------:R-:W-:Y:S02]  /*f140*/  LEA.HI.X R10, R5, c[0x0][0x1fc], R10, 0x1, P0 ;  /* 0x00007f00050a7a11 */ /* 0x000fe400000f0c0a */
[----:B------:R-:W-:Y:S01]  /*f150*/  SHF.R.U32.HI R5, RZ, 0x3, R9 ;  /* 0x00000003ff057819 */ /* 0x000fe20000011609 */
[----:B------:R2:W3:Y:S01]  /*f160*/  SHFL.IDX PT, R20, R8, 0x1, 0x181f ;  /* 0x00381f0008147f89 */ /* 0x0004e200000e0000 */
[----:B------:R-:W-:Y:S02]  /*f170*/  LOP3.LUT R7, R7, 0xfffffffe, RZ, 0xc0, !PT ;  /* 0xfffffffe07077812 */ /* 0x000fe400078ec0ff */
[----:B------:R-:W-:Y:S02]  /*f180*/  LOP3.LUT R6, R9, 0x8, R6, 0xf8, !PT ;  /* 0x0000000809067812 */ /* 0x000fe400078ef806 */
[----:B------:R-:W-:Y:S01]  /*f190*/  LOP3.LUT P0, RZ, R15, 0x2, RZ, 0xc0, !PT ;  /* 0x000000020fff7812 */ /* 0x000fe2000780c0ff */
[----:B------:R-:W-:Y:S01]  /*f1a0*/  IMAD.IADD R7, R4, 0x1, -R7 ;  /* 0x0000000104077824 */ /* 0x000fe200078e0a07 */
[----:B------:R-:W-:Y:S01]  /*f1b0*/  LOP3.LUT R6, R6, R5, RZ, 0x3c, !PT ;  /* 0x0000000506067212 */ /* 0x000fe200078e3cff */
[----:B------:R-:W-:Y:S01]  /*f1c0*/  SHFL.IDX PT, R4, R10, 0x1, 0x181f ;  /* 0x00381f000a047f89 */ /* 0x000fe200000e0000 */
[----:B------:R-:W-:-:S02]  /*f1d0*/  LOP3.LUT R90, R90, 0x1c0, RZ, 0xc0, !PT ;  /* 0x000001c05a5a7812 */ /* 0x000fc400078ec0ff */
[----:B------:R-:W-:Y:S01]  /*f1e0*/  LOP3.LUT R91, R91, 0xfffffe00, RZ, 0xc0, !PT ;  /* 0xfffffe005b5b7812 */ /* 0x000fe200078ec0ff */
[----:B------:R4:W5:Y:S01]  /*f1f0*/  SHFL.IDX PT, R5, R10, RZ, 0x181f ;  /* 0x00181fff0a057589 */ /* 0x00096200000e0000 */
[C---:B------:R-:W-:Y:S01]  /*f200*/  IMAD R205, R7.reuse, 0x200, R6 ;  /* 0x0000020007cd7824 */ /* 0x040fe200078e0206 */
[----:B------:R-:W-:Y:S01]  /*f210*/  P2R R22, PR, RZ, 0x8 ;  /* 0x00000008ff167803 */ /* 0x000fe20000000000 */
[----:B------:R-:W-:Y:S02]  /*f220*/  IMAD.SHL.U32 R7, R7, 0x8, RZ ;  /* 0x0000000807077824 */ /* 0x000fe400078e00ff */
[----:B------:R-:W-:-:S03]  /*f230*/  IMAD.SHL.U32 R205, R205, 0x2, RZ ;  /* 0x00000002cdcd7824 */ /* 0x000fc600078e00ff */
[----:B------:R-:W-:Y:S02]  /*f240*/  LOP3.LUT R7, R90, 0x8, R7, 0xf8, !PT ;  /* 0x000000085a077812 */ /* 0x000fe400078ef807 */
[----:B------:R-:W-:Y:S01]  /*f250*/  IADD3 R6, R205, 0x6100, RZ ;  /* 0x00006100cd067810 */ /* 0x000fe20007ffe0ff */
[----:B--2---:R-:W-:Y:S01]  /*f260*/  IMAD.WIDE R8, R89, 0x2, RZ ;  /* 0x0000000259087825 */ /* 0x004fe200078e02ff */
[----:B------:R-:W-:Y:S01]  /*f270*/  IADD3 R204, R205, 0x6120, RZ ;  /* 0x00006120cdcc7810 */ /* 0x000fe20007ffe0ff */
[----:B------:R-:W-:Y:S01]  /*f280*/  LDSM.16.M88.4 R60, [R205+0x6100] ;  /* 0x00610000cd3c783b */ /* 0x000fe20000000200 */
[----:B------:R-:W-:Y:S02]  /*f290*/  @P0 IADD3 R204, R6, -0x20, RZ ;  /* 0xffffffe006cc0810 */ /* 0x000fe40007ffe0ff */
[----:B-1----:R-:W-:Y:S01]  /*f2a0*/  IADD3 R40, P1, R36, R8, RZ ;  /* 0x0000000824287210 */ /* 0x002fe20007f3e0ff */
[----:B------:R-:W-:Y:S01]  /*f2b0*/  LDSM.16.M88.4 R52, [R205+0x6900] ;  /* 0x00690000cd34783b */ /* 0x000fe20000000200 */
[----:B---3--:R-:W-:-:S02]  /*f2c0*/  IADD3 R30, P0, R8, R20, RZ ;  /* 0x00000014081e7210 */ /* 0x008fc40007f1e0ff */
[----:B------:R-:W-:Y:S01]  /*f2d0*/  SHF.R.U32.HI R90, RZ, 0x3, R90 ;  /* 0x00000003ff5a7819 */ /* 0x000fe2000001165a */
[----:B------:R-:W-:Y:S01]  /*f2e0*/  LDSM.16.M88.4 R44, [R205+0x7100] ;  /* 0x00710000cd2c783b */ /* 0x000fe20000000200 */
[C---:B------:R-:W-:Y:S01]  /*f2f0*/  IADD3 R195, R204.reuse, 0x800, RZ ;  /* 0x00000800ccc37810 */ /* 0x040fe20007ffe0ff */
[----:B----4-:R-:W-:Y:S01]  /*f300*/  IMAD.WIDE R10, R181, 0x2, RZ ;  /* 0x00000002b50a7825 */ /* 0x010fe200078e02ff */
[----:B------:R-:W-:Y:S01]  /*f310*/  LOP3.LUT R90, R7, R90, RZ, 0x3c, !PT ;  /* 0x0000005a075a7212 */ /* 0x000fe200078e3cff */
[----:B------:R-:W-:Y:S01]  /*f320*/  LDSM.16.M88.4 R76, [R204] ;  /* 0x00000000cc4c783b */ /* 0x000fe20000000200 */
[----:B------:R-:W-:Y:S01]  /*f330*/  IADD3 R194, R204, 0x1000, RZ ;  /* 0x00001000ccc27810 */ /* 0x000fe20007ffe0ff */
[----:B-----5:R-:W-:Y:S01]  /*f340*/  IMAD.X R41, R5, 0x1, R9, P1 ;  /* 0x0000000105297824 */ /* 0x020fe200008e0609 */
[----:B------:R-:W-:Y:S01]  /*f350*/  IADD3 R38, P1, R36, R10, RZ ;  /* 0x0000000a24267210 */ /* 0x000fe20007f3e0ff */
[----:B------:R-:W-:Y:S01]  /*f360*/  IMAD.X R31, R9, 0x1, R4, P0 ;  /* 0x00000001091f7824 */ /* 0x000fe200000e0604 */
[----:B------:R-:W-:Y:S01]  /*f370*/  IADD3 R28, P0, R10, R20, RZ ;  /* 0x000000140a1c7210 */ /* 0x000fe20007f1e0ff */
[----:B------:R-:W-:Y:S01]  /*f380*/  IMAD.WIDE R8, R180, 0x2, RZ ;  /* 0x00000002b4087825 */ /* 0x000fe200078e02ff */
[----:B------:R-:W-:Y:S01]  /*f390*/  LDSM.16.M88.4 R64, [R204+0x800] ;  /* 0x00080000cc40783b */ /* 0x000fe20000000200 */
[----:B------:R-:W-:-:S02]  /*f3a0*/  IADD3 R193, R204, 0x1800, RZ ;  /* 0x00001800ccc17810 */ /* 0x000fc40007ffe0ff */
[----:B------:R-:W-:Y:S01]  /*f3b0*/  IMAD.X R39, R5, 0x1, R11, P1 ;  /* 0x0000000105277824 */ /* 0x000fe200008e060b */
[----:B------:R-:W-:Y:S01]  /*f3c0*/  IADD3 R36, P1, R36, R8, RZ ;  /* 0x0000000824247210 */ /* 0x000fe20007f3e0ff */
[--C-:B------:R-:W-:Y:S01]  /*f3d0*/  IMAD.X R29, R11, 0x1, R4.reuse, P0 ;  /* 0x000000010b1d7824 */ /* 0x100fe200000e0604 */
[----:B------:R-:W-:Y:S01]  /*f3e0*/  IADD3 R20, P0, R8, R20, RZ ;  /* 0x0000001408147210 */ /* 0x000fe20007f1e0ff */
[----:B------:R-:W-:Y:S01]  /*f3f0*/  LDSM.16.M88.4 R32, [R204+0x1000] ;  /* 0x00100000cc20783b */ /* 0x000fe20000000200 */
[----:B------:R-:W-:Y:S01]  /*f400*/  IADD3 R191, R204, 0x2000, RZ ;  /* 0x00002000ccbf7810 */ /* 0x000fe20007ffe0ff */
[----:B------:R-:W-:Y:S01]  /*f410*/  IMAD.X R37, R5, 0x1, R9, P1 ;  /* 0x0000000105257824 */ /* 0x000fe200008e0609 */
[----:B------:R-:W-:Y:S01]  /*f420*/  ISETP.GE.AND P1, PT, R89, c[0x0][0x1d4], PT ;  /* 0x0000750059007a0c */ /* 0x000fe20003f26270 */
[----:B------:R-:W-:Y:S01]  /*f430*/  IMAD R5, R81, 0x400, R91 ;  /* 0x0000040051057824 */ /* 0x000fe200078e025b */
[----:B------:R-:W-:Y:S01]  /*f440*/  LDSM.16.M88.4 R24, [R204+0x1800] ;  /* 0x00180000cc18783b */ /* 0x000fe20000000200 */
[----:B------:R-:W-:Y:S01]  /*f450*/  IMAD.X R21, R9, 0x1, R4, P0 ;  /* 0x0000000109157824 */ /* 0x000fe200000e0604 */
[----:B------:R-:W-:Y:S01]  /*f460*/  ISETP.LT.OR P0, PT, R12, 0x1, P1 ;  /* 0x000000010c00780c */ /* 0x000fe20000f01670 */
[----:B------:R-:W-:Y:S01]  /*f470*/  IMAD.IADD R0, R90, 0x1, R5 ;  /* 0x000000015a007824 */ /* 0x000fe200078e0205 */
[----:B------:R-:W-:Y:S01]  /*f480*/  LDSM.16.M88.4 R8, [R205+0x7900] ;  /* 0x00790000cd08783b */ /* 0x000fe20000000200 */
[----:B------:R-:W-:-:S02]  /*f490*/  ISETP.LT.OR P1, PT, R12, 0x21, P1 ;  /* 0x000000210c00780c */ /* 0x000fc40000f21670 */
[----:B------:R-:W-:Y:S01]  /*f4a0*/  IMAD.SHL.U32 R206, R0, 0x2, RZ ;  /* 0x0000000200ce7824 */ /* 0x000fe200078e00ff */
[C---:B------:R-:W-:Y:S01]  /*f4b0*/  IADD3 R190, R204.reuse, 0x2800, RZ ;  /* 0x00002800ccbe7810 */ /* 0x040fe20007ffe0ff */
[----:B------:R-:W-:Y:S01]  /*f4c0*/  IMAD.MOV.U32 R0, RZ, RZ, 0x40 ;  /* 0x00000040ff007424 */ /* 0x000fe200078e00ff */
[----:B------:R-:W-:Y:S01]  /*f4d0*/  IADD3 R189, R204, 0x3000, RZ ;  /* 0x00003000ccbd7810 */ /* 0x000fe20007ffe0ff */
[--C-:B------:R-:W-:Y:S01]  /*f4e0*/  IMAD R202, R2, 0x2, R206.reuse ;  /* 0x0000000202ca7824 */ /* 0x100fe200078e02ce */
[----:B------:R-:W1:Y:S01]  /*f4f0*/  LDSM.16.M88.4 R4, [R206+0xc100] ;  /* 0x00c10000ce04783b */ /* 0x000e620000000200 */
[C---:B------:R-:W-:Y:S01]  /*f500*/  IMAD R201, R3.reuse, 0x2, R206 ;  /* 0x0000000203c97824 */ /* 0x040fe200078e02ce */
[C---:B------:R-:W-:Y:S01]  /*f510*/  IADD3 R188, R204.reuse, 0x3800, RZ ;  /* 0x00003800ccbc7810 */ /* 0x040fe20007ffe0ff */
[----:B------:R-:W-:Y:S01]  /*f520*/  IMAD R199, R3, 0x2, R202 ;  /* 0x0000000203c77824 */ /* 0x000fe200078e02ca */
[----:B------:R-:W2:Y:S01]  /*f530*/  LDSM.16.M88.4 R16, [R202+0xc100] ;  /* 0x00c10000ca10783b */ /* 0x000ea20000000200 */
[----:B------:R-:W-:-:S02]  /*f540*/  IADD3 R187, R204, 0x4000, RZ ;  /* 0x00004000ccbb7810 */ /* 0x000fc40007ffe0ff */
[----:B------:R-:W-:Y:S01]  /*f550*/  IADD3 R186, R204, 0x4800, RZ ;  /* 0x00004800ccba7810 */ /* 0x000fe20007ffe0ff */
[----:B------:R-:W-:Y:S01]  /*f560*/  @!PT LDS RZ, [RZ] ;  /* 0x00000000fffff984 */ /* 0x000fe20000000800 */
[----:B------:R-:W-:Y:S01]  /*f570*/  @!PT LDS RZ, [RZ] ;  /* 0x00000000fffff984 */ /* 0x000fe20000000800 */
[----:B------:R-:W-:Y:S01]  /*f580*/  @!PT LDS RZ, [RZ] ;  /* 0x00000000fffff984 */ /* 0x000fe20000000800 */
[----:B------:R3:W-:Y:S01]  /*f590*/  LDGSTS.E.BYPASS.LTC128B.128 [R211+0x100], [R40.64], !P0 ;  /* 0x0010000028d37fae */ /* 0x0007e2000c101d54 */
[----:B------:R-:W-:Y:S02]  /*f5a0*/  ISETP.LT.OR P0, PT, R12, 0x1, P2 ;  /* 0x000000010c00780c */ /* 0x000fe40001701670 */
[C---:B------:R-:W-:Y:S02]  /*f5b0*/  IADD3 R185, R204.reuse, 0x5000, RZ ;  /* 0x00005000ccb97810 */ /* 0x040fe40007ffe0ff */
[----:B------:R-:W-:-:S09]  /*f5c0*/  IADD3 R184, R204, 0x5800, RZ ;  /* 0x00005800ccb87810 */ /* 0x000fd20007ffe0ff */
[----:B------:R4:W-:Y:S01]  /*f5d0*/  LDGSTS.E.BYPASS.LTC128B.128 [R211+0x2100], [R38.64], !P0 ;  /* 0x0210000026d37fae */ /* 0x0009e2000c101d54 */
[----:B------:R-:W-:-:S04]  /*f5e0*/  ISETP.GE.AND P0, PT, R13, c[0x0][0x1d4], PT ;  /* 0x000075000d007a0c */ /* 0x000fc80003f06270 */
[C---:B------:R-:W-:Y:S02]  /*f5f0*/  ISETP.LT.OR P3, PT, R12.reuse, 0x1, P0 ;  /* 0x000000010c00780c */ /* 0x040fe40000761670 */
[----:B------:R-:W-:-:S11]  /*f600*/  ISETP.LT.OR P0, PT, R12, 0x21, P0 ;  /* 0x000000210c00780c */ /* 0x000fd60000701670 */
[----:B------:R4:W-:Y:S01]  /*f610*/  LDGSTS.E.BYPASS.LTC128B.128 [R211+0x4100], [R36.64], !P3 ;  /* 0x0410000024d37fae */ /* 0x0009e2000d901d54 */
[----:B-1----:R-:W-:Y:S01]  /*f620*/  HMMA.16816.F32.BF16 R56, R4, R52, RZ ;  /* 0x000000340438723c */ /* 0x002fe200000418ff */
[----:B------:R-:W-:Y:S02]  /*f630*/  ISETP.NE.AND P3, PT, R22, RZ, PT ;  /* 0x000000ff1600720c */ /* 0x000fe40003f65270 */
[----:B------:R1:W-:Y:S01]  /*f640*/  LDGSTS.E.BYPASS.LTC128B.128 [R211+0x1100], [R30.64], !P1 ;  /* 0x011000001ed37fae */ /* 0x0003e2000c901d54 */
[----:B------:R-:W-:-:S04]  /*f650*/  LOP3.LUT P1, RZ, R15, 0x4, RZ, 0xc0, !PT ;  /* 0x000000040fff7812 */ /* 0x000fc8000782c0ff */
[----:B------:R-:W-:Y:S01]  /*f660*/  SEL R0, R0, 0xffffffc0, !P1 ;  /* 0xffffffc000007807 */ /* 0x000fe20004800000 */
[----:B------:R-:W-:Y:S01]  /*f670*/  HMMA.16816.F32.BF16 R48, R4, R44, RZ ;  /* 0x0000002c0430723c */ /* 0x000fe200000418ff */
[----:B------:R-:W-:-:S03]  /*f680*/  ISETP.LT.OR P1, PT, R12, 0x21, P2 ;  /* 0x000000210c00780c */ /* 0x000fc60001721670 */
[----:B------:R-:W-:Y:S02]  /*f690*/  IMAD.IADD R200, R205, 0x1, R0 ;  /* 0x00000001cdc87824 */ /* 0x000fe400078e0200 */
[----:B------:R-:W-:Y:S02]  /*f6a0*/  IMAD.IADD R192, R0, 0x1, R204 ;  /* 0x0000000100c07824 */ /* 0x000fe400078e02cc */
[C---:B------:R-:W-:Y:S06]  /*f6b0*/  HMMA.16816.F32.BF16 R12, R4.reuse, R60, RZ ;  /* 0x0000003c040c723c */ /* 0x040fec00000418ff */
[----:B------:R1:W-:Y:S02]  /*f6c0*/  LDGSTS.E.BYPASS.LTC128B.128 [R211+0x3100], [R28.64], !P1 ;  /* 0x031000001cd37fae */ /* 0x0003e4000c901d54 */
[----:B------:R-:W-:Y:S02]  /*f6d0*/  HMMA.16816.F32.BF16 R60, R4, R62, RZ ;  /* 0x0000003e043c723c */ /* 0x000fe400000418ff */
[----:B------:R5:W-:Y:S01]  /*f6e0*/  LDGSTS.E.BYPASS.LTC128B.128 [R211+0x5100], [R20.64], !P0 ;  /* 0x0510000014d37fae */ /* 0x000be2000c101d54 */
[----:B------:R-:W-:-:S03]  /*f6f0*/  PLOP3.LUT P0, PT, PT, PT, UP0, 0x80, 0x0 ;  /* 0x000000000000781c */ /* 0x000fc60003f0f008 */
[----:B----4-:R-:W-:Y:S02]  /*f700*/  LDSM.16.M88.4 R36, [R201+0xc100] ;  /* 0x00c10000c924783b */ /* 0x010fe40000000200 */
[----:B------:R-:W-:Y:S02]  /*f710*/  HMMA.16816.F32.BF16 R52, R4, R54, RZ ;  /* 0x000000360434723c */ /* 0x000fe400000418ff */
[----:B------:R-:W4:Y:S04]  /*f720*/  LDSM.16.M88.4 R72, [R200+0x6100] ;  /* 0x00610000c848783b */ /* 0x000f280000000200 */
[----:B------:R-:W-:Y:S02]  /*f730*/  LDSM.16.M88.4 R84, [R192] ;  /* 0x00000000c054783b */ /* 0x000fe40000000200 */
[----:B--2---:R-:W-:Y:S02]  /*f740*/  HMMA.16816.F32.BF16 R12, R16, R76, R12 ;  /* 0x0000004c100c723c */ /* 0x004fe4000004180c */
[----:B------:R-:W-:Y:S04]  /*f750*/  LDSM.16.M88.4 R68, [R200+0x6900] ;  /* 0x00690000c844783b */ /* 0x000fe80000000200 */
[----:B------:R-:W0:Y:S02]  /*f760*/  LDGDEPBAR ;  /* 0x00000000000079af */ /* 0x000e240000000000 */
[C---:B------:R-:W-:Y:S02]  /*f770*/  HMMA.16816.F32.BF16 R44, R4.reuse, R46, RZ ;  /* 0x0000002e042c723c */ /* 0x040fe400000418ff */
[----:B-1----:R-:W-:Y:S04]  /*f780*/  LDSM.16.M88.4 R28, [R200+0x7100] ;  /* 0x00710000c81c783b */ /* 0x002fe80000000200 */
[----:B-----5:R-:W-:Y:S02]  /*f790*/  LDSM.16.M88.4 R20, [R200+0x7900] ;  /* 0x00790000c814783b */ /* 0x020fe40000000200 */
[C---:B---3--:R-:W-:Y:S08]  /*f7a0*/  HMMA.16816.F32.BF16 R40, R4.reuse, R8, RZ ;  /* 0x000000080428723c */ /* 0x048ff000000418ff */
[----:B------:R-:W-:Y:S01]  /*f7b0*/  HMMA.16816.F32.BF16 R4, R4, R10, RZ ;  /* 0x0000000a0404723c */ /* 0x000fe200000418ff */
[----:B------:R-:W1:Y:S07]  /*f7c0*/  LDSM.16.M88.4 R8, [R199+0xc100] ;  /* 0x00c10000c708783b */ /* 0x000e6e0000000200 */
[----:B------:R-:W-:Y:S01]  /*f7d0*/  HMMA.16816.F32.BF16 R60, R16, R78, R60 ;  /* 0x0000004e103c723c */ /* 0x000fe2000004183c */
[----:B------:R-:W-:Y:S07]  /*f7e0*/  LDSM.16.M88.4 R76, [R205+0x8100] ;  /* 0x00810000cd4c783b */ /* 0x000fee0000000200 */
[----:B----4-:R-:W-:Y:S08]  /*f7f0*/  HMMA.16816.F32.BF16 R12, R36, R72, R12 ;  /* 0x00000048240c723c */ /* 0x010ff0000004180c */
        /* <DEDUP_REMOVED lines=44> */
[----:B------:R-:W1:Y:S07]  /*fac0*/  LDSM.16.M88.4 R28, [R199+0x10100] ;  /* 0x01010000c71c783b */ /* 0x000e6e0000000200 */
[C---:B----4-:R-:W-:Y:S08]  /*fad0*/  HMMA.16816.F32.BF16 R40, R16.reuse, R20, R40 ;  /* 0x000000141028723c */ /* 0x050ff00000041828 */
[----:B------:R-:W-:Y:S01]  /*fae0*/  HMMA.16816.F32.BF16 R36, R16, R22, R36 ;  /* 0x000000161024723c */ /* 0x000fe20000041824 */
[----:B------:R-:W4:Y:S04]  /*faf0*/  LDSM.16.M88.4 R20, [R200+0x9100] ;  /* 0x00910000c814783b */ /* 0x000f280000000200 */
[----:B------:R-:W5:Y:S03]  /*fb00*/  LDSM.16.M88.4 R16, [R200+0x9900] ;  /* 0x00990000c810783b */ /* 0x000f660000000200 */
        /* <DEDUP_REMOVED lines=11> */
[----:B------:R-:W-:Y:S04]  /*fbc0*/  LDSM.16.M88.4 R4, [R206+0x14100] ;  /* 0x01410000ce04783b */ /* 0x000fe80000000200 */
[----:B------:R-:W2:Y:S03]  /*fbd0*/  LDSM.16.M88.4 R24, [R205+0xa100] ;  /* 0x00a10000cd18783b */ /* 0x000ea60000000200 */
[----:B------:R-:W-:Y:S01]  /*fbe0*/  HMMA.16816.F32.BF16 R60, R8, R86, R60 ;  /* 0x00000056083c723c */ /* 0x000fe2000004183c */
[----:B------:R-:W-:Y:S07]  /*fbf0*/  LDSM.16.M88.4 R84, [R204+0x4000] ;  /* 0x00400000cc54783b */ /* 0x000fee0000000200 */
[----:B-1----:R-:W-:Y:S08]  /*fc00*/  HMMA.16816.F32.BF16 R12, R28, R72, R12 ;  /* 0x000000481c0c723c */ /* 0x002ff0000004180c */
[C---:B------:R-:W-:Y:S08]  /*fc10*/  HMMA.16816.F32.BF16 R56, R8.reuse, R76, R56 ;  /* 0x0000004c0838723c */ /* 0x040ff00000041838 */
[C---:B------:R-:W-:Y:S01]  /*fc20*/  HMMA.16816.F32.BF16 R52, R8.reuse, R78, R52 ;  /* 0x0000004e0834723c */ /* 0x040fe20000041834 */
[----:B------:R-:W1:Y:S07]  /*fc30*/  LDSM.16.M88.4 R76, [R202+0x14100] ;  /* 0x01410000ca4c783b */ /* 0x000e6e0000000200 */
[C---:B----4-:R-:W-:Y:S08]  /*fc40*/  HMMA.16816.F32.BF16 R48, R8.reuse, R20, R48 ;  /* 0x000000140830723c */ /* 0x050ff00000041830 */
        /* <DEDUP_REMOVED lines=18> */
[----:B------:R-:W2:Y:S03]  /*fd70*/  LDSM.16.M88.4 R28, [R200+0xa100] ;  /* 0x00a10000c81c783b */ /* 0x000ea60000000200 */
[----:B------:R-:W-:Y:S01]  /*fd80*/  HMMA.16816.F32.BF16 R60, R4, R26, R60 ;  /* 0x0000001a043c723c */ /* 0x000fe2000004183c */
[----:B------:R-:W-:Y:S07]  /*fd90*/  LDSM.16.M88.4 R24, [R200+0xa900] ;  /* 0x00a90000c818783b */ /* 0x000fee0000000200 */
[----:B-1----:R-:W-:Y:S08]  /*fda0*/  HMMA.16816.F32.BF16 R12, R76, R84, R12 ;  /* 0x000000544c0c723c */ /* 0x002ff0000004180c */
        /* <DEDUP_REMOVED lines=9> */
[----:B------:R-:W1:Y:S03]  /*fe40*/  LDSM.16.M88.4 R4, [R192+0x4000] ;  /* 0x00400000c004783b */ /* 0x000e660000000200 */
[----:B------:R-:W-:Y:S08]  /*fe50*/  HMMA.16816.F32.BF16 R60, R76, R86, R60 ;  /* 0x000000564c3c723c */ /* 0x000ff0000004183c */
[----:B--2---:R-:W-:Y:S08]  /*fe60*/  HMMA.16816.F32.BF16 R12, R32, R28, R12 ;  /* 0x0000001c200c723c */ /* 0x004ff0000004180c */
[C---:B------:R-:W-:Y:S08]  /*fe70*/  HMMA.16816.F32.BF16 R56, R76.reuse, R72, R56 ;  /* 0x000000484c38723c */ /* 0x040ff00000041838 */
[C---:B------:R-:W-:Y:S08]  /*fe80*/  HMMA.16816.F32.BF16 R52, R76.reuse, R74, R52 ;  /* 0x0000004a4c34723c */ /* 0x040ff00000041834 */
[C---:B------:R-:W-:Y:S08]  /*fe90*/  HMMA.16816.F32.BF16 R48, R76.reuse, R68, R48 ;  /* 0x000000444c30723c */ /* 0x040ff00000041830 */
[C---:B------:R-:W-:Y:S01]  /*fea0*/  HMMA.16816.F32.BF16 R44, R76.reuse, R70, R44 ;  /* 0x000000464c2c723c */ /* 0x040fe2000004182c */
[----:B------:R-:W2:Y:S07]  /*feb0*/  LDSM.16.M88.4 R68, [R192+0x4800] ;  /* 0x00480000c044783b */ /* 0x000eae0000000200 */
[C---:B------:R-:W-:Y:S08]  /*fec0*/  HMMA.16816.F32.BF16 R40, R76.reuse, R64, R40 ;  /* 0x000000404c28723c */ /* 0x040ff00000041828 */
[----:B------:R-:W-:Y:S01]  /*fed0*/  HMMA.16816.F32.BF16 R76, R76, R66, R36 ;  /* 0x000000424c4c723c */ /* 0x000fe20000041824 */
[----:B------:R-:W3:Y:S04]  /*fee0*/  LDSM.16.M88.4 R64, [R192+0x5000] ;  /* 0x00500000c040783b */ /* 0x000ee80000000200 */
[----:B------:R-:W4:Y:S01]  /*fef0*/  LDSM.16.M88.4 R36, [R192+0x5800] ;  /* 0x00580000c024783b */ /* 0x000f220000000200 */
[----:B------:R-:W-:-:S04]  /*ff00*/  DEPBAR.LE SB0, 0x0 ;  /* 0x000080000000791a */ /* 0x000fc80000000000 */
[----:B------:R-:W-:Y:S08]  /*ff10*/  HMMA.16816.F32.BF16 R60, R32, R30, R60 ;  /* 0x0000001e203c723c */ /* 0x000ff0000004183c */
[----:B-1----:R-:W-:Y:S07]  /*ff20*/  HMMA.16816.F32.BF16 R12, R8, R4, R12 ;  /* 0x00000004080c723c */ /* 0x002fee000004180c */
[----:B------:R-:W-:Y:S01]  /*ff30*/  LOP3.LUT R4, R90, R91, RZ, 0xfc, !PT ;  /* 0x0000005b5a047212 */ /* 0x000fe200078efcff */
[C---:B------:R-:W-:Y:S08]  /*ff40*/  HMMA.16816.F32.BF16 R56, R32.reuse, R24, R56 ;  /* 0x000000182038723c */ /* 0x040ff00000041838 */
[C---:B------:R-:W-:Y:S08]  /*ff50*/  HMMA.16816.F32.BF16 R52, R32.reuse, R26, R52 ;  /* 0x0000001a2034723c */ /* 0x040ff00000041834 */
[----:B------:R-:W-:Y:S01]  /*ff60*/  HMMA.16816.F32.BF16 R48, R32, R20, R48 ;  /* 0x000000142030723c */ /* 0x000fe20000041830 */
[----:B------:R-:W-:-:S02]  /*ff70*/  FMUL.FTZ R5, R12, c[0x0][0x320] ;  /* 0x0000c8000c057a20 */ /* 0x000fc40000410000 */
[----:B------:R-:W-:-:S04]  /*ff80*/  FMUL.FTZ R0, R14, c[0x0][0x320] ;  /* 0x0000c8000e007a20 */ /* 0x000fc80000410000 */
[----:B------:R-:W1:Y:S01]  /*ff90*/  MUFU.TANH R5, R5 ;  /* 0x0000000500057308 */ /* 0x000e620000002400 */
[C---:B------:R-:W-:Y:S07]  /*ffa0*/  HMMA.16816.F32.BF16 R44, R32.reuse, R22, R44 ;  /* 0x00000016202c723c */ /* 0x040fee000004182c */
[----:B------:R-:W1:Y:S01]  /*ffb0*/  MUFU.TANH R0, R0 ;  /* 0x0000000000007308 */ /* 0x000e620000002400 */
[C---:B------:R-:W-:Y:S07]  /*ffc0*/  HMMA.16816.F32.BF16 R40, R32.reuse, R16, R40 ;  /* 0x000000102028723c */ /* 0x040fee0000041828 */
[----:B------:R-:W-:Y:S01]  /*ffd0*/  SHF.R.S32.HI R16, RZ, 0x1f, R181 ;  /* 0x0000001fff107819 */ /* 0x000fe200000114b5 */
[----:B------:R-:W-:Y:S07]  /*ffe0*/  HMMA.16816.F32.BF16 R76, R32, R18, R76 ;  /* 0x00000012204c723c */ /* 0x000fee000004184c */
[----:B------:R-:W-:Y:S01]  /*fff0*/  SHF.R.S32.HI R18, RZ, 0x1f, R89 ;  /* 0x0000001fff127819 */ /* 0x000fe20000011459 */
[C---:B------:R-:W-:Y:S07]  /*10000*/  HMMA.16816.F32.BF16 R60, R8.reuse, R6, R60 ;  /* 0x00000006083c723c */ /* 0x040fee000004183c */
[----:B------:R-:W-:Y:S01]  /*10010*/  FMUL.FTZ R6, R13, c[0x0][0x320] ;  /* 0x0000c8000d067a20 */ /* 0x000fe20000410000 */
[C---:B--2---:R-:W-:Y:S05]  /*10020*/  HMMA.16816.F32.BF16 R56, R8.reuse, R68, R56 ;  /* 0x000000440838723c */ /* 0x044fea0000041838 */
[----:B------:R-:W2:Y:S03]  /*10030*/  MUFU.TANH R6, R6 ;  /* 0x0000000600067308 */ /* 0x000ea60000002400 */
[C---:B------:R-:W-:Y:S08]  /*10040*/  HMMA.16816.F32.BF16 R52, R8.reuse, R70, R52 ;  /* 0x000000460834723c */ /* 0x040ff00000041834 */
[C---:B---3--:R-:W-:Y:S08]  /*10050*/  HMMA.16816.F32.BF16 R48, R8.reuse, R64, R48 ;  /* 0x000000400830723c */ /* 0x048ff00000041830 */
[C---:B------:R-:W-:Y:S08]  /*10060*/  HMMA.16816.F32.BF16 R44, R8.reuse, R66, R44 ;  /* 0x00000042082c723c */ /* 0x040ff0000004182c */
[C---:B----4-:R-:W-:Y:S08]  /*10070*/  HMMA.16816.F32.BF16 R40, R8.reuse, R36, R40 ;  /* 0x000000240828723c */ /* 0x050ff00000041828 */
[----:B------:R-:W-:Y:S07]  /*10080*/  HMMA.16816.F32.BF16 R76, R8, R38, R76 ;  /* 0x00000026084c723c */ /* 0x000fee000004184c */
[----:B------:R-:W-:Y:S01]  /*10090*/  SHF.R.S32.HI R11, RZ, 0x1f, R180 ;  /* 0x0000001fff0b7819 */ /* 0x000fe200000114b4 */
[----:B------:R-:W-:Y:S06]  /*100a0*/  BAR.SYNC.DEFER_BLOCKING 0x0 ;  /* 0x0000000000007b1d */ /* 0x000fec0000010000 */
[----:B------:R-:W-:Y:S05]  /*100b0*/  @!P0 BRA `(.L_x_816) ;  /* 0x0000043000008947 */ /* 0x000fea0003800000 */
[----:B-12---:R-:W-:Y:S01]  /*100c0*/  ULEA UR4, UR8, UR13, 0x6 ;  /* 0x0000000d08047291 */ /* 0x006fe2000f8e303f */
        /* <DEDUP_REMOVED lines=13> */
[C---:B------:R-:W-:Y:S01]  /*101a0*/  SHF.L.U64.HI R17, R181.reuse, 0x1, R16 ;  /* 0x00000001b5117819 */ /* 0x040fe20000010210 */
[----:B------:R-:W-:Y:S01]  /*101b0*/  IMAD.SHL.U32 R16, R181, 0x2, RZ ;  /* 0x00000002b5107824 */ /* 0x000fe200078e00ff */
[----:B------:R-:W-:Y:S01]  /*101c0*/  IADD3 R19, -R88, 0x10, RZ ;  /* 0x0000001058137810 */ /* 0x000fe20007ffe1ff */
[----:B------:R-:W-:Y:S01]  /*101d0*/  IMAD R209, R10, c[0x0][0x2b8], R209 ;  /* 0x0000ae000ad17a24 */ /* 0x000fe200078e02d1 */
[----:B------:R-:W-:Y:S02]  /*101e0*/  SHF.L.U64.HI R11, R180, 0x1, R11 ;  /* 0x00000001b40b7819 */ /* 0x000fe4000001020b */
[----:B------:R-:W-:Y:S01]  /*101f0*/  LOP3.LUT R19, R19, 0xf, RZ, 0xc0, !PT ;  /* 0x0000000f13137812 */ /* 0x000fe200078ec0ff */
        /* <DEDUP_REMOVED lines=8> */
[----:B------:R-:W-:Y:S02]  /*10280*/  IADD3 R24, P0, R8, UR22, RZ ;  /* 0x0000001608187c10 */ /* 0x000fe4000ff1e0ff */
[----:B------:R-:W-:Y:S01]  /*10290*/  SEL R8, RZ, 0x10, P4 ;  /* 0x00000010ff087807 */ /* 0x000fe20002000000 */
[----:B------:R-:W-:-:S03]  /*102a0*/  IMAD R7, R208, c[0x0][0x1f4], R7 ;  /* 0x00007d00d0077a24 */ /* 0x000fc600078e0207 */
[----:B------:R-:W-:Y:S02]  /*102b0*/  IADD3 R22, -R8, 0x10, RZ ;  /* 0x0000001008167810 */ /* 0x000fe40007ffe1ff */
[----:B------:R-:W-:Y:S02]  /*102c0*/  IADD3.X R7, R9, UR16, R7, P0, !PT ;  /* 0x0000001009077c10 */ /* 0x000fe400087fe407 */
[C---:B------:R-:W-:Y:S02]  /*102d0*/  LEA R14, P0, R24.reuse, c[0x0][0x1c8], 0x1 ;  /* 0x00007200180e7a11 */ /* 0x040fe400078008ff */
[C---:B------:R-:W-:Y:S01]  /*102e0*/  SHF.L.U64.HI R9, R89.reuse, 0x1, R18 ;  /* 0x0000000159097819 */ /* 0x040fe20000010212 */
[----:B------:R-:W-:Y:S01]  /*102f0*/  IMAD.SHL.U32 R89, R89, 0x2, RZ ;  /* 0x0000000259597824 */ /* 0x000fe200078e00ff */
[----:B------:R-:W-:Y:S01]  /*10300*/  LEA.HI.X R24, R24, c[0x0][0x1cc], R7, 0x1, P0 ;  /* 0x0000730018187a11 */ /* 0x000fe200000f0c07 */
[----:B------:R-:W1:Y:S01]  /*10310*/  SHFL.IDX PT, R10, R14, 0x1, 0x181f ;  /* 0x00381f000e0a7f89 */ /* 0x000e6200000e0000 */
[----:B------:R-:W-:-:S02]  /*10320*/  SEL R7, RZ, 0x10, P6 ;  /* 0x00000010ff077807 */ /* 0x000fc40003000000 */
[----:B------:R-:W-:Y:S01]  /*10330*/  LOP3.LUT R22, R22, 0xf, RZ, 0xc0, !PT ;  /* 0x0000000f16167812 */ /* 0x000fe200078ec0ff */
[----:B------:R-:W2:Y:S01]  /*10340*/  SHFL.IDX PT, R12, R24, 0x1, 0x181f ;  /* 0x00381f00180c7f89 */ /* 0x000ea200000e0000 */
[----:B------:R-:W-:Y:S02]  /*10350*/  IADD3 R21, -R7, 0x10, RZ ;  /* 0x0000001007157810 */ /* 0x000fe40007ffe1ff */
[----:B------:R-:W-:Y:S01]  /*10360*/  ISETP.NE.U32.AND P2, PT, R8, RZ, PT ;  /* 0x000000ff0800720c */ /* 0x000fe20003f45070 */
[----:B------:R3:W4:Y:S01]  /*10370*/  SHFL.IDX PT, R13, R14, RZ, 0x181f ;  /* 0x00181fff0e0d7589 */ /* 0x00072200000e0000 */
[----:B------:R-:W-:-:S03]  /*10380*/  LOP3.LUT R21, R21, 0xf, RZ, 0xc0, !PT ;  /* 0x0000000f15157812 */ /* 0x000fc600078ec0ff */
[----:B------:R5:W4:Y:S01]  /*10390*/  SHFL.IDX PT, R18, R24, RZ, 0x181f ;  /* 0x00181fff18127589 */ /* 0x000b2200000e0000 */
[----:B-1----:R-:W-:-:S04]  /*103a0*/  IADD3 R22, P1, P0, R22, R10, R89 ;  /* 0x0000000a16167210 */ /* 0x002fc8000783e059 */
[----:B--2---:R-:W-:Y:S02]  /*103b0*/  IADD3.X R23, RZ, R12, R9, P1, P0 ;  /* 0x0000000cff177210 */ /* 0x004fe40000fe0409 */
[----:B------:R-:W-:Y:S01]  /*103c0*/  IADD3 R20, P1, P0, R21, R10, R16 ;  /* 0x0000000a15147210 */ /* 0x000fe2000783e010 */
[----:B---3--:R-:W-:-:S03]  /*103d0*/  IMAD.SHL.U32 R14, R180, 0x2, RZ ;  /* 0x00000002b40e7824 */ /* 0x008fc600078e00ff */
[----:B------:R-:W-:Y:S02]  /*103e0*/  IADD3.X R21, RZ, R12, R17, P1, P0 ;  /* 0x0000000cff157210 */ /* 0x000fe40000fe0411 */
[----:B-----5:R-:W-:-:S04]  /*103f0*/  IADD3 R24, P1, P0, R19, R10, R14 ;  /* 0x0000000a13187210 */ /* 0x020fc8000783e00e */
[----:B------:R-:W-:Y:S02]  /*10400*/  IADD3.X R25, RZ, R12, R11, P1, P0 ;  /* 0x0000000cff197210 */ /* 0x000fe40000fe040b */
[C---:B----4-:R-:W-:Y:S02]  /*10410*/  IADD3 R16, P0, R13.reuse, R16, RZ ;  /* 0x000000100d107210 */ /* 0x050fe40007f1e0ff */
[----:B------:R-:W-:-:S03]  /*10420*/  IADD3 R26, P1, R13, R89, RZ ;  /* 0x000000590d1a7210 */ /* 0x000fc60007f3e0ff */
[C---:B------:R-:W-:Y:S01]  /*10430*/  IMAD.X R17, R18.reuse, 0x1, R17, P0 ;  /* 0x0000000112117824 */ /* 0x040fe200000e0611 */
        /* <DEDUP_REMOVED lines=11> */
.L_x_816:
[----:B-12---:R-:W-:Y:S01]  /*104f0*/  LEA.HI R16, R82, R83, RZ, 0x2 ;  /* 0x0000005352107211 */ /* 0x006fe200078f10ff */
[----:B------:R-:W-:Y:S01]  /*10500*/  UMOV UR4, 0xffffffc0 ;  /* 0xffffffc000047882 */ /* 0x000fe20000000000 */
[----:B------:R-:W-:Y:S01]  /*10510*/  LOP3.LUT R80, R80, 0xffffffe0, RZ, 0xc0, !PT ;  /* 0xffffffe050507812 */ /* 0x000fe200078ec0ff */
[----:B------:R-:W-:Y:S01]  /*10520*/  UIMAD UR4, UR8, UR4, 0x41 ;  /* 0x00000041080474a4 */ /* 0x000fe2000f8e0204 */
[----:B------:R-:W-:Y:S01]  /*10530*/  LOP3.LUT R16, R16, 0xfffffffc, RZ, 0xc0, !PT ;  /* 0xfffffffc10107812 */ /* 0x000fe200078ec0ff */
[----:B------:R-:W-:Y:S01]  /*10540*/  FMUL.FTZ R7, R60, c[0x0][0x320] ;  /* 0x0000c8003c077a20 */ /* 0x000fe20000410000 */
[----:B------:R-:W-:Y:S01]  /*10550*/  SHF.R.S32.HI R18, RZ, 0x1f, R81 ;  /* 0x0000001fff127819 */ /* 0x000fe20000011451 */
[C---:B------:R-:W-:Y:S01]  /*10560*/  IMAD.IADD R13, R83.reuse, 0x1, -R80 ;  /* 0x00000001530d7824 */ /* 0x040fe200078e0a50 */
[----:B------:R-:W-:Y:S01]  /*10570*/  PLOP3.LUT P1, PT, PT, PT, UP2, 0x80, 0x0 ;  /* 0x000000000000781c */ /* 0x000fe20003f2f028 */
[----:B------:R-:W-:Y:S01]  /*10580*/  IMAD.IADD R83, R83, 0x1, -R16 ;  /* 0x0000000153537824 */ /* 0x000fe200078e0a10 */
[----:B------:R-:W-:Y:S01]  /*10590*/  LEA.HI R18, R18, R81, RZ, 0x3 ;  /* 0x0000005112127211 */ /* 0x000fe200078f18ff */
[----:B------:R-:W-:Y:S01]  /*105a0*/  FMUL.FTZ R8, R61, c[0x0][0x320] ;  /* 0x0000c8003d087a20 */ /* 0x000fe20000410000 */
[----:B------:R-:W-:Y:S01]  /*105b0*/  SHF.R.S32.HI R20, RZ, 0x1f, R13 ;  /* 0x0000001fff147819 */ /* 0x000fe2000001140d */
[----:B------:R-:W-:Y:S01]  /*105c0*/  FMUL.FTZ R11, R56, c[0x0][0x320] ;  /* 0x0000c800380b7a20 */ /* 0x000fe20000410000 */
[----:B------:R-:W-:Y:S01]  /*105d0*/  LOP3.LUT R18, R18, 0xffffff8, RZ, 0xc0, !PT ;  /* 0x0ffffff812127812 */ /* 0x000fe200078ec0ff */
[----:B------:R-:W1:Y:S01]  /*105e0*/  MUFU.TANH R7, R7 ;  /* 0x0000000700077308 */ /* 0x000e620000002400 */
[----:B------:R-:W-:Y:S01]  /*105f0*/  LEA.HI R20, R20, R13, RZ, 0x2 ;  /* 0x0000000d14147211 */ /* 0x000fe200078f10ff */
[----:B------:R-:W-:Y:S01]  /*10600*/  FMUL.FTZ R9, R57, c[0x0][0x320] ;  /* 0x0000c80039097a20 */ /* 0x000fe20000410000 */
[----:B------:R-:W-:Y:S01]  /*10610*/  LEA.HI R16, R83, R83, RZ, 0x1 ;  /* 0x0000005353107211 */ /* 0x000fe200078f08ff */
[----:B------:R-:W-:Y:S01]  /*10620*/  IMAD.IADD R18, R81, 0x1, -R18 ;  /* 0x0000000151127824 */ /* 0x000fe200078e0a12 */
[----:B------:R-:W-:Y:S01]  /*10630*/  LEA.HI.SX32 R17, R20, UR12, 0x1e ;  /* 0x0000000c14117c11 */ /* 0x000fe2000f8ff2ff */
[----:B------:R-:W-:Y:S01]  /*10640*/  FMUL.FTZ R12, R52, c[0x0][0x320] ;  /* 0x0000c800340c7a20 */ /* 0x000fe20000410000 */
[----:B------:R-:W-:Y:S01]  /*10650*/  LOP3.LUT R16, R16, 0x1ffffffe, RZ, 0xc0, !PT ;  /* 0x1ffffffe10107812 */ /* 0x000fe200078ec0ff */
[----:B------:R-:W2:Y:S01]  /*10660*/  MUFU.TANH R8, R8 ;  /* 0x0000000800087308 */ /* 0x000ea20000002400 */
[----:B------:R-:W-:Y:S01]  /*10670*/  PLOP3.LUT P0, PT, PT, PT, UP2, 0x80, 0x0 ;  /* 0x000000000000781c */ /* 0x000fe20003f0f028 */
[----:B------:R-:W-:Y:S01]  /*10680*/  IMAD R17, R18, 0x10, R17 ;  /* 0x0000001012117824 */ /* 0x000fe200078e0211 */
[----:B------:R-:W-:Y:S01]  /*10690*/  LOP3.LUT R20, R20, 0x7ffffffc, RZ, 0xc0, !PT ;  /* 0x7ffffffc14147812 */ /* 0x000fe200078ec0ff */
[----:B------:R-:W-:Y:S01]  /*106a0*/  IMAD.IADD R16, R83, 0x1, -R16 ;  /* 0x0000000153107824 */ /* 0x000fe200078e0a10 */
[----:B------:R-:W-:Y:S01]  /*106b0*/  UIADD3 UR8, UR8, -0x2, URZ ;  /* 0xfffffffe08087890 */ /* 0x000fe2000fffe03f */
[----:B------:R-:W-:Y:S01]  /*106c0*/  FMUL.FTZ R10, R53, c[0x0][0x320] ;  /* 0x0000c800350a7a20 */ /* 0x000fe20000410000 */
[----:B------:R-:W0:Y:S01]  /*106d0*/  LDGDEPBAR ;  /* 0x00000000000079af */ /* 0x000e220000000000 */
[----:B------:R-:W-:Y:S01]  /*106e0*/  IMAD R182, R16, 0x8, R17 ;  /* 0x0000000810b67824 */ /* 0x000fe200078e0211 */
[----:B------:R-:W3:Y:S01]  /*106f0*/  MUFU.TANH R11, R11 ;  /* 0x0000000b000b7308 */ /* 0x000ee20000002400 */
[----:B------:R-:W-:-:S02]  /*10700*/  IMAD.IADD R183, R13, 0x1, -R20 ;  /* 0x000000010db77824 */ /* 0x000fc400078e0a14 */
[----:B------:R-:W-:-:S04]  /*10710*/  @P1 IMAD.HI.U32 R16, R182, c[0x0][0x2c8], RZ ;  /* 0x0000b200b6101a27 */ /* 0x000fc800078e00ff */
[----:B------:R-:W-:Y:S01]  /*10720*/  IMAD.MOV.U32 R17, RZ, RZ, R182 ;  /* 0x000000ffff117224 */ /* 0x000fe200078e00b6 */
[----:B------:R-:W-:Y:S01]  /*10730*/  @P0 SHF.R.U32.HI R17, RZ, c[0x0][0x2cc], R16 ;  /* 0x0000b300ff110a19 */ /* 0x000fe20000011610 */
[----:B------:R-:W-:Y:S01]  /*10740*/  IMAD.U32 R20, RZ, RZ, UR4 ;  /* 0x00000004ff147e24 */ /* 0x000fe2000f8e00ff */
[----:B------:R-:W4:Y:S01]  /*10750*/  MUFU.TANH R9, R9 ;  /* 0x0000000900097308 */ /* 0x000f220000002400 */
[----:B------:R-:W-:Y:S01]  /*10760*/  IMAD.SHL.U32 R183, R183, 0x2, RZ ;  /* 0x00000002b7b77824 */ /* 0x000fe200078e00ff */
[----:B------:R-:W-:Y:S01]  /*10770*/  ULDC.64 UR4, c[0x0][0x2c8] ;  /* 0x0000b20000047ab9 */ /* 0x000fe20000000a00 */
[----:B------:R-:W5:Y:S01]  /*10780*/  SHFL.IDX PT, R16, R17, RZ, 0x1c1f ;  /* 0x001c1fff11107589 */ /* 0x000f6200000e0000 */
[----:B------:R-:W-:Y:S01]  /*10790*/  FMUL.FTZ R48, R48, c[0x0][0x320] ;  /* 0x0000c80030307a20 */ /* 0x000fe20000410000 */
[----:B------:R-:W-:Y:S01]  /*107a0*/  UIMAD.WIDE.U32 UR22, UR12, UR4, URZ ;  /* 0x000000040c1672a5 */ /* 0x000fe2000f8e003f */
[C---:B------:R-:W-:Y:S01]  /*107b0*/  IADD3 R25, -R183.reuse, UR9, R20 ;  /* 0x00000009b7197c10 */ /* 0x040fe2000fffe114 */
[----:B------:R-:W1:Y:S01]  /*107c0*/  SHFL.IDX PT, R26, R17, 0x1, 0x1c1f ;  /* 0x003c1f00111a7f89 */ /* 0x000e6200000e0000 */
[----:B------:R-:W-:Y:S01]  /*107d0*/  IADD3 R24, -R183, UR19, RZ ;  /* 0x00000013b7187c10 */ /* 0x000fe2000fffe1ff */
[----:B------:R-:W1:Y:S01]  /*107e0*/  MUFU.TANH R12, R12 ;  /* 0x0000000c000c7308 */ /* 0x000e620000002400 */
[----:B------:R-:W-:Y:S01]  /*107f0*/  IADD3 R25, R25, -UR17, RZ ;  /* 0x8000001119197c10 */ /* 0x000fe2000fffe0ff */
[----:B------:R-:W-:Y:S01]  /*10800*/  FMUL.FTZ R49, R49, c[0x0][0x320] ;  /* 0x0000c80031317a20 */ /* 0x000fe20000410000 */
[----:B------:R-:W-:Y:S01]  /*10810*/  @UP2 UMOV UR7, UR23 ;  /* 0x0000001700072c82 */ /* 0x000fe20008000000 */
[----:B------:R-:W-:Y:S01]  /*10820*/  FMUL.FTZ R23, R15, c[0x0][0x320] ;  /* 0x0000c8000f177a20 */ /* 0x000fe20000410000 */
[----:B------:R-:W-:Y:S01]  /*10830*/  @UP2 USHF.R.U32.HI UR12, URZ, UR5, UR7 ;  /* 0x000000053f0c2299 */ /* 0x000fe20008011607 */
[----:B------:R-:W-:-:S02]  /*10840*/  FMUL.FTZ R44, R44, c[0x0][0x320] ;  /* 0x0000c8002c2c7a20 */ /* 0x000fc40000410000 */
[----:B------:R-:W2:Y:S01]  /*10850*/  MUFU.TANH R10, R10 ;  /* 0x0000000a000a7308 */ /* 0x000ea20000002400 */
[----:B------:R-:W-:Y:S01]  /*10860*/  FMUL.FTZ R45, R45, c[0x0][0x320] ;  /* 0x0000c8002d2d7a20 */ /* 0x000fe20000410000 */
[----:B------:R-:W-:Y:S01]  /*10870*/  UIADD3 UR12, UR12, UR9, -UR17 ;  /* 0x000000090c0c7290 */ /* 0x000fe2000fffe811 */
[----:B------:R-:W-:Y:S02]  /*10880*/  FMUL.FTZ R40, R40, c[0x0][0x320] ;  /* 0x0000c80028287a20 */ /* 0x000fe40000410000 */
[----:B------:R-:W-:Y:S01]  /*10890*/  FMUL.FTZ R41, R41, c[0x0][0x320] ;  /* 0x0000c80029297a20 */ /* 0x000fe20000410000 */
[----:B------:R-:W-:Y:S01]  /*108a0*/  USHF.R.S32.HI UR4, URZ, 0x1f, UR12 ;  /* 0x0000001f3f047899 */ /* 0x000fe2000801140c */
[----:B------:R-:W-:Y:S01]  /*108b0*/  FMUL.FTZ R76, R76, c[0x0][0x320] ;  /* 0x0000c8004c4c7a20 */ /* 0x000fe20000410000 */
[----:B------:R-:W2:Y:S01]  /*108c0*/  MUFU.TANH R159, R48 ;  /* 0x00000030009f7308 */ /* 0x000ea20000002400 */
[----:B------:R-:W-:Y:S01]  /*108d0*/  FMUL.FTZ R77, R77, c[0x0][0x320] ;  /* 0x0000c8004d4d7a20 */ /* 0x000fe20000410000 */
[----:B------:R-:W-:Y:S01]  /*108e0*/  ULEA.HI UR4, UR4, UR12, URZ, 0x6 ;  /* 0x0000000c04047291 */ /* 0x000fe2000f8f303f */
[----:B-----5:R-:W-:-:S02]  /*108f0*/  IMAD.IADD R13, R25, 0x1, R16 ;  /* 0x00000001190d7824 */ /* 0x020fc400078e0210 */
[----:B------:R-:W-:Y:S01]  /*10900*/  FMUL.FTZ R14, R62, c[0x0][0x320] ;  /* 0x0000c8003e0e7a20 */ /* 0x000fe20000410000 */
[----:B------:R-:W-:Y:S01]  /*10910*/  USHF.R.S32.HI UR7, URZ, 0x6, UR4 ;  /* 0x000000063f077899 */ /* 0x000fe20008011404 */
[----:B-1----:R-:W-:Y:S01]  /*10920*/  IMAD.IADD R25, R25, 0x1, R26 ;  /* 0x0000000119197824 */ /* 0x002fe200078e021a */
[----:B------:R-:W-:Y:S01]  /*10930*/  IMNMX R20, R24, R13, PT ;  /* 0x0000000d18147217 */ /* 0x000fe20003800200 */
[----:B------:R-:W1:Y:S01]  /*10940*/  MUFU.TANH R167, R49 ;  /* 0x0000003100a77308 */ /* 0x000e620000002400 */
[----:B------:R-:W-:Y:S01]  /*10950*/  FMUL.FTZ R63, R63, c[0x0][0x320] ;  /* 0x0000c8003f3f7a20 */ /* 0x000fe20000410000 */
[----:B------:R-:W-:Y:S01]  /*10960*/  UISETP.LT.AND UP0, UPT, URZ, UR7, UPT ;  /* 0x000000073f00728c */ /* 0x000fe2000bf01270 */
[----:B------:R-:W-:Y:S01]  /*10970*/  ISETP.GT.AND P0, PT, R20, RZ, PT ;  /* 0x000000ff1400720c */ /* 0x000fe20003f04270 */
[----:B------:R-:W-:Y:S01]  /*10980*/  FMUL.FTZ R21, R58, c[0x0][0x320] ;  /* 0x0000c8003a157a20 */ /* 0x000fe20000410000 */
[C---:B------:R-:W-:Y:S01]  /*10990*/  ISETP.GT.AND P1, PT, R20.reuse, 0x1, PT ;  /* 0x000000011400780c */ /* 0x040fe20003f24270 */
[----:B------:R-:W-:Y:S01]  /*109a0*/  FMUL.FTZ R22, R59, c[0x0][0x320] ;  /* 0x0000c8003b167a20 */ /* 0x000fe20000410000 */
[----:B------:R-:W-:Y:S01]  /*109b0*/  FSEL R16, R5, -INF , P0 ;  /* 0xff80000005107808 */ /* 0x000fe20000000000 */
[----:B------:R-:W5:Y:S01]  /*109c0*/  MUFU.TANH R165, R44 ;  /* 0x0000002c00a57308 */ /* 0x000f620000002400 */
[----:B------:R-:W-:Y:S01]  /*109d0*/  ISETP.GT.AND P0, PT, R20, 0x8, PT ;  /* 0x000000081400780c */ /* 0x000fe20003f04270 */
[----:B------:R-:W-:Y:S01]  /*109e0*/  FMUL.FTZ R19, R54, c[0x0][0x320] ;  /* 0x0000c80036137a20 */ /* 0x000fe20000410000 */
[----:B------:R-:W-:Y:S01]  /*109f0*/  FSEL R17, R6, -INF , P1 ;  /* 0xff80000006117808 */ /* 0x000fe20000800000 */
[----:B------:R-:W-:Y:S01]  /*10a00*/  FMUL.FTZ R18, R55, c[0x0][0x320] ;  /* 0x0000c80037127a20 */ /* 0x000fe20000410000 */
[----:B------:R-:W-:Y:S01]  /*10a10*/  ISETP.GT.AND P1, PT, R20, 0x9, PT ;  /* 0x000000091400780c */ /* 0x000fe20003f24270 */
[----:B------:R-:W-:Y:S01]  /*10a20*/  FMUL.FTZ R50, R50, c[0x0][0x320] ;  /* 0x0000c80032327a20 */ /* 0x000fe20000410000 */
[----:B------:R-:W-:Y:S01]  /*10a30*/  FSEL R15, R7, -INF , P0 ;  /* 0xff800000070f7808 */ /* 0x000fe20000000000 */
[----:B------:R-:W1:Y:S01]  /*10a40*/  MUFU.TANH R161, R45 ;  /* 0x0000002d00a17308 */ /* 0x000e620000002400 */
[----:B------:R-:W-:Y:S01]  /*10a50*/  ISETP.GT.AND P0, PT, R20, 0x10, PT ;  /* 0x000000101400780c */ /* 0x000fe20003f04270 */
[----:B------:R-:W-:Y:S01]  /*10a60*/  FMUL.FTZ R51, R51, c[0x0][0x320] ;  /* 0x0000c80033337a20 */ /* 0x000fe20000410000 */
[----:B--2---:R-:W-:Y:S01]  /*10a70*/  FSEL R13, R8, -INF , P1 ;  /* 0xff800000080d7808 */ /* 0x004fe20000800000 */
[----:B------:R-:W-:Y:S01]  /*10a80*/  FMUL.FTZ R46, R46, c[0x0][0x320] ;  /* 0x0000c8002e2e7a20 */ /* 0x000fe20000410000 */
[C---:B------:R-:W-:Y:S01]  /*10a90*/  ISETP.GT.AND P1, PT, R20.reuse, 0x11, PT ;  /* 0x000000111400780c */ /* 0x040fe20003f24270 */
[----:B------:R-:W-:Y:S01]  /*10aa0*/  FMUL.FTZ R47, R47, c[0x0][0x320] ;  /* 0x0000c8002f2f7a20 */ /* 0x000fe20000410000 */
[----:B---3--:R-:W-:Y:S01]  /*10ab0*/  FSEL R11, R11, -INF , P0 ;  /* 0xff8000000b0b7808 */ /* 0x008fe20000000000 */
[----:B------:R-:W2:Y:S01]  /*10ac0*/  MUFU.TANH R147, R40 ;  /* 0x0000002800937308 */ /* 0x000ea20000002400 */
[----:B------:R-:W-:Y:S01]  /*10ad0*/  ISETP.GT.AND P0, PT, R20, 0x18, PT ;  /* 0x000000181400780c */ /* 0x000fe20003f04270 */
[----:B------:R-:W-:Y:S01]  /*10ae0*/  FMUL.FTZ R42, R42, c[0x0][0x320] ;  /* 0x0000c8002a2a7a20 */ /* 0x000fe20000410000 */
[----:B----4-:R-:W-:Y:S01]  /*10af0*/  FSEL R9, R9, -INF , P1 ;  /* 0xff80000009097808 */ /* 0x010fe20000800000 */
[----:B------:R-:W-:Y:S01]  /*10b00*/  FMUL.FTZ R43, R43, c[0x0][0x320] ;  /* 0x0000c8002b2b7a20 */ /* 0x000fe20000410000 */
[----:B------:R-:W-:Y:S01]  /*10b10*/  ISETP.GT.AND P1, PT, R20, 0x19, PT ;  /* 0x000000191400780c */ /* 0x000fe20003f24270 */
[----:B------:R-:W-:Y:S01]  /*10b20*/  FMUL.FTZ R78, R78, c[0x0][0x320] ;  /* 0x0000c8004e4e7a20 */ /* 0x000fe20000410000 */
[----:B------:R-:W-:Y:S01]  /*10b30*/  FSEL R7, R12, -INF , P0 ;  /* 0xff8000000c077808 */ /* 0x000fe20000000000 */
[----:B------:R-:W3:Y:S01]  /*10b40*/  MUFU.TANH R145, R41 ;  /* 0x0000002900917308 */ /* 0x000ee20000002400 */
[----:B------:R-:W-:Y:S01]  /*10b50*/  ISETP.GT.AND P0, PT, R20, 0x20, PT ;  /* 0x000000201400780c */ /* 0x000fe20003f04270 */
[----:B------:R-:W-:Y:S01]  /*10b60*/  FMUL.FTZ R79, R79, c[0x0][0x320] ;  /* 0x0000c8004f4f7a20 */ /* 0x000fe20000410000 */
[----:B------:R-:W-:Y:S01]  /*10b70*/  FSEL R5, R10, -INF , P1 ;  /* 0xff8000000a057808 */ /* 0x000fe20000800000 */
[----:B------:R-:W-:Y:S01]  /*10b80*/  IMAD.SHL.U32 R203, R4, 0x2, RZ ;  /* 0x0000000204cb7824 */ /* 0x000fe200078e00ff */
[C---:B------:R-:W-:Y:S01]  /*10b90*/  ISETP.GT.AND P1, PT, R20.reuse, 0x21, PT ;  /* 0x000000211400780c */ /* 0x040fe20003f24270 */
[----:B------:R-:W-:Y:S01]  /*10ba0*/  USEL UR7, URZ, UR7, !UP0 ;  /* 0x000000073f077287 */ /* 0x000fe2000c000000 */
[----:B------:R-:W-:Y:S01]  /*10bb0*/  FSEL R159, R159, -INF , P0 ;  /* 0xff8000009f9f7808 */ /* 0x000fe20000000000 */
[----:B------:R-:W4:Y:S01]  /*10bc0*/  MUFU.TANH R143, R76 ;  /* 0x0000004c008f7308 */ /* 0x000f220000002400 */
[----:B------:R-:W-:Y:S01]  /*10bd0*/  ISETP.GT.AND P0, PT, R20, 0x28, PT ;  /* 0x000000281400780c */ /* 0x000fe20003f04270 */
[--C-:B------:R-:W-:Y:S01]  /*10be0*/  IMAD R198, R2, 0x2, R203.reuse ;  /* 0x0000000202c67824 */ /* 0x100fe200078e02cb */
[----:B-1----:R-:W-:Y:S01]  /*10bf0*/  FSEL R167, R167, -INF , P1 ;  /* 0xff800000a7a77808 */ /* 0x002fe20000800000 */
[C---:B------:R-:W-:Y:S01]  /*10c00*/  IMAD R197, R3.reuse, 0x2, R203 ;  /* 0x0000000203c57824 */ /* 0x040fe200078e02cb */
[C---:B------:R-:W-:Y:S01]  /*10c10*/  ISETP.GT.AND P1, PT, R20.reuse, 0x29, PT ;  /* 0x000000291400780c */ /* 0x040fe20003f24270 */
[----:B------:R-:W-:Y:S01]  /*10c20*/  IMAD R196, R3, 0x2, R198 ;  /* 0x0000000203c47824 */ /* 0x000fe200078e02c6 */
[----:B-----5:R-:W-:Y:S01]  /*10c30*/  FSEL R165, R165, -INF , P0 ;  /* 0xff800000a5a57808 */ /* 0x020fe20000000000 */
[----:B------:R-:W1:Y:S01]  /*10c40*/  MUFU.TANH R141, R77 ;  /* 0x0000004d008d7308 */ /* 0x000e620000002400 */
[C---:B------:R-:W-:Y:S01]  /*10c50*/  ISETP.GT.AND P0, PT, R20.reuse, 0x30, PT ;  /* 0x000000301400780c */ /* 0x040fe20003f04270 */
[----:B------:R-:W-:Y:S01]  /*10c60*/  LDSM.16.MT88.4 R124, [R203+0x100] ;  /* 0x00010000cb7c783b */ /* 0x000fe20000004200 */
[----:B------:R-:W-:Y:S01]  /*10c70*/  FSEL R161, R161, -INF , P1 ;  /* 0xff800000a1a17808 */ /* 0x000fe20000800000 */
[----:B------:R-:W-:Y:S01]  /*10c80*/  IMAD.U32 R214, RZ, RZ, UR8 ;  /* 0x00000008ffd67e24 */ /* 0x000fe2000f8e00ff */
[C---:B------:R-:W-:Y:S01]  /*10c90*/  ISETP.GT.AND P1, PT, R20.reuse, 0x31, PT ;  /* 0x000000311400780c */ /* 0x040fe20003f24270 */
[----:B------:R-:W-:Y:S01]  /*10ca0*/  LDSM.16.MT88.4 R116, [R198+0x100] ;  /* 0x00010000c674783b */ /* 0x000fe20000004200 */
[----:B--2---:R-:W-:Y:S01]  /*10cb0*/  FSEL R147, R147, -INF , P0 ;  /* 0xff80000093937808 */ /* 0x004fe20000000000 */
[----:B------:R2:W5:Y:S01]  /*10cc0*/  MUFU.TANH R6, R23 ;  /* 0x0000001700067308 */ /* 0x0005620000002400 */
[----:B------:R-:W-:Y:S01]  /*10cd0*/  ISETP.GT.AND P0, PT, R20, 0x38, PT ;  /* 0x000000381400780c */ /* 0x000fe20003f04270 */
[----:B------:R-:W-:Y:S01]  /*10ce0*/  LDSM.16.MT88.4 R108, [R197+0x100] ;  /* 0x00010000c56c783b */ /* 0x000fe20000004200 */
[----:B---3--:R-:W-:-:S02]  /*10cf0*/  FSEL R145, R145, -INF , P1 ;  /* 0xff80000091917808 */ /* 0x008fc40000800000 */
[----:B------:R-:W-:Y:S01]  /*10d00*/  IMNMX R24, R24, R25, PT ;  /* 0x0000001918187217 */ /* 0x000fe20003800200 */
[----:B------:R-:W-:Y:S01]  /*10d10*/  LDSM.16.MT88.4 R100, [R196+0x100] ;  /* 0x00010000c464783b */ /* 0x000fe20000004200 */
[----:B------:R-:W-:Y:S01]  /*10d20*/  ISETP.GT.AND P1, PT, R20, 0x39, PT ;  /* 0x000000391400780c */ /* 0x000fe20003f24270 */
[----:B------:R-:W3:Y:S01]  /*10d30*/  MUFU.TANH R14, R14 ;  /* 0x0000000e000e7308 */ /* 0x000ee20000002400 */
[----:B----4-:R-:W-:Y:S01]  /*10d40*/  FSEL R143, R143, -INF , P0 ;  /* 0xff8000008f8f7808 */ /* 0x010fe20000000000 */
[----:B------:R-:W-:Y:S01]  /*10d50*/  LDSM.16.MT88.4 R56, [R197+0x2100] ;  /* 0x00210000c538783b */ /* 0x000fe20000004200 */
[C---:B------:R-:W-:Y:S02]  /*10d60*/  ISETP.GT.AND P0, PT, R24.reuse, RZ, PT ;  /* 0x000000ff1800720c */ /* 0x040fe40003f04270 */
[----:B-1----:R-:W-:Y:S01]  /*10d70*/  FSEL R141, R141, -INF , P1 ;  /* 0xff8000008d8d7808 */ /* 0x002fe20000800000 */
[----:B------:R-:W-:Y:S01]  /*10d80*/  LDSM.16.MT88.4 R64, [R196+0x2100] ;  /* 0x00210000c440783b */ /* 0x000fe20000004200 */
[----:B------:R-:W-:Y:S01]  /*10d90*/  ISETP.GT.AND P1, PT, R24, 0x1, PT ;  /* 0x000000011800780c */ /* 0x000fe20003f24270 */
[----:B------:R-:W1:Y:S01]  /*10da0*/  MUFU.TANH R150, R63 ;  /* 0x0000003f00967308 */ /* 0x000e620000002400 */
[----:B------:R-:W-:Y:S01]  /*10db0*/  FMNMX.FTZ R8, R16, R17, !PT ;  /* 0x0000001110087209 */ /* 0x000fe20007810000 */
[----:B------:R-:W-:Y:S01]  /*10dc0*/  LDSM.16.MT88.4 R72, [R203+0x4100] ;  /* 0x00410000cb48783b */ /* 0x000fe20000004200 */
[----:B--2---:R-:W-:-:S02]  /*10dd0*/  FSEL R23, R0, -INF , P0 ;  /* 0xff80000000177808 */ /* 0x004fc40000000000 */
[----:B------:R-:W-:Y:S01]  /*10de0*/  ISETP.GT.AND P0, PT, R24, 0x8, PT ;  /* 0x000000081800780c */ /* 0x000fe20003f04270 */
[----:B------:R-:W-:Y:S01]  /*10df0*/  LDSM.16.MT88.4 R80, [R198+0x4100] ;  /* 0x00410000c650783b */ /* 0x000fe20000004200 */
[----:B-----5:R-:W-:Y:S01]  /*10e00*/  FSEL R20, R6, -INF , P1 ;  /* 0xff80000006147808 */ /* 0x020fe20000800000 */
[----:B------:R-:W2:Y:S01]  /*10e10*/  MUFU.TANH R21, R21 ;  /* 0x0000001500157308 */ /* 0x000ea20000002400 */
[----:B------:R-:W-:Y:S01]  /*10e20*/  FMNMX.FTZ R8, R15, R8, !PT ;  /* 0x000000080f087209 */ /* 0x000fe20007810000 */
[----:B------:R-:W-:Y:S01]  /*10e30*/  LDSM.16.MT88.4 R88, [R197+0x4100] ;  /* 0x00410000c558783b */ /* 0x000fe20000004200 */
[----:B------:R-:W-:Y:S02]  /*10e40*/  ISETP.GT.AND P1, PT, R24, 0x9, PT ;  /* 0x000000091800780c */ /* 0x000fe40003f24270 */
[----:B---3--:R-:W-:Y:S01]  /*10e50*/  FSEL R6, R14, -INF , P0 ;  /* 0xff8000000e067808 */ /* 0x008fe20000000000 */
[----:B------:R-:W-:Y:S01]  /*10e60*/  LDSM.16.MT88.4 R136, [R198+0x900] ;  /* 0x00090000c688783b */ /* 0x000fe20000004200 */
[----:B------:R-:W-:Y:S01]  /*10e70*/  FMNMX.FTZ R25, R23, R20, !PT ;  /* 0x0000001417197209 */ /* 0x000fe20007810000 */
[----:B------:R-:W3:Y:S01]  /*10e80*/  MUFU.TANH R22, R22 ;  /* 0x0000001600167308 */ /* 0x000ee20000002400 */
[----:B------:R-:W-:Y:S01]  /*10e90*/  FMNMX.FTZ R8, R13, R8, !PT ;  /* 0x000000080d087209 */ /* 0x000fe20007810000 */
[----:B------:R-:W-:Y:S01]  /*10ea0*/  LDSM.16.MT88.4 R32, [R197+0x900] ;  /* 0x00090000c520783b */ /* 0x000fe20000004200 */
[----:B------:R-:W-:-:S02]  /*10eb0*/  ISETP.GT.AND P0, PT, R24, 0x10, PT ;  /* 0x000000101800780c */ /* 0x000fc40003f04270 */
[----:B-1----:R-:W-:Y:S01]  /*10ec0*/  FSEL R150, R150, -INF , P1 ;  /* 0xff80000096967808 */ /* 0x002fe20000800000 */
[----:B------:R-:W-:Y:S01]  /*10ed0*/  LDSM.16.MT88.4 R28, [R196+0x900] ;  /* 0x00090000c41c783b */ /* 0x000fe20000004200 */
[----:B------:R-:W-:Y:S01]  /*10ee0*/  FMNMX.FTZ R25, R6, R25, !PT ;  /* 0x0000001906197209 */ /* 0x000fe20007810000 */
[----:B------:R-:W1:Y:S01]  /*10ef0*/  MUFU.TANH R19, R19 ;  /* 0x0000001300137308 */ /* 0x000e620000002400 */
[----:B------:R-:W-:Y:S02]  /*10f00*/  FMNMX.FTZ R8, R11, R8, !PT ;  /* 0x000000080b087209 */ /* 0x000fe40007810000 */
[----:B--2---:R-:W-:Y:S02]  /*10f10*/  FSEL R14, R21, -INF , P0 ;  /* 0xff800000150e7808 */ /* 0x004fe40000000000 */
[----:B------:R-:W-:Y:S02]  /*10f20*/  ISETP.GT.AND P1, PT, R24, 0x11, PT ;  /* 0x000000111800780c */ /* 0x000fe40003f24270 */
[----:B------:R-:W-:Y:S01]  /*10f30*/  FMNMX.FTZ R21, R150, R25, !PT ;  /* 0x0000001996157209 */ /* 0x000fe20007810000 */
[----:B------:R-:W2:Y:S01]  /*10f40*/  MUFU.TANH R18, R18 ;  /* 0x0000001200127308 */ /* 0x000ea20000002400 */
[----:B------:R-:W-:-:S02]  /*10f50*/  FMNMX.FTZ R0, R9, R8, !PT ;  /* 0x0000000809007209 */ /* 0x000fc40007810000 */
[----:B------:R-:W-:Y:S02]  /*10f60*/  ISETP.GT.AND P0, PT, R24, 0x18, PT ;  /* 0x000000181800780c */ /* 0x000fe40003f04270 */
[----:B---3--:R-:W-:Y:S02]  /*10f70*/  FSEL R12, R22, -INF , P1 ;  /* 0xff800000160c7808 */ /* 0x008fe40000800000 */
[----:B------:R-:W-:Y:S01]  /*10f80*/  FMNMX.FTZ R21, R14, R21, !PT ;  /* 0x000000150e157209 */ /* 0x000fe20007810000 */
[----:B------:R-:W3:Y:S01]  /*10f90*/  MUFU.TANH R172, R50 ;  /* 0x0000003200ac7308 */ /* 0x000ee20000002400 */
[----:B------:R-:W-:Y:S02]  /*10fa0*/  FMNMX.FTZ R0, R7, R0, !PT ;  /* 0x0000000007007209 */ /* 0x000fe40007810000 */
[----:B------:R-:W-:Y:S02]  /*10fb0*/  ISETP.GT.AND P1, PT, R24, 0x19, PT ;  /* 0x000000191800780c */ /* 0x000fe40003f24270 */
[----:B-1----:R-:W-:-:S02]  /*10fc0*/  FSEL R10, R19, -INF , P0 ;  /* 0xff800000130a7808 */ /* 0x002fc40000000000 */
[----:B------:R-:W-:Y:S01]  /*10fd0*/  FMNMX.FTZ R21, R12, R21, !PT ;  /* 0x000000150c157209 */ /* 0x000fe20007810000 */
[----:B------:R-:W1:Y:S01]  /*10fe0*/  MUFU.TANH R51, R51 ;  /* 0x0000003300337308 */ /* 0x000e620000002400 */
[----:B------:R-:W-:Y:S02]  /*10ff0*/  FMNMX.FTZ R0, R5, R0, !PT ;  /* 0x0000000005007209 */ /* 0x000fe40007810000 */
[----:B------:R-:W-:Y:S02]  /*11000*/  ISETP.GT.AND P0, PT, R24, 0x20, PT ;  /* 0x000000201800780c */ /* 0x000fe40003f04270 */
[----:B--2---:R-:W-:Y:S02]  /*11010*/  FSEL R8, R18, -INF , P1 ;  /* 0xff80000012087808 */ /* 0x004fe40000800000 */
        /* <DEDUP_REMOVED lines=12> */
[----:B------:R-:W-:Y:S01]  /*110e0*/  FMNMX.FTZ R0, R165, R0, !PT ;  /* 0x00000000a5007209 */ /* 0x000fe20007810000 */
[----:B------:R-:W-:Y:S01]  /*110f0*/  LDSM.16.MT88.4 R48, [R198+0x2100] ;  /* 0x00210000c630783b */ /* 0x000fe20000004200 */
[----:B------:R-:W-:Y:S02]  /*11100*/  ISETP.GT.AND P1, PT, R24, 0x29, PT ;  /* 0x000000291800780c */ /* 0x000fe40003f24270 */
[----:B--2---:R-:W-:Y:S02]  /*11110*/  FSEL R170, R170, -INF , P0 ;  /* 0xff800000aaaa7808 */ /* 0x004fe40000000000 */
[----:B------:R-:W-:Y:S01]  /*11120*/  FMNMX.FTZ R21, R166, R21, !PT ;  /* 0x00000015a6157209 */ /* 0x000fe20007810000 */
[----:B------:R2:W4:Y:S01]  /*11130*/  MUFU.TANH R142, R43 ;  /* 0x0000002b008e7308 */ /* 0x0005220000002400 */
        /* <DEDUP_REMOVED lines=11> */
[----:B--2---:R-:W-:Y:S01]  /*111f0*/  LDSM.16.MT88.4 R40, [R203+0x2100] ;  /* 0x00210000cb28783b */ /* 0x004fe20000004200 */
[----:B------:R-:W-:Y:S02]  /*11200*/  ISETP.GT.AND P1, PT, R24, 0x38, PT ;  /* 0x000000381800780c */ /* 0x000fe40003f24270 */
[----:B----4-:R-:W-:Y:S02]  /*11210*/  FSEL R142, R142, -INF , P2 ;  /* 0xff8000008e8e7808 */ /* 0x010fe40001000000 */
[----:B------:R-:W-:Y:S02]  /*11220*/  FMNMX.FTZ R21, R144, R21, !PT ;  /* 0x0000001590157209 */ /* 0x000fe40007810000 */
[----:B------:R-:W-:-:S02]  /*11230*/  FMNMX.FTZ R0, R143, R0, !PT ;  /* 0x000000008f007209 */ /* 0x000fc40007810000 */
[----:B------:R-:W-:Y:S02]  /*11240*/  ISETP.GT.AND P0, PT, R24, 0x39, PT ;  /* 0x000000391800780c */ /* 0x000fe40003f04270 */
[----:B---3--:R-:W-:Y:S02]  /*11250*/  FSEL R140, R140, -INF , P1 ;  /* 0xff8000008c8c7808 */ /* 0x008fe40000800000 */
[----:B------:R-:W-:Y:S02]  /*11260*/  FMNMX.FTZ R21, R142, R21, !PT ;  /* 0x000000158e157209 */ /* 0x000fe40007810000 */
[----:B------:R-:W-:Y:S02]  /*11270*/  FMNMX.FTZ R0, R141, R0, !PT ;  /* 0x000000008d007209 */ /* 0x000fe40007810000 */
[----:B-1----:R-:W-:Y:S02]  /*11280*/  FSEL R164, R164, -INF , P0 ;  /* 0xff800000a4a47808 */ /* 0x002fe40000000000 */
        /* <DEDUP_REMOVED lines=20> */
[----:B------:R-:W-:Y:S01]  /*113d0*/  LDSM.16.MT88.4 R16, [R196+0x2900] ;  /* 0x00290000c410783b */ /* 0x000fe20000004200 */
[----:B------:R-:W-:Y:S01]  /*113e0*/  FFMA.FTZ R149, R13, c[0x0][0x2d0], -R146 ;  /* 0x0000b4000d957a23 */ /* 0x000fe20000010892 */
[----:B------:R-:W-:Y:S01]  /*113f0*/  MUFU.EX2 R156, R156 ;  /* 0x0000009c009c7308 */ /* 0x000fe20000000800 */
[--C-:B------:R-:W-:Y:S01]  /*11400*/  FFMA.FTZ R155, R23, c[0x0][0x2d0], -R163.reuse ;  /* 0x0000b400179b7a23 */ /* 0x100fe200000108a3 */
[----:B------:R-:W-:Y:S01]  /*11410*/  ISETP.GE.AND P0, PT, R214, UR7, PT ;  /* 0x00000007d6007c0c */ /* 0x000fe2000bf06270 */
[----:B------:R-:W-:-:S02]  /*11420*/  FFMA.FTZ R158, R20, c[0x0][0x2d0], -R163 ;  /* 0x0000b400149e7a23 */ /* 0x000fc400000108a3 */
[--C-:B------:R-:W-:Y:S01]  /*11430*/  FFMA.FTZ R157, R6, c[0x0][0x2d0], -R163.reuse ;  /* 0x0000b400069d7a23 */ /* 0x100fe200000108a3 */
[----:B------:R-:W-:Y:S01]  /*11440*/  LDSM.16.MT88.4 R20, [R203+0x900] ;  /* 0x00090000cb14783b */ /* 0x000fe20000004200 */
[----:B------:R-:W-:Y:S01]  /*11450*/  FFMA.FTZ R150, R150, c[0x0][0x2d0], -R163 ;  /* 0x0000b40096967a23 */ /* 0x000fe200000108a3 */
[----:B------:R-:W1:Y:S01]  /*11460*/  MUFU.EX2 R153, R153 ;  /* 0x0000009900997308 */ /* 0x000e620000000800 */
[--C-:B------:R-:W-:Y:S02]  /*11470*/  FFMA.FTZ R148, R7, c[0x0][0x2d0], -R146.reuse ;  /* 0x0000b40007947a23 */ /* 0x100fe40000010892 */
[--C-:B------:R-:W-:Y:S02]  /*11480*/  FFMA.FTZ R133, R5, c[0x0][0x2d0], -R146.reuse ;  /* 0x0000b40005857a23 */ /* 0x100fe40000010892 */
[----:B------:R-:W2:Y:S01]  /*11490*/  LDSM.16.MT88.4 R4, [R196+0x4100] ;  /* 0x00410000c404783b */ /* 0x000ea20000004200 */
[--C-:B------:R-:W-:Y:S02]  /*114a0*/  FFMA.FTZ R152, R11, c[0x0][0x2d0], -R146.reuse ;  /* 0x0000b4000b987a23 */ /* 0x100fe40000010892 */
[----:B------:R-:W-:Y:S01]  /*114b0*/  MUFU.EX2 R154, R154 ;  /* 0x0000009a009a7308 */ /* 0x000fe20000000800 */
[----:B------:R-:W-:-:S02]  /*114c0*/  FFMA.FTZ R135, R9, c[0x0][0x2d0], -R146 ;  /* 0x0000b40009877a23 */ /* 0x000fc40000010892 */
[--C-:B------:R-:W-:Y:S02]  /*114d0*/  FFMA.FTZ R3, R10, c[0x0][0x2d0], -R163.reuse ;  /* 0x0000b4000a037a23 */ /* 0x100fe400000108a3 */
[--C-:B------:R-:W-:Y:S02]  /*114e0*/  FFMA.FTZ R2, R8, c[0x0][0x2d0], -R163.reuse ;  /* 0x0000b40008027a23 */ /* 0x100fe400000108a3 */
[----:B------:R-:W3:Y:S01]  /*114f0*/  LDSM.16.MT88.4 R8, [R203+0x2900] ;  /* 0x00290000cb08783b */ /* 0x000ee20000004200 */
        /* <DEDUP_REMOVED lines=24> */
[--C-:B------:R-:W-:Y:S01]  /*11680*/  FFMA.FTZ R173, R142, c[0x0][0x2d0], -R163.reuse ;  /* 0x0000b4008ead7a23 */ /* 0x100fe200000108a3 */
[----:B------:R-:W-:Y:S01]  /*11690*/  LDSM.16.MT88.4 R144, [R203+0x1900] ;  /* 0x00190000cb90783b */ /* 0x000fe20000004200 */
        /* <DEDUP_REMOVED lines=97> */
[C---:B--2---:R-:W-:Y:S08]  /*11cb0*/  HMMA.16816.F32.BF16 R68, R4.reuse, R20, R68 ;  /* 0x000000140444723c */ /* 0x044ff00000041844 */
[C---:B------:R-:W-:Y:S01]  /*11cc0*/  HMMA.16816.F32.BF16 R72, R4.reuse, R22, R72 ;  /* 0x000000160448723c */ /* 0x040fe20000041848 */
[----:B------:R-:W-:Y:S07]  /*11cd0*/  LDSM.16.MT88.4 R20, [R203+0x5100] ;  /* 0x00510000cb14783b */ /* 0x000fee0000004200 */
[C---:B---3--:R-:W-:Y:S08]  /*11ce0*/  HMMA.16816.F32.BF16 R84, R4.reuse, R12, R84 ;  /* 0x0000000c0454723c */ /* 0x048ff00000041854 */
[C---:B------:R-:W-:Y:S01]  /*11cf0*/  HMMA.16816.F32.BF16 R88, R4.reuse, R14, R88 ;  /* 0x0000000e0458723c */ /* 0x040fe20000041858 */
[----:B------:R-:W2:Y:S07]  /*11d00*/  LDSM.16.MT88.4 R12, [R198+0x1100] ;  /* 0x00110000c60c783b */ /* 0x000eae0000004200 */
        /* <DEDUP_REMOVED lines=33> */
[----:B------:R-:W-:Y:S07]  /*11f20*/  LDSM.16.MT88.4 R16, [R203+0x5900] ;  /* 0x00590000cb10783b */ /* 0x000fee0000004200 */
[C---:B------:R-:W-:Y:S01]  /*11f30*/  HMMA.16816.F32.BF16 R100, R4.reuse, R30, R100 ;  /* 0x0000001e0464723c */ /* 0x040fe20000041864 */
[----:B------:R-:W-:Y:S07]  /*11f40*/  LDSM.16.MT88.4 R28, [R198+0x3900] ;  /* 0x00390000c61c783b */ /* 0x000fee0000004200 */
        /* <DEDUP_REMOVED lines=8> */
[----:B------:R-:W3:Y:S07]  /*11fd0*/  LDSM.16.MT88.4 R32, [R203+0x3900] ;  /* 0x00390000cb20783b */ /* 0x000eee0000004200 */
[C---:B------:R-:W-:Y:S08]  /*11fe0*/  HMMA.16816.F32.BF16 R44, R4.reuse, R24, R44 ;  /* 0x00000018042c723c */ /* 0x040ff0000004182c */
[C---:B------:R-:W-:Y:S01]  /*11ff0*/  HMMA.16816.F32.BF16 R48, R4.reuse, R26, R48 ;  /* 0x0000001a0430723c */ /* 0x040fe20000041830 */
[----:B------:R-:W4:Y:S07]  /*12000*/  LDSM.16.MT88.4 R24, [R197+0x3900] ;  /* 0x00390000c518783b */ /* 0x000f2e0000004200 */
[C---:B--2---:R-:W-:Y:S08]  /*12010*/  HMMA.16816.F32.BF16 R92, R4.reuse, R12, R92 ;  /* 0x0000000c045c723c */ /* 0x044ff0000004185c */
[----:B------:R-:W-:Y:S01]  /*12020*/  HMMA.16816.F32.BF16 R96, R4, R14, R96 ;  /* 0x0000000e0460723c */ /* 0x000fe20000041860 */
[----:B------:R-:W2:Y:S06]  /*12030*/  LDSM.16.MT88.4 R12, [R198+0x5900] ;  /* 0x00590000c60c783b */ /* 0x000eac0000004200 */
        /* <DEDUP_REMOVED lines=15> */
[C---:B------:R-:W-:Y:S08]  /*12130*/  HMMA.16816.F32.BF16 R68, R4.reuse, R16, R68 ;  /* 0x000000100444723c */ /* 0x040ff00000041844 */
[C---:B------:R-:W-:Y:S01]  /*12140*/  HMMA.16816.F32.BF16 R72, R4.reuse, R18, R72 ;  /* 0x000000120448723c */ /* 0x040fe20000041848 */
[----:B------:R-:W5:Y:S07]  /*12150*/  LDSM.16.MT88.4 R16, [R196+0x5900] ;  /* 0x00590000c410783b */ /* 0x000f6e0000004200 */
[C---:B------:R-:W-:Y:S08]  /*12160*/  HMMA.16816.F32.BF16 R128, R4.reuse, R144, R128 ;  /* 0x000000900480723c */ /* 0x040ff00000041880 */
[C---:B------:R-:W-:Y:S08]  /*12170*/  HMMA.16816.F32.BF16 R124, R4.reuse, R146, R124 ;  /* 0x00000092047c723c */ /* 0x040ff0000004187c */
[C---:B------:R-:W-:Y:S08]  /*12180*/  HMMA.16816.F32.BF16 R120, R4.reuse, R140, R120 ;  /* 0x0000008c0478723c */ /* 0x040ff00000041878 */
[C---:B------:R-:W-:Y:S08]  /*12190*/  HMMA.16816.F32.BF16 R116, R4.reuse, R142, R116 ;  /* 0x0000008e0474723c */ /* 0x040ff00000041874 */
[C---:B------:R-:W-:Y:S08]  /*121a0*/  HMMA.16816.F32.BF16 R112, R4.reuse, R136, R112 ;  /* 0x000000880470723c */ /* 0x040ff00000041870 */
[C---:B------:R-:W-:Y:S08]  /*121b0*/  HMMA.16816.F32.BF16 R108, R4.reuse, R138, R108 ;  /* 0x0000008a046c723c */ /* 0x040ff0000004186c */
[C---:B---3--:R-:W-:Y:S08]  /*121c0*/  HMMA.16816.F32.BF16 R36, R4.reuse, R32, R36 ;  /* 0x000000200424723c */ /* 0x048ff00000041824 */
[C---:B------:R-:W-:Y:S08]  /*121d0*/  HMMA.16816.F32.BF16 R40, R4.reuse, R34, R40 ;  /* 0x000000220428723c */ /* 0x040ff00000041828 */
[C---:B------:R-:W-:Y:S08]  /*121e0*/  HMMA.16816.F32.BF16 R44, R4.reuse, R28, R44 ;  /* 0x0000001c042c723c */ /* 0x040ff0000004182c */
[C---:B------:R-:W-:Y:S08]  /*121f0*/  HMMA.16816.F32.BF16 R48, R4.reuse, R30, R48 ;  /* 0x0000001e0430723c */ /* 0x040ff00000041830 */
[C---:B----4-:R-:W-:Y:S08]  /*12200*/  HMMA.16816.F32.BF16 R52, R4.reuse, R24, R52 ;  /* 0x000000180434723c */ /* 0x050ff00000041834 */
[C---:B------:R-:W-:Y:S08]  /*12210*/  HMMA.16816.F32.BF16 R56, R4.reuse, R26, R56 ;  /* 0x0000001a0438723c */ /* 0x040ff00000041838 */
[C---:B------:R-:W-:Y:S08]  /*12220*/  HMMA.16816.F32.BF16 R60, R4.reuse, R20, R60 ;  /* 0x00000014043c723c */ /* 0x040ff0000004183c */
[C---:B------:R-:W-:Y:S08]  /*12230*/  HMMA.16816.F32.BF16 R64, R4.reuse, R22, R64 ;  /* 0x000000160440723c */ /* 0x040ff00000041840 */
[C---:B--2---:R-:W-:Y:S08]  /*12240*/  HMMA.16816.F32.BF16 R76, R4.reuse, R12, R76 ;  /* 0x0000000c044c723c */ /* 0x044ff0000004184c */
[C---:B------:R-:W-:Y:S08]  /*12250*/  HMMA.16816.F32.BF16 R80, R4.reuse, R14, R80 ;  /* 0x0000000e0450723c */ /* 0x040ff00000041850 */
[C---:B-1----:R-:W-:Y:S08]  /*12260*/  HMMA.16816.F32.BF16 R84, R4.reuse, R8, R84 ;  /* 0x000000080454723c */ /* 0x042ff00000041854 */
[C---:B------:R-:W-:Y:S08]  /*12270*/  HMMA.16816.F32.BF16 R88, R4.reuse, R10, R88 ;  /* 0x0000000a0458723c */ /* 0x040ff00000041858 */
[C---:B-----5:R-:W-:Y:S08]  /*12280*/  HMMA.16816.F32.BF16 R92, R4.reuse, R16, R92 ;  /* 0x00000010045c723c */ /* 0x060ff0000004185c */
[----:B------:R-:W-:Y:S01]  /*12290*/  HMMA.16816.F32.BF16 R96, R4, R18, R96 ;  /* 0x000000120460723c */ /* 0x000fe20000041860 */
[----:B------:R-:W-:Y:S07]  /*122a0*/  @!P0 BRA `(.L_x_817) ;  /* 0x000034a000008947 */ /* 0x000fee0003800000 */
[----:B------:R-:W1:Y:S01]  /*122b0*/  S2R R5, SR_TID.X ;  /* 0x0000000000057919 */ /* 0x000e620000002100 */
[----:B------:R-:W-:Y:S01]  /*122c0*/  PLOP3.LUT P1, PT, PT, PT, UP2, 0x80, 0x0 ;  /* 0x000000000000781c */ /* 0x000fe20003f2f028 */
[----:B------:R-:W-:Y:S01]  /*122d0*/  IMAD.MOV.U32 R3, RZ, RZ, R0 ;  /* 0x000000ffff037224 */ /* 0x000fe200078e0000 */
[----:B------:R-:W-:Y:S01]  /*122e0*/  PLOP3.LUT P0, PT, PT, PT, UP2, 0x80, 0x0 ;  /* 0x000000000000781c */ /* 0x000fe20003f0f028 */
[----:B------:R-:W-:Y:S01]  /*122f0*/  IMAD.MOV.U32 R2, RZ, RZ, R132 ;  /* 0x000000ffff027224 */ /* 0x000fe200078e0084 */
[----:B------:R-:W-:Y:S01]  /*12300*/  SHF.R.S32.HI R0, RZ, 0x1f, R181 ;  /* 0x0000001fff007819 */ /* 0x000fe200000114b5 */
[----:B------:R-:W-:Y:S01]  /*12310*/  IMAD.MOV.U32 R225, RZ, RZ, R214 ;  /* 0x000000ffffe17224 */ /* 0x000fe200078e00d6 */
[----:B------:R-:W-:Y:S01]  /*12320*/  SHF.R.S32.HI R215, RZ, 0x1f, R180 ;  /* 0x0000001fffd77819 */ /* 0x000fe200000114b4 */
[C---:B------:R-:W-:Y:S01]  /*12330*/  IMAD.SHL.U32 R220, R181.reuse, 0x2, RZ ;  /* 0x00000002b5dc7824 */ /* 0x040fe200078e00ff */
[----:B------:R-:W-:Y:S01]  /*12340*/  SEL R219, RZ, 0x10, P6 ;  /* 0x00000010ffdb7807 */ /* 0x000fe20003000000 */
[----:B------:R-:W-:Y:S01]  /*12350*/  IMAD.SHL.U32 R218, R180, 0x2, RZ ;  /* 0x00000002b4da7824 */ /* 0x000fe200078e00ff */
[----:B------:R-:W-:Y:S01]  /*12360*/  SEL R216, RZ, 0x10, P5 ;  /* 0x00000010ffd87807 */ /* 0x000fe20002800000 */
[----:B------:R-:W-:Y:S01]  /*12370*/  IMAD.MOV.U32 R224, RZ, RZ, 0x1 ;  /* 0x00000001ffe07424 */ /* 0x000fe200078e00ff */
[----:B------:R-:W-:Y:S01]  /*12380*/  SHF.L.U64.HI R221, R181, 0x1, R0 ;  /* 0x00000001b5dd7819 */ /* 0x000fe20000010200 */
[----:B------:R-:W-:Y:S01]  /*12390*/  @P1 IMAD.HI.U32 R223, R182, c[0x0][0x2c8], RZ ;  /* 0x0000b200b6df1a27 */ /* 0x000fe200078e00ff */
[----:B------:R-:W-:Y:S01]  /*123a0*/  SHF.L.U64.HI R215, R180, 0x1, R215 ;  /* 0x00000001b4d77819 */ /* 0x000fe200000102d7 */
[----:B------:R-:W-:-:S02]  /*123b0*/  ULDC UR5, c[0x0][0x210] ;  /* 0x0000840000057ab9 */ /* 0x000fc40000000800 */
[----:B------:R-:W-:Y:S01]  /*123c0*/  ULDC UR4, c[0x0][0x1e8] ;  /* 0x00007a0000047ab9 */ /* 0x000fe20000000800 */
[----:B------:R-:W-:Y:S01]  /*123d0*/  @P0 SHF.R.U32.HI R223, RZ, c[0x0][0x2cc], R223 ;  /* 0x0000b300ffdf0a19 */ /* 0x000fe200000116df */
[----:B------:R-:W-:Y:S02]  /*123e0*/  UIMAD UR5, UR11, UR5, URZ ;  /* 0x000000050b0572a4 */ /* 0x000fe4000f8e023f */
[----:B------:R-:W-:Y:S01]  /*123f0*/  UIMAD UR4, UR11, UR4, URZ ;  /* 0x000000040b0472a4 */ /* 0x000fe2000f8e023f */
[----:B-1----:R-:W-:-:S04]  /*12400*/  SHF.R.S32.HI R222, RZ, 0x1f, R5 ;  /* 0x0000001fffde7819 */ /* 0x002fc80000011405 */
[----:B------:R-:W-:-:S04]  /*12410*/  LEA.HI R222, R222, R5, RZ, 0x3 ;  /* 0x00000005dede7211 */ /* 0x000fc800078f18ff */
[----:B------:R-:W-:-:S05]  /*12420*/  LOP3.LUT R222, R222, 0xfffffff8, RZ, 0xc0, !PT ;  /* 0xfffffff8dede7812 */ /* 0x000fca00078ec0ff */
[----:B------:R-:W-:-:S04]  /*12430*/  IMAD.IADD R222, R5, 0x1, -R222 ;  /* 0x0000000105de7824 */ /* 0x000fc800078e0ade */
[----:B------:R-:W-:-:S05]  /*12440*/  IMAD.SHL.U32 R222, R222, 0x8, RZ ;  /* 0x00000008dede7824 */ /* 0x000fca00078e00ff */
[----:B------:R-:W-:-:S04]  /*12450*/  SHF.R.S32.HI R217, RZ, 0x1f, R222 ;  /* 0x0000001fffd97819 */ /* 0x000fc800000114de */
[C---:B------:R-:W-:Y:S01]  /*12460*/  SHF.L.U64.HI R217, R222.reuse, 0x1, R217 ;  /* 0x00000001ded97819 */ /* 0x040fe200000102d9 */
[----:B------:R-:W-:Y:S02]  /*12470*/  IMAD.SHL.U32 R222, R222, 0x2, RZ ;  /* 0x00000002dede7824 */ /* 0x000fe400078e00ff */
.L_x_820:
[----:B------:R-:W-:Y:S04]  /*12480*/  DEPBAR.LE SB0, 0x0 ;  /* 0x000080000000791a */ /* 0x000fe80000000000 */
[----:B------:R-:W-:Y:S01]  /*12490*/  BAR.SYNC.DEFER_BLOCKING 0x0 ;  /* 0x0000000000007b1d */ /* 0x000fe20000010000 */
[----:B------:R-:W-:Y:S05]  /*124a0*/  ISETP.GE.AND P0, PT, R225, RZ, PT ;  /* 0x000000ffe100720c */ /* 0x000fea0003f06270 */
        /* <DEDUP_REMOVED lines=31> */
[----:B------:R2:W1:Y:S01]  /*126a0*/  SHFL.IDX PT, R4, R14, RZ, 0x181f ;  /* 0x00181fff0e047589 */ /* 0x00046200000e0000 */
[-C--:B-----5:R-:W-:Y:S04]  /*126b0*/  IADD3 R10, P1, P0, R10, R5.reuse, R220 ;  /* 0x000000050a0a7210 */ /* 0x0a0fe8000783e0dc */
[----:B----4-:R-:W-:Y:S02]  /*126c0*/  IADD3.X R11, RZ, R0, R221, P1, P0 ;  /* 0x00000000ff0b7210 */ /* 0x010fe40000fe04dd */
[----:B------:R-:W-:Y:S02]  /*126d0*/  IADD3 R8, P1, P0, R8, R5, R218 ;  /* 0x0000000508087210 */ /* 0x000fe4000783e0da */
[C---:B---3--:R-:W-:Y:S02]  /*126e0*/  IADD3 R6, P2, R7.reuse, R220, RZ ;  /* 0x000000dc07067210 */ /* 0x048fe40007f5e0ff */
[----:B------:R-:W-:Y:S02]  /*126f0*/  IADD3.X R9, RZ, R0, R215, P1, P0 ;  /* 0x00000000ff097210 */ /* 0x000fe40000fe04d7 */
[C---:B------:R-:W-:Y:S02]  /*12700*/  IADD3 R12, P0, R7.reuse, R222, RZ ;  /* 0x000000de070c7210 */ /* 0x040fe40007f1e0ff */
[----:B--2---:R-:W-:Y:S01]  /*12710*/  IADD3 R14, P1, R7, R218, RZ ;  /* 0x000000da070e7210 */ /* 0x004fe20007f3e0ff */
[C---:B-1----:R-:W-:Y:S02]  /*12720*/  IMAD.X R7, R4.reuse, 0x1, R221, P2 ;  /* 0x0000000104077824 */ /* 0x042fe400010e06dd */
[C---:B------:R-:W-:Y:S01]  /*12730*/  IMAD.X R13, R4.reuse, 0x1, R217, P0 ;  /* 0x00000001040d7824 */ /* 0x040fe200000e06d9 */
[----:B------:R-:W-:Y:S01]  /*12740*/  IADD3 R16, P0, R5, R222, RZ ;  /* 0x000000de05107210 */ /* 0x000fe20007f1e0ff */
[----:B------:R-:W-:Y:S01]  /*12750*/  IMAD.X R15, R4, 0x1, R215, P1 ;  /* 0x00000001040f7824 */ /* 0x000fe200008e06d7 */
[----:B------:R-:W-:Y:S02]  /*12760*/  IADD3 R5, R211, 0x100, RZ ;  /* 0x00000100d3057810 */ /* 0x000fe40007ffe0ff */
[----:B------:R-:W-:Y:S01]  /*12770*/  ISETP.NE.U32.AND P1, PT, R219, RZ, PT ;  /* 0x000000ffdb00720c */ /* 0x000fe20003f25070 */
[----:B------:R-:W-:Y:S01]  /*12780*/  IMAD.X R17, R0, 0x1, R217, P0 ;  /* 0x0000000100117824 */ /* 0x000fe200000e06d9 */
[----:B------:R-:W-:Y:S01]  /*12790*/  ISETP.NE.U32.AND P0, PT, R216, RZ, PT ;  /* 0x000000ffd800720c */ /* 0x000fe20003f05070 */
[----:B------:R1:W-:Y:S04]  /*127a0*/  LDGSTS.E.BYPASS.LTC128B.128 [R5], [R12.64], !P4 ;  /* 0x000000000c057fae */ /* 0x0003e8000e101d54 */
[----:B------:R1:W-:Y:S04]  /*127b0*/  LDGSTS.E.BYPASS.LTC128B.128 [R5+0x2000], [R6.64], !P6 ;  /* 0x0200000006057fae */ /* 0x0003e8000f101d54 */
[----:B------:R1:W-:Y:S04]  /*127c0*/  LDGSTS.E.BYPASS.LTC128B.128 [R5+0x4000], [R14.64], !P5 ;  /* 0x040000000e057fae */ /* 0x0003e8000e901d54 */
[----:B------:R1:W-:Y:S04]  /*127d0*/  LDGSTS.E.BYPASS.LTC128B.128 [R5+0x1000], [R16.64], !P4 ;  /* 0x0100000010057fae */ /* 0x0003e8000e101d54 */
[----:B------:R1:W-:Y:S04]  /*127e0*/  LDGSTS.E.BYPASS.LTC128B.128.ZFILL [R5+0x3000], [R10.64], P1 ;  /* 0x030000000a057fae */ /* 0x0003e80008941d54 */
[----:B------:R1:W-:Y:S02]  /*127f0*/  LDGSTS.E.BYPASS.LTC128B.128.ZFILL [R5+0x5000], [R8.64], P0 ;  /* 0x0500000008057fae */ /* 0x0003e40008141d54 */
.L_x_818:
[C---:B-123--:R-:W-:Y:S01]  /*12800*/  HMMA.16816.F32.BF16 R4, R132.reuse, R136, RZ ;  /* 0x000000888404723c */ /* 0x04efe200000418ff */
[----:B------:R-:W-:Y:S02]  /*12810*/  LDSM.16.M88.4 R172, [R201+0xc100] ;  /* 0x00c10000c9ac783b */ /* 0x000fe40000000200 */
[----:B------:R-:W-:Y:S05]  /*12820*/  ISETP.GE.AND P0, PT, R225, 0x1, PT ;  /* 0x00000001e100780c */ /* 0x000fea0003f06270 */
[C---:B------:R-:W-:Y:S01]  /*12830*/  HMMA.16816.F32.BF16 R8, R132.reuse, R138, RZ ;  /* 0x0000008a8408723c */ /* 0x040fe200000418ff */
[----:B------:R-:W0:Y:S07]  /*12840*/  LDGDEPBAR ;  /* 0x00000000000079af */ /* 0x000e2e0000000000 */
[C---:B----4-:R-:W-:Y:S01]  /*12850*/  HMMA.16816.F32.BF16 R12, R132.reuse, R140, RZ ;  /* 0x0000008c840c723c */ /* 0x050fe200000418ff */
[----:B------:R-:W1:Y:S07]  /*12860*/  LDSM.16.M88.4 R176, [R200+0x6100] ;  /* 0x00610000c8b0783b */ /* 0x000e6e0000000200 */
[C---:B------:R-:W-:Y:S01]  /*12870*/  HMMA.16816.F32.BF16 R16, R132.reuse, R142, RZ ;  /* 0x0000008e8410723c */ /* 0x040fe200000418ff */
[----:B------:R-:W-:Y:S07]  /*12880*/  LDSM.16.M88.4 R136, [R200+0x7100] ;  /* 0x00710000c888783b */ /* 0x000fee0000000200 */
[C---:B------:R-:W-:Y:S01]  /*12890*/  HMMA.16816.F32.BF16 R20, R132.reuse, R144, RZ ;  /* 0x000000908414723c */ /* 0x040fe200000418ff */
[----:B------:R-:W-:Y:S07]  /*128a0*/  LDSM.16.M88.4 R140, [R200+0x7900] ;  /* 0x00790000c88c783b */ /* 0x000fee0000000200 */
[C---:B------:R-:W-:Y:S01]  /*128b0*/  HMMA.16816.F32.BF16 R24, R132.reuse, R146, RZ ;  /* 0x000000928418723c */ /* 0x040fe200000418ff */
[----:B------:R-:W-:Y:S07]  /*128c0*/  LDSM.16.M88.4 R144, [R199+0xc100] ;  /* 0x00c10000c790783b */ /* 0x000fee0000000200 */
[C---:B------:R-:W-:Y:S08]  /*128d0*/  HMMA.16816.F32.BF16 R28, R132.reuse, R148, RZ ;  /* 0x00000094841c723c */ /* 0x040ff000000418ff */
[----:B------:R-:W-:Y:S01]  /*128e0*/  HMMA.16816.F32.BF16 R32, R132, R150, RZ ;  /* 0x000000968420723c */ /* 0x000fe200000418ff */
[----:B------:R-:W2:Y:S07]  /*128f0*/  LDSM.16.M88.4 R132, [R200+0x6900] ;  /* 0x00690000c884783b */ /* 0x000eae0000000200 */
        /* <DEDUP_REMOVED lines=13> */
[C---:B-1----:R-:W-:Y:S01]  /*129d0*/  HMMA.16816.F32.BF16 R4, R172.reuse, R176, R4 ;  /* 0x000000b0ac04723c */ /* 0x042fe20000041804 */
        /* <DEDUP_REMOVED lines=25> */
[C---:B-1----:R-:W-:Y:S01]  /*12b70*/  HMMA.16816.F32.BF16 R4, R164.reuse, R168, R4 ;  /* 0x000000a8a404723c */ /* 0x042fe20000041804 */
[----:B------:R-:W1:Y:S07]  /*12b80*/  LDSM.16.M88.4 R160, [R200+0x8100] ;  /* 0x00810000c8a0783b */ /* 0x000e6e0000000200 */
[C---:B------:R-:W-:Y:S01]  /*12b90*/  HMMA.16816.F32.BF16 R8, R164.reuse, R170, R8 ;  /* 0x000000aaa408723c */ /* 0x040fe20000041808 */
[----:B------:R-:W-:Y:S07]  /*12ba0*/  LDSM.16.M88.4 R168, [R192+0x2000] ;  /* 0x00200000c0a8783b */ /* 0x000fee0000000200 */
[C---:B--2---:R-:W-:Y:S08]  /*12bb0*/  HMMA.16816.F32.BF16 R12, R164.reuse, R132, R12 ;  /* 0x00000084a40c723c */ /* 0x044ff0000004180c */
[C---:B------:R-:W-:Y:S01]  /*12bc0*/  HMMA.16816.F32.BF16 R16, R164.reuse, R134, R16 ;  /* 0x00000086a410723c */ /* 0x040fe20000041810 */
[----:B------:R-:W2:Y:S07]  /*12bd0*/  LDSM.16.M88.4 R132, [R200+0x8900] ;  /* 0x00890000c884783b */ /* 0x000eae0000000200 */
        /* <DEDUP_REMOVED lines=153> */
[----:B--234-:R-:W-:Y:S01]  /*13570*/  ISETP.NE.AND P1, PT, R207, 0x1, PT ;  /* 0x00000001cf00780c */ /* 0x01cfe20003f25270 */
[----:B------:R-:W-:Y:S01]  /*13580*/  IMAD.MOV.U32 R208, RZ, RZ, RZ ;  /* 0x000000ffffd07224 */ /* 0x000fe200078e00ff */
[----:B------:R-:W-:Y:S02]  /*13590*/  LEA R209, R225, UR13, 0x6 ;  /* 0x0000000de1d17c11 */ /* 0x000fe4000f8e30ff */
[----:B------:R-:W-:Y:S02]  /*135a0*/  IADD3 R10, -R219, 0x10, RZ ;  /* 0x00000010db0a7810 */ /* 0x000fe40007ffe1ff */
[----:B------:R-:W-:Y:S02]  /*135b0*/  IADD3 R209, R209, -0x40, R210 ;  /* 0xffffffc0d1d17810 */ /* 0x000fe40007ffe0d2 */
[----:B------:R-:W-:Y:S03]  /*135c0*/  LOP3.LUT R10, R10, 0xf, RZ, 0xc0, !PT ;  /* 0x0000000f0a0a7812 */ /* 0x000fe600078ec0ff */
[----:B------:R-:W-:Y:S02]  /*135d0*/  IMAD.MOV.U32 R4, RZ, RZ, R209 ;  /* 0x000000ffff047224 */ /* 0x000fe400078e00d1 */
[----:B------:R-:W-:Y:S05]  /*135e0*/  @P1 IMAD.HI.U32 R5, R209, c[0x0][0x2bc], RZ ;  /* 0x0000af00d1051a27 */ /* 0x000fea00078e00ff */
        /* <DEDUP_REMOVED lines=24> */
[----:B------:R2:W3:Y:S04]  /*13770*/  SHFL.IDX PT, R5, R12, 0x1, 0x181f ;  /* 0x00381f000c057f89 */ /* 0x0004e800000e0000 */
[----:B------:R-:W4:Y:S04]  /*13780*/  SHFL.IDX PT, R4, R16, 0x1, 0x181f ;  /* 0x00381f0010047f89 */ /* 0x000f2800000e0000 */
[----:B------:R-:W5:Y:S01]  /*13790*/  SHFL.IDX PT, R6, R16, RZ, 0x181f ;  /* 0x00181fff10067589 */ /* 0x000f6200000e0000 */
[C---:B--2---:R-:W-:Y:S02]  /*137a0*/  IADD3 R12, P2, R7.reuse, R220, RZ ;  /* 0x000000dc070c7210 */ /* 0x044fe40007f5e0ff */
[-C--:B---3--:R-:W-:Y:S04]  /*137b0*/  IADD3 R10, P1, P0, R10, R5.reuse, R220 ;  /* 0x000000050a0a7210 */ /* 0x088fe8000783e0dc */
[-CC-:B----4-:R-:W-:Y:S02]  /*137c0*/  IADD3.X R11, RZ, R4.reuse, R221.reuse, P1, P0 ;  /* 0x00000004ff0b7210 */ /* 0x190fe40000fe04dd */
[----:B------:R-:W-:Y:S01]  /*137d0*/  IADD3 R8, P1, P0, R8, R5, R218 ;  /* 0x0000000508087210 */ /* 0x000fe2000783e0da */
[C---:B-----5:R-:W-:Y:S03]  /*137e0*/  IMAD.X R13, R6.reuse, 0x1, R221, P2 ;  /* 0x00000001060d7824 */ /* 0x060fe600010e06dd */
[----:B------:R-:W-:Y:S02]  /*137f0*/  IADD3.X R9, RZ, R4, R215, P1, P0 ;  /* 0x00000004ff097210 */ /* 0x000fe40000fe04d7 */
[C---:B------:R-:W-:Y:S02]  /*13800*/  IADD3 R14, P0, R7.reuse, R222, RZ ;  /* 0x000000de070e7210 */ /* 0x040fe40007f1e0ff */
[----:B------:R-:W-:Y:S03]  /*13810*/  IADD3 R16, P1, R7, R218, RZ ;  /* 0x000000da07107210 */ /* 0x000fe60007f3e0ff */
[C---:B------:R-:W-:Y:S01]  /*13820*/  IMAD.X R15, R6.reuse, 0x1, R217, P0 ;  /* 0x00000001060f7824 */ /* 0x040fe200000e06d9 */
[----:B------:R-:W-:Y:S01]  /*13830*/  IADD3 R18, P0, R5, R222, RZ ;  /* 0x000000de05127210 */ /* 0x000fe20007f1e0ff */
[----:B------:R-:W-:Y:S01]  /*13840*/  IMAD.X R17, R6, 0x1, R215, P1 ;  /* 0x0000000106117824 */ /* 0x000fe200008e06d7 */
[----:B------:R-:W-:Y:S02]  /*13850*/  ISETP.NE.U32.AND P1, PT, R219, RZ, PT ;  /* 0x000000ffdb00720c */ /* 0x000fe40003f25070 */
[----:B------:R2:W-:Y:S01]  /*13860*/  LDGSTS.E.BYPASS.LTC128B.128 [R211+0x6100], [R14.64], !P4 ;  /* 0x061000000ed37fae */ /* 0x0005e2000e101d54 */
[----:B------:R-:W-:Y:S01]  /*13870*/  IMAD.X R19, R4, 0x1, R217, P0 ;  /* 0x0000000104137824 */ /* 0x000fe200000e06d9 */
[----:B------:R-:W-:Y:S02]  /*13880*/  ISETP.NE.U32.AND P0, PT, R216, RZ, PT ;  /* 0x000000ffd800720c */ /* 0x000fe40003f05070 */
[----:B------:R2:W-:Y:S04]  /*13890*/  LDGSTS.E.BYPASS.LTC128B.128 [R211+0x8100], [R12.64], !P6 ;  /* 0x081000000cd37fae */ /* 0x0005e8000f101d54 */
[----:B------:R2:W-:Y:S04]  /*138a0*/  LDGSTS.E.BYPASS.LTC128B.128 [R211+0xa100], [R16.64], !P5 ;  /* 0x0a10000010d37fae */ /* 0x0005e8000e901d54 */
[----:B------:R2:W-:Y:S04]  /*138b0*/  LDGSTS.E.BYPASS.LTC128B.128 [R211+0x7100], [R18.64], !P4 ;  /* 0x0710000012d37fae */ /* 0x0005e8000e101d54 */
[----:B------:R2:W-:Y:S04]  /*138c0*/  LDGSTS.E.BYPASS.LTC128B.128.ZFILL [R211+0x9100], [R10.64], P1 ;  /* 0x091000000ad37fae */ /* 0x0005e80008941d54 */
[----:B------:R2:W-:Y:S02]  /*138d0*/  LDGSTS.E.BYPASS.LTC128B.128.ZFILL [R211+0xb100], [R8.64], P0 ;  /* 0x0b10000008d37fae */ /* 0x0005e40008141d54 */
.L_x_819:
[----:B--234-:R-:W-:Y:S01]  /*138e0*/  PLOP3.LUT P0, PT, PT, PT, UP2, 0x80, 0x0 ;  /* 0x000000000000781c */ /* 0x01cfe20003f0f028 */
[----:B------:R-:W-:Y:S01]  /*138f0*/  IMAD R14, R225, -0x40, R224 ;  /* 0xffffffc0e10e7824 */ /* 0x000fe200078e02e0 */
[----:B------:R-:W-:Y:S01]  /*13900*/  MOV R6, R182 ;  /* 0x000000b600067202 */ /* 0x000fe20000000f00 */
[----:B------:R-:W-:Y:S03]  /*13910*/  LDSM.16.MT88.4 R20, [R198+0x100] ;  /* 0x00010000c614783b */ /* 0x000fe60000004200 */
[----:B------:R-:W-:Y:S04]  /*13920*/  IADD3 R14, R14, UR9, -R183 ;  /* 0x000000090e0e7c10 */ /* 0x000fe8000fffe8b7 */
[----:B------:R-:W-:Y:S01]  /*13930*/  IADD3 R14, R14, -UR17, RZ ;  /* 0x800000110e0e7c10 */ /* 0x000fe2000fffe0ff */
[----:B------:R-:W-:Y:S02]  /*13940*/  LDSM.16.MT88.4 R28, [R197+0x100] ;  /* 0x00010000c51c783b */ /* 0x000fe40000004200 */
[----:B------:R-:W-:Y:S06]  /*13950*/  @P0 MOV R6, R223 ;  /* 0x000000df00060202 */ /* 0x000fec0000000f00 */
[----:B------:R-:W2:Y:S08]  /*13960*/  SHFL.IDX PT, R7, R6, 0x1, 0x1c1f ;  /* 0x003c1f0006077f89 */ /* 0x000eb000000e0000 */
[----:B------:R-:W3:Y:S08]  /*13970*/  SHFL.IDX PT, R5, R6, RZ, 0x1c1f ;  /* 0x001c1fff06057589 */ /* 0x000ef000000e0000 */
[----:B------:R-:W0:Y:S01]  /*13980*/  LDGDEPBAR ;  /* 0x00000000000079af */ /* 0x000e220000000000 */
[----:B--2---:R-:W-:Y:S04]  /*13990*/  IADD3 R4, R14, R7, RZ ;  /* 0x000000070e047210 */ /* 0x004fe80007ffe0ff */
[C---:B------:R-:W-:Y:S02]  /*139a0*/  ISETP.GT.AND P0, PT, R4.reuse, RZ, PT ;  /* 0x000000ff0400720c */ /* 0x040fe40003f04270 */
[----:B------:R-:W-:Y:S02]  /*139b0*/  ISETP.GT.AND P1, PT, R4, 0x1, PT ;  /* 0x000000010400780c */ /* 0x000fe40003f24270 */
[----:B------:R-:W-:Y:S02]  /*139c0*/  FSEL R13, R154, -INF , P0 ;  /* 0xff8000009a0d7808 */ /* 0x000fe40000000000 */
[C---:B------:R-:W-:Y:S02]  /*139d0*/  ISETP.GT.AND P0, PT, R4.reuse, 0x8, PT ;  /* 0x000000080400780c */ /* 0x040fe40003f04270 */
[----:B-1----:R-:W-:Y:S02]  /*139e0*/  FSEL R11, R155, -INF , P1 ;  /* 0xff8000009b0b7808 */ /* 0x002fe40000800000 */
        /* <DEDUP_REMOVED lines=13> */
[----:B------:R-:W-:Y:S02]  /*13ac0*/  FMNMX.FTZ R0, R13, R2, !PT ;  /* 0x000000020d007209 */ /* 0x000fe40007810000 */
[----:B------:R-:W-:Y:S02]  /*13ad0*/  ISETP.GT.AND P1, PT, R14, 0x8, PT ;  /* 0x000000080e00780c */ /* 0x000fe40003f24270 */
[----:B------:R-:W-:Y:S02]  /*13ae0*/  FMNMX.FTZ R5, R6, R3, !PT ;  /* 0x0000000306057209 */ /* 0x000fe40007810000 */
[----:B------:R-:W-:Y:S02]  /*13af0*/  FSEL R141, R159, -INF , P0 ;  /* 0xff8000009f8d7808 */ /* 0x000fe40000000000 */
[----:B------:R-:W-:Y:S02]  /*13b00*/  FSEL R12, R153, -INF , P1 ;  /* 0xff800000990c7808 */ /* 0x000fe40000800000 */
[C---:B------:R-:W-:Y:S02]  /*13b10*/  ISETP.GT.AND P2, PT, R4.reuse, 0x9, PT ;  /* 0x000000090400780c */ /* 0x040fe40003f44270 */
[----:B------:R-:W-:Y:S02]  /*13b20*/  ISETP.GT.AND P0, PT, R4, 0x20, PT ;  /* 0x000000200400780c */ /* 0x000fe40003f04270 */
[----:B------:R-:W-:Y:S02]  /*13b30*/  FMNMX.FTZ R0, R11, R0, !PT ;  /* 0x000000000b007209 */ /* 0x000fe40007810000 */
        /* <DEDUP_REMOVED lines=8> */
[----:B------:R-:W-:Y:S02]  /*13bc0*/  ISETP.GT.AND P1, PT, R14, 0x10, PT ;  /* 0x000000100e00780c */ /* 0x000fe40003f24270 */
[----:B------:R-:W-:Y:S02]  /*13bd0*/  FSEL R157, R214, -INF , P0 ;  /* 0xff800000d69d7808 */ /* 0x000fe40000000000 */
[----:B------:R-:W-:Y:S02]  /*13be0*/  FSEL R164, R164, -INF , P1 ;  /* 0xff800000a4a47808 */ /* 0x000fe40000800000 */
[----:B------:R-:W-:Y:S02]  /*13bf0*/  FMNMX.FTZ R0, R7, R0, !PT ;  /* 0x0000000007007209 */ /* 0x000fe40007810000 */
        /* <DEDUP_REMOVED lines=68> */
[----:B--2---:R-:W-:Y:S04]  /*14040*/  FMNMX.FTZ R0, R4, R15, !PT ;  /* 0x0000000f04007209 */ /* 0x004fe80007810000 */
[----:B------:R-:W-:Y:S02]  /*14050*/  FSEL R144, R144, RZ, P1 ;  /* 0x000000ff90907208 */ /* 0x000fe40000800000 */
[C---:B------:R-:W-:Y:S01]  /*14060*/  FSETP.NEU.FTZ.AND P0, PT, R0.reuse, -INF , PT ;  /* 0xff8000000000780b */ /* 0x040fe20003f1d000 */
[----:B------:R-:W-:Y:S01]  /*14070*/  FMUL.FTZ R147, R0, c[0x0][0x2d0] ;  /* 0x0000b40000937a20 */ /* 0x000fe20000410000 */
[----:B------:R-:W-:Y:S01]  /*14080*/  FSEL R5, R132, RZ, P1 ;  /* 0x000000ff84057208 */ /* 0x000fe20000800000 */
[--C-:B------:R-:W-:Y:S01]  /*14090*/  FFMA.FTZ R173, R13, c[0x0][0x2d0], -R144.reuse ;  /* 0x0000b4000dad7a23 */ /* 0x100fe20000010890 */
[----:B------:R-:W-:Y:S01]  /*140a0*/  FSEL R4, R0, RZ, P0 ;  /* 0x000000ff00047208 */ /* 0x000fe20000000000 */
[----:B------:R-:W-:Y:S01]  /*140b0*/  FFMA.FTZ R168, R11, c[0x0][0x2d0], -R144 ;  /* 0x0000b4000ba87a23 */ /* 0x000fe20000010890 */
[----:B------:R-:W-:Y:S01]  /*140c0*/  FSEL R147, R147, RZ, P0 ;  /* 0x000000ff93937208 */ /* 0x000fe20000000000 */
[----:B------:R-:W-:Y:S01]  /*140d0*/  FADD.FTZ R5, -R5, R2 ;  /* 0x0000000205057221 */ /* 0x000fe20000010100 */
[----:B------:R-:W-:Y:S01]  /*140e0*/  ISETP.GT.AND P0, PT, R225, UR7, PT ;  /* 0x00000007e1007c0c */ /* 0x000fe2000bf04270 */
[----:B------:R-:W-:Y:S01]  /*140f0*/  FADD.FTZ R4, -R4, R3 ;  /* 0x0000000304047221 */ /* 0x000fe20000010100 */
[----:B------:R-:W-:Y:S01]  /*14100*/  MUFU.EX2 R173, R173 ;  /* 0x000000ad00ad7308 */ /* 0x000fe20000000800 */
[--C-:B------:R-:W-:Y:S02]  /*14110*/  FFMA.FTZ R170, R12, c[0x0][0x2d0], -R147.reuse ;  /* 0x0000b4000caa7a23 */ /* 0x100fe40000010893 */
[----:B------:R-:W1:Y:S01]  /*14120*/  LDSM.16.MT88.4 R12, [R203+0x100] ;  /* 0x00010000cb0c783b */ /* 0x000e620000004200 */
[--C-:B------:R-:W-:Y:S02]  /*14130*/  FFMA.FTZ R135, R9, c[0x0][0x2d0], -R144.reuse ;  /* 0x0000b40009877a23 */ /* 0x100fe40000010890 */
[--C-:B------:R-:W-:Y:S02]  /*14140*/  FFMA.FTZ R134, R7, c[0x0][0x2d0], -R144.reuse ;  /* 0x0000b40007867a23 */ /* 0x100fe40000010890 */
[--C-:B------:R-:W-:Y:S02]  /*14150*/  FFMA.FTZ R172, R6, c[0x0][0x2d0], -R147.reuse ;  /* 0x0000b40006ac7a23 */ /* 0x100fe40000010893 */
[--C-:B------:R-:W-:Y:S01]  /*14160*/  FFMA.FTZ R171, R8, c[0x0][0x2d0], -R147.reuse ;  /* 0x0000b40008ab7a23 */ /* 0x100fe20000010893 */
[----:B------:R-:W2:Y:S01]  /*14170*/  MUFU.EX2 R168, R168 ;  /* 0x000000a800a87308 */ /* 0x000ea20000000800 */
[--C-:B------:R-:W-:Y:S02]  /*14180*/  FFMA.FTZ R169, R10, c[0x0][0x2d0], -R147.reuse ;  /* 0x0000b4000aa97a23 */ /* 0x100fe40000010893 */
[----:B------:R-:W-:Y:S02]  /*14190*/  FMUL.FTZ R3, R4, c[0x0][0x2d0] ;  /* 0x0000b40004037a20 */ /* 0x000fe40000410000 */
[----:B------:R-:W-:Y:S02]  /*141a0*/  FMUL.FTZ R2, R5, c[0x0][0x2d0] ;  /* 0x0000b40005027a20 */ /* 0x000fe40000410000 */
[--C-:B------:R-:W-:Y:S02]  /*141b0*/  FFMA.FTZ R174, R164, c[0x0][0x2d0], -R147.reuse ;  /* 0x0000b400a4ae7a23 */ /* 0x100fe40000010893 */
[----:B------:R-:W-:Y:S01]  /*141c0*/  LDSM.16.MT88.4 R164, [R203+0x5900] ;  /* 0x00590000cba4783b */ /* 0x000fe20000004200 */
[----:B------:R-:W-:Y:S01]  /*141d0*/  MUFU.EX2 R135, R135 ;  /* 0x0000008700877308 */ /* 0x000fe20000000800 */
[--C-:B------:R-:W-:Y:S02]  /*141e0*/  FFMA.FTZ R175, R162, c[0x0][0x2d0], -R147.reuse ;  /* 0x0000b400a2af7a23 */ /* 0x100fe40000010893 */
[--C-:B------:R-:W-:Y:S02]  /*141f0*/  FFMA.FTZ R176, R163, c[0x0][0x2d0], -R144.reuse ;  /* 0x0000b400a3b07a23 */ /* 0x100fe40000010890 */
[--C-:B------:R-:W-:Y:S02]  /*14200*/  FFMA.FTZ R177, R161, c[0x0][0x2d0], -R144.reuse ;  /* 0x0000b400a1b17a23 */ /* 0x100fe40000010890 */
[--C-:B------:R-:W-:Y:S02]  /*14210*/  FFMA.FTZ R178, R142, c[0x0][0x2d0], -R147.reuse ;  /* 0x0000b4008eb27a23 */ /* 0x100fe40000010893 */
[--C-:B------:R-:W-:Y:S01]  /*14220*/  FFMA.FTZ R179, R140, c[0x0][0x2d0], -R147.reuse ;  /* 0x0000b4008cb37a23 */ /* 0x100fe20000010893 */
[----:B------:R-:W3:Y:S01]  /*14230*/  MUFU.EX2 R134, R134 ;  /* 0x0000008600867308 */ /* 0x000ee20000000800 */
[--C-:B------:R-:W-:Y:S02]  /*14240*/  FFMA.FTZ R214, R143, c[0x0][0x2d0], -R144.reuse ;  /* 0x0000b4008fd67a23 */ /* 0x100fe40000010890 */
[--C-:B------:R-:W-:Y:S01]  /*14250*/  FFMA.FTZ R227, R141, c[0x0][0x2d0], -R144.reuse ;  /* 0x0000b4008de37a23 */ /* 0x100fe20000010890 */
[----:B--2---:R-:W-:Y:S01]  /*14260*/  F2FP.BF16.PACK_AB R137, R168, R173 ;  /* 0x000000ada889723e */ /* 0x004fe200000010ff */
[----:B------:R-:W-:Y:S01]  /*14270*/  LDSM.16.MT88.4 R140, [R197+0x2900] ;  /* 0x00290000c58c783b */ /* 0x000fe20000004200 */
[--C-:B------:R-:W-:Y:S02]  /*14280*/  FFMA.FTZ R226, R160, c[0x0][0x2d0], -R147.reuse ;  /* 0x0000b400a0e27a23 */ /* 0x100fe40000010893 */
[--C-:B------:R-:W-:Y:S02]  /*14290*/  FFMA.FTZ R229, R158, c[0x0][0x2d0], -R147.reuse ;  /* 0x0000b4009ee57a23 */ /* 0x100fe40000010893 */
[----:B------:R-:W-:Y:S01]  /*142a0*/  MUFU.EX2 R172, R172 ;  /* 0x000000ac00ac7308 */ /* 0x000fe20000000800 */
[--C-:B------:R-:W-:Y:S02]  /*142b0*/  FFMA.FTZ R228, R159, c[0x0][0x2d0], -R144.reuse ;  /* 0x0000b4009fe47a23 */ /* 0x100fe40000010890 */
[----:B------:R-:W-:Y:S01]  /*142c0*/  LDSM.16.MT88.4 R160, [R196+0x3900] ;  /* 0x00390000c4a0783b */ /* 0x000fe20000004200 */
[--C-:B------:R-:W-:Y:S02]  /*142d0*/  FFMA.FTZ R231, R157, c[0x0][0x2d0], -R144.reuse ;  /* 0x0000b4009de77a23 */ /* 0x100fe40000010890 */
[--C-:B------:R-:W-:Y:S02]  /*142e0*/  FFMA.FTZ R230, R156, c[0x0][0x2d0], -R147.reuse ;  /* 0x0000b4009ce67a23 */ /* 0x100fe40000010893 */
[--C-:B------:R-:W-:Y:S02]  /*142f0*/  FFMA.FTZ R233, R154, c[0x0][0x2d0], -R147.reuse ;  /* 0x0000b4009ae97a23 */ /* 0x100fe40000010893 */
[----:B------:R-:W2:Y:S01]  /*14300*/  MUFU.EX2 R171, R171 ;  /* 0x000000ab00ab7308 */ /* 0x000ea20000000800 */
[----:B------:R-:W-:Y:S01]  /*14310*/  LDSM.16.MT88.4 R156, [R197+0x3900] ;  /* 0x00390000c59c783b */ /* 0x000fe20000004200 */
[--C-:B------:R-:W-:Y:S01]  /*14320*/  FFMA.FTZ R232, R155, c[0x0][0x2d0], -R144.reuse ;  /* 0x0000b4009be87a23 */ /* 0x100fe20000010890 */
[----:B---3--:R-:W-:Y:S01]  /*14330*/  F2FP.BF16.PACK_AB R139, R134, R135 ;  /* 0x00000087868b723e */ /* 0x008fe200000010ff */
[--C-:B------:R-:W-:Y:S02]  /*14340*/  FFMA.FTZ R235, R153, c[0x0][0x2d0], -R144.reuse ;  /* 0x0000b40099eb7a23 */ /* 0x100fe40000010890 */
[--C-:B------:R-:W-:Y:S03]  /*14350*/  FFMA.FTZ R234, R152, c[0x0][0x2d0], -R147.reuse ;  /* 0x0000b40098ea7a23 */ /* 0x100fe60000010893 */
[----:B------:R-:W-:Y:S01]  /*14360*/  LDSM.16.MT88.4 R152, [R198+0x3900] ;  /* 0x00390000c698783b */ /* 0x000fe20000004200 */
[----:B------:R-:W-:Y:S01]  /*14370*/  MUFU.EX2 R170, R170 ;  /* 0x000000aa00aa7308 */ /* 0x000fe20000000800 */
[--C-:B------:R-:W-:Y:S02]  /*14380*/  FFMA.FTZ R237, R150, c[0x0][0x2d0], -R147.reuse ;  /* 0x0000b40096ed7a23 */ /* 0x100fe40000010893 */
[--C-:B------:R-:W-:Y:S02]  /*14390*/  FFMA.FTZ R236, R151, c[0x0][0x2d0], -R144.reuse ;  /* 0x0000b40097ec7a23 */ /* 0x100fe40000010890 */
[--C-:B------:R-:W-:Y:S02]  /*143a0*/  FFMA.FTZ R239, R149, c[0x0][0x2d0], -R144.reuse ;  /* 0x0000b40095ef7a23 */ /* 0x100fe40000010890 */
[--C-:B------:R-:W-:Y:S02]  /*143b0*/  FFMA.FTZ R238, R148, c[0x0][0x2d0], -R147.reuse ;  /* 0x0000b40094ee7a23 */ /* 0x100fe40000010893 */
[----:B------:R-:W-:Y:S01]  /*143c0*/  LDSM.16.MT88.4 R148, [R203+0x3900] ;  /* 0x00390000cb94783b */ /* 0x000fe20000004200 */
[----:B------:R-:W3:Y:S01]  /*143d0*/  MUFU.EX2 R169, R169 ;  /* 0x000000a900a97308 */ /* 0x000ee20000000800 */
[--C-:B------:R-:W-:Y:S02]  /*143e0*/  FFMA.FTZ R240, R145, c[0x0][0x2d0], -R144.reuse ;  /* 0x0000b40091f07a23 */ /* 0x100fe40000010890 */
[----:B------:R-:W-:Y:S01]  /*143f0*/  FFMA.FTZ R147, R146, c[0x0][0x2d0], -R147 ;  /* 0x0000b40092937a23 */ /* 0x000fe20000010893 */
[----:B--2---:R-:W-:Y:S01]  /*14400*/  F2FP.BF16.PACK_AB R136, R171, R172 ;  /* 0x000000acab88723e */ /* 0x004fe200000010ff */
[----:B------:R-:W-:Y:S05]  /*14410*/  FFMA.FTZ R144, R133, c[0x0][0x2d0], -R144 ;  /* 0x0000b40085907a23 */ /* 0x000fea0000010890 */
[----:B------:R-:W2:Y:S10]  /*14420*/  MUFU.EX2 R3, R3 ;  /* 0x0000000300037308 */ /* 0x000eb40000000800 */
[----:B------:R-:W4:Y:S01]  /*14430*/  MUFU.EX2 R2, R2 ;  /* 0x0000000200027308 */ /* 0x000f220000000800 */
[----:B---3--:R-:W-:Y:S09]  /*14440*/  F2FP.BF16.PACK_AB R138, R169, R170 ;  /* 0x000000aaa98a723e */ /* 0x008ff200000010ff */
[----:B------:R-:W-:Y:S01]  /*14450*/  MUFU.EX2 R241, R147 ;  /* 0x0000009300f17308 */ /* 0x000fe20000000800 */
[C---:B--2---:R-:W-:Y:S02]  /*14460*/  FMUL.FTZ R4, R3.reuse, R128 ;  /* 0x0000008003047220 */ /* 0x044fe40000410000 */
[C---:B------:R-:W-:Y:S02]  /*14470*/  FMUL.FTZ R5, R3.reuse, R129 ;  /* 0x0000008103057220 */ /* 0x040fe40000410000 */
[C---:B------:R-:W-:Y:S02]  /*14480*/  FMUL.FTZ R8, R3.reuse, R124 ;  /* 0x0000007c03087220 */ /* 0x040fe40000410000 */
[C---:B------:R-:W-:Y:S03]  /*14490*/  FMUL.FTZ R9, R3.reuse, R125 ;  /* 0x0000007d03097220 */ /* 0x040fe60000410000 */
[----:B------:R2:W-:Y:S01]  /*144a0*/  MUFU.EX2 R133, R144 ;  /* 0x0000009000857308 */ /* 0x0005e20000000800 */
[C---:B------:R-:W-:Y:S02]  /*144b0*/  FMUL.FTZ R16, R3.reuse, R116 ;  /* 0x0000007403107220 */ /* 0x040fe40000410000 */
[C---:B----4-:R-:W-:Y:S02]  /*144c0*/  FMUL.FTZ R6, R2.reuse, R130 ;  /* 0x0000008202067220 */ /* 0x050fe40000410000 */
[C---:B------:R-:W-:Y:S02]  /*144d0*/  FMUL.FTZ R7, R2.reuse, R131 ;  /* 0x0000008302077220 */ /* 0x040fe40000410000 */
[----:B------:R-:W-:Y:S01]  /*144e0*/  LDSM.16.MT88.4 R128, [R198+0x2900] ;  /* 0x00290000c680783b */ /* 0x000fe20000004200 */
[C---:B------:R-:W-:Y:S02]  /*144f0*/  FMUL.FTZ R10, R2.reuse, R126 ;  /* 0x0000007e020a7220 */ /* 0x040fe40000410000 */
[C---:B------:R-:W-:Y:S01]  /*14500*/  FMUL.FTZ R11, R2.reuse, R127 ;  /* 0x0000007f020b7220 */ /* 0x040fe20000410000 */
[----:B------:R-:W-:Y:S01]  /*14510*/  MUFU.EX2 R174, R174 ;  /* 0x000000ae00ae7308 */ /* 0x000fe20000000800 */
[C---:B-1----:R-:W-:Y:S03]  /*14520*/  HMMA.16816.F32.BF16 R4, R136.reuse, R12, R4 ;  /* 0x0000000c8804723c */ /* 0x042fe60000041804 */
[----:B------:R-:W-:Y:S02]  /*14530*/  LDSM.16.MT88.4 R124, [R203+0x2900] ;  /* 0x00290000cb7c783b */ /* 0x000fe40000004200 */
[C---:B------:R-:W-:Y:S02]  /*14540*/  FMUL.FTZ R17, R3.reuse, R117 ;  /* 0x0000007503117220 */ /* 0x040fe40000410000 */
[C---:B------:R-:W-:Y:S01]  /*14550*/  FMUL.FTZ R12, R3.reuse, R120 ;  /* 0x00000078030c7220 */ /* 0x040fe20000410000 */
[C---:B------:R-:W-:Y:S01]  /*14560*/  HMMA.16816.F32.BF16 R8, R136.reuse, R14, R8 ;  /* 0x0000000e8808723c */ /* 0x040fe20000041808 */
[----:B------:R-:W1:Y:S03]  /*14570*/  MUFU.EX2 R175, R175 ;  /* 0x000000af00af7308 */ /* 0x000e660000000800 */
[C---:B------:R-:W-:Y:S01]  /*14580*/  FMUL.FTZ R13, R3.reuse, R121 ;  /* 0x00000079030d7220 */ /* 0x040fe20000410000 */
[----:B--2---:R-:W-:Y:S01]  /*14590*/  LDSM.16.MT88.4 R144, [R196+0x1900] ;  /* 0x00190000c490783b */ /* 0x004fe20000004200 */
[C---:B------:R-:W-:Y:S02]  /*145a0*/  FMUL.FTZ R18, R2.reuse, R118 ;  /* 0x0000007602127220 */ /* 0x040fe40000410000 */
[C---:B------:R-:W-:Y:S03]  /*145b0*/  FMUL.FTZ R14, R2.reuse, R122 ;  /* 0x0000007a020e7220 */ /* 0x040fe60000410000 */
[----:B------:R-:W-:Y:S01]  /*145c0*/  MUFU.EX2 R176, R176 ;  /* 0x000000b000b07308 */ /* 0x000fe20000000800 */
[C---:B------:R-:W-:Y:S02]  /*145d0*/  FMUL.FTZ R15, R2.reuse, R123 ;  /* 0x0000007b020f7220 */ /* 0x040fe40000410000 */
[----:B------:R-:W2:Y:S01]  /*145e0*/  LDSM.16.MT88.4 R120, [R196+0x100] ;  /* 0x00010000c478783b */ /* 0x000ea20000004200 */
[C---:B------:R-:W-:Y:S02]  /*145f0*/  FMUL.FTZ R19, R2.reuse, R119 ;  /* 0x0000007702137220 */ /* 0x040fe40000410000 */
[C---:B------:R-:W-:Y:S02]  /*14600*/  FMUL.FTZ R24, R3.reuse, R108 ;  /* 0x0000006c03187220 */ /* 0x040fe40000410000 */
[C---:B------:R-:W-:Y:S02]  /*14610*/  HMMA.16816.F32.BF16 R12, R136.reuse, R20, R12 ;  /* 0x00000014880c723c */ /* 0x040fe4000004180c */
[----:B------:R-:W3:Y:S01]  /*14620*/  MUFU.EX2 R177, R177 ;  /* 0x000000b100b17308 */ /* 0x000ee20000000800 */
[----:B------:R-:W-:Y:S01]  /*14630*/  LDSM.16.MT88.4 R116, [R198+0x900] ;  /* 0x00090000c674783b */ /* 0x000fe20000004200 */
[C---:B------:R-:W-:Y:S02]  /*14640*/  FMUL.FTZ R25, R3.reuse, R109 ;  /* 0x0000006d03197220 */ /* 0x040fe40000410000 */
[C---:B------:R-:W-:Y:S02]  /*14650*/  FMUL.FTZ R26, R2.reuse, R110 ;  /* 0x0000006e021a7220 */ /* 0x040fe40000410000 */
[C---:B------:R-:W-:Y:S04]  /*14660*/  HMMA.16816.F32.BF16 R16, R136.reuse, R22, R16 ;  /* 0x000000168810723c */ /* 0x040fe80000041810 */
[C---:B------:R-:W-:Y:S01]  /*14670*/  FMUL.FTZ R20, R3.reuse, R112 ;  /* 0x0000007003147220 */ /* 0x040fe20000410000 */
[----:B------:R-:W-:Y:S01]  /*14680*/  MUFU.EX2 R178, R178 ;  /* 0x000000b200b27308 */ /* 0x000fe20000000800 */
[C---:B------:R-:W-:Y:S02]  /*14690*/  FMUL.FTZ R21, R3.reuse, R113 ;  /* 0x0000007103157220 */ /* 0x040fe40000410000 */
[C---:B------:R-:W-:Y:S04]  /*146a0*/  FMUL.FTZ R22, R2.reuse, R114 ;  /* 0x0000007202167220 */ /* 0x040fe80000410000 */
[C---:B------:R-:W-:Y:S02]  /*146b0*/  FMUL.FTZ R23, R2.reuse, R115 ;  /* 0x0000007302177220 */ /* 0x040fe40000410000 */
[----:B------:R-:W4:Y:S01]  /*146c0*/  LDSM.16.MT88.4 R112, [R203+0x2100] ;  /* 0x00210000cb70783b */ /* 0x000f220000004200 */
[C---:B------:R-:W-:Y:S01]  /*146d0*/  FMUL.FTZ R27, R2.reuse, R111 ;  /* 0x0000006f021b7220 */ /* 0x040fe20000410000 */
[----:B------:R-:W5:Y:S01]  /*146e0*/  MUFU.EX2 R179, R179 ;  /* 0x000000b300b37308 */ /* 0x000f620000000800 */
[C---:B------:R-:W-:Y:S02]  /*146f0*/  FMUL.FTZ R32, R3.reuse, R100 ;  /* 0x0000006403207220 */ /* 0x040fe40000410000 */
[C---:B------:R-:W-:Y:S03]  /*14700*/  HMMA.16816.F32.BF16 R20, R136.reuse, R28, R20 ;  /* 0x0000001c8814723c */ /* 0x040fe60000041814 */
[----:B------:R-:W-:Y:S01]  /*14710*/  LDSM.16.MT88.4 R108, [R196+0x2100] ;  /* 0x00210000c46c783b */ /* 0x000fe20000004200 */
[C---:B------:R-:W-:Y:S02]  /*14720*/  FMUL.FTZ R33, R3.reuse, R101 ;  /* 0x0000006503217220 */ /* 0x040fe40000410000 */
[C---:B------:R-:W-:Y:S01]  /*14730*/  FMUL.FTZ R34, R2.reuse, R102 ;  /* 0x0000006602227220 */ /* 0x040fe20000410000 */
[----:B------:R-:W-:Y:S01]  /*14740*/  MUFU.EX2 R214, R214 ;  /* 0x000000d600d67308 */ /* 0x000fe20000000800 */
[C---:B------:R-:W-:Y:S04]  /*14750*/  HMMA.16816.F32.BF16 R24, R136.reuse, R30, R24 ;  /* 0x0000001e8818723c */ /* 0x040fe80000041818 */
[C---:B------:R-:W-:Y:S02]  /*14760*/  FMUL.FTZ R28, R3.reuse, R104 ;  /* 0x00000068031c7220 */ /* 0x040fe40000410000 */
[C---:B------:R-:W-:Y:S02]  /*14770*/  FMUL.FTZ R29, R3.reuse, R105 ;  /* 0x00000069031d7220 */ /* 0x040fe40000410000 */
[C---:B------:R-:W-:Y:S01]  /*14780*/  FMUL.FTZ R30, R2.reuse, R106 ;  /* 0x0000006a021e7220 */ /* 0x040fe20000410000 */
[----:B------:R-:W1:Y:S03]  /*14790*/  MUFU.EX2 R227, R227 ;  /* 0x000000e300e37308 */ /* 0x000e660000000800 */
[C---:B------:R-:W-:Y:S02]  /*147a0*/  FMUL.FTZ R31, R2.reuse, R107 ;  /* 0x0000006b021f7220 */ /* 0x040fe40000410000 */
[----:B------:R-:W1:Y:S01]  /*147b0*/  LDSM.16.MT88.4 R104, [R198+0x2100] ;  /* 0x00210000c668783b */ /* 0x000e620000004200 */
[C---:B------:R-:W-:Y:S02]  /*147c0*/  FMUL.FTZ R35, R2.reuse, R103 ;  /* 0x0000006702237220 */ /* 0x040fe40000410000 */
[C---:B------:R-:W-:Y:S02]  /*147d0*/  FMUL.FTZ R36, R3.reuse, R36 ;  /* 0x0000002403247220 */ /* 0x040fe40000410000 */
[C---:B--2---:R-:W-:Y:S01]  /*147e0*/  HMMA.16816.F32.BF16 R28, R136.reuse, R120, R28 ;  /* 0x00000078881c723c */ /* 0x044fe2000004181c */
[----:B------:R-:W-:Y:S02]  /*147f0*/  MUFU.EX2 R226, R226 ;  /* 0x000000e200e27308 */ /* 0x000fe40000000800 */
[----:B------:R-:W2:Y:S01]  /*14800*/  LDSM.16.MT88.4 R100, [R197+0x2100] ;  /* 0x00210000c564783b */ /* 0x000ea20000004200 */
[C---:B------:R-:W-:Y:S02]  /*14810*/  FMUL.FTZ R37, R3.reuse, R37 ;  /* 0x0000002503257220 */ /* 0x040fe40000410000 */
[C---:B------:R-:W-:Y:S02]  /*14820*/  FMUL.FTZ R38, R2.reuse, R38 ;  /* 0x0000002602267220 */ /* 0x040fe40000410000 */
[C---:B------:R-:W-:Y:S03]  /*14830*/  HMMA.16816.F32.BF16 R32, R136.reuse, R122, R32 ;  /* 0x0000007a8820723c */ /* 0x040fe60000041820 */
[----:B------:R-:W-:Y:S01]  /*14840*/  LDSM.16.MT88.4 R120, [R196+0x900] ;  /* 0x00090000c478783b */ /* 0x000fe20000004200 */
[C---:B------:R-:W-:Y:S01]  /*14850*/  FMUL.FTZ R39, R2.reuse, R39 ;  /* 0x0000002702277220 */ /* 0x040fe20000410000 */
[----:B------:R-:W1:Y:S01]  /*14860*/  MUFU.EX2 R229, R229 ;  /* 0x000000e500e57308 */ /* 0x000e620000000800 */
[C---:B------:R-:W-:Y:S02]  /*14870*/  FMUL.FTZ R40, R3.reuse, R40 ;  /* 0x0000002803287220 */ /* 0x040fe40000410000 */
[C---:B------:R-:W-:Y:S03]  /*14880*/  FMUL.FTZ R41, R3.reuse, R41 ;  /* 0x0000002903297220 */ /* 0x040fe60000410000 */
[C---:B----4-:R-:W-:Y:S03]  /*14890*/  HMMA.16816.F32.BF16 R36, R136.reuse, R112, R36 ;  /* 0x000000708824723c */ /* 0x050fe60000041824 */
[C---:B------:R-:W-:Y:S01]  /*148a0*/  FMUL.FTZ R42, R2.reuse, R42 ;  /* 0x0000002a022a7220 */ /* 0x040fe20000410000 */
[----:B------:R-:W-:Y:S01]  /*148b0*/  MUFU.EX2 R228, R228 ;  /* 0x000000e400e47308 */ /* 0x000fe20000000800 */
[C---:B------:R-:W-:Y:S02]  /*148c0*/  FMUL.FTZ R43, R2.reuse, R43 ;  /* 0x0000002b022b7220 */ /* 0x040fe40000410000 */
[C---:B------:R-:W-:Y:S02]  /*148d0*/  FMUL.FTZ R44, R3.reuse, R44 ;  /* 0x0000002c032c7220 */ /* 0x040fe40000410000 */
[C---:B------:R-:W-:Y:S03]  /*148e0*/  FMUL.FTZ R45, R3.reuse, R45 ;  /* 0x0000002d032d7220 */ /* 0x040fe60000410000 */
[C---:B------:R-:W-:Y:S01]  /*148f0*/  HMMA.16816.F32.BF16 R40, R136.reuse, R114, R40 ;  /* 0x000000728828723c */ /* 0x040fe20000041828 */
[----:B------:R-:W-:Y:S01]  /*14900*/  LDSM.16.MT88.4 R112, [R203+0x900] ;  /* 0x00090000cb70783b */ /* 0x000fe20000004200 */
[----:B------:R-:W4:Y:S01]  /*14910*/  MUFU.EX2 R231, R231 ;  /* 0x000000e700e77308 */ /* 0x000f220000000800 */
[C---:B------:R-:W-:Y:S02]  /*14920*/  FMUL.FTZ R46, R2.reuse, R46 ;  /* 0x0000002e022e7220 */ /* 0x040fe40000410000 */
[C---:B------:R-:W-:Y:S02]  /*14930*/  FMUL.FTZ R47, R2.reuse, R47 ;  /* 0x0000002f022f7220 */ /* 0x040fe40000410000 */
[C---:B------:R-:W-:Y:S02]  /*14940*/  FMUL.FTZ R48, R3.reuse, R48 ;  /* 0x0000003003307220 */ /* 0x040fe40000410000 */
[C---:B------:R-:W-:Y:S03]  /*14950*/  FMUL.FTZ R49, R3.reuse, R49 ;  /* 0x0000003103317220 */ /* 0x040fe60000410000 */
[C---:B-1----:R-:W-:Y:S01]  /*14960*/  HMMA.16816.F32.BF16 R44, R136.reuse, R104, R44 ;  /* 0x00000068882c723c */ /* 0x042fe2000004182c */
[----:B------:R-:W-:Y:S02]  /*14970*/  MUFU.EX2 R230, R230 ;  /* 0x000000e600e67308 */ /* 0x000fe40000000800 */
[C---:B------:R-:W-:Y:S02]  /*14980*/  FMUL.FTZ R50, R2.reuse, R50 ;  /* 0x0000003202327220 */ /* 0x040fe40000410000 */
[C---:B------:R-:W-:Y:S02]  /*14990*/  FMUL.FTZ R51, R2.reuse, R51 ;  /* 0x0000003302337220 */ /* 0x040fe40000410000 */
[C---:B------:R-:W-:Y:S02]  /*149a0*/  FMUL.FTZ R52, R3.reuse, R52 ;  /* 0x0000003403347220 */ /* 0x040fe40000410000 */
[C---:B------:R-:W-:Y:S02]  /*149b0*/  FMUL.FTZ R53, R3.reuse, R53 ;  /* 0x0000003503357220 */ /* 0x040fe40000410000 */
[----:B------:R-:W1:Y:S01]  /*149c0*/  MUFU.EX2 R233, R233 ;  /* 0x000000e900e97308 */ /* 0x000e620000000800 */
[C---:B------:R-:W-:Y:S01]  /*149d0*/  HMMA.16816.F32.BF16 R48, R136.reuse, R106, R48 ;  /* 0x0000006a8830723c */ /* 0x040fe20000041830 */
[----:B------:R-:W1:Y:S02]  /*149e0*/  LDSM.16.MT88.4 R104, [R203+0x4100] ;  /* 0x00410000cb68783b */ /* 0x000e640000004200 */
[C---:B------:R-:W-:Y:S02]  /*149f0*/  FMUL.FTZ R54, R2.reuse, R54 ;  /* 0x0000003602367220 */ /* 0x040fe40000410000 */
[C---:B------:R-:W-:Y:S02]  /*14a00*/  FMUL.FTZ R55, R2.reuse, R55 ;  /* 0x0000003702377220 */ /* 0x040fe40000410000 */
[C---:B------:R-:W-:Y:S02]  /*14a10*/  FMUL.FTZ R56, R3.reuse, R56 ;  /* 0x0000003803387220 */ /* 0x040fe40000410000 */
[C---:B------:R-:W-:Y:S01]  /*14a20*/  FMUL.FTZ R57, R3.reuse, R57 ;  /* 0x0000003903397220 */ /* 0x040fe20000410000 */
[----:B------:R-:W-:Y:S02]  /*14a30*/  MUFU.EX2 R232, R232 ;  /* 0x000000e800e87308 */ /* 0x000fe40000000800 */
[C---:B--2---:R-:W-:Y:S03]  /*14a40*/  HMMA.16816.F32.BF16 R52, R136.reuse, R100, R52 ;  /* 0x000000648834723c */ /* 0x044fe60000041834 */
[C---:B------:R-:W-:Y:S02]  /*14a50*/  FMUL.FTZ R58, R2.reuse, R58 ;  /* 0x0000003a023a7220 */ /* 0x040fe40000410000 */
[C---:B------:R-:W-:Y:S02]  /*14a60*/  FMUL.FTZ R59, R2.reuse, R59 ;  /* 0x0000003b023b7220 */ /* 0x040fe40000410000 */
[C---:B------:R-:W-:Y:S01]  /*14a70*/  FMUL.FTZ R60, R3.reuse, R60 ;  /* 0x0000003c033c7220 */ /* 0x040fe20000410000 */
[----:B------:R-:W2:Y:S01]  /*14a80*/  MUFU.EX2 R235, R235 ;  /* 0x000000eb00eb7308 */ /* 0x000ea20000000800 */
[C---:B------:R-:W-:Y:S03]  /*14a90*/  FMUL.FTZ R61, R3.reuse, R61 ;  /* 0x0000003d033d7220 */ /* 0x040fe60000410000 */
[C---:B------:R-:W-:Y:S01]  /*14aa0*/  HMMA.16816.F32.BF16 R56, R136.reuse, R102, R56 ;  /* 0x000000668838723c */ /* 0x040fe20000041838 */
[----:B------:R-:W2:Y:S02]  /*14ab0*/  LDSM.16.MT88.4 R100, [R198+0x4100] ;  /* 0x00410000c664783b */ /* 0x000ea40000004200 */
[C---:B------:R-:W-:Y:S02]  /*14ac0*/  FMUL.FTZ R62, R2.reuse, R62 ;  /* 0x0000003e023e7220 */ /* 0x040fe40000410000 */
[C---:B------:R-:W-:Y:S01]  /*14ad0*/  FMUL.FTZ R63, R2.reuse, R63 ;  /* 0x0000003f023f7220 */ /* 0x040fe20000410000 */
[----:B------:R-:W-:Y:S01]  /*14ae0*/  MUFU.EX2 R234, R234 ;  /* 0x000000ea00ea7308 */ /* 0x000fe20000000800 */
[C---:B------:R-:W-:Y:S02]  /*14af0*/  FMUL.FTZ R64, R3.reuse, R64 ;  /* 0x0000004003407220 */ /* 0x040fe40000410000 */
[C---:B------:R-:W-:Y:S03]  /*14b00*/  FMUL.FTZ R65, R3.reuse, R65 ;  /* 0x0000004103417220 */ /* 0x040fe60000410000 */
[C---:B------:R-:W-:Y:S03]  /*14b10*/  HMMA.16816.F32.BF16 R60, R136.reuse, R108, R60 ;  /* 0x0000006c883c723c */ /* 0x040fe6000004183c */
[C---:B------:R-:W-:Y:S01]  /*14b20*/  FMUL.FTZ R66, R2.reuse, R66 ;  /* 0x0000004202427220 */ /* 0x040fe20000410000 */
[----:B------:R-:W2:Y:S01]  /*14b30*/  MUFU.EX2 R237, R237 ;  /* 0x000000ed00ed7308 */ /* 0x000ea20000000800 */
[C---:B------:R-:W-:Y:S02]  /*14b40*/  FMUL.FTZ R67, R2.reuse, R67 ;  /* 0x0000004302437220 */ /* 0x040fe40000410000 */
[C---:B------:R-:W-:Y:S02]  /*14b50*/  FMUL.FTZ R68, R3.reuse, R68 ;  /* 0x0000004403447220 */ /* 0x040fe40000410000 */
[C---:B------:R-:W-:Y:S03]  /*14b60*/  FMUL.FTZ R69, R3.reuse, R69 ;  /* 0x0000004503457220 */ /* 0x040fe60000410000 */
[C---:B------:R-:W-:Y:S01]  /*14b70*/  HMMA.16816.F32.BF16 R64, R136.reuse, R110, R64 ;  /* 0x0000006e8840723c */ /* 0x040fe20000041840 */
[----:B------:R-:W3:Y:S01]  /*14b80*/  LDSM.16.MT88.4 R108, [R197+0x4100] ;  /* 0x00410000c56c783b */ /* 0x000ee20000004200 */
[----:B------:R-:W-:Y:S01]  /*14b90*/  MUFU.EX2 R236, R236 ;  /* 0x000000ec00ec7308 */ /* 0x000fe20000000800 */
[C---:B------:R-:W-:Y:S02]  /*14ba0*/  FMUL.FTZ R70, R2.reuse, R70 ;  /* 0x0000004602467220 */ /* 0x040fe40000410000 */
[C---:B------:R-:W-:Y:S02]  /*14bb0*/  FMUL.FTZ R71, R2.reuse, R71 ;  /* 0x0000004702477220 */ /* 0x040fe40000410000 */
[C---:B------:R-:W-:Y:S02]  /*14bc0*/  FMUL.FTZ R72, R3.reuse, R72 ;  /* 0x0000004803487220 */ /* 0x040fe40000410000 */
[C---:B------:R-:W-:Y:S03]  /*14bd0*/  FMUL.FTZ R73, R3.reuse, R73 ;  /* 0x0000004903497220 */ /* 0x040fe60000410000 */
[C---:B-1----:R-:W-:Y:S01]  /*14be0*/  HMMA.16816.F32.BF16 R68, R136.reuse, R104, R68 ;  /* 0x000000688844723c */ /* 0x042fe20000041844 */
[----:B------:R-:W1:Y:S02]  /*14bf0*/  MUFU.EX2 R239, R239 ;  /* 0x000000ef00ef7308 */ /* 0x000e640000000800 */
        /* <DEDUP_REMOVED lines=11> */
[----:B------:R-:W1:Y:S02]  /*14cb0*/  MUFU.EX2 R240, R240 ;  /* 0x000000f000f07308 */ /* 0x000e640000000800 */
[C---:B--2---:R-:W-:Y:S03]  /*14cc0*/  HMMA.16816.F32.BF16 R76, R136.reuse, R100, R76 ;  /* 0x00000064884c723c */ /* 0x044fe6000004184c */
[C---:B------:R-:W-:Y:S02]  /*14cd0*/  FMUL.FTZ R82, R2.reuse, R82 ;  /* 0x0000005202527220 */ /* 0x040fe40000410000 */
[C---:B------:R-:W-:Y:S02]  /*14ce0*/  FMUL.FTZ R83, R2.reuse, R83 ;  /* 0x0000005302537220 */ /* 0x040fe40000410000 */
[----:B------:R-:W-:Y:S01]  /*14cf0*/  FMUL.FTZ R84, R3, R84 ;  /* 0x0000005403547220 */ /* 0x000fe20000410000 */
[----:B------:R-:W-:Y:S01]  /*14d00*/  F2FP.BF16.PACK_AB R100, R175, R174 ;  /* 0x000000aeaf64723e */ /* 0x000fe200000010ff */
[----:B------:R-:W-:Y:S03]  /*14d10*/  FMUL.FTZ R85, R3, R85 ;  /* 0x0000005503557220 */ /* 0x000fe60000410000 */
[C---:B------:R-:W-:Y:S03]  /*14d20*/  HMMA.16816.F32.BF16 R80, R136.reuse, R102, R80 ;  /* 0x000000668850723c */ /* 0x040fe60000041850 */
[C---:B------:R-:W-:Y:S01]  /*14d30*/  FMUL.FTZ R86, R2.reuse, R86 ;  /* 0x0000005602567220 */ /* 0x040fe20000410000 */
[----:B---3--:R-:W-:Y:S01]  /*14d40*/  F2FP.BF16.PACK_AB R101, R177, R176 ;  /* 0x000000b0b165723e */ /* 0x008fe200000010ff */
[C---:B------:R-:W-:Y:S02]  /*14d50*/  FMUL.FTZ R87, R2.reuse, R87 ;  /* 0x0000005702577220 */ /* 0x040fe40000410000 */
[----:B------:R-:W-:Y:S01]  /*14d60*/  FMUL.FTZ R88, R3, R88 ;  /* 0x0000005803587220 */ /* 0x000fe20000410000 */
[----:B-----5:R-:W-:Y:S01]  /*14d70*/  F2FP.BF16.PACK_AB R102, R179, R178 ;  /* 0x000000b2b366723e */ /* 0x020fe200000010ff */
[----:B------:R-:W-:Y:S03]  /*14d80*/  FMUL.FTZ R89, R3, R89 ;  /* 0x0000005903597220 */ /* 0x000fe60000410000 */
[C---:B------:R-:W-:Y:S03]  /*14d90*/  HMMA.16816.F32.BF16 R84, R136.reuse, R108, R84 ;  /* 0x0000006c8854723c */ /* 0x040fe60000041854 */
[C---:B------:R-:W-:Y:S01]  /*14da0*/  FMUL.FTZ R90, R2.reuse, R90 ;  /* 0x0000005a025a7220 */ /* 0x040fe20000410000 */
[----:B------:R-:W-:Y:S01]  /*14db0*/  F2FP.BF16.PACK_AB R103, R227, R214 ;  /* 0x000000d6e367723e */ /* 0x000fe200000010ff */
[C---:B------:R-:W-:Y:S02]  /*14dc0*/  FMUL.FTZ R91, R2.reuse, R91 ;  /* 0x0000005b025b7220 */ /* 0x040fe40000410000 */
[C---:B------:R-:W-:Y:S02]  /*14dd0*/  FMUL.FTZ R92, R3.reuse, R92 ;  /* 0x0000005c035c7220 */ /* 0x040fe40000410000 */
[C---:B------:R-:W-:Y:S03]  /*14de0*/  FMUL.FTZ R93, R3.reuse, R93 ;  /* 0x0000005d035d7220 */ /* 0x040fe60000410000 */
[C---:B------:R-:W-:Y:S01]  /*14df0*/  HMMA.16816.F32.BF16 R88, R136.reuse, R110, R88 ;  /* 0x0000006e8858723c */ /* 0x040fe20000041858 */
[----:B------:R-:W2:Y:S02]  /*14e00*/  LDSM.16.MT88.4 R108, [R197+0x900] ;  /* 0x00090000c56c783b */ /* 0x000ea40000004200 */
[C---:B------:R-:W-:Y:S02]  /*14e10*/  FMUL.FTZ R94, R2.reuse, R94 ;  /* 0x0000005e025e7220 */ /* 0x040fe40000410000 */
[C---:B------:R-:W-:Y:S02]  /*14e20*/  FMUL.FTZ R95, R2.reuse, R95 ;  /* 0x0000005f025f7220 */ /* 0x040fe40000410000 */
[C---:B------:R-:W-:Y:S02]  /*14e30*/  FMUL.FTZ R96, R3.reuse, R96 ;  /* 0x0000006003607220 */ /* 0x040fe40000410000 */
[C---:B------:R-:W-:Y:S03]  /*14e40*/  FMUL.FTZ R97, R3.reuse, R97 ;  /* 0x0000006103617220 */ /* 0x040fe60000410000 */
[C---:B-1----:R-:W-:Y:S03]  /*14e50*/  HMMA.16816.F32.BF16 R92, R136.reuse, R104, R92 ;  /* 0x00000068885c723c */ /* 0x042fe6000004185c */
[C---:B------:R-:W-:Y:S02]  /*14e60*/  FMUL.FTZ R98, R2.reuse, R98 ;  /* 0x0000006202627220 */ /* 0x040fe40000410000 */
[C---:B------:R-:W-:Y:S02]  /*14e70*/  FMUL.FTZ R99, R2.reuse, R99 ;  /* 0x0000006302637220 */ /* 0x040fe40000410000 */
[----:B------:R-:W-:Y:S01]  /*14e80*/  FFMA.FTZ R173, R2, R213, R173 ;  /* 0x000000d502ad7223 */ /* 0x000fe200000100ad */
[----:B------:R-:W-:Y:S01]  /*14e90*/  MOV R2, R132 ;  /* 0x0000008400027202 */ /* 0x000fe20000000f00 */
[----:B------:R-:W-:Y:S03]  /*14ea0*/  FFMA.FTZ R172, R3, R212, R172 ;  /* 0x000000d403ac7223 */ /* 0x000fe600000100ac */
[----:B------:R-:W-:Y:S01]  /*14eb0*/  HMMA.16816.F32.BF16 R96, R136, R106, R96 ;  /* 0x0000006a8860723c */ /* 0x000fe20000041860 */
[----:B------:R-:W1:Y:S02]  /*14ec0*/  LDSM.16.MT88.4 R104, [R196+0x2900] ;  /* 0x00290000c468783b */ /* 0x000e640000004200 */
[----:B------:R-:W-:Y:S01]  /*14ed0*/  FADD.FTZ R168, R168, R173 ;  /* 0x000000ada8a87221 */ /* 0x000fe20000010000 */
[----:B------:R-:W-:Y:S01]  /*14ee0*/  MOV R3, R0 ;  /* 0x0000000000037202 */ /* 0x000fe20000000f00 */
        /* <DEDUP_REMOVED lines=11> */
[----:B------:R-:W-:Y:S02]  /*14fa0*/  FADD.FTZ R174, R174, R169 ;  /* 0x000000a9aeae7221 */ /* 0x000fe40000010000 */
[----:B------:R-:W-:Y:S02]  /*14fb0*/  FADD.FTZ R177, R177, R176 ;  /* 0x000000b0b1b17221 */ /* 0x000fe40000010000 */
[C---:B------:R-:W-:Y:S01]  /*14fc0*/  HMMA.16816.F32.BF16 R16, R100.reuse, R118, R16 ;  /* 0x000000766410723c */ /* 0x040fe20000041810 */
[----:B------:R-:W-:Y:S03]  /*14fd0*/  LDSM.16.MT88.4 R116, [R197+0x4900] ;  /* 0x00490000c574783b */ /* 0x000fe60000004200 */
[----:B------:R-:W-:Y:S02]  /*14fe0*/  FADD.FTZ R175, R175, R174 ;  /* 0x000000aeafaf7221 */ /* 0x000fe40000010000 */
[----:B------:R-:W-:Y:S02]  /*14ff0*/  FADD.FTZ R214, R214, R177 ;  /* 0x000000b1d6d67221 */ /* 0x000fe40000010000 */
[C---:B--2---:R-:W-:Y:S04]  /*15000*/  HMMA.16816.F32.BF16 R20, R100.reuse, R108, R20 ;  /* 0x0000006c6414723c */ /* 0x044fe80000041814 */
[----:B------:R-:W-:Y:S02]  /*15010*/  FADD.FTZ R178, R178, R175 ;  /* 0x000000afb2b27221 */ /* 0x000fe40000010000 */
[----:B------:R-:W-:Y:S01]  /*15020*/  FADD.FTZ R227, R227, R214 ;  /* 0x000000d6e3e37221 */ /* 0x000fe20000010000 */
[----:B------:R-:W-:Y:S01]  /*15030*/  IADD3 R214, R225, -0x1, RZ ;  /* 0xffffffffe1d67810 */ /* 0x000fe20007ffe0ff */
[C---:B------:R-:W-:Y:S01]  /*15040*/  HMMA.16816.F32.BF16 R24, R100.reuse, R110, R24 ;  /* 0x0000006e6418723c */ /* 0x040fe20000041818 */
[----:B------:R-:W2:Y:S03]  /*15050*/  LDSM.16.MT88.4 R108, [R203+0x4900] ;  /* 0x00490000cb6c783b */ /* 0x000ea60000004200 */
[----:B------:R-:W-:Y:S01]  /*15060*/  FADD.FTZ R179, R179, R178 ;  /* 0x000000b2b3b37221 */ /* 0x000fe20000010000 */
[----:B------:R-:W-:Y:S03]  /*15070*/  MOV R225, R214 ;  /* 0x000000d600e17202 */ /* 0x000fe60000000f00 */
        /* <DEDUP_REMOVED lines=20> */
[----:B------:R-:W3:Y:S07]  /*151c0*/  LDSM.16.MT88.4 R112, [R197+0x1100] ;  /* 0x00110000c570783b */ /* 0x000eee0000004200 */
[C---:B------:R-:W-:Y:S08]  /*151d0*/  HMMA.16816.F32.BF16 R84, R100.reuse, R116, R84 ;  /* 0x000000746454723c */ /* 0x040ff00000041854 */
[C---:B------:R-:W-:Y:S01]  /*151e0*/  HMMA.16816.F32.BF16 R88, R100.reuse, R118, R88 ;  /* 0x000000766458723c */ /* 0x040fe20000041858 */
[----:B------:R-:W5:Y:S07]  /*151f0*/  LDSM.16.MT88.4 R116, [R203+0x3100] ;  /* 0x00310000cb74783b */ /* 0x000f6e0000004200 */
[C---:B-1----:R-:W-:Y:S08]  /*15200*/  HMMA.16816.F32.BF16 R92, R100.reuse, R104, R92 ;  /* 0x00000068645c723c */ /* 0x042ff0000004185c */
[----:B------:R-:W-:Y:S01]  /*15210*/  HMMA.16816.F32.BF16 R96, R100, R106, R96 ;  /* 0x0000006a6460723c */ /* 0x000fe20000041860 */
[----:B------:R-:W1:Y:S06]  /*15220*/  LDSM.16.MT88.4 R104, [R196+0x3100] ;  /* 0x00310000c468783b */ /* 0x000e6c0000004200 */
[----:B------:R-:W-:Y:S01]  /*15230*/  F2FP.BF16.PACK_AB R100, R229, R226 ;  /* 0x000000e2e564723e */ /* 0x000fe200000010ff */
[----:B------:R-:W-:Y:S01]  /*15240*/  FADD.FTZ R226, R226, R179 ;  /* 0x000000b3e2e27221 */ /* 0x000fe20000010000 */
[----:B----4-:R-:W-:Y:S03]  /*15250*/  F2FP.BF16.PACK_AB R101, R231, R228 ;  /* 0x000000e4e765723e */ /* 0x010fe600000010ff */
        /* <DEDUP_REMOVED lines=20> */
[C---:B-----5:R-:W-:Y:S08]  /*153a0*/  HMMA.16816.F32.BF16 R36, R100.reuse, R116, R36 ;  /* 0x000000746424723c */ /* 0x060ff00000041824 */
        /* <DEDUP_REMOVED lines=24> */
[C---:B---3--:R-:W-:Y:S08]  /*15530*/  HMMA.16816.F32.BF16 R76, R100.reuse, R112, R76 ;  /* 0x00000070644c723c */ /* 0x048ff0000004184c */
[C---:B------:R-:W-:Y:S08]  /*15540*/  HMMA.16816.F32.BF16 R80, R100.reuse, R114, R80 ;  /* 0x000000726450723c */ /* 0x040ff00000041850 */
[C---:B----4-:R-:W-:Y:S08]  /*15550*/  HMMA.16816.F32.BF16 R84, R100.reuse, R116, R84 ;  /* 0x000000746454723c */ /* 0x050ff00000041854 */
        /* <DEDUP_REMOVED lines=31> */
.L_x_817:
[----:B------:R-:W-:-:S13]  /*15750*/  ISETP.GE.AND P0, PT, R214, RZ, PT ;  /* 0x000000ffd600720c */ /* 0x000fda0003f06270 */
[----:B------:R-:W-:Y:S05]  /*15760*/  @!P0 BRA `(.L_x_821) ;  /* 0x00002e7000008947 */ /* 0x000fea0003800000 */
[----:B------:R-:W1:Y:S01]  /*15770*/  S2R R3, SR_TID.X ;  /* 0x0000000000037919 */ /* 0x000e620000002100 */
[----:B------:R-:W-:Y:S01]  /*15780*/  SHF.R.S32.HI R5, RZ, 0x1f, R180 ;  /* 0x0000001fff057819 */ /* 0x000fe200000114b4 */
[----:B------:R-:W-:Y:S01]  /*15790*/  IMAD.MOV.U32 R135, RZ, RZ, R132 ;  /* 0x000000ffff877224 */ /* 0x000fe200078e0084 */
[----:B------:R-:W-:Y:S01]  /*157a0*/  IADD3 R220, R211, 0x100, RZ ;  /* 0x00000100d3dc7810 */ /* 0x000fe20007ffe0ff */
[----:B------:R-:W-:Y:S01]  /*157b0*/  IMAD.SHL.U32 R215, R181, 0x2, RZ ;  /* 0x00000002b5d77824 */ /* 0x000fe200078e00ff */
[C---:B------:R-:W-:Y:S01]  /*157c0*/  SHF.L.U64.HI R218, R180.reuse, 0x1, R5 ;  /* 0x00000001b4da7819 */ /* 0x040fe20000010205 */
[----:B------:R-:W-:Y:S01]  /*157d0*/  IMAD.SHL.U32 R221, R180, 0x2, RZ ;  /* 0x00000002b4dd7824 */ /* 0x000fe200078e00ff */
[----:B------:R-:W-:Y:S02]  /*157e0*/  ULDC UR5, c[0x0][0x210] ;  /* 0x0000840000057ab9 */ /* 0x000fe40000000800 */
[----:B------:R-:W-:Y:S02]  /*157f0*/  ULDC UR4, c[0x0][0x1e8] ;  /* 0x00007a0000047ab9 */ /* 0x000fe40000000800 */
[----:B------:R-:W-:-:S02]  /*15800*/  UIMAD UR5, UR11, UR5, URZ ;  /* 0x000000050b0572a4 */ /* 0x000fc4000f8e023f */
[----:B------:R-:W-:Y:S01]  /*15810*/  UIMAD UR4, UR11, UR4, URZ ;  /* 0x000000040b0472a4 */ /* 0x000fe2000f8e023f */
[----:B-1----:R-:W-:-:S04]  /*15820*/  SHF.R.S32.HI R2, RZ, 0x1f, R3 ;  /* 0x0000001fff027819 */ /* 0x002fc80000011403 */
[----:B------:R-:W-:-:S04]  /*15830*/  LEA.HI R2, R2, R3, RZ, 0x3 ;  /* 0x0000000302027211 */ /* 0x000fc800078f18ff */
[----:B------:R-:W-:-:S05]  /*15840*/  LOP3.LUT R2, R2, 0xfffffff8, RZ, 0xc0, !PT ;  /* 0xfffffff802027812 */ /* 0x000fca00078ec0ff */
[----:B------:R-:W-:Y:S02]  /*15850*/  IMAD.IADD R2, R3, 0x1, -R2 ;  /* 0x0000000103027824 */ /* 0x000fe400078e0a02 */
[----:B------:R-:W-:Y:S01]  /*15860*/  IMAD.MOV.U32 R3, RZ, RZ, R0 ;  /* 0x000000ffff037224 */ /* 0x000fe200078e0000 */
[----:B------:R-:W-:Y:S01]  /*15870*/  SHF.R.S32.HI R0, RZ, 0x1f, R181 ;  /* 0x0000001fff007819 */ /* 0x000fe200000114b5 */
[----:B------:R-:W-:-:S03]  /*15880*/  IMAD.SHL.U32 R216, R2, 0x8, RZ ;  /* 0x0000000802d87824 */ /* 0x000fc600078e00ff */
[----:B------:R-:W-:Y:S02]  /*15890*/  SHF.L.U64.HI R219, R181, 0x1, R0 ;  /* 0x00000001b5db7819 */ /* 0x000fe40000010200 */
[----:B------:R-:W-:-:S04]  /*158a0*/  SHF.R.S32.HI R217, RZ, 0x1f, R216 ;  /* 0x0000001fffd97819 */ /* 0x000fc800000114d8 */
[C---:B------:R-:W-:Y:S01]  /*158b0*/  SHF.L.U64.HI R217, R216.reuse, 0x1, R217 ;  /* 0x00000001d8d97819 */ /* 0x040fe200000102d9 */
[----:B------:R-:W-:Y:S01]  /*158c0*/  IMAD.SHL.U32 R216, R216, 0x2, RZ ;  /* 0x00000002d8d87824 */ /* 0x000fe200078e00ff */
[----:B------:R-:W-:Y:S05]  /*158d0*/  BRA `(.L_x_822) ;  /* 0x0000032000007947 */ /* 0x000fea0003800000 */
.L_x_824:
[----:B------:R-:W-:Y:S01]  /*158e0*/  ISETP.NE.AND P2, PT, R207, 0x1, PT ;  /* 0x00000001cf00780c */ /* 0x000fe20003f45270 */
[----:B------:R-:W-:Y:S01]  /*158f0*/  IMAD.MOV.U32 R208, RZ, RZ, RZ ;  /* 0x000000ffffd07224 */ /* 0x000fe200078e00ff */
[----:B------:R-:W-:Y:S04]  /*15900*/  LEA R209, R214, UR13, 0x6 ;  /* 0x0000000dd6d17c11 */ /* 0x000fe8000f8e30ff */
[----:B------:R-:W-:Y:S05]  /*15910*/  IADD3 R209, R209, -0x40, R210 ;  /* 0xffffffc0d1d17810 */ /* 0x000fea0007ffe0d2 */
[--C-:B------:R-:W-:Y:S02]  /*15920*/  IMAD.MOV.U32 R0, RZ, RZ, R209.reuse ;  /* 0x000000ffff007224 */ /* 0x100fe400078e00d1 */
[----:B------:R-:W-:Y:S05]  /*15930*/  @P2 IMAD.HI.U32 R2, R209, c[0x0][0x2bc], RZ ;  /* 0x0000af00d1022a27 */ /* 0x000fea00078e00ff */
        /* <DEDUP_REMOVED lines=26> */
[----:B------:R-:W-:Y:S03]  /*15ae0*/  IADD3 R8, P1, R4, R215, RZ ;  /* 0x000000d704087210 */ /* 0x000fe60007f3e0ff */
[----:B--2---:R-:W-:Y:S01]  /*15af0*/  IMAD.X R11, R6, 0x1, R217, P0 ;  /* 0x00000001060b7824 */ /* 0x004fe200000e06d9 */
[----:B------:R-:W-:Y:S01]  /*15b00*/  IADD3 R12, P0, R4, R221, RZ ;  /* 0x000000dd040c7210 */ /* 0x000fe20007f1e0ff */
[----:B------:R-:W-:Y:S01]  /*15b10*/  IMAD.X R9, R6, 0x1, R219, P1 ;  /* 0x0000000106097824 */ /* 0x000fe200008e06db */
[----:B---3--:R-:W-:Y:S02]  /*15b20*/  IADD3 R4, P2, R0, R216, RZ ;  /* 0x000000d800047210 */ /* 0x008fe40007f5e0ff */
[----:B------:R1:W-:Y:S01]  /*15b30*/  LDGSTS.E.BYPASS.LTC128B.128 [R211+0x6100], [R10.64], !P4 ;  /* 0x061000000ad37fae */ /* 0x0003e2000e101d54 */
[--C-:B------:R-:W-:Y:S01]  /*15b40*/  IMAD.X R13, R6, 0x1, R218.reuse, P0 ;  /* 0x00000001060d7824 */ /* 0x100fe200000e06da */
[----:B------:R-:W-:Y:S01]  /*15b50*/  IADD3 R6, P1, R0, R215, RZ ;  /* 0x000000d700067210 */ /* 0x000fe20007f3e0ff */
[----:B----4-:R-:W-:Y:S01]  /*15b60*/  IMAD.X R5, R2, 0x1, R217, P2 ;  /* 0x0000000102057824 */ /* 0x010fe200010e06d9 */
        /* <DEDUP_REMOVED lines=9> */
.L_x_822:
        /* <DEDUP_REMOVED lines=23> */
[----:B------:R-:W-:Y:S07]  /*15d70*/  LDSM.16.M88.4 R144, [R204] ;  /* 0x00000000cc90783b */ /* 0x000fee0000000200 */
[----:B------:R-:W-:Y:S07]  /*15d80*/  LDSM.16.M88.4 R148, [R195] ;  /* 0x00000000c394783b */ /* 0x000fee0000000200 */
[----:B------:R-:W-:Y:S07]  /*15d90*/  LDSM.16.M88.4 R152, [R194] ;  /* 0x00000000c298783b */ /* 0x000fee0000000200 */
[----:B------:R-:W-:Y:S07]  /*15da0*/  LDSM.16.M88.4 R156, [R193] ;  /* 0x00000000c19c783b */ /* 0x000fee0000000200 */
[----:B------:R-:W2:Y:S07]  /*15db0*/  SHFL.IDX PT, R132, R5, 0x1, 0x181f ;  /* 0x00381f0005847f89 */ /* 0x000eae00000e0000 */
[----:B------:R1:W3:Y:S02]  /*15dc0*/  SHFL.IDX PT, R0, R4, 0x1, 0x181f ;  /* 0x00381f0004007f89 */ /* 0x0002e400000e0000 */
[C---:B-1----:R-:W-:Y:S03]  /*15dd0*/  HMMA.16816.F32.BF16 R4, R32.reuse, R8, RZ ;  /* 0x000000082004723c */ /* 0x042fe600000418ff */
[CC--:B------:R-:W-:Y:S02]  /*15de0*/  IADD3 R14, P0, R20.reuse, R216.reuse, RZ ;  /* 0x000000d8140e7210 */ /* 0x0c0fe40007f1e0ff */
[----:B------:R-:W-:Y:S02]  /*15df0*/  IADD3 R12, P1, R20, R215, RZ ;  /* 0x000000d7140c7210 */ /* 0x000fe40007f3e0ff */
[C---:B------:R-:W-:Y:S01]  /*15e00*/  IADD3.X R15, R2.reuse, R217, RZ, P0, !PT ;  /* 0x000000d9020f7210 */ /* 0x040fe200007fe4ff */
[C---:B------:R-:W-:Y:S01]  /*15e10*/  HMMA.16816.F32.BF16 R8, R32.reuse, R10, RZ ;  /* 0x0000000a2008723c */ /* 0x040fe200000418ff */
[----:B------:R-:W-:Y:S03]  /*15e20*/  IADD3.X R13, R2, R219, RZ, P1, !PT ;  /* 0x000000db020d7210 */ /* 0x000fe60000ffe4ff */
[----:B------:R-:W-:Y:S01]  /*15e30*/  @!PT LDS RZ, [RZ] ;  /* 0x00000000fffff984 */ /* 0x000fe20000000800 */
[----:B------:R1:W-:Y:S01]  /*15e40*/  LDGSTS.E.BYPASS.LTC128B.128 [R220], [R14.64], !P4 ;  /* 0x000000000edc7fae */ /* 0x0003e2000e101d54 */
[----:B------:R-:W-:Y:S02]  /*15e50*/  IADD3 R20, P0, R20, R221, RZ ;  /* 0x000000dd14147210 */ /* 0x000fe40007f1e0ff */
[----:B--2---:R-:W-:Y:S02]  /*15e60*/  IADD3 R170, P2, R132, R216, RZ ;  /* 0x000000d884aa7210 */ /* 0x004fe40007f5e0ff */
[-C--:B------:R-:W-:Y:S02]  /*15e70*/  IADD3.X R21, R2, R218.reuse, RZ, P0, !PT ;  /* 0x000000da02157210 */ /* 0x080fe400007fe4ff */
[----:B------:R1:W-:Y:S01]  /*15e80*/  LDGSTS.E.BYPASS.LTC128B.128 [R220+0x2000], [R12.64], !P6 ;  /* 0x020000000cdc7fae */ /* 0x0003e2000f101d54 */
[----:B---3--:R-:W-:Y:S02]  /*15e90*/  IADD3.X R171, R0, R217, RZ, P2, !PT ;  /* 0x000000d900ab7210 */ /* 0x008fe400017fe4ff */
[C---:B------:R-:W-:Y:S02]  /*15ea0*/  IADD3 R168, P1, R132.reuse, R215, RZ ;  /* 0x000000d784a87210 */ /* 0x040fe40007f3e0ff */
[----:B------:R-:W-:Y:S02]  /*15eb0*/  IADD3 R132, P0, R132, R221, RZ ;  /* 0x000000dd84847210 */ /* 0x000fe40007f1e0ff */
[----:B------:R2:W-:Y:S01]  /*15ec0*/  LDGSTS.E.BYPASS.LTC128B.128 [R220+0x4000], [R20.64], !P5 ;  /* 0x0400000014dc7fae */ /* 0x0005e2000e901d54 */
[C---:B------:R-:W-:Y:S02]  /*15ed0*/  IADD3.X R169, R0.reuse, R219, RZ, P1, !PT ;  /* 0x000000db00a97210 */ /* 0x040fe40000ffe4ff */
[----:B------:R-:W-:Y:S02]  /*15ee0*/  IADD3.X R133, R0, R218, RZ, P0, !PT ;  /* 0x000000da00857210 */ /* 0x000fe400007fe4ff */
[----:B------:R-:W-:Y:S02]  /*15ef0*/  ISETP.GE.AND P0, PT, R214, 0x1, PT ;  /* 0x00000001d600780c */ /* 0x000fe40003f06270 */
[----:B------:R3:W-:Y:S07]  /*15f00*/  LDGSTS.E.BYPASS.LTC128B.128 [R220+0x1000], [R170.64], !P4 ;  /* 0x01000000aadc7fae */ /* 0x0007ee000e101d54 */
[----:B------:R3:W-:Y:S01]  /*15f10*/  LDGSTS.E.BYPASS.LTC128B.128 [R220+0x3000], [R168.64], !P6 ;  /* 0x03000000a8dc7fae */ /* 0x0007e2000f101d54 */
[C---:B-1----:R-:W-:Y:S06]  /*15f20*/  HMMA.16816.F32.BF16 R12, R32.reuse, R16, RZ ;  /* 0x00000010200c723c */ /* 0x042fec00000418ff */
[----:B------:R1:W-:Y:S02]  /*15f30*/  LDGSTS.E.BYPASS.LTC128B.128 [R220+0x5000], [R132.64], !P5 ;  /* 0x0500000084dc7fae */ /* 0x0003e4000e901d54 */
[C---:B------:R-:W-:Y:S05]  /*15f40*/  HMMA.16816.F32.BF16 R16, R32.reuse, R18, RZ ;  /* 0x000000122010723c */ /* 0x040fea00000418ff */
[----:B------:R-:W-:Y:S03]  /*15f50*/  LDSM.16.M88.4 R160, [R201+0xc100] ;  /* 0x00c10000c9a0783b */ /* 0x000fe60000000200 */
[C---:B--2---:R-:W-:Y:S04]  /*15f60*/  HMMA.16816.F32.BF16 R20, R32.reuse, R24, RZ ;  /* 0x000000182014723c */ /* 0x044fe800000418ff */
[----:B------:R-:W0:Y:S04]  /*15f70*/  LDGDEPBAR ;  /* 0x00000000000079af */ /* 0x000e280000000000 */
[C---:B------:R-:W-:Y:S03]  /*15f80*/  HMMA.16816.F32.BF16 R24, R32.reuse, R26, RZ ;  /* 0x0000001a2018723c */ /* 0x040fe600000418ff */
[----:B------:R-:W2:Y:S05]  /*15f90*/  LDSM.16.M88.4 R164, [R200+0x6100] ;  /* 0x00610000c8a4783b */ /* 0x000eaa0000000200 */
[C---:B------:R-:W-:Y:S02]  /*15fa0*/  HMMA.16816.F32.BF16 R28, R32.reuse, R136, RZ ;  /* 0x00000088201c723c */ /* 0x040fe400000418ff */
[----:B---3--:R-:W-:Y:S06]  /*15fb0*/  LDSM.16.M88.4 R168, [R200+0x7100] ;  /* 0x00710000c8a8783b */ /* 0x008fec0000000200 */
[----:B------:R-:W-:Y:S01]  /*15fc0*/  HMMA.16816.F32.BF16 R32, R32, R138, RZ ;  /* 0x0000008a2020723c */ /* 0x000fe200000418ff */
[----:B------:R-:W3:Y:S07]  /*15fd0*/  LDSM.16.M88.4 R136, [R200+0x6900] ;  /* 0x00690000c888783b */ /* 0x000eee0000000200 */
        /* <DEDUP_REMOVED lines=15> */
[C---:B--2---:R-:W-:Y:S01]  /*160d0*/  HMMA.16816.F32.BF16 R4, R160.reuse, R164, R4 ;  /* 0x000000a4a004723c */ /* 0x044fe20000041804 */
[----:B------:R-:W2:Y:S07]  /*160e0*/  LDSM.16.M88.4 R156, [R205+0x8100] ;  /* 0x00810000cd9c783b */ /* 0x000eae0000000200 */
        /* <DEDUP_REMOVED lines=24> */
[C---:B--2---:R-:W-:Y:S01]  /*16270*/  HMMA.16816.F32.BF16 R4, R152.reuse, R156, R4 ;  /* 0x0000009c9804723c */ /* 0x044fe20000041804 */
[----:B------:R-:W2:Y:S07]  /*16280*/  LDSM.16.M88.4 R176, [R201+0x10100] ;  /* 0x01010000c9b0783b */ /* 0x000eae0000000200 */
[C---:B------:R-:W-:Y:S01]  /*16290*/  HMMA.16816.F32.BF16 R8, R152.reuse, R158, R8 ;  /* 0x0000009e9808723c */ /* 0x040fe20000041808 */
[----:B------:R-:W-:Y:S07]  /*162a0*/  LDSM.16.M88.4 R156, [R200+0x9900] ;  /* 0x00990000c89c783b */ /* 0x000fee0000000200 */
[C---:B---3--:R-:W-:Y:S08]  /*162b0*/  HMMA.16816.F32.BF16 R12, R152.reuse, R136, R12 ;  /* 0x00000088980c723c */ /* 0x048ff0000004180c */
[C---:B------:R-:W-:Y:S01]  /*162c0*/  HMMA.16816.F32.BF16 R16, R152.reuse, R138, R16 ;  /* 0x0000008a9810723c */ /* 0x040fe20000041810 */
[----:B------:R-:W3:Y:S07]  /*162d0*/  LDSM.16.M88.4 R136, [R200+0x8900] ;  /* 0x00890000c888783b */ /* 0x000eee0000000200 */
        /* <DEDUP_REMOVED lines=19> */
[C---:B--2---:R-:W-:Y:S01]  /*16410*/  HMMA.16816.F32.BF16 R4, R176.reuse, R180, R4 ;  /* 0x000000b4b004723c */ /* 0x044fe20000041804 */
[----:B------:R-:W2:Y:S07]  /*16420*/  LDSM.16.M88.4 R168, [R206+0x14100] ;  /* 0x01410000cea8783b */ /* 0x000eae0000000200 */
[C---:B------:R-:W-:Y:S01]  /*16430*/  HMMA.16816.F32.BF16 R8, R176.reuse, R182, R8 ;  /* 0x000000b6b008723c */ /* 0x040fe20000041808 */
[----:B------:R-:W-:Y:S07]  /*16440*/  LDSM.16.M88.4 R180, [R187] ;  /* 0x00000000bbb4783b */ /* 0x000fee0000000200 */
[C---:B---3--:R-:W-:Y:S08]  /*16450*/  HMMA.16816.F32.BF16 R12, R176.reuse, R136, R12 ;  /* 0x00000088b00c723c */ /* 0x048ff0000004180c */
[C---:B------:R-:W-:Y:S01]  /*16460*/  HMMA.16816.F32.BF16 R16, R176.reuse, R138, R16 ;  /* 0x0000008ab010723c */ /* 0x040fe20000041810 */
[----:B------:R-:W3:Y:S07]  /*16470*/  LDSM.16.M88.4 R136, [R205+0xa900] ;  /* 0x00a90000cd88783b */ /* 0x000eee0000000200 */
[C---:B----4-:R-:W-:Y:S08]  /*16480*/  HMMA.16816.F32.BF16 R20, R176.reuse, R152, R20 ;  /* 0x00000098b014723c */ /* 0x050ff00000041814 */
[C---:B------:R-:W-:Y:S01]  /*16490*/  HMMA.16816.F32.BF16 R24, R176.reuse, R154, R24 ;  /* 0x0000009ab018723c */ /* 0x040fe20000041818 */
[----:B------:R-:W4:Y:S07]  /*164a0*/  LDSM.16.M88.4 R152, [R205+0xb100] ;  /* 0x00b10000cd98783b */ /* 0x000f2e0000000200 */
[C---:B------:R-:W-:Y:S08]  /*164b0*/  HMMA.16816.F32.BF16 R28, R176.reuse, R156, R28 ;  /* 0x0000009cb01c723c */ /* 0x040ff0000004181c */
[----:B------:R-:W-:Y:S01]  /*164c0*/  HMMA.16816.F32.BF16 R32, R176, R158, R32 ;  /* 0x0000009eb020723c */ /* 0x000fe20000041820 */
[----:B------:R-:W2:Y:S07]  /*164d0*/  LDSM.16.M88.4 R156, [R205+0xb900] ;  /* 0x00b90000cd9c783b */ /* 0x000eae0000000200 */
[C---:B-----5:R-:W-:Y:S01]  /*164e0*/  HMMA.16816.F32.BF16 R4, R160.reuse, R164, R4 ;  /* 0x000000a4a004723c */ /* 0x060fe20000041804 */
[----:B------:R-:W5:Y:S07]  /*164f0*/  LDSM.16.M88.4 R176, [R202+0x14100] ;  /* 0x01410000cab0783b */ /* 0x000f6e0000000200 */
        /* <DEDUP_REMOVED lines=24> */
[----:B------:R-:W2:Y:S01]  /*16680*/  LDSM.16.M88.4 R168, [R199+0x14100] ;  /* 0x01410000c7a8783b */ /* 0x000ea20000000200 */
[C---:B-----5:R-:W-:Y:S08]  /*16690*/  HMMA.16816.F32.BF16 R4, R176.reuse, R180, R4 ;  /* 0x000000b4b004723c */ /* 0x060ff00000041804 */
[C---:B------:R-:W-:Y:S08]  /*166a0*/  HMMA.16816.F32.BF16 R8, R176.reuse, R182, R8 ;  /* 0x000000b6b008723c */ /* 0x040ff00000041808 */
[C---:B-1----:R-:W-:Y:S08]  /*166b0*/  HMMA.16816.F32.BF16 R12, R176.reuse, R140, R12 ;  /* 0x0000008cb00c723c */ /* 0x042ff0000004180c */
[C---:B------:R-:W-:Y:S08]  /*166c0*/  HMMA.16816.F32.BF16 R16, R176.reuse, R142, R16 ;  /* 0x0000008eb010723c */ /* 0x040ff00000041810 */
[C---:B------:R-:W-:Y:S08]  /*166d0*/  HMMA.16816.F32.BF16 R20, R176.reuse, R144, R20 ;  /* 0x00000090b014723c */ /* 0x040ff00000041814 */
[C---:B------:R-:W-:Y:S08]  /*166e0*/  HMMA.16816.F32.BF16 R24, R176.reuse, R146, R24 ;  /* 0x00000092b018723c */ /* 0x040ff00000041818 */
[C---:B------:R-:W-:Y:S08]  /*166f0*/  HMMA.16816.F32.BF16 R28, R176.reuse, R148, R28 ;  /* 0x00000094b01c723c */ /* 0x040ff0000004181c */
[----:B------:R-:W-:Y:S08]  /*16700*/  HMMA.16816.F32.BF16 R32, R176, R150, R32 ;  /* 0x00000096b020723c */ /* 0x000ff00000041820 */
[C---:B--2---:R-:W-:Y:S08]  /*16710*/  HMMA.16816.F32.BF16 R4, R160.reuse, R164, R4 ;  /* 0x000000a4a004723c */ /* 0x044ff00000041804 */
[C---:B------:R-:W-:Y:S08]  /*16720*/  HMMA.16816.F32.BF16 R8, R160.reuse, R166, R8 ;  /* 0x000000a6a008723c */ /* 0x040ff00000041808 */
[C---:B---3--:R-:W-:Y:S08]  /*16730*/  HMMA.16816.F32.BF16 R12, R160.reuse, R136, R12 ;  /* 0x00000088a00c723c */ /* 0x048ff0000004180c */
        /* <DEDUP_REMOVED lines=83> */
.L_x_823:
        /* <DEDUP_REMOVED lines=33> */
[----:B------:R-:W-:Y:S02]  /*16e80*/  ISETP.GT.AND P0, PT, R214, RZ, PT ;  /* 0x000000ffd600720c */ /* 0x000fe40003f04270 */
        /* <DEDUP_REMOVED lines=25> */
[--C-:B------:R-:W-:Y:S01]  /*17020*/  FFMA.FTZ R135, R163, c[0x0][0x2d0], -R144.reuse ;  /* 0x0000b400a3877a23 */ /* 0x100fe20000010890 */
[----:B------:R-:W-:Y:S01]  /*17030*/  LDSM.16.MT88.4 R164, [R203+0x5900] ;  /* 0x00590000cba4783b */ /* 0x000fe20000004200 */
[----:B------:R-:W-:Y:S02]  /*17040*/  FMUL.FTZ R4, R2, c[0x0][0x2d0] ;  /* 0x0000b40002047a20 */ /* 0x000fe40000410000 */
[--C-:B------:R-:W-:Y:S02]  /*17050*/  FFMA.FTZ R175, R142, c[0x0][0x2d0], -R151.reuse ;  /* 0x0000b4008eaf7a23 */ /* 0x100fe40000010897 */
[--C-:B------:R-:W-:Y:S01]  /*17060*/  FFMA.FTZ R176, R140, c[0x0][0x2d0], -R151.reuse ;  /* 0x0000b4008cb07a23 */ /* 0x100fe20000010897 */
[----:B------:R2:W3:Y:S01]  /*17070*/  MUFU.EX2 R2, R4 ;  /* 0x0000000400027308 */ /* 0x0004e20000000800 */
[--C-:B------:R-:W-:Y:S01]  /*17080*/  FFMA.FTZ R177, R143, c[0x0][0x2d0], -R144.reuse ;  /* 0x0000b4008fb17a23 */ /* 0x100fe20000010890 */
[----:B------:R-:W-:Y:S01]  /*17090*/  LDSM.16.MT88.4 R160, [R196+0x3900] ;  /* 0x00390000c4a0783b */ /* 0x000fe20000004200 */
[--C-:B------:R-:W-:Y:S02]  /*170a0*/  FFMA.FTZ R178, R141, c[0x0][0x2d0], -R144.reuse ;  /* 0x0000b4008db27a23 */ /* 0x100fe40000010890 */
[--C-:B------:R-:W-:Y:S02]  /*170b0*/  FFMA.FTZ R179, R138, c[0x0][0x2d0], -R151.reuse ;  /* 0x0000b4008ab37a23 */ /* 0x100fe40000010897 */
[--C-:B------:R-:W-:Y:S02]  /*170c0*/  FFMA.FTZ R180, R136, c[0x0][0x2d0], -R151.reuse ;  /* 0x0000b40088b47a23 */ /* 0x100fe40000010897 */
[--C-:B------:R-:W-:Y:S01]  /*170d0*/  FFMA.FTZ R181, R139, c[0x0][0x2d0], -R144.reuse ;  /* 0x0000b4008bb57a23 */ /* 0x100fe20000010890 */
[----:B------:R-:W4:Y:S01]  /*170e0*/  MUFU.EX2 R174, R174 ;  /* 0x000000ae00ae7308 */ /* 0x000f220000000800 */
[----:B------:R-:W-:Y:S01]  /*170f0*/  LDSM.16.MT88.4 R140, [R197+0x2900] ;  /* 0x00290000c58c783b */ /* 0x000fe20000004200 */
[--C-:B------:R-:W-:Y:S02]  /*17100*/  FFMA.FTZ R182, R137, c[0x0][0x2d0], -R144.reuse ;  /* 0x0000b40089b67a23 */ /* 0x100fe40000010890 */
[C---:B-1----:R-:W-:Y:S02]  /*17110*/  FMUL.FTZ R5, R3.reuse, R129 ;  /* 0x0000008103057220 */ /* 0x042fe40000410000 */
[C---:B------:R-:W-:Y:S02]  /*17120*/  FMUL.FTZ R8, R3.reuse, R124 ;  /* 0x0000007c03087220 */ /* 0x040fe40000410000 */
[C---:B------:R-:W-:Y:S01]  /*17130*/  FMUL.FTZ R9, R3.reuse, R125 ;  /* 0x0000007d03097220 */ /* 0x040fe20000410000 */
[----:B------:R-:W-:Y:S01]  /*17140*/  LDSM.16.MT88.4 R136, [R198+0x2900] ;  /* 0x00290000c688783b */ /* 0x000fe20000004200 */
        /* <DEDUP_REMOVED lines=208> */
[----:B------:R-:W-:Y:S01]  /*17e50*/  FADD.FTZ R177, R177, R2 ;  /* 0x00000002b1b17221 */ /* 0x000fe20000010000 */
[----:B------:R-:W-:Y:S01]  /*17e60*/  IADD3 R2, R214, -0x1, RZ ;  /* 0xffffffffd6027810 */ /* 0x000fe20007ffe0ff */
[----:B------:R-:W-:Y:S02]  /*17e70*/  FADD.FTZ R176, R176, R175 ;  /* 0x000000afb0b07221 */ /* 0x000fe40000010000 */
[C---:B----4-:R-:W-:Y:S04]  /*17e80*/  HMMA.16816.F32.BF16 R20, R100.reuse, R108, R20 ;  /* 0x0000006c6414723c */ /* 0x050fe80000041814 */
[----:B------:R-:W-:Y:S01]  /*17e90*/  FADD.FTZ R178, R178, R177 ;  /* 0x000000b1b2b27221 */ /* 0x000fe20000010000 */
[----:B------:R-:W-:Y:S01]  /*17ea0*/  MOV R214, R2 ;  /* 0x0000000200d67202 */ /* 0x000fe20000000f00 */
        /* <DEDUP_REMOVED lines=115> */
.L_x_821:
[----:B------:R-:W1:Y:S01]  /*185e0*/  SHFL.BFLY PT, R3, R212, 0x2, 0x1f ;  /* 0x0c401f00d4037f89 */ /* 0x000e6200000e0000 */
[----:B------:R-:W-:-:S02]  /*185f0*/  MOV R4, RZ ;  /* 0x000000ff00047202 */ /* 0x000fc40000000f00 */
[----:B------:R-:W-:Y:S01]  /*18600*/  MOV R8, 0xff800000 ;  /* 0xff80000000087802 */ /* 0x000fe20000000f00 */
[----:B------:R-:W2:Y:S01]  /*18610*/  SHFL.BFLY PT, R2, R213, 0x2, 0x1f ;  /* 0x0c401f00d5027f89 */ /* 0x000ea200000e0000 */
[----:B------:R-:W-:Y:S01]  /*18620*/  PLOP3.LUT P2, PT, PT, PT, PT, 0x8, 0x0 ;  /* 0x000000000000781c */ /* 0x000fe20003f4e170 */
        /* <DEDUP_REMOVED lines=118> */
.L_x_765:
        /* <DEDUP_REMOVED lines=49> */
[----:B------:R-:W-:Y:S01]  /*190a0*/  SEL R10, R10, 0xffffffe0, !P1 ;  /* 0xffffffe00a0a7807 */ /* 0x000fe20004800000 */
[----:B------:R-:W-:Y:S01]  /*190b0*/  IMAD.SHL.U32 R13, R12, 0x2, RZ ;  /* 0x000000020c0d7824 */ /* 0x000fe200078e00ff */
[----:B------:R-:W-:Y:S01]  /*190c0*/  BAR.SYNC.DEFER_BLOCKING 0x1, 0x100 ;  /* 0x0044000000007b1d */ /* 0x000fe20000010000 */
[----:B------:R-:W-:-:S02]  /*190d0*/  F2FP.BF16.PACK_AB R44, R45, R44 ;  /* 0x0000002c2d2c723e */ /* 0x000fc400000010ff */
[C---:B------:R-:W-:Y:S01]  /*190e0*/  IMAD.IADD R17, R13.reuse, 0x1, R10 ;  /* 0x000000010d117824 */ /* 0x040fe200078e020a */
[C---:B------:R-:W-:Y:S02]  /*190f0*/  IADD3 R12, R13.reuse, 0x80, RZ ;  /* 0x000000800d0c7810 */ /* 0x040fe40007ffe0ff */
[----:B------:R-:W-:Y:S02]  /*19100*/  IADD3 R15, R13, 0x70, RZ ;  /* 0x000000700d0f7810 */ /* 0x000fe40007ffe0ff */
[----:B------:R-:W-:Y:S01]  /*19110*/  @P0 IADD3 R15, R12, 0x10, RZ ;  /* 0x000000100c0f0810 */ /* 0x000fe20007ffe0ff */
[----:B------:R-:W-:Y:S01]  /*19120*/  IMAD.MOV.U32 R12, RZ, RZ, 0x40 ;  /* 0x00000040ff0c7424 */ /* 0x000fe200078e00ff */
[----:B------:R-:W-:Y:S02]  /*19130*/  F2FP.BF16.PACK_AB R46, R47, R46 ;  /* 0x0000002e2f2e723e */ /* 0x000fe400000010ff */
[----:B------:R-:W-:Y:S01]  /*19140*/  F2FP.BF16.PACK_AB R48, R49, R48 ;  /* 0x000000303130723e */ /* 0x000fe200000010ff */
[----:B------:R-:W-:Y:S01]  /*19150*/  IMAD.IADD R19, R10, 0x1, R15 ;  /* 0x000000010a137824 */ /* 0x000fe200078e020f */
[----:B------:R-:W-:-:S02]  /*19160*/  SEL R12, R12, 0xffffffc0, !P2 ;  /* 0xffffffc00c0c7807 */ /* 0x000fc40005000000 */
[----:B------:R-:W-:Y:S02]  /*19170*/  F2FP.BF16.PACK_AB R50, R51, R50 ;  /* 0x000000323332723e */ /* 0x000fe400000010ff */
[----:B------:R-:W-:Y:S01]  /*19180*/  F2FP.BF16.PACK_AB R52, R53, R52 ;  /* 0x000000343534723e */ /* 0x000fe200000010ff */
[--C-:B------:R-:W-:Y:S01]  /*19190*/  IMAD.IADD R21, R13, 0x1, R12.reuse ;  /* 0x000000010d157824 */ /* 0x100fe200078e020c */
[----:B------:R-:W-:Y:S01]  /*191a0*/  F2FP.BF16.PACK_AB R54, R55, R54 ;  /* 0x000000363736723e */ /* 0x000fe200000010ff */
[C---:B------:R-:W-:Y:S01]  /*191b0*/  IMAD.IADD R23, R12.reuse, 0x1, R15 ;  /* 0x000000010c177824 */ /* 0x040fe200078e020f */
[----:B------:R-:W-:Y:S01]  /*191c0*/  F2FP.BF16.PACK_AB R56, R57, R56 ;  /* 0x000000383938723e */ /* 0x000fe200000010ff */
[----:B------:R-:W-:Y:S01]  /*191d0*/  IMAD.IADD R25, R12, 0x1, R17 ;  /* 0x000000010c197824 */ /* 0x000fe200078e0211 */
[----:B------:R-:W-:Y:S01]  /*191e0*/  STS [R13+0x80], R128 ;  /* 0x000080800d007388 */ /* 0x000fe20000000800 */
[----:B------:R-:W-:Y:S01]  /*191f0*/  IMAD.IADD R27, R19, 0x1, R12 ;  /* 0x00000001131b7824 */ /* 0x000fe200078e020c */
[----:B------:R-:W-:Y:S01]  /*19200*/  F2FP.BF16.PACK_AB R58, R59, R58 ;  /* 0x0000003a3b3a723e */ /* 0x000fe200000010ff */
[----:B------:R-:W-:Y:S01]  /*19210*/  IMAD.U32 R12, RZ, RZ, UR4 ;  /* 0x00000004ff0c7e24 */ /* 0x000fe2000f8e00ff */
        /* <DEDUP_REMOVED lines=92> */
.L_x_826:
[----:B-1----:R-:W-:Y:S01]  /*197e0*/  SHF.R.S32.HI R3, RZ, 0x1f, R2 ;  /* 0x0000001fff037819 */ /* 0x002fe20000011402 */
[----:B------:R-:W1:Y:S01]  /*197f0*/  S2R R57, SR_CTAID.X ;  /* 0x0000000000397919 */ /* 0x000e620000002500 */
[----:B------:R-:W-:Y:S01]  /*19800*/  LOP3.LUT R13, R9, 0xffffffe0, RZ, 0xc0, !PT ;  /* 0xffffffe0090d7812 */ /* 0x000fe200078ec0ff */
[----:B------:R-:W-:Y:S01]  /*19810*/  IMAD.MOV.U32 R6, RZ, RZ, c[0x0][0x4e8] ;  /* 0x00013a00ff067624 */ /* 0x000fe200078e00ff */
[----:B------:R-:W-:Y:S01]  /*19820*/  LEA.HI R3, R3, R2, RZ, 0x3 ;  /* 0x0000000203037211 */ /* 0x000fe200078f18ff */
[----:B------:R-:W-:Y:S01]  /*19830*/  ULDC.64 UR6, c[0x0][0x490] ;  /* 0x0001240000067ab9 */ /* 0x000fe20000000a00 */
[----:B------:R-:W-:Y:S01]  /*19840*/  BSSY B0, `(.L_x_827) ;  /* 0x000008c000007945 */ /* 0x000fe20003800000 */
[----:B------:R-:W-:Y:S01]  /*19850*/  USHF.R.S32.HI UR10, URZ, 0x1f, UR18 ;  /* 0x0000001f3f0a7899 */ /* 0x000fe20008011412 */
[----:B------:R-:W-:Y:S01]  /*19860*/  LOP3.LUT R9, R3, 0xffffff8, RZ, 0xc0, !PT ;  /* 0x0ffffff803097812 */ /* 0x000fe200078ec0ff */
[----:B------:R-:W-:Y:S01]  /*19870*/  IMAD.IADD R3, R0, 0x1, -R13 ;  /* 0x0000000100037824 */ /* 0x000fe200078e0a0d */
[----:B------:R-:W-:Y:S01]  /*19880*/  ISETP.NE.AND P1, PT, R6, 0x1, PT ;  /* 0x000000010600780c */ /* 0x000fe20003f25270 */
[----:B------:R-:W-:Y:S01]  /*19890*/  UIMAD UR9, UR8, UR6, URZ ;  /* 0x00000006080972a4 */ /* 0x000fe2000f8e023f */
[----:B------:R-:W-:Y:S01]  /*198a0*/  LEA.HI R6, R11, R11, RZ, 0x1 ;  /* 0x0000000b0b067211 */ /* 0x000fe200078f08ff */
[----:B------:R-:W-:Y:S01]  /*198b0*/  IMAD.IADD R2, R2, 0x1, -R9 ;  /* 0x0000000102027824 */ /* 0x000fe200078e0a09 */
[----:B------:R-:W-:Y:S01]  /*198c0*/  SHF.R.S32.HI R10, RZ, 0x1f, R3 ;  /* 0x0000001fff0a7819 */ /* 0x000fe20000011403 */
[----:B------:R-:W-:Y:S01]  /*198d0*/  UMOV UR12, UR22 ;  /* 0x00000016000c7c82 */ /* 0x000fe20008000000 */
[----:B------:R-:W-:Y:S01]  /*198e0*/  LOP3.LUT R6, R6, 0x1ffffffe, RZ, 0xc0, !PT ;  /* 0x1ffffffe06067812 */ /* 0x000fe200078ec0ff */
[----:B------:R-:W-:Y:S01]  /*198f0*/  UMOV UR13, UR23 ;  /* 0x00000017000d7c82 */ /* 0x000fe20008000000 */
[----:B------:R-:W-:Y:S01]  /*19900*/  LEA.HI R9, R10, R3, RZ, 0x2 ;  /* 0x000000030a097211 */ /* 0x000fe200078f10ff */
[----:B------:R-:W-:Y:S01]  /*19910*/  USEL UR10, UR10, URZ, !UP1 ;  /* 0x0000003f0a0a7287 */ /* 0x000fe2000c800000 */
[----:B------:R-:W-:Y:S01]  /*19920*/  LOP3.LUT P2, RZ, R3, 0x3, RZ, 0xc0, !PT ;  /* 0x0000000303ff7812 */ /* 0x000fe2000784c0ff */
[----:B------:R-:W-:Y:S01]  /*19930*/  IMAD.IADD R11, R11, 0x1, -R6 ;  /* 0x000000010b0b7824 */ /* 0x000fe200078e0a06 */
[----:B------:R-:W-:Y:S01]  /*19940*/  SHF.R.S32.HI R9, RZ, 0x2, R9 ;  /* 0x00000002ff097819 */ /* 0x000fe20000011409 */
[----:B------:R-:W-:-:S02]  /*19950*/  UIMAD.WIDE.U32 UR12, UR11, UR6, UR12 ;  /* 0x000000060b0c72a5 */ /* 0x000fc4000f8e000c */
[----:B------:R-:W-:Y:S02]  /*19960*/  UIMAD UR9, UR11, UR7, UR9 ;  /* 0x000000070b0972a4 */ /* 0x000fe4000f8e0209 */
[----:B------:R-:W-:Y:S01]  /*19970*/  IMAD R2, R2, 0x10, R9 ;  /* 0x0000001002027824 */ /* 0x000fe200078e0209 */
[----:B------:R-:W-:Y:S02]  /*19980*/  ULDC.64 UR6, c[0x0][0x498] ;  /* 0x0001260000067ab9 */ /* 0x000fe40000000a00 */
[----:B------:R-:W-:Y:S01]  /*19990*/  USEL UR18, UR18, URZ, !UP1 ;  /* 0x0000003f12127287 */ /* 0x000fe2000c800000 */
[----:B------:R-:W-:Y:S01]  /*199a0*/  IMAD R6, R11, 0x8, R2 ;  /* 0x000000080b067824 */ /* 0x000fe200078e0202 */
[----:B------:R-:W-:Y:S02]  /*199b0*/  UIMAD UR15, UR10, UR6, URZ ;  /* 0x000000060a0f72a4 */ /* 0x000fe4000f8e023f */
[----:B------:R-:W-:Y:S02]  /*199c0*/  UIADD3 UR13, UR13, UR9, URZ ;  /* 0x000000090d0d7290 */ /* 0x000fe4000fffe03f */
[----:B-1----:R-:W-:Y:S01]  /*199d0*/  LEA R9, R57, R6, 0x7 ;  /* 0x0000000639097211 */ /* 0x002fe200078e38ff */
[----:B------:R-:W-:Y:S01]  /*199e0*/  UIMAD UR7, UR18, UR7, UR15 ;  /* 0x00000007120772a4 */ /* 0x000fe2000f8e020f */
[CC--:B------:R-:W-:Y:S01]  /*199f0*/  LEA.HI R6, R5.reuse, R0.reuse, RZ, 0x3 ;  /* 0x0000000005067211 */ /* 0x0c0fe200078f18ff */
[----:B------:R-:W-:Y:S01]  /*19a00*/  UIMAD.WIDE.U32 UR12, UR18, UR6, UR12 ;  /* 0x00000006120c72a5 */ /* 0x000fe2000f8e000c */
[----:B------:R-:W-:Y:S01]  /*19a10*/  LEA.HI R5, R5, R0, RZ, 0x6 ;  /* 0x0000000005057211 */ /* 0x000fe200078f30ff */
[----:B------:R-:W-:Y:S01]  /*19a20*/  @P1 IMAD.HI.U32 R3, R9, c[0x0][0x4ec], RZ ;  /* 0x00013b0009031a27 */ /* 0x000fe200078e00ff */
[----:B------:R-:W-:-:S02]  /*19a30*/  ULDC.64 UR4, c[0x0][0x3a0] ;  /* 0x0000e80000047ab9 */ /* 0x000fc40000000a00 */
[----:B------:R-:W-:Y:S01]  /*19a40*/  UIMAD UR14, UR23, UR4, URZ ;  /* 0x00000004170e72a4 */ /* 0x000fe2000f8e023f */
[----:B------:R-:W-:Y:S01]  /*19a50*/  IMAD.MOV.U32 R14, RZ, RZ, R9 ;  /* 0x000000ffff0e7224 */ /* 0x000fe200078e0009 */
[----:B------:R-:W-:Y:S01]  /*19a60*/  @P1 SHF.R.U32.HI R14, RZ, c[0x0][0x4f0], R3 ;  /* 0x00013c00ff0e1a19 */ /* 0x000fe20000011603 */
[----:B------:R-:W-:Y:S01]  /*19a70*/  UIMAD.WIDE.U32 UR16, UR22, UR4, URZ ;  /* 0x00000004161072a5 */ /* 0x000fe2000f8e003f */
[----:B------:R-:W-:Y:S01]  /*19a80*/  LOP3.LUT R3, R6, 0xfffffff8, RZ, 0xc0, !PT ;  /* 0xfffffff806037812 */ /* 0x000fe200078ec0ff */
[----:B------:R-:W-:Y:S01]  /*19a90*/  UIMAD UR14, UR22, UR5, UR14 ;  /* 0x00000005160e72a4 */ /* 0x000fe2000f8e020e */
[----:B------:R-:W-:Y:S01]  /*19aa0*/  SHF.R.S32.HI R6, RZ, 0x3, R6 ;  /* 0x00000003ff067819 */ /* 0x000fe20000011406 */
[--C-:B------:R-:W-:Y:S01]  /*19ab0*/  IMAD.MOV R10, RZ, RZ, -R14.reuse ;  /* 0x000000ffff0a7224 */ /* 0x100fe200078e0a0e */
[----:B------:R-:W-:Y:S01]  /*19ac0*/  ULDC.64 UR4, c[0x0][0x3e8] ;  /* 0x0000fa0000047ab9 */ /* 0x000fe20000000a00 */
[----:B------:R-:W-:Y:S01]  /*19ad0*/  IMAD.IADD R3, R0, 0x1, -R3 ;  /* 0x0000000100037824 */ /* 0x000fe200078e0a03 */
[----:B------:R-:W-:Y:S01]  /*19ae0*/  UIMAD UR8, UR8, UR4, URZ ;  /* 0x00000004080872a4 */ /* 0x000fe2000f8e023f */
[----:B------:R-:W-:Y:S01]  /*19af0*/  IMAD R10, R10, c[0x0][0x4e8], R9 ;  /* 0x00013a000a0a7a24 */ /* 0x000fe200078e0209 */
[----:B------:R-:W-:Y:S01]  /*19b00*/  SHF.R.S32.HI R9, RZ, 0x1f, R14 ;  /* 0x0000001fff097819 */ /* 0x000fe2000001140e */
[----:B------:R-:W-:Y:S01]  /*19b10*/  IMAD.U32 R0, RZ, RZ, UR7 ;  /* 0x00000007ff007e24 */ /* 0x000fe2000f8e00ff */
[----:B------:R-:W-:Y:S01]  /*19b20*/  IADD3 R14, P0, R14, UR12, RZ ;  /* 0x0000000c0e0e7c10 */ /* 0x000fe2000ff1e0ff */
[----:B------:R-:W-:Y:S01]  /*19b30*/  IMAD.SHL.U32 R19, R6, 0x40, RZ ;  /* 0x0000004006137824 */ /* 0x000fe200078e00ff */
[----:B------:R-:W-:Y:S01]  /*19b40*/  SHF.R.S32.HI R17, RZ, 0x1f, R10 ;  /* 0x0000001fff117819 */ /* 0x000fe2000001140a */
[----:B------:R-:W-:Y:S01]  /*19b50*/  UIADD3 UR17, UR17, UR14, URZ ;  /* 0x0000000e11117290 */ /* 0x000fe2000fffe03f */
[----:B------:R-:W-:Y:S01]  /*19b60*/  IADD3.X R15, R9, UR13, R0, P0, !PT ;  /* 0x0000000d090f7c10 */ /* 0x000fe200087fe400 */
[----:B------:R-:W-:Y:S01]  /*19b70*/  UIMAD UR5, UR11, UR5, UR8 ;  /* 0x000000050b0572a4 */ /* 0x000fe2000f8e0208 */
[----:B------:R-:W-:Y:S01]  /*19b80*/  LEA R0, R3, R6, 0x5 ;  /* 0x0000000603007211 */ /* 0x000fe200078e28ff */
[----:B------:R-:W-:Y:S01]  /*19b90*/  IMAD R17, R17, c[0x0][0x488], RZ ;  /* 0x0001220011117a24 */ /* 0x000fe200078e02ff */
[----:B------:R-:W-:Y:S01]  /*19ba0*/  LOP3.LUT R19, R19, 0x1c0, RZ, 0xc0, !PT ;  /* 0x000001c013137812 */ /* 0x000fe200078ec0ff */
[----:B------:R-:W-:Y:S01]  /*19bb0*/  IMAD.WIDE.U32 R14, R10, c[0x0][0x488], R14 ;  /* 0x000122000a0e7a25 */ /* 0x000fe200078e000e */
[----:B------:R-:W-:-:S02]  /*19bc0*/  UIMAD.WIDE.U32 UR16, UR11, UR4, UR16 ;  /* 0x000000040b1072a5 */ /* 0x000fc4000f8e0010 */
[----:B------:R-:W-:Y:S01]  /*19bd0*/  ULDC.64 UR6, c[0x0][0x3f0] ;  /* 0x0000fc0000067ab9 */ /* 0x000fe20000000a00 */
[----:B------:R-:W-:Y:S01]  /*19be0*/  IMAD R13, R57, 0x80, R0 ;  /* 0x00000080390d7824 */ /* 0x000fe200078e0200 */
[----:B------:R-:W-:Y:S01]  /*19bf0*/  LEA R16, P0, R14, c[0x0][0x450], 0x2 ;  /* 0x000114000e107a11 */ /* 0x000fe200078010ff */
[----:B------:R-:W-:Y:S01]  /*19c00*/  IMAD R17, R10, c[0x0][0x48c], R17 ;  /* 0x000123000a117a24 */ /* 0x000fe200078e0211 */
[----:B------:R-:W-:Y:S01]  /*19c10*/  UIMAD UR10, UR10, UR6, URZ ;  /* 0x000000060a0a72a4 */ /* 0x000fe2000f8e023f */
[----:B------:R-:W-:Y:S01]  /*19c20*/  IMAD.SHL.U32 R0, R3, 0x8, RZ ;  /* 0x0000000803007824 */ /* 0x000fe200078e00ff */
[----:B------:R-:W-:Y:S01]  /*19c30*/  SHF.R.U32.HI R3, RZ, 0x3, R19 ;  /* 0x00000003ff037819 */ /* 0x000fe20000011613 */
[----:B------:R-:W-:Y:S01]  /*19c40*/  @P1 IMAD.HI.U32 R11, R13, c[0x0][0x4ec], RZ ;  /* 0x00013b000d0b1a27 */ /* 0x000fe200078e00ff */
[----:B------:R-:W-:Y:S01]  /*19c50*/  UIADD3 UR17, UR17, UR5, URZ ;  /* 0x0000000511117290 */ /* 0x000fe2000fffe03f */
[----:B------:R-:W-:Y:S01]  /*19c60*/  SHFL.IDX PT, R50, R16, RZ, 0x1c1f ;  /* 0x001c1fff10327589 */ /* 0x000fe200000e0000 */
[----:B------:R-:W-:Y:S01]  /*19c70*/  LOP3.LUT R10, R19, 0x38, R0, 0xf8, !PT ;  /* 0x00000038130a7812 */ /* 0x000fe200078ef800 */
[----:B------:R-:W-:Y:S01]  /*19c80*/  IMAD.IADD R12, R15, 0x1, R17 ;  /* 0x000000010f0c7824 */ /* 0x000fe200078e0211 */
[----:B------:R-:W-:Y:S01]  /*19c90*/  UIMAD UR7, UR18, UR7, UR10 ;  /* 0x00000007120772a4 */ /* 0x000fe2000f8e020a */
[----:B------:R-:W-:Y:S01]  /*19ca0*/  IMAD.MOV.U32 R9, RZ, RZ, R13 ;  /* 0x000000ffff097224 */ /* 0x000fe200078e000d */
[----:B------:R-:W-:Y:S01]  /*19cb0*/  @P1 SHF.R.U32.HI R9, RZ, c[0x0][0x4f0], R11 ;  /* 0x00013c00ff091a19 */ /* 0x000fe2000001160b */
[----:B------:R-:W-:Y:S01]  /*19cc0*/  UIMAD.WIDE.U32 UR16, UR18, UR6, UR16 ;  /* 0x00000006121072a5 */ /* 0x000fe2000f8e0010 */
[----:B------:R-:W-:Y:S01]  /*19cd0*/  LEA.HI.X R12, R14, c[0x0][0x454], R12, 0x2, P0 ;  /* 0x000115000e0c7a11 */ /* 0x000fe200000f140c */
[----:B------:R-:W-:Y:S01]  /*19ce0*/  SHFL.IDX PT, R48, R16, 0x1, 0x1c1f ;  /* 0x003c1f0010307f89 */ /* 0x000fe200000e0000 */
[----:B------:R-:W-:Y:S01]  /*19cf0*/  LOP3.LUT R3, R10, R3, RZ, 0x3c, !PT ;  /* 0x000000030a037212 */ /* 0x000fe200078e3cff */
[--C-:B------:R-:W-:Y:S01]  /*19d00*/  IMAD.MOV R10, RZ, RZ, -R9.reuse ;  /* 0x000000ffff0a7224 */ /* 0x100fe200078e0a09 */
[----:B------:R-:W-:Y:S01]  /*19d10*/  UIADD3 UR7, UR17, UR7, URZ ;  /* 0x0000000711077290 */ /* 0x000fe2000fffe03f */
[----:B------:R-:W1:Y:S01]  /*19d20*/  SHFL.IDX PT, R51, R12, RZ, 0x1c1f ;  /* 0x001c1fff0c337589 */ /* 0x000e6200000e0000 */
[----:B------:R-:W-:Y:S01]  /*19d30*/  SHF.R.S32.HI R11, RZ, 0x1f, R9 ;  /* 0x0000001fff0b7819 */ /* 0x000fe20000011409 */
[----:B------:R-:W-:Y:S01]  /*19d40*/  IMAD R10, R10, c[0x0][0x4e8], R13 ;  /* 0x00013a000a0a7a24 */ /* 0x000fe200078e020d */
[----:B------:R-:W-:Y:S01]  /*19d50*/  MOV R14, UR16 ;  /* 0x00000010000e7c02 */ /* 0x000fe20008000f00 */
[----:B------:R2:W3:Y:S01]  /*19d60*/  SHFL.IDX PT, R49, R12, 0x1, 0x1c1f ;  /* 0x003c1f000c317f89 */ /* 0x0004e200000e0000 */
[----:B------:R-:W-:-:S02]  /*19d70*/  IMAD R13, R57, 0x80, R2 ;  /* 0x00000080390d7824 */ /* 0x000fc400078e0202 */
[----:B-----5:R-:W-:Y:S02]  /*19d80*/  IMAD R2, R7, c[0x0][0x4e8], RZ ;  /* 0x00013a0007027a24 */ /* 0x020fe400078e02ff */
[----:B------:R-:W-:Y:S01]  /*19d90*/  IMAD.U32 R15, RZ, RZ, UR17 ;  /* 0x00000011ff0f7e24 */ /* 0x000fe2000f8e00ff */
[C---:B------:R-:W-:Y:S01]  /*19da0*/  IADD3 R7, R13.reuse, 0x8, RZ ;  /* 0x000000080d077810 */ /* 0x040fe20007ffe0ff */
[----:B------:R-:W-:Y:S01]  /*19db0*/  IMAD.U32 R15, RZ, RZ, UR7 ;  /* 0x00000007ff0f7e24 */ /* 0x000fe2000f8e00ff */
[-C--:B------:R-:W-:Y:S01]  /*19dc0*/  ISETP.GE.OR P1, PT, R13, R2.reuse, P2 ;  /* 0x000000020d00720c */ /* 0x080fe20001726670 */
[----:B------:R-:W-:Y:S01]  /*19dd0*/  IMAD R18, R11, c[0x0][0x3e0], RZ ;  /* 0x0000f8000b127a24 */ /* 0x000fe200078e02ff */
[----:B------:R-:W-:Y:S01]  /*19de0*/  ISETP.GE.OR P0, PT, R7, R2, P2 ;  /* 0x000000020700720c */ /* 0x000fe20001706670 */
[----:B------:R-:W-:-:S04]  /*19df0*/  IMAD.WIDE.U32 R14, R9, c[0x0][0x3e0], R14 ;  /* 0x0000f800090e7a25 */ /* 0x000fc800078e000e */
[----:B------:R-:W-:Y:S01]  /*19e00*/  IMAD R18, R9, c[0x0][0x3e4], R18 ;  /* 0x0000f90009127a24 */ /* 0x000fe200078e0212 */
[----:B------:R-:W-:Y:S01]  /*19e10*/  SHF.R.S32.HI R9, RZ, 0x1f, R10 ;  /* 0x0000001fff097819 */ /* 0x000fe2000001140a */
[----:B------:R-:W-:-:S03]  /*19e20*/  IMAD R57, R57, 0x80, R6 ;  /* 0x0000008039397824 */ /* 0x000fc600078e0206 */
[----:B------:R-:W-:Y:S01]  /*19e30*/  IADD3 R15, R15, R18, RZ ;  /* 0x000000120f0f7210 */ /* 0x000fe20007ffe0ff */
[----:B------:R-:W-:Y:S01]  /*19e40*/  IMAD R9, R9, c[0x0][0x3d8], RZ ;  /* 0x0000f60009097a24 */ /* 0x000fe200078e02ff */
[----:B-1----:R1:W-:Y:S01]  /*19e50*/  @!P1 ST.E [R50.64], R4 ;  /* 0x0000000432009985 */ /* 0x0023e2000c101914 */
[----:B--2---:R-:W-:-:S03]  /*19e60*/  IMAD.SHL.U32 R12, R5, 0x8, RZ ;  /* 0x00000008050c7824 */ /* 0x004fc600078e00ff */
[----:B---3--:R1:W-:Y:S02]  /*19e70*/  @!P0 ST.E [R48.64], R8 ;  /* 0x0000000830008985 */ /* 0x0083e4000c101914 */
[----:B------:R-:W-:Y:S01]  /*19e80*/  LOP3.LUT R12, R3, 0x7ffffe00, R12, 0xf8, !PT ;  /* 0x7ffffe00030c7812 */ /* 0x000fe200078ef80c */
[C---:B------:R-:W-:Y:S02]  /*19e90*/  IMAD R3, R10.reuse, c[0x0][0x3dc], R9 ;  /* 0x0000f7000a037a24 */ /* 0x040fe400078e0209 */
[----:B------:R-:W-:-:S04]  /*19ea0*/  IMAD.WIDE.U32 R10, R10, c[0x0][0x3d8], R14 ;  /* 0x0000f6000a0a7a25 */ /* 0x000fc800078e000e */
[----:B------:R-:W-:Y:S01]  /*19eb0*/  IMAD.SHL.U32 R58, R12, 0x2, RZ ;  /* 0x000000020c3a7824 */ /* 0x000fe200078e00ff */
[----:B------:R-:W-:Y:S01]  /*19ec0*/  LEA R56, P0, R10, c[0x0][0x380], 0x1 ;  /* 0x0000e0000a387a11 */ /* 0x000fe200078008ff */
[----:B------:R-:W-:-:S03]  /*19ed0*/  IMAD.IADD R3, R11, 0x1, R3 ;  /* 0x000000010b037824 */ /* 0x000fc600078e0203 */
[----:B------:R1:W2:Y:S02]  /*19ee0*/  LDS.128 R44, [R58+0x1080] ;  /* 0x001080003a2c7984 */ /* 0x0002a40000000c00 */
[----:B------:R-:W-:Y:S02]  /*19ef0*/  LEA.HI.X R55, R10, c[0x0][0x384], R3, 0x1, P0 ;  /* 0x0000e1000a377a11 */ /* 0x000fe400000f0c03 */
        /* <DEDUP_REMOVED lines=32> */
.L_x_828:
[----:B--2---:R-:W-:Y:S05]  /*1a100*/  BSYNC B0 ;  /* 0x0000000000007941 */ /* 0x004fea0003800000 */
.L_x_827:
        /* <DEDUP_REMOVED lines=23> */
.L_x_830:
[----:B------:R-:W-:Y:S05]  /*1a280*/  BSYNC B0 ;  /* 0x0000000000007941 */ /* 0x000fea0003800000 */
.L_x_829:
        /* <DEDUP_REMOVED lines=23> */
.L_x_832:
[----:B------:R-:W-:Y:S05]  /*1a400*/  BSYNC B0 ;  /* 0x0000000000007941 */ /* 0x000fea0003800000 */
.L_x_831:
        /* <DEDUP_REMOVED lines=24> */
.L_x_825:
        /* <DEDUP_REMOVED lines=31> */
.L_x_833:
        /* <DEDUP_REMOVED lines=43> */
.L_x_835:
[----:B------:R-:W-:Y:S05]  /*1aa30*/  BSYNC B0 ;  /* 0x0000000000007941 */ /* 0x000fea0003800000 */
.L_x_834:
        /* <DEDUP_REMOVED lines=70> */
.L_x_837:
[----:B------:R-:W-:Y:S05]  /*1aea0*/  BSYNC B0 ;  /* 0x0000000000007941 */ /* 0x000fea0003800000 */
.L_x_836:
        /* <DEDUP_REMOVED lines=21> */
.L_x_839:
[----:B------:R-:W-:Y:S05]  /*1b000*/  BSYNC B0 ;  /* 0x0000000000007941 */ /* 0x000fea0003800000 */
.L_x_838:
        /* <DEDUP_REMOVED lines=21> */
.L_x_841:
[----:B------:R-:W-:Y:S05]  /*1b160*/  BSYNC B0 ;  /* 0x0000000000007941 */ /* 0x000fea0003800000 */
.L_x_840:
        /* <DEDUP_REMOVED lines=22> */
.L_x_842:
        /* <DEDUP_REMOVED lines=11> */
.L_x_1710:


//--------------------- .text._ZN7cutlass13device_kernelIN5flash19enable_sm80_to_sm89INS1_16FlashAttnFwdSm80INS1_25CollectiveMainloopFwdSm80ILi8ELi2ELb0EN4cute5tupleIJNS5_1CILi128EEENS7_ILi64EEENS7_ILi192EEEEEELi192ENS_10bfloat16_tEfNS_4arch4Sm80ELb0ELb0ELb1ELb0ELb1ELb0ELb1ELb0EEENS1_21CollectiveEpilogueFwdINS6_IJS8_SA_S9_EEENS6_IJNS7_ILi1EEESI_SI_EEESC_SE_Li256ELb0ELb1ELb0ELb0EEENS1_19SingleTileSchedulerILb0ELb0ELb1ELi128EEEEEEEEEvNT_6ParamsE --------------------------
	.section	.text._ZN7cutlass13device_kernelIN5flash19enable_sm80_to_sm89INS1_16FlashAttnFwdSm80INS1_25CollectiveMainloopFwdSm80ILi8ELi2ELb0EN4cute5tupleIJNS5_1CILi128EEENS7_ILi64EEENS7_ILi192EEEEEELi192ENS_10bfloat16_tEfNS_4arch4Sm80ELb0ELb0ELb1ELb0ELb1ELb0ELb1ELb0EEENS1_21CollectiveEpilogueFwdINS6_IJS8_SA_S9_EEENS6_IJNS7_ILi1EEESI_SI_EEESC_SE_Li256ELb0ELb1ELb0ELb0EEENS1_19SingleTileSchedulerILb0ELb0ELb1ELi128EEEEEEEEEvNT_6ParamsE,"ax",@progbits
	.sectioninfo	@"SHI_REGISTERS=239"
	.align	128
.text._ZN7cutlass13device_kernelIN5flash19enable_sm80_to_sm89INS1_16FlashAttnFwdSm80INS1_25CollectiveMainloopFwdSm80ILi8ELi2ELb0EN4cute5tupleIJNS5_1CILi128EEENS7_ILi64EEENS7_ILi192EEEEEELi192ENS_10bfloat16_tEfNS_4arch4Sm80ELb0ELb0ELb1ELb0ELb1ELb0ELb1ELb0EEENS1_21CollectiveEpilogueFwdINS6_IJS8_SA_S9_EEENS6_IJNS7_ILi1EEESI_SI_EEESC_SE_Li256ELb0ELb1ELb0ELb0EEENS1_19SingleTileSchedulerILb0ELb0ELb1ELi128EEEEEEEEEvNT_6ParamsE:
        .type           _ZN7cutlass13device_kernelIN5flash19enable_sm80_to_sm89INS1_16FlashAttnFwdSm80INS1_25CollectiveMainloopFwdSm80ILi8ELi2ELb0EN4cute5tupleIJNS5_1CILi128EEENS7_ILi64EEENS7_ILi192EEEEEELi192ENS_10bfloat16_tEfNS_4arch4Sm80ELb0ELb0ELb1ELb0ELb1ELb0ELb1ELb0EEENS1_21CollectiveEpilogueFwdINS6_IJS8_SA_S9_EEENS6_IJNS7_ILi1EEESI_SI_EEESC_SE_Li256ELb0ELb1ELb0ELb0EEENS1_19SingleTileSchedulerILb0ELb0ELb1ELi128EEEEEEEEEvNT_6ParamsE,@function
        .size           _ZN7cutlass13device_kernelIN5flash19enable_sm80_to_sm89INS1_16FlashAttnFwdSm80INS1_25CollectiveMainloopFwdSm80ILi8ELi2ELb0EN4cute5tupleIJNS5_1CILi128EEENS7_ILi64EEENS7_ILi192EEEEEELi192ENS_10bfloat16_tEfNS_4arch4Sm80ELb0ELb0ELb1ELb0ELb1ELb0ELb1ELb0EEENS1_21CollectiveEpilogueFwdINS6_IJS8_SA_S9_EEENS6_IJNS7_ILi1EEESI_SI_EEESC_SE_Li256ELb0ELb1ELb0ELb0EEENS1_19SingleTileSchedulerILb0ELb0ELb1ELi128EEEEEEEEEvNT_6ParamsE,(.L_x_1711 - _ZN7cutlass13device_kernelIN5flash19enable_sm80_to_sm89INS1_16FlashAttnFwdSm80INS1_25CollectiveMainloopFwdSm80ILi8ELi2ELb0EN4cute5tupleIJNS5_1CILi128EEENS7_ILi64EEENS7_ILi192EEEEEELi192ENS_10bfloat16_tEfNS_4arch4Sm80ELb0ELb0ELb1ELb0ELb1ELb0ELb1ELb0EEENS1_21CollectiveEpilogueFwdINS6_IJS8_SA_S9_EEENS6_IJNS7_ILi1EEESI_SI_EEESC_SE_Li256ELb0ELb1ELb0ELb0EEENS1_19SingleTileSchedulerILb0ELb0ELb1ELi128EEEEEEEEEvNT_6ParamsE)
        .other          _ZN7cutlass13device_kernelIN5flash19enable_sm80_to_sm89INS1_16FlashAttnFwdSm80INS1_25CollectiveMainloopFwdSm80ILi8ELi2ELb0EN4cute5tupleIJNS5_1CILi128EEENS7_ILi64EEENS7_ILi192EEEEEELi192ENS_10bfloat16_tEfNS_4arch4Sm80ELb0ELb0ELb1ELb0ELb1ELb0ELb1ELb0EEENS1_21CollectiveEpilogueFwdINS6_IJS8_SA_S9_EEENS6_IJNS7_ILi1EEESI_SI_EEESC_SE_Li256ELb0ELb1ELb0ELb0EEENS1_19SingleTileSchedulerILb0ELb0ELb1ELi128EEEEEEEEEvNT_6ParamsE,@"STO_CUDA_ENTRY STV_DEFAULT"
_ZN7cutlass13device_kernelIN5flash19enable_sm80_to_sm89INS1_16FlashAttnFwdSm80INS1_25CollectiveMainloopFwdSm80ILi8ELi2ELb0EN4cute5tupleIJNS5_1CILi128EEENS7_ILi64EEENS7_ILi192EEEEEELi192ENS_10bfloat16_tEfNS_4arch4Sm80ELb0ELb0ELb1ELb0ELb1ELb0ELb1ELb0EEENS1_21CollectiveEpilogueFwdINS6_IJS8_SA_S9_EEENS6_IJNS7_ILi1EEESI_SI_EEESC_SE_Li256ELb0ELb1ELb0ELb0EEENS1_19SingleTileSchedulerILb0ELb0ELb1ELi128EEEEEEEEEvNT_6ParamsE:
[----:B------:R-:W-:Y:S02]  /*0000*/  MOV R1, c[0x0][0x28] ;  /* 0x00000a0000017a02 */ /* 0x000fe40000000f00 */
[----:B------:R-:W1:Y:S02]  /*0010*/  S2UR UR6, SR_CTAID.Z ;  /* 0x00000000000679c3 */ /* 0x000e640000002700 */
[----:B-1----:R-:W-:-:S13]  /*0020*/  ISETP.LE.AND P0, PT, RZ, UR6, PT ;  /* 0x00000006ff007c0c */ /* 0x002fda000bf03270 */
[----:B------:R-:W-:Y:S05]  /*0030*/  @!P0 EXIT ;  /* 0x000000000000894d */ /* 0x000fea0003800000 */
[----:B------:R-:W-:Y:S02]  /*0040*/  ULDC.64 UR4, c[0x0][0x340] ;  /* 0x0000d00000047ab9 */ /* 0x000fe40000000a00 */
[----:B------:R-:W-:Y:S02]  /*0050*/  UISETP.NE.U32.AND UP1, UPT, URZ, UR4, UPT ;  /* 0x000000043f00728c */ /* 0x000fe4000bf25070 */
[----:B------:R-:W-:Y:S02]  /*0060*/  ULDC.64 UR12, c[0x0][0x118] ;  /* 0x00004600000c7ab9 */ /* 0x000fe40000000a00 */
[----:B------:R-:W-:-:S03]  /*0070*/  UISETP.NE.AND.EX UP1, UPT, URZ, UR5, UPT, UP1 ;  /* 0x000000053f00728c */ /* 0x000fc6000bf25310 */
[----:B------:R-:W-:-:S03]  /*0080*/  ULDC.64 UR4, c[0x0][0x340] ;  /* 0x0000d00000047ab9 */ /* 0x000fc60000000a00 */
[----:B------:R-:W-:-:S05]  /*0090*/  PLOP3.LUT P2, PT, PT, PT, UP1, 0x80, 0x0 ;  /* 0x000000000000781c */ /* 0x000fca0003f4f018 */
[----:B------:R-:W-:Y:S02]  /*00a0*/  @UP1 UMOV UR8, 0x4 ;  /* 0x0000000400081882 */ /* 0x000fe40000000000 */
[----:B------:R-:W-:-:S03]  /*00b0*/  @UP1 UIMAD.WIDE UR8, UR6, UR8, UR4 ;  /* 0x00000008060812a5 */ /* 0x000fc6000f8e0204 */
[----:B------:R-:W-:Y:S02]  /*00c0*/  ULDC.64 UR4, c[0x0][0x370] ;  /* 0x0000dc0000047ab9 */ /* 0x000fe40000000a00 */
[----:B------:R-:W-:Y:S01]  /*00d0*/  UISETP.NE.U32.AND UP0, UPT, URZ, UR4, UPT ;  /* 0x000000043f00728c */ /* 0x000fe2000bf05070 */
[----:B------:R-:W-:Y:S02]  /*00e0*/  IMAD.U32 R6, RZ, RZ, UR8 ;  /* 0x00000008ff067e24 */ /* 0x000fe4000f8e00ff */
[----:B------:R-:W-:Y:S01]  /*00f0*/  IMAD.U32 R7, RZ, RZ, UR9 ;  /* 0x00000009ff077e24 */ /* 0x000fe2000f8e00ff */
[----:B------:R-:W-:-:S04]  /*0100*/  UISETP.NE.AND.EX UP0, UPT, URZ, UR5, UPT, UP0 ;  /* 0x000000053f00728c */ /* 0x000fc8000bf05300 */
[----:B------:R1:W2:Y:S01]  /*0110*/  @P2 LDG.E R6, [R6.64] ;  /* 0x0000000c06062981 */ /* 0x0002a2000c1e1900 */
[----:B------:R-:W-:Y:S01]  /*0120*/  ULDC.64 UR8, c[0x0][0x370] ;  /* 0x0000dc0000087ab9 */ /* 0x000fe20000000a00 */
[----:B------:R-:W-:Y:S01]  /*0130*/  PLOP3.LUT P0, PT, PT, PT, UP0, 0x80, 0x0 ;  /* 0x000000000000781c */ /* 0x000fe20003f0f008 */
[----:B------:R-:W-:-:S04]  /*0140*/  IMAD.MOV.U32 R207, RZ, RZ, RZ ;  /* 0x000000ffffcf7224 */ /* 0x000fc800078e00ff */
[----:B------:R-:W-:Y:S02]  /*0150*/  @UP0 UMOV UR4, 0x4 ;  /* 0x0000000400040882 */ /* 0x000fe40000000000 */
[----:B------:R-:W-:-:S06]  /*0160*/  @UP0 UIMAD.WIDE UR4, UR6, UR4, UR8 ;  /* 0x00000004060402a5 */ /* 0x000fcc000f8e0208 */
[----:B------:R-:W-:Y:S02]  /*0170*/  IMAD.U32 R2, RZ, RZ, UR4 ;  /* 0x00000004ff027e24 */ /* 0x000fe4000f8e00ff */
[----:B------:R-:W-:Y:S01]  /*0180*/  IMAD.U32 R3, RZ, RZ, UR5 ;  /* 0x00000005ff037e24 */ /* 0x000fe2000f8e00ff */
[----:B------:R-:W3:Y:S01]  /*0190*/  S2R R132, SR_TID.X ;  /* 0x0000000000847919 */ /* 0x000ee20000002100 */
[----:B------:R-:W4:Y:S01]  /*01a0*/  S2UR UR11, SR_CTAID.Y ;  /* 0x00000000000b79c3 */ /* 0x000f220000002600 */
[----:B------:R-:W-:Y:S02]  /*01b0*/  ULDC.64 UR4, c[0x0][0x1b8] ;  /* 0x00006e0000047ab9 */ /* 0x000fe40000000a00 */
[----:B------:R5:W2:Y:S01]  /*01c0*/  @P0 LDG.E R207, [R2.64] ;  /* 0x0000000c02cf0981 */ /* 0x000aa2000c1e1900 */
[----:B------:R-:W-:Y:S01]  /*01d0*/  USHF.R.S32.HI UR8, URZ, 0x1f, UR6 ;  /* 0x0000001f3f087899 */ /* 0x000fe20008011406 */
[----:B------:R-:W-:Y:S02]  /*01e0*/  IMAD.MOV.U32 R148, RZ, RZ, c[0x0][0x2ac] ;  /* 0x0000ab00ff947624 */ /* 0x000fe400078e00ff */
[----:B------:R-:W5:Y:S01]  /*01f0*/  S2R R200, SR_CTAID.X ;  /* 0x0000000000c87919 */ /* 0x000f620000002500 */
[----:B-1----:R-:W-:-:S02]  /*0200*/  IMAD.MOV.U32 R7, RZ, RZ, c[0x0][0x2c4] ;  /* 0x0000b100ff077624 */ /* 0x002fc400078e00ff */
[----:B------:R-:W-:Y:S02]  /*0210*/  IMAD.MOV.U32 R194, RZ, RZ, c[0x0][0x2b8] ;  /* 0x0000ae00ffc27624 */ /* 0x000fe400078e00ff */
[----:B------:R-:W-:Y:S01]  /*0220*/  IMAD.MOV.U32 R196, RZ, RZ, RZ ;  /* 0x000000ffffc47224 */ /* 0x000fe200078e00ff */
[C---:B------:R-:W-:Y:S01]  /*0230*/  ISETP.NE.AND P0, PT, R7.reuse, 0x1, PT ;  /* 0x000000010700780c */ /* 0x040fe20003f05270 */
[----:B------:R-:W-:Y:S01]  /*0240*/  IMAD R7, R7, c[0x0][0x168], RZ ;  /* 0x00005a0007077a24 */ /* 0x000fe200078e02ff */
[----:B------:R-:W-:Y:S02]  /*0250*/  ISETP.NE.AND P6, PT, R194, 0x1, PT ;  /* 0x00000001c200780c */ /* 0x000fe40003fc5270 */
[----:B---3--:R-:W-:Y:S01]  /*0260*/  SHF.R.S32.HI R5, RZ, 0x1f, R132 ;  /* 0x0000001fff057819 */ /* 0x008fe20000011484 */
[----:B----4-:R-:W-:Y:S02]  /*0270*/  USHF.R.S32.HI UR10, URZ, 0x1f, UR11 ;  /* 0x0000001f3f0a7899 */ /* 0x010fe4000801140b */
[----:B------:R-:W-:Y:S01]  /*0280*/  UIMAD.WIDE.U32 UR14, UR11, UR4, URZ ;  /* 0x000000040b0e72a5 */ /* 0x000fe2000f8e003f */
[----:B------:R-:W-:Y:S01]  /*0290*/  LEA.HI R18, R5, R132, RZ, 0x3 ;  /* 0x0000008405127211 */ /* 0x000fe200078f18ff */
[----:B------:R-:W-:-:S03]  /*02a0*/  UIMAD UR7, UR10, UR4, URZ ;  /* 0x000000040a0772a4 */ /* 0x000fc6000f8e023f */
[----:B-----5:R-:W-:Y:S01]  /*02b0*/  LOP3.LUT R3, R18, 0xfffffff8, RZ, 0xc0, !PT ;  /* 0xfffffff812037812 */ /* 0x020fe200078ec0ff */
[----:B------:R-:W-:Y:S01]  /*02c0*/  UIMAD UR7, UR11, UR5, UR7 ;  /* 0x000000050b0772a4 */ /* 0x000fe2000f8e0207 */
[----:B------:R-:W-:Y:S02]  /*02d0*/  SHF.R.S32.HI R18, RZ, 0x3, R18 ;  /* 0x00000003ff127819 */ /* 0x000fe40000011412 */
[----:B------:R-:W-:Y:S01]  /*02e0*/  ULDC.64 UR4, c[0x0][0x1c0] ;  /* 0x0000700000047ab9 */ /* 0x000fe20000000a00 */
[----:B------:R-:W-:Y:S01]  /*02f0*/  IMAD.IADD R3, R132, 0x1, -R3 ;  /* 0x0000000184037824 */ /* 0x000fe200078e0a03 */
[----:B------:R-:W-:Y:S01]  /*0300*/  UIADD3 UR15, UR15, UR7, URZ ;  /* 0x000000070f0f7290 */ /* 0x000fe2000fffe03f */
[----:B------:R-:W-:Y:S01]  /*0310*/  IMAD.SHL.U32 R201, R18, 0x40, RZ ;  /* 0x0000004012c97824 */ /* 0x000fe200078e00ff */
[----:B------:R-:W-:Y:S01]  /*0320*/  UIMAD UR8, UR8, UR4, URZ ;  /* 0x00000004080872a4 */ /* 0x000fe2000f8e023f */
[C-C-:B------:R-:W-:Y:S01]  /*0330*/  IMAD R203, R3.reuse, 0x20, R18.reuse ;  /* 0x0000002003cb7824 */ /* 0x140fe200078e0212 */
[----:B------:R-:W-:Y:S01]  /*0340*/  UIMAD.WIDE.U32 UR14, UR6, UR4, UR14 ;  /* 0x00000004060e72a5 */ /* 0x000fe2000f8e000e */
[----:B------:R-:W-:Y:S01]  /*0350*/  IMAD.SHL.U32 R206, R3, 0x8, RZ ;  /* 0x0000000803ce7824 */ /* 0x000fe200078e00ff */
[----:B------:R-:W-:Y:S01]  /*0360*/  UIMAD UR5, UR6, UR5, UR8 ;  /* 0x00000005060572a4 */ /* 0x000fe2000f8e0208 */
[C---:B------:R-:W-:Y:S01]  /*0370*/  IMAD R202, R200.reuse, 0x80, R203 ;  /* 0x00000080c8ca7824 */ /* 0x040fe200078e02cb */
[----:B------:R-:W-:Y:S01]  /*0380*/  LOP3.LUT R201, R201, 0x1c0, RZ, 0xc0, !PT ;  /* 0x000001c0c9c97812 */ /* 0x000fe200078ec0ff */
[----:B------:R-:W-:Y:S01]  /*0390*/  IMAD R200, R200, 0x80, R18 ;  /* 0x00000080c8c87824 */ /* 0x000fe200078e0212 */
[----:B------:R-:W-:Y:S01]  /*03a0*/  UIADD3 UR5, UR15, UR5, URZ ;  /* 0x000000050f057290 */ /* 0x000fe2000fffe03f */
[----:B------:R-:W-:Y:S01]  /*03b0*/  @P0 IMAD.HI.U32 R0, R202, c[0x0][0x2c8], RZ ;  /* 0x0000b200ca000a27 */ /* 0x000fe200078e00ff */
[----:B------:R-:W-:-:S02]  /*03c0*/  SHF.R.U32.HI R4, RZ, 0x3, R201 ;  /* 0x00000003ff047819 */ /* 0x000fc400000116c9 */
[----:B------:R-:W-:Y:S01]  /*03d0*/  LOP3.LUT R201, R201, 0x38, R206, 0xf8, !PT ;  /* 0x00000038c9c97812 */ /* 0x000fe200078ef8ce */
[----:B------:R-:W-:Y:S01]  /*03e0*/  IMAD.MOV.U32 R9, RZ, RZ, R202 ;  /* 0x000000ffff097224 */ /* 0x000fe200078e00ca */
[----:B------:R-:W-:Y:S01]  /*03f0*/  @P0 SHF.R.U32.HI R9, RZ, c[0x0][0x2cc], R0 ;  /* 0x0000b300ff090a19 */ /* 0x000fe20000011600 */
[----:B------:R-:W-:Y:S01]  /*0400*/  IMAD.U32 R11, RZ, RZ, UR15 ;  /* 0x0000000fff0b7e24 */ /* 0x000fe2000f8e00ff */
[----:B------:R-:W-:Y:S01]  /*0410*/  LOP3.LUT R201, R201, R4, RZ, 0x3c, !PT ;  /* 0x00000004c9c97212 */ /* 0x000fe200078e3cff */
[----:B------:R-:W-:Y:S01]  /*0420*/  IMAD.U32 R10, RZ, RZ, UR14 ;  /* 0x0000000eff0a7e24 */ /* 0x000fe2000f8e00ff */
[--C-:B------:R-:W-:Y:S01]  /*0430*/  SHF.R.S32.HI R0, RZ, 0x1f, R9.reuse ;  /* 0x0000001fff007819 */ /* 0x100fe20000011409 */
[----:B------:R-:W-:Y:S01]  /*0440*/  IMAD.MOV R11, RZ, RZ, -R9 ;  /* 0x000000ffff0b7224 */ /* 0x000fe200078e0a09 */
[----:B------:R-:W-:Y:S01]  /*0450*/  IADD3 R4, R200, 0x20, RZ ;  /* 0x00000020c8047810 */ /* 0x000fe20007ffe0ff */
[----:B------:R-:W-:Y:S01]  /*0460*/  IMAD.U32 R13, RZ, RZ, UR5 ;  /* 0x00000005ff0d7e24 */ /* 0x000fe2000f8e00ff */
[----:B------:R-:W-:Y:S01]  /*0470*/  IADD3 R205, R206, 0x40, RZ ;  /* 0x00000040cecd7810 */ /* 0x000fe20007ffe0ff */
[----:B------:R-:W-:Y:S01]  /*0480*/  IMAD R8, R11, c[0x0][0x2c4], R202 ;  /* 0x0000b1000b087a24 */ /* 0x000fe200078e02ca */
[----:B------:R-:W-:Y:S01]  /*0490*/  ISETP.GE.AND P1, PT, R200, R7, PT ;  /* 0x00000007c800720c */ /* 0x000fe20003f26270 */
[----:B------:R-:W-:Y:S01]  /*04a0*/  IMAD.MOV.U32 R12, RZ, RZ, R10 ;  /* 0x000000ffff0c7224 */ /* 0x000fe200078e000a */
[----:B------:R-:W-:Y:S01]  /*04b0*/  IADD3 R204, R206, 0x80, RZ ;  /* 0x00000080cecc7810 */ /* 0x000fe20007ffe0ff */
[----:B------:R-:W-:Y:S01]  /*04c0*/  IMAD R0, R0, c[0x0][0x1b0], RZ ;  /* 0x00006c0000007a24 */ /* 0x000fe200078e02ff */
[----:B------:R-:W-:Y:S01]  /*04d0*/  SHF.R.S32.HI R11, RZ, 0x1f, R8 ;  /* 0x0000001fff0b7819 */ /* 0x000fe20000011408 */
[----:B------:R-:W-:Y:S01]  /*04e0*/  IMAD.WIDE.U32 R12, R9, c[0x0][0x1b0], R12 ;  /* 0x00006c00090c7a25 */ /* 0x000fe200078e000c */
[----:B------:R-:W-:Y:S01]  /*04f0*/  ISETP.GE.AND P5, PT, R206, c[0x0][0x198], PT ;  /* 0x00006600ce007a0c */ /* 0x000fe20003fa6270 */
[----:B------:R-:W-:Y:S01]  /*0500*/  ULDC.64 UR4, c[0x0][0x2b0] ;  /* 0x0000ac0000047ab9 */ /* 0x000fe20000000a00 */
[----:B------:R-:W-:Y:S01]  /*0510*/  ISETP.GE.AND P4, PT, R205, c[0x0][0x198], PT ;  /* 0x00006600cd007a0c */ /* 0x000fe20003f86270 */
[----:B------:R-:W-:Y:S01]  /*0520*/  IMAD R9, R9, c[0x0][0x1b4], R0 ;  /* 0x00006d0009097a24 */ /* 0x000fe200078e0200 */
[----:B------:R-:W-:Y:S01]  /*0530*/  ISETP.GE.AND P3, PT, R204, c[0x0][0x198], PT ;  /* 0x00006600cc007a0c */ /* 0x000fe20003f66270 */
[----:B------:R-:W-:-:S02]  /*0540*/  IMAD R11, R11, c[0x0][0x1a8], RZ ;  /* 0x00006a000b0b7a24 */ /* 0x000fc400078e02ff */
[----:B------:R-:W-:Y:S02]  /*0550*/  IMAD.IADD R13, R13, 0x1, R9 ;  /* 0x000000010d0d7824 */ /* 0x000fe400078e0209 */
[C---:B------:R-:W-:Y:S02]  /*0560*/  IMAD R11, R8.reuse, c[0x0][0x1ac], R11 ;  /* 0x00006b00080b7a24 */ /* 0x040fe400078e020b */
[----:B------:R-:W-:Y:S01]  /*0570*/  IMAD.WIDE.U32 R8, R8, c[0x0][0x1a8], R12 ;  /* 0x00006a0008087a25 */ /* 0x000fe200078e000c */
[----:B------:R-:W-:-:S03]  /*0580*/  SHF.R.S32.HI R13, RZ, 0x1f, R204 ;  /* 0x0000001fff0d7819 */ /* 0x000fc600000114cc */
[----:B------:R-:W-:Y:S01]  /*0590*/  IMAD.IADD R0, R9, 0x1, R11 ;  /* 0x0000000109007824 */ /* 0x000fe200078e020b */
[C---:B------:R-:W-:Y:S01]  /*05a0*/  LEA R2, P0, R8.reuse, c[0x0][0x160], 0x1 ;  /* 0x0000580008027a11 */ /* 0x040fe200078008ff */
[----:B------:R-:W-:Y:S01]  /*05b0*/  IMAD.MOV.U32 R9, RZ, RZ, c[0x0][0x1d0] ;  /* 0x00007400ff097624 */ /* 0x000fe200078e00ff */
[----:B------:R-:W-:Y:S02]  /*05c0*/  LEA.HI R198, R13, R204, RZ, 0x3 ;  /* 0x000000cc0dc67211 */ /* 0x000fe400078f18ff */
[----:B------:R-:W-:Y:S01]  /*05d0*/  LEA.HI.X R0, R8, c[0x0][0x164], R0, 0x1, P0 ;  /* 0x0000590008007a11 */ /* 0x000fe200000f0c00 */
[----:B------:R-:W-:Y:S01]  /*05e0*/  IMAD R9, R148, R9, 0x3f ;  /* 0x0000003f94097424 */ /* 0x000fe200078e0209 */
[----:B------:R-:W-:Y:S01]  /*05f0*/  LEA.HI R8, R5, R132, RZ, 0x6 ;  /* 0x0000008405087211 */ /* 0x000fe200078f30ff */
[----:B------:R-:W-:Y:S01]  /*0600*/  SHFL.IDX PT, R10, R2, RZ, 0x181f ;  /* 0x00181fff020a7589 */ /* 0x000fe200000e0000 */
[----:B------:R-:W-:Y:S01]  /*0610*/  ISETP.GE.AND P0, PT, R4, R7, PT ;  /* 0x000000070400720c */ /* 0x000fe20003f06270 */
[----:B------:R-:W-:Y:S01]  /*0620*/  IMAD R148, R148, c[0x0][0x1d0], RZ ;  /* 0x0000740094947a24 */ /* 0x000fe200078e02ff */
[----:B------:R-:W-:Y:S01]  /*0630*/  SHF.R.S32.HI R146, RZ, 0x1f, R9 ;  /* 0x0000001fff927819 */ /* 0x000fe20000011409 */
[----:B------:R-:W1:Y:S01]  /*0640*/  SHFL.IDX PT, R11, R0, RZ, 0x181f ;  /* 0x00181fff000b7589 */ /* 0x000e6200000e0000 */
[----:B------:R-:W-:Y:S01]  /*0650*/  IMAD.SHL.U32 R8, R8, 0x8, RZ ;  /* 0x0000000808087824 */ /* 0x000fe200078e00ff */
[----:B------:R-:W-:-:S02]  /*0660*/  P2R R4, PR, RZ, 0x40 ;  /* 0x00000040ff047803 */ /* 0x000fc40000000000 */
[----:B------:R-:W-:Y:S01]  /*0670*/  LEA.HI R146, R146, R9, RZ, 0x6 ;  /* 0x0000000992927211 */ /* 0x000fe200078f30ff */
[----:B------:R-:W-:Y:S01]  /*0680*/  SHFL.IDX PT, R16, R2, 0x2, 0x181f ;  /* 0x00581f0002107f89 */ /* 0x000fe200000e0000 */
[----:B------:R-:W-:Y:S02]  /*0690*/  LOP3.LUT R201, R201, 0xfffffe00, R8, 0xf8, !PT ;  /* 0xfffffe00c9c97812 */ /* 0x000fe400078ef808 */
[----:B------:R-:W-:Y:S01]  /*06a0*/  SHF.R.S32.HI R4, RZ, 0x1f, R205 ;  /* 0x0000001fff047819 */ /* 0x000fe200000114cd */
[----:B------:R-:W-:Y:S01]  /*06b0*/  SHFL.IDX PT, R8, R2, 0x1, 0x181f ;  /* 0x00381f0002087f89 */ /* 0x000fe200000e0000 */
[----:B------:R-:W-:Y:S01]  /*06c0*/  LOP3.LUT R198, R198, 0xfffffff8, RZ, 0xc0, !PT ;  /* 0xfffffff8c6c67812 */ /* 0x000fe200078ec0ff */
[----:B------:R-:W-:Y:S01]  /*06d0*/  IMAD.SHL.U32 R147, R201, 0x2, RZ ;  /* 0x00000002c9937824 */ /* 0x000fe200078e00ff */
[----:B------:R-:W-:Y:S01]  /*06e0*/  LEA.HI R199, R4, R205, RZ, 0x3 ;  /* 0x000000cd04c77211 */ /* 0x000fe200078f18ff */
[----:B------:R-:W3:Y:S01]  /*06f0*/  SHFL.IDX PT, R9, R0, 0x1, 0x181f ;  /* 0x00381f0000097f89 */ /* 0x000ee200000e0000 */
[----:B------:R-:W-:-:S02]  /*0700*/  IADD3 R4, R200, 0x40, RZ ;  /* 0x00000040c8047810 */ /* 0x000fc40007ffe0ff */
[----:B------:R-:W-:Y:S01]  /*0710*/  LOP3.LUT R199, R199, 0xfffffff8, RZ, 0xc0, !PT ;  /* 0xfffffff8c7c77812 */ /* 0x000fe200078ec0ff */
[----:B------:R-:W4:Y:S01]  /*0720*/  SHFL.IDX PT, R17, R0, 0x2, 0x181f ;  /* 0x00581f0000117f89 */ /* 0x000f2200000e0000 */
[----:B------:R-:W-:Y:S01]  /*0730*/  SHF.R.S32.HI R146, RZ, 0x6, R146 ;  /* 0x00000006ff927819 */ /* 0x000fe20000011492 */
[----:B-1----:R-:W-:-:S04]  /*0740*/  @!P1 IMAD.WIDE R14, R206, 0x2, R10 ;  /* 0x00000002ce0e9825 */ /* 0x002fc800078e020a */
[C-C-:B------:R-:W-:Y:S01]  /*0750*/  @!P1 IMAD.WIDE R12, R199.reuse, 0x2, R10.reuse ;  /* 0x00000002c70c9825 */ /* 0x140fe200078e020a */
[----:B------:R1:W-:Y:S03]  /*0760*/  @!P1 LDGSTS.E.BYPASS.LTC128B.128 [R147+0x18100], [R14.64], !P5 ;  /* 0x181000000e939fae */ /* 0x0003e6000e901d4c */
[----:B------:R-:W-:Y:S01]  /*0770*/  @!P1 IMAD.WIDE R22, R198, 0x2, R10 ;  /* 0x00000002c6169825 */ /* 0x000fe200078e020a */
[----:B------:R5:W-:Y:S03]  /*0780*/  @!P1 LDGSTS.E.BYPASS.LTC128B.128 [R147+0x1c100], [R12.64], !P4 ;  /* 0x1c1000000c939fae */ /* 0x000be6000e101d4c */
[--C-:B---3--:R-:W-:Y:S01]  /*0790*/  @!P0 IMAD.WIDE R20, R206, 0x2, R8.reuse ;  /* 0x00000002ce148825 */ /* 0x108fe200078e0208 */
[----:B------:R4:W-:Y:S03]  /*07a0*/  @!P1 LDGSTS.E.BYPASS.LTC128B.128 [R147+0x20100], [R22.64], !P3 ;  /* 0x2010000016939fae */ /* 0x0009e6000d901d4c */
[--C-:B------:R-:W-:Y:S01]  /*07b0*/  @!P0 IMAD.WIDE R10, R199, 0x2, R8.reuse ;  /* 0x00000002c70a8825 */ /* 0x100fe200078e0208 */
[----:B------:R3:W-:Y:S03]  /*07c0*/  @!P0 LDGSTS.E.BYPASS.LTC128B.128 [R147+0x19100], [R20.64], !P5 ;  /* 0x1910000014938fae */ /* 0x0007e6000e901d4c */
[----:B------:R-:W-:Y:S01]  /*07d0*/  @!P0 IMAD.WIDE R8, R198, 0x2, R8 ;  /* 0x00000002c6088825 */ /* 0x000fe200078e0208 */
[----:B------:R1:W-:Y:S04]  /*07e0*/  @!P0 LDGSTS.E.BYPASS.LTC128B.128 [R147+0x1d100], [R10.64], !P4 ;  /* 0x1d1000000a938fae */ /* 0x0003e8000e101d4c */
[----:B------:R1:W-:Y:S04]  /*07f0*/  @!P0 LDGSTS.E.BYPASS.LTC128B.128 [R147+0x21100], [R8.64], !P3 ;  /* 0x2110000008938fae */ /* 0x0003e8000d901d4c */
[----:B-----5:R-:W-:Y:S04]  /*0800*/  SHFL.IDX PT, R12, R2, 0x3, 0x181f ;  /* 0x00781f00020c7f89 */ /* 0x020fe800000e0000 */
[----:B------:R-:W1:Y:S01]  /*0810*/  SHFL.IDX PT, R13, R0, 0x3, 0x181f ;  /* 0x00781f00000d7f89 */ /* 0x000e6200000e0000 */
[----:B--2---:R2:W5:Y:S01]  /*0820*/  @P2 R2UR UR7, R6 ;  /* 0x00000000060723c2 */ /* 0x00456200000e0000 */
[----:B------:R-:W-:Y:S01]  /*0830*/  ISETP.GE.AND P2, PT, R4, R7, PT ;  /* 0x000000070400720c */ /* 0x000fe20003f46270 */
[----:B------:R-:W-:Y:S01]  /*0840*/  IMAD R4, R146, 0x40, R203 ;  /* 0x0000004092047824 */ /* 0x000fe200078e02cb */
[----:B-----5:R-:W-:-:S02]  /*0850*/  @!UP1 UMOV UR7, UR6 ;  /* 0x0000000600079c82 */ /* 0x020fc40008000000 */
[----:B------:R-:W-:Y:S02]  /*0860*/  USHF.R.S32.HI UR6, URZ, 0x1f, UR7 ;  /* 0x0000001f3f067899 */ /* 0x000fe40008011407 */
[----:B------:R-:W-:Y:S01]  /*0870*/  IADD3 R4, R4, -0x40, RZ ;  /* 0xffffffc004047810 */ /* 0x000fe20007ffe0ff */
[----:B------:R-:W-:Y:S02]  /*0880*/  UIMAD.WIDE.U32 UR8, UR7, UR4, URZ ;  /* 0x00000004070872a5 */ /* 0x000fe4000f8e003f */
[----:B------:R-:W-:Y:S01]  /*0890*/  UIMAD UR6, UR6, UR4, URZ ;  /* 0x00000004060672a4 */ /* 0x000fe2000f8e023f */
[----:B------:R-:W-:-:S03]  /*08a0*/  ISETP.GE.AND P1, PT, R4, R148, PT ;  /* 0x000000940400720c */ /* 0x000fc60003f26270 */
[--C-:B----4-:R-:W-:Y:S01]  /*08b0*/  @!P2 IMAD.WIDE R22, R206, 0x2, R16.reuse ;  /* 0x00000002ce16a825 */ /* 0x110fe200078e0210 */
[----:B------:R-:W-:Y:S01]  /*08c0*/  ISETP.GT.OR P1, PT, R203, 0x3f, P1 ;  /* 0x0000003fcb00780c */ /* 0x000fe20000f24670 */
[----:B------:R-:W-:Y:S02]  /*08d0*/  UIMAD UR6, UR7, UR5, UR6 ;  /* 0x00000005070672a4 */ /* 0x000fe4000f8e0206 */
[--C-:B---3--:R-:W-:Y:S01]  /*08e0*/  @!P2 IMAD.WIDE R20, R199, 0x2, R16.reuse ;  /* 0x00000002c714a825 */ /* 0x108fe200078e0210 */
[----:B------:R3:W-:Y:S01]  /*08f0*/  @!P2 LDGSTS.E.BYPASS.LTC128B.128 [R147+0x1a100], [R22.64], !P5 ;  /* 0x1a1000001693afae */ /* 0x0007e2000e901d4c */
[----:B------:R-:W-:Y:S02]  /*0900*/  UIADD3 UR6, UR9, UR6, URZ ;  /* 0x0000000609067290 */ /* 0x000fe4000fffe03f */
[----:B------:R-:W-:Y:S01]  /*0910*/  @!P2 IMAD.WIDE R16, R198, 0x2, R16 ;  /* 0x00000002c610a825 */ /* 0x000fe200078e0210 */
[----:B--2---:R-:W-:Y:S01]  /*0920*/  IADD3 R6, R200, 0x60, RZ ;  /* 0x00000060c8067810 */ /* 0x004fe20007ffe0ff */
[----:B------:R2:W-:Y:S01]  /*0930*/  @!P2 LDGSTS.E.BYPASS.LTC128B.128 [R147+0x1e100], [R20.64], !P4 ;  /* 0x1e1000001493afae */ /* 0x0005e2000e101d4c */
[----:B------:R-:W-:Y:S01]  /*0940*/  ULDC.64 UR4, c[0x0][0x1e8] ;  /* 0x00007a0000047ab9 */ /* 0x000fe20000000a00 */
[----:B------:R-:W-:Y:S01]  /*0950*/  IMAD.IADD R4, R4, 0x1, R207 ;  /* 0x0000000104047824 */ /* 0x000fe200078e02cf */
[----:B------:R-:W-:Y:S01]  /*0960*/  ISETP.GE.AND P0, PT, R6, R7, PT ;  /* 0x000000070600720c */ /* 0x000fe20003f06270 */
[----:B------:R4:W-:Y:S02]  /*0970*/  @!P2 LDGSTS.E.BYPASS.LTC128B.128 [R147+0x22100], [R16.64], !P3 ;  /* 0x221000001093afae */ /* 0x0009e4000d901d4c */
[----:B------:R-:W-:-:S04]  /*0980*/  @P6 IMAD.HI.U32 R7, R4, c[0x0][0x2bc], RZ ;  /* 0x0000af0004076a27 */ /* 0x000fc800078e00ff */
[----:B------:R-:W-:Y:S01]  /*0990*/  IMAD.MOV.U32 R6, RZ, RZ, R4 ;  /* 0x000000ffff067224 */ /* 0x000fe200078e0004 */
[----:B------:R-:W-:-:S04]  /*09a0*/  @P6 SHF.R.U32.HI R6, RZ, c[0x0][0x2c0], R7 ;  /* 0x0000b000ff066a19 */ /* 0x000fc80000011607 */
[----:B------:R-:W-:Y:S01]  /*09b0*/  @!P1 IADD3 R7, P2, R6, UR8, RZ ;  /* 0x0000000806079c10 */ /* 0x000fe2000ff5e0ff */
[----:B-1----:R-:W-:-:S03]  /*09c0*/  @!P0 IMAD.WIDE R14, R206, 0x2, R12 ;  /* 0x00000002ce0e8825 */ /* 0x002fc600078e020c */
[----:B------:R-:W-:Y:S01]  /*09d0*/  @!P1 LEA.HI.X.SX32 R0, R6, UR6, 0x1, P2 ;  /* 0x0000000606009c11 */ /* 0x000fe200090f0eff */
[--C-:B------:R-:W-:Y:S01]  /*09e0*/  @!P0 IMAD.WIDE R10, R199, 0x2, R12.reuse ;  /* 0x00000002c70a8825 */ /* 0x100fe200078e020c */
[----:B------:R1:W-:Y:S01]  /*09f0*/  @!P0 LDGSTS.E.BYPASS.LTC128B.128 [R147+0x1b100], [R14.64], !P5 ;  /* 0x1b1000000e938fae */ /* 0x0003e2000e901d4c */
[C---:B------:R-:W-:Y:S02]  /*0a00*/  @!P1 LEA R8, P2, R7.reuse, c[0x0][0x2a0], 0x2 ;  /* 0x0000a80007089a11 */ /* 0x040fe400078410ff */
[----:B------:R-:W-:Y:S01]  /*0a10*/  @!P0 IMAD.WIDE R12, R198, 0x2, R12 ;  /* 0x00000002c60c8825 */ /* 0x000fe200078e020c */
[----:B------:R5:W-:Y:S01]  /*0a20*/  @!P0 LDGSTS.E.BYPASS.LTC128B.128 [R147+0x1f100], [R10.64], !P4 ;  /* 0x1f1000000a938fae */ /* 0x000be2000e101d4c */
[----:B------:R-:W-:-:S03]  /*0a30*/  @!P1 LEA.HI.X R9, R7, c[0x0][0x2a4], R0, 0x2, P2 ;  /* 0x0000a90007099a11 */ /* 0x000fc600010f1400 */
[----:B------:R1:W-:Y:S04]  /*0a40*/  @!P0 LDGSTS.E.BYPASS.LTC128B.128 [R147+0x23100], [R12.64], !P3 ;  /* 0x231000000c938fae */ /* 0x0003e8000d901d4c */
[----:B------:R-:W0:Y:S04]  /*0a50*/  LDGDEPBAR ;  /* 0x00000000000079af */ /* 0x000e280000000000 */
[----:B------:R-:W-:Y:S06]  /*0a60*/  BAR.SYNC.DEFER_BLOCKING 0x0 ;  /* 0x0000000000007b1d */ /* 0x000fec0000010000 */
[----:B------:R2:W3:Y:S01]  /*0a70*/  @!P1 LDG.E R196, [R8.64] ;  /* 0x0000000c08c49981 */ /* 0x0004e2000c1e1900 */
[----:B------:R-:W-:Y:S01]  /*0a80*/  IMAD.MOV R197, RZ, RZ, -R6 ;  /* 0x000000ffffc57224 */ /* 0x000fe200078e0a06 */
[----:B------:R-:W-:Y:S01]  /*0a90*/  UIMAD UR7, UR10, UR4, URZ ;  /* 0x000000040a0772a4 */ /* 0x000fe2000f8e023f */
[----:B------:R-:W-:Y:S01]  /*0aa0*/  LEA R131, R146, 0xffffffc0, 0x6 ;  /* 0xffffffc092837811 */ /* 0x000fe200078e30ff */
[----:B------:R-:W-:Y:S01]  /*0ab0*/  UIMAD.WIDE.U32 UR14, UR11, UR4, URZ ;  /* 0x000000040b0e72a5 */ /* 0x000fe2000f8e003f */
[----:B------:R-:W-:Y:S01]  /*0ac0*/  IMAD R197, R197, c[0x0][0x2b8], R4 ;  /* 0x0000ae00c5c57a24 */ /* 0x000fe200078e0204 */
[----:B------:R-:W-:Y:S01]  /*0ad0*/  UIMAD UR7, UR11, UR5, UR7 ;  /* 0x000000050b0772a4 */ /* 0x000fe2000f8e0207 */
[----:B------:R-:W-:Y:S01]  /*0ae0*/  ISETP.GE.AND P5, PT, R206, c[0x0][0x1d4], PT ;  /* 0x00007500ce007a0c */ /* 0x000fe20003fa6270 */
[----:B------:R-:W-:Y:S01]  /*0af0*/  IMAD.IADD R131, R148, 0x1, -R131 ;  /* 0x0000000194837824 */ /* 0x000fe200078e0a83 */
[----:B------:R-:W-:Y:S01]  /*0b00*/  ULDC.64 UR4, c[0x0][0x210] ;  /* 0x0000840000047ab9 */ /* 0x000fe20000000a00 */
[----:B------:R-:W-:Y:S01]  /*0b10*/  SHF.R.S32.HI R29, RZ, 0x1f, R197 ;  /* 0x0000001fff1d7819 */ /* 0x000fe200000114c5 */
[----:B------:R-:W-:Y:S01]  /*0b20*/  IMAD.WIDE.U32 R6, R197, c[0x0][0x1e0], RZ ;  /* 0x00007800c5067a25 */ /* 0x000fe200078e00ff */
[----:B------:R-:W-:Y:S01]  /*0b30*/  UIADD3 UR7, UR15, UR7, URZ ;  /* 0x000000070f077290 */ /* 0x000fe2000fffe03f */
[----:B------:R-:W-:Y:S01]  /*0b40*/  ISETP.GE.AND P4, PT, R205, c[0x0][0x1d4], PT ;  /* 0x00007500cd007a0c */ /* 0x000fe20003f86270 */
[----:B------:R-:W-:Y:S01]  /*0b50*/  UIMAD UR10, UR10, UR4, URZ ;  /* 0x000000040a0a72a4 */ /* 0x000fe2000f8e023f */
[----:B------:R-:W-:Y:S01]  /*0b60*/  IMAD R0, R29, c[0x0][0x1e0], RZ ;  /* 0x000078001d007a24 */ /* 0x000fe200078e02ff */
[----:B------:R-:W-:Y:S01]  /*0b70*/  UIMAD.WIDE.U32 UR16, UR11, UR4, URZ ;  /* 0x000000040b1072a5 */ /* 0x000fe2000f8e003f */
[----:B-1----:R-:W-:Y:S01]  /*0b80*/  IMAD.WIDE.U32 R12, R197, c[0x0][0x208], RZ ;  /* 0x00008200c50c7a25 */ /* 0x002fe200078e00ff */
[----:B------:R-:W-:Y:S01]  /*0b90*/  UIMAD UR10, UR11, UR5, UR10 ;  /* 0x000000050b0a72a4 */ /* 0x000fe2000f8e020a */
[----:B------:R-:W-:-:S02]  /*0ba0*/  ISETP.GE.AND P6, PT, R204, c[0x0][0x1d4], PT ;  /* 0x00007500cc007a0c */ /* 0x000fc40003fc6270 */
[----:B-----5:R-:W-:Y:S01]  /*0bb0*/  IMAD R10, R197, c[0x0][0x1e4], R0 ;  /* 0x00007900c50a7a24 */ /* 0x020fe200078e0200 */
[----:B------:R-:W-:Y:S01]  /*0bc0*/  UIADD3 UR10, UR17, UR10, URZ ;  /* 0x0000000a110a7290 */ /* 0x000fe2000fffe03f */
[----:B------:R-:W-:Y:S01]  /*0bd0*/  IMAD R0, R29, c[0x0][0x208], RZ ;  /* 0x000082001d007a24 */ /* 0x000fe200078e02ff */
[C---:B------:R-:W-:Y:S01]  /*0be0*/  ISETP.GE.AND P3, PT, R206.reuse, c[0x0][0x1d4], PT ;  /* 0x00007500ce007a0c */ /* 0x040fe20003f66270 */
[----:B------:R-:W-:Y:S01]  /*0bf0*/  IMAD.IADD R11, R7, 0x1, R10 ;  /* 0x00000001070b7824 */ /* 0x000fe200078e020a */
[----:B------:R-:W-:Y:S01]  /*0c00*/  ISETP.GE.AND P2, PT, R205, c[0x0][0x1d4], PT ;  /* 0x00007500cd007a0c */ /* 0x000fe20003f46270 */
[----:B------:R-:W-:Y:S01]  /*0c10*/  IMAD.MOV.U32 R10, RZ, RZ, R6 ;  /* 0x000000ffff0a7224 */ /* 0x000fe200078e0006 */
[----:B------:R-:W-:Y:S01]  /*0c20*/  LEA.HI R19, R5, R132, RZ, 0x4 ;  /* 0x0000008405137211 */ /* 0x000fe200078f20ff */
[----:B--2---:R-:W-:Y:S01]  /*0c30*/  IMAD R9, R197, c[0x0][0x20c], R0 ;  /* 0x00008300c5097a24 */ /* 0x004fe200078e0200 */
[----:B------:R-:W-:Y:S01]  /*0c40*/  SHF.R.S32.HI R145, RZ, 0x1f, R206 ;  /* 0x0000001fff917819 */ /* 0x000fe200000114ce */
[----:B------:R-:W-:Y:S01]  /*0c50*/  IMAD.IADD R0, R131, 0x1, -R18 ;  /* 0x0000000183007824 */ /* 0x000fe200078e0a12 */
[----:B------:R-:W-:Y:S01]  /*0c60*/  SEL R144, RZ, 0x10, P6 ;  /* 0x00000010ff907807 */ /* 0x000fe20003000000 */
[----:B------:R-:W-:Y:S01]  /*0c70*/  IMAD.IADD R13, R13, 0x1, R9 ;  /* 0x000000010d0d7824 */ /* 0x000fe200078e0209 */
[----:B------:R-:W-:Y:S01]  /*0c80*/  SHF.R.S32.HI R134, RZ, 0x1f, R199 ;  /* 0x0000001fff867819 */ /* 0x000fe200000114c7 */
[----:B------:R-:W-:Y:S01]  /*0c90*/  IMAD.WIDE R208, R206, 0x2, RZ ;  /* 0x00000002ced07825 */ /* 0x000fe200078e02ff */
[----:B------:R-:W-:-:S02]  /*0ca0*/  ISETP.GE.AND P1, PT, R0, 0x1, PT ;  /* 0x000000010000780c */ /* 0x000fc40003f26270 */
[----:B------:R-:W-:Y:S01]  /*0cb0*/  SHF.R.S32.HI R133, RZ, 0x1f, R198 ;  /* 0x0000001fff857819 */ /* 0x000fe200000114c6 */
[----:B------:R-:W-:Y:S01]  /*0cc0*/  IMAD.MOV.U32 R190, RZ, RZ, 0x10 ;  /* 0x00000010ffbe7424 */ /* 0x000fe200078e00ff */
[----:B------:R-:W-:Y:S02]  /*0cd0*/  IADD3 R195, R147, 0x100, RZ ;  /* 0x0000010093c37810 */ /* 0x000fe40007ffe0ff */
[----:B---3--:R-:W-:Y:S01]  /*0ce0*/  SHF.R.S32.HI R2, RZ, 0x1f, R196 ;  /* 0x0000001fff027819 */ /* 0x008fe200000114c4 */
[----:B------:R-:W-:-:S04]  /*0cf0*/  IMAD.WIDE.U32 R10, R196, c[0x0][0x1f0], R10 ;  /* 0x00007c00c40a7a25 */ /* 0x000fc800078e000a */
[----:B------:R-:W-:Y:S02]  /*0d00*/  IMAD R7, R2, c[0x0][0x1f0], RZ ;  /* 0x00007c0002077a24 */ /* 0x000fe400078e02ff */
[----:B------:R-:W-:-:S04]  /*0d10*/  IMAD.WIDE.U32 R12, R196, c[0x0][0x218], R12 ;  /* 0x00008600c40c7a25 */ /* 0x000fc800078e000c */
[----:B------:R-:W-:Y:S01]  /*0d20*/  IMAD R4, R196, c[0x0][0x1f4], R7 ;  /* 0x00007d00c4047a24 */ /* 0x000fe200078e0207 */
[----:B------:R-:W-:-:S04]  /*0d30*/  IADD3 R7, P0, R10, UR14, RZ ;  /* 0x0000000e0a077c10 */ /* 0x000fc8000ff1e0ff */
[----:B------:R-:W-:Y:S02]  /*0d40*/  IADD3.X R4, R11, UR7, R4, P0, !PT ;  /* 0x000000070b047c10 */ /* 0x000fe400087fe404 */
[----:B------:R-:W-:-:S04]  /*0d50*/  LEA R8, P0, R7, c[0x0][0x1c8], 0x1 ;  /* 0x0000720007087a11 */ /* 0x000fc800078008ff */
[----:B------:R-:W-:Y:S01]  /*0d60*/  LEA.HI.X R4, R7, c[0x0][0x1cc], R4, 0x1, P0 ;  /* 0x0000730007047a11 */ /* 0x000fe200000f0c04 */
[----:B------:R-:W-:Y:S01]  /*0d70*/  IMAD R7, R2, c[0x0][0x218], RZ ;  /* 0x0000860002077a24 */ /* 0x000fe200078e02ff */
[----:B----4-:R-:W-:Y:S01]  /*0d80*/  SHFL.IDX PT, R16, R8, RZ, 0x181f ;  /* 0x00181fff08107589 */ /* 0x010fe200000e0000 */
[----:B------:R-:W-:Y:S02]  /*0d90*/  IADD3 R9, P0, R12, UR16, RZ ;  /* 0x000000100c097c10 */ /* 0x000fe4000ff1e0ff */
[----:B------:R-:W-:Y:S01]  /*0da0*/  IMAD R6, R196, c[0x0][0x21c], R7 ;  /* 0x00008700c4067a24 */ /* 0x000fe200078e0207 */
[----:B------:R-:W1:Y:S04]  /*0db0*/  SHFL.IDX PT, R17, R4, RZ, 0x181f ;  /* 0x00181fff04117589 */ /* 0x000e6800000e0000 */
[----:B------:R-:W-:Y:S01]  /*0dc0*/  SHFL.IDX PT, R10, R8, 0x1, 0x181f ;  /* 0x00381f00080a7f89 */ /* 0x000fe200000e0000 */
[----:B------:R-:W-:-:S02]  /*0dd0*/  IADD3.X R6, R13, UR10, R6, P0, !PT ;  /* 0x0000000a0d067c10 */ /* 0x000fc400087fe406 */
[C---:B------:R-:W-:Y:S01]  /*0de0*/  LEA R7, P0, R9.reuse, c[0x0][0x1f8], 0x1 ;  /* 0x00007e0009077a11 */ /* 0x040fe200078008ff */
[----:B------:R-:W2:Y:S03]  /*0df0*/  SHFL.IDX PT, R11, R4, 0x1, 0x181f ;  /* 0x00381f00040b7f89 */ /* 0x000ea600000e0000 */
[----:B------:R-:W-:Y:S01]  /*0e00*/  LEA.HI.X R9, R9, c[0x0][0x1fc], R6, 0x1, P0 ;  /* 0x00007f0009097a11 */ /* 0x000fe200000f0c06 */
[----:B------:R-:W3:Y:S01]  /*0e10*/  SHFL.IDX PT, R13, R7, RZ, 0x181f ;  /* 0x00181fff070d7589 */ /* 0x000ee200000e0000 */
[----:B------:R-:W-:-:S03]  /*0e20*/  ISETP.GT.AND P0, PT, R0, 0x20, PT ;  /* 0x000000200000780c */ /* 0x000fc60003f04270 */
[----:B------:R-:W4:Y:S04]  /*0e30*/  SHFL.IDX PT, R15, R9, RZ, 0x181f ;  /* 0x00181fff090f7589 */ /* 0x000f2800000e0000 */
[----:B------:R-:W5:Y:S01]  /*0e40*/  SHFL.IDX PT, R7, R7, 0x1, 0x181f ;  /* 0x00381f0007077f89 */ /* 0x000f6200000e0000 */
[----:B-1----:R-:W-:-:S03]  /*0e50*/  @P1 IMAD.WIDE R22, R206, 0x2, R16 ;  /* 0x00000002ce161825 */ /* 0x002fc600078e0210 */
[----:B------:R-:W1:Y:S01]  /*0e60*/  SHFL.IDX PT, R9, R9, 0x1, 0x181f ;  /* 0x00381f0009097f89 */ /* 0x000e6200000e0000 */
[----:B------:R-:W-:-:S03]  /*0e70*/  @P1 IMAD.WIDE R20, R199, 0x2, R16 ;  /* 0x00000002c7141825 */ /* 0x000fc600078e0210 */
[----:B------:R3:W-:Y:S01]  /*0e80*/  @P1 LDGSTS.E.BYPASS.LTC128B.128 [R147+0xc100], [R22.64], !P5 ;  /* 0x0c10000016931fae */ /* 0x0007e2000e901d4c */
[----:B------:R-:W-:-:S03]  /*0e90*/  @P1 IMAD.WIDE R16, R198, 0x2, R16 ;  /* 0x00000002c6101825 */ /* 0x000fc600078e0210 */
[----:B------:R1:W-:Y:S01]  /*0ea0*/  @P1 LDGSTS.E.BYPASS.LTC128B.128 [R147+0xe100], [R20.64], !P4 ;  /* 0x0e10000014931fae */ /* 0x0003e2000e101d4c */
[----:B--2---:R-:W-:-:S03]  /*0eb0*/  @P0 IMAD.WIDE R26, R206, 0x2, R10 ;  /* 0x00000002ce1a0825 */ /* 0x004fc600078e020a */
[----:B------:R2:W-:Y:S01]  /*0ec0*/  @P1 LDGSTS.E.BYPASS.LTC128B.128 [R147+0x10100], [R16.64], !P6 ;  /* 0x1010000010931fae */ /* 0x0005e2000f101d4c */
[----:B------:R-:W-:Y:S01]  /*0ed0*/  ISETP.LT.OR P1, PT, R0, 0x1, P3 ;  /* 0x000000010000780c */ /* 0x000fe20001f21670 */
[--C-:B------:R-:W-:Y:S02]  /*0ee0*/  @P0 IMAD.WIDE R24, R199, 0x2, R10.reuse ;  /* 0x00000002c7180825 */ /* 0x100fe400078e020a */
[----:B------:R1:W-:Y:S02]  /*0ef0*/  @P0 LDGSTS.E.BYPASS.LTC128B.128 [R147+0xd100], [R26.64], !P5 ;  /* 0x0d1000001a930fae */ /* 0x0003e4000e901d4c */
[----:B------:R-:W-:Y:S02]  /*0f00*/  @P0 IMAD.WIDE R10, R198, 0x2, R10 ;  /* 0x00000002c60a0825 */ /* 0x000fe400078e020a */
[----:B------:R5:W-:Y:S04]  /*0f10*/  @P0 LDGSTS.E.BYPASS.LTC128B.128 [R147+0xf100], [R24.64], !P4 ;  /* 0x0f10000018930fae */ /* 0x000be8000e101d4c */
[----:B------:R5:W-:Y:S04]  /*0f20*/  @P0 LDGSTS.E.BYPASS.LTC128B.128 [R147+0x11100], [R10.64], !P6 ;  /* 0x111000000a930fae */ /* 0x000be8000f101d4c */
[----:B------:R-:W0:Y:S01]  /*0f30*/  LDGDEPBAR ;  /* 0x00000000000079af */ /* 0x000e220000000000 */
[----:B---3--:R-:W-:-:S05]  /*0f40*/  IADD3 R22, P0, R13, R208, RZ ;  /* 0x000000d00d167210 */ /* 0x008fca0007f1e0ff */
[----:B----4-:R-:W-:Y:S02]  /*0f50*/  IMAD.X R23, R15, 0x1, R209, P0 ;  /* 0x000000010f177824 */ /* 0x010fe400000e06d1 */
[----:B--2---:R-:W-:-:S03]  /*0f60*/  IMAD.WIDE R16, R199, 0x2, RZ ;  /* 0x00000002c7107825 */ /* 0x004fc600078e02ff */
[----:B------:R2:W-:Y:S01]  /*0f70*/  LDGSTS.E.BYPASS.LTC128B.128 [R147+0x100], [R22.64], !P1 ;  /* 0x0010000016937fae */ /* 0x0005e2000c901d4c */
[----:B------:R-:W-:Y:S02]  /*0f80*/  ISETP.GE.AND P1, PT, R204, c[0x0][0x1d4], PT ;  /* 0x00007500cc007a0c */ /* 0x000fe40003f26270 */
[----:B-1----:R-:W-:-:S05]  /*0f90*/  IADD3 R20, P0, R13, R16, RZ ;  /* 0x000000100d147210 */ /* 0x002fca0007f1e0ff */
[----:B------:R-:W-:Y:S01]  /*0fa0*/  IMAD.X R21, R15, 0x1, R17, P0 ;  /* 0x000000010f157824 */ /* 0x000fe200000e0611 */
[----:B------:R-:W-:Y:S01]  /*0fb0*/  ISETP.LT.OR P0, PT, R0, 0x1, P2 ;  /* 0x000000010000780c */ /* 0x000fe20001701670 */
[----:B-----5:R-:W-:Y:S01]  /*0fc0*/  IMAD.WIDE R10, R198, 0x2, RZ ;  /* 0x00000002c60a7825 */ /* 0x020fe200078e02ff */
[----:B------:R-:W-:-:S11]  /*0fd0*/  ISETP.LT.OR P2, PT, R0, 0x21, P2 ;  /* 0x000000210000780c */ /* 0x000fd60001741670 */
[----:B------:R2:W-:Y:S01]  /*0fe0*/  LDGSTS.E.BYPASS.LTC128B.128 [R147+0x2100], [R20.64], !P0 ;  /* 0x0210000014937fae */ /* 0x0005e2000c101d4c */
[----:B------:R-:W-:Y:S02]  /*0ff0*/  IADD3 R24, P0, R13, R10, RZ ;  /* 0x0000000a0d187210 */ /* 0x000fe40007f1e0ff */
[----:B------:R-:W-:-:S03]  /*1000*/  LOP3.LUT R13, R19, 0xfffffff0, RZ, 0xc0, !PT ;  /* 0xfffffff0130d7812 */ /* 0x000fc600078ec0ff */
[----:B------:R-:W-:Y:S01]  /*1010*/  IMAD.X R25, R15, 0x1, R11, P0 ;  /* 0x000000010f197824 */ /* 0x000fe200000e060b */
[----:B------:R-:W-:Y:S01]  /*1020*/  IADD3 R14, P0, R208, R7, RZ ;  /* 0x00000007d00e7210 */ /* 0x000fe20007f1e0ff */
[----:B------:R-:W-:-:S04]  /*1030*/  IMAD.IADD R28, R132, 0x1, -R13 ;  /* 0x00000001841c7824 */ /* 0x000fc800078e0a0d */
[----:B------:R-:W-:Y:S01]  /*1040*/  IMAD.X R15, R209, 0x1, R9, P0 ;  /* 0x00000001d10f7824 */ /* 0x000fe200000e0609 */
[C---:B------:R-:W-:Y:S02]  /*1050*/  ISETP.LT.OR P0, PT, R0.reuse, 0x1, P1 ;  /* 0x000000010000780c */ /* 0x040fe40000f01670 */
[----:B------:R-:W-:-:S11]  /*1060*/  ISETP.LT.OR P1, PT, R0, 0x21, P1 ;  /* 0x000000210000780c */ /* 0x000fd60000f21670 */
[----:B------:R2:W-:Y:S01]  /*1070*/  LDGSTS.E.BYPASS.LTC128B.128 [R147+0x4100], [R24.64], !P0 ;  /* 0x0410000018937fae */ /* 0x0005e2000c101d4c */
[----:B------:R-:W-:Y:S02]  /*1080*/  ISETP.LT.OR P0, PT, R0, 0x21, P3 ;  /* 0x000000210000780c */ /* 0x000fe40001f01670 */
[----:B------:R-:W-:Y:S02]  /*1090*/  LEA.HI R0, R5, R132, RZ, 0x5 ;  /* 0x0000008405007211 */ /* 0x000fe400078f28ff */
[----:B------:R-:W-:-:S09]  /*10a0*/  ISETP.GT.AND P3, PT, R203, 0x3f, PT ;  /* 0x0000003fcb00780c */ /* 0x000fd20003f64270 */
[----:B------:R2:W-:Y:S01]  /*10b0*/  LDGSTS.E.BYPASS.LTC128B.128 [R147+0x1100], [R14.64], !P0 ;  /* 0x011000000e937fae */ /* 0x0005e2000c101d4c */
[----:B------:R-:W-:-:S05]  /*10c0*/  IADD3 R12, P0, R16, R7, RZ ;  /* 0x00000007100c7210 */ /* 0x000fca0007f1e0ff */
[--C-:B------:R-:W-:Y:S01]  /*10d0*/  IMAD.X R13, R17, 0x1, R9.reuse, P0 ;  /* 0x00000001110d7824 */ /* 0x100fe200000e0609 */
[----:B------:R-:W-:Y:S02]  /*10e0*/  IADD3 R8, P0, R10, R7, RZ ;  /* 0x000000070a087210 */ /* 0x000fe40007f1e0ff */
[----:B------:R-:W-:Y:S02]  /*10f0*/  SHF.R.S32.HI R7, RZ, 0x1f, R28 ;  /* 0x0000001fff077819 */ /* 0x000fe4000001141c */
[----:B------:R2:W-:Y:S01]  /*1100*/  LDGSTS.E.BYPASS.LTC128B.128 [R147+0x3100], [R12.64], !P2 ;  /* 0x031000000c937fae */ /* 0x0005e2000d101d4c */
[----:B------:R-:W-:Y:S01]  /*1110*/  ISETP.GE.AND P2, PT, R148, 0x41, PT ;  /* 0x000000419400780c */ /* 0x000fe20003f46270 */
[----:B------:R-:W-:Y:S01]  /*1120*/  IMAD.X R9, R11, 0x1, R9, P0 ;  /* 0x000000010b097824 */ /* 0x000fe200000e0609 */
[----:B------:R-:W-:-:S04]  /*1130*/  LEA.HI R4, R7, R28, RZ, 0x3 ;  /* 0x0000001c07047211 */ /* 0x000fc800078f18ff */
[----:B------:R-:W-:Y:S01]  /*1140*/  LOP3.LUT R5, R4, 0xfffffff8, RZ, 0xc0, !PT ;  /* 0xfffffff804057812 */ /* 0x000fe200078ec0ff */
[----:B------:R2:W-:Y:S01]  /*1150*/  LDGSTS.E.BYPASS.LTC128B.128 [R147+0x5100], [R8.64], !P1 ;  /* 0x0510000008937fae */ /* 0x0005e2000c901d4c */
[----:B------:R-:W-:-:S03]  /*1160*/  LOP3.LUT P1, RZ, R3, 0x2, RZ, 0xc0, !PT ;  /* 0x0000000203ff7812 */ /* 0x000fc6000782c0ff */
[----:B------:R-:W-:Y:S01]  /*1170*/  IMAD.IADD R28, R28, 0x1, -R5 ;  /* 0x000000011c1c7824 */ /* 0x000fe200078e0a05 */
[----:B------:R-:W-:Y:S01]  /*1180*/  LOP3.LUT R5, R0, 0xffffffe0, RZ, 0xc0, !PT ;  /* 0xffffffe000057812 */ /* 0x000fe200078ec0ff */
[----:B------:R-:W0:Y:S01]  /*1190*/  LDGDEPBAR ;  /* 0x00000000000079af */ /* 0x000e220000000000 */
[----:B------:R-:W-:Y:S02]  /*11a0*/  SHF.R.S32.HI R0, RZ, 0x5, R0 ;  /* 0x00000005ff007819 */ /* 0x000fe40000011400 */
[----:B------:R-:W-:Y:S01]  /*11b0*/  LOP3.LUT P0, RZ, R28, 0x2, RZ, 0xc0, !PT ;  /* 0x000000021cff7812 */ /* 0x000fe2000780c0ff */
[----:B------:R-:W-:Y:S01]  /*11c0*/  IMAD.IADD R132, R132, 0x1, -R5 ;  /* 0x0000000184847824 */ /* 0x000fe200078e0a05 */
[----:B------:R-:W-:Y:S02]  /*11d0*/  P2R R5, PR, RZ, 0x4 ;  /* 0x00000004ff057803 */ /* 0x000fe40000000000 */
[----:B------:R-:W-:Y:S01]  /*11e0*/  SEL R190, R190, 0xfffffff0, !P0 ;  /* 0xfffffff0bebe7807 */ /* 0x000fe20004000000 */
[----:B------:R-:W-:Y:S05]  /*11f0*/  @!P2 BRA `(.L_x_843) ;  /* 0x000004200000a947 */ /* 0x000fea0003800000 */
[----:B------:R-:W-:Y:S01]  /*1200*/  ISETP.NE.AND P2, PT, R194, 0x1, PT ;  /* 0x00000001c200780c */ /* 0x000fe20003f45270 */
        /* <DEDUP_REMOVED lines=8> */
[----:B--2---:R-:W-:-:S04]  /*1290*/  @!P3 LEA R8, P0, R6, c[0x0][0x2a0], 0x2 ;  /* 0x0000a8000608ba11 */ /* 0x004fc800078010ff */
[----:B------:R-:W-:-:S05]  /*12a0*/  @!P3 LEA.HI.X R9, R6, c[0x0][0x2a4], R5, 0x2, P0 ;  /* 0x0000a9000609ba11 */ /* 0x000fca00000f1405 */
[----:B------:R-:W2:Y:S01]  /*12b0*/  @!P3 LDG.E R196, [R8.64] ;  /* 0x0000000c08c4b981 */ /* 0x000ea2000c1e1900 */
[----:B------:R-:W-:Y:S01]  /*12c0*/  IMAD.MOV R2, RZ, RZ, -R2 ;  /* 0x000000ffff027224 */ /* 0x000fe200078e0a02 */
[----:B------:R-:W-:Y:S01]  /*12d0*/  SEL R17, RZ, 0x10, P5 ;  /* 0x00000010ff117807 */ /* 0x000fe20002800000 */
[----:B------:R-:W-:Y:S01]  /*12e0*/  IMAD.SHL.U32 R10, R199, 0x2, RZ ;  /* 0x00000002c70a7824 */ /* 0x000fe200078e00ff */
[----:B------:R-:W-:Y:S01]  /*12f0*/  SEL R16, RZ, 0x10, P4 ;  /* 0x00000010ff107807 */ /* 0x000fe20002000000 */
[----:B------:R-:W-:Y:S01]  /*1300*/  IMAD R197, R2, c[0x0][0x2b8], R197 ;  /* 0x0000ae0002c57a24 */ /* 0x000fe200078e02c5 */
[----:B------:R-:W-:Y:S01]  /*1310*/  IADD3 R22, -R17, 0x10, RZ ;  /* 0x0000001011167810 */ /* 0x000fe20007ffe1ff */
[----:B------:R-:W-:Y:S01]  /*1320*/  IMAD.SHL.U32 R12, R198, 0x2, RZ ;  /* 0x00000002c60c7824 */ /* 0x000fe200078e00ff */
[----:B------:R-:W-:Y:S01]  /*1330*/  IADD3 R20, -R16, 0x10, RZ ;  /* 0x0000001010147810 */ /* 0x000fe20007ffe1ff */
[----:B------:R-:W-:Y:S01]  /*1340*/  IMAD.WIDE.U32 R6, R197, c[0x0][0x1e0], RZ ;  /* 0x00007800c5067a25 */ /* 0x000fe200078e00ff */
[----:B------:R-:W-:-:S02]  /*1350*/  SHF.R.S32.HI R29, RZ, 0x1f, R197 ;  /* 0x0000001fff1d7819 */ /* 0x000fc400000114c5 */
[----:B------:R-:W-:Y:S02]  /*1360*/  LOP3.LUT R22, R22, 0xf, RZ, 0xc0, !PT ;  /* 0x0000000f16167812 */ /* 0x000fe400078ec0ff */
[----:B------:R-:W-:Y:S01]  /*1370*/  LOP3.LUT R20, R20, 0xf, RZ, 0xc0, !PT ;  /* 0x0000000f14147812 */ /* 0x000fe200078ec0ff */
[----:B------:R-:W-:Y:S01]  /*1380*/  IMAD R2, R29, c[0x0][0x1e0], RZ ;  /* 0x000078001d027a24 */ /* 0x000fe200078e02ff */
[----:B------:R-:W-:Y:S02]  /*1390*/  IADD3 R13, -R144, 0x10, RZ ;  /* 0x00000010900d7810 */ /* 0x000fe40007ffe1ff */
[----:B------:R-:W-:Y:S01]  /*13a0*/  SHF.L.U64.HI R11, R198, 0x1, R133 ;  /* 0x00000001c60b7819 */ /* 0x000fe20000010285 */
[----:B------:R-:W-:Y:S01]  /*13b0*/  IMAD R2, R197, c[0x0][0x1e4], R2 ;  /* 0x00007900c5027a24 */ /* 0x000fe200078e0202 */
[----:B------:R-:W-:-:S03]  /*13c0*/  LOP3.LUT R13, R13, 0xf, RZ, 0xc0, !PT ;  /* 0x0000000f0d0d7812 */ /* 0x000fc600078ec0ff */
[----:B------:R-:W-:Y:S01]  /*13d0*/  IMAD.IADD R7, R7, 0x1, R2 ;  /* 0x0000000107077824 */ /* 0x000fe200078e0202 */
[----:B--2---:R-:W-:-:S03]  /*13e0*/  SHF.R.S32.HI R2, RZ, 0x1f, R196 ;  /* 0x0000001fff027819 */ /* 0x004fc600000114c4 */
[----:B------:R-:W-:Y:S01]  /*13f0*/  IMAD.WIDE.U32 R8, R196, c[0x0][0x1f0], R6 ;  /* 0x00007c00c4087a25 */ /* 0x000fe200078e0006 */
[----:B------:R-:W-:-:S03]  /*1400*/  SHF.L.U64.HI R7, R206, 0x1, R145 ;  /* 0x00000001ce077819 */ /* 0x000fc60000010291 */
[----:B------:R-:W-:-:S04]  /*1410*/  IMAD R5, R2, c[0x0][0x1f0], RZ ;  /* 0x00007c0002057a24 */ /* 0x000fc800078e02ff */
[----:B------:R-:W-:Y:S01]  /*1420*/  IMAD R6, R196, c[0x0][0x1f4], R5 ;  /* 0x00007d00c4067a24 */ /* 0x000fe200078e0205 */
[----:B------:R-:W-:-:S04]  /*1430*/  IADD3 R5, P0, R8, UR14, RZ ;  /* 0x0000000e08057c10 */ /* 0x000fc8000ff1e0ff */
[----:B------:R-:W-:Y:S02]  /*1440*/  IADD3.X R8, R9, UR7, R6, P0, !PT ;  /* 0x0000000709087c10 */ /* 0x000fe400087fe406 */
[----:B------:R-:W-:Y:S02]  /*1450*/  LEA R6, P0, R5, c[0x0][0x1c8], 0x1 ;  /* 0x0000720005067a11 */ /* 0x000fe400078008ff */
[----:B------:R-:W-:Y:S02]  /*1460*/  SHF.L.U64.HI R9, R199, 0x1, R134 ;  /* 0x00000001c7097819 */ /* 0x000fe40000010286 */
[----:B------:R-:W-:Y:S01]  /*1470*/  LEA.HI.X R5, R5, c[0x0][0x1cc], R8, 0x1, P0 ;  /* 0x0000730005057a11 */ /* 0x000fe200000f0c08 */
[----:B------:R-:W1:Y:S01]  /*1480*/  SHFL.IDX PT, R15, R6, 0x1, 0x181f ;  /* 0x00381f00060f7f89 */ /* 0x000e6200000e0000 */
[----:B------:R-:W-:-:S03]  /*1490*/  IMAD.SHL.U32 R8, R206, 0x2, RZ ;  /* 0x00000002ce087824 */ /* 0x000fc600078e00ff */
[----:B------:R-:W2:Y:S02]  /*14a0*/  SHFL.IDX PT, R14, R5, 0x1, 0x181f ;  /* 0x00381f00050e7f89 */ /* 0x000ea400000e0000 */
[----:B-1----:R-:W-:-:S04]  /*14b0*/  IADD3 R22, P2, P0, R22, R15, R8 ;  /* 0x0000000f16167210 */ /* 0x002fc8000785e008 */
[----:B--2---:R-:W-:Y:S02]  /*14c0*/  IADD3.X R23, RZ, R14, R7, P2, P0 ;  /* 0x0000000eff177210 */ /* 0x004fe400017e0407 */
[----:B------:R-:W-:-:S04]  /*14d0*/  IADD3 R20, P2, P0, R20, R15, R10 ;  /* 0x0000000f14147210 */ /* 0x000fc8000785e00a */
[-C--:B------:R-:W-:Y:S02]  /*14e0*/  IADD3.X R21, RZ, R14.reuse, R9, P2, P0 ;  /* 0x0000000eff157210 */ /* 0x080fe400017e0409 */
[----:B------:R-:W-:Y:S02]  /*14f0*/  IADD3 R24, P2, P0, R13, R15, R12 ;  /* 0x0000000f0d187210 */ /* 0x000fe4000785e00c */
[----:B------:R-:W1:Y:S02]  /*1500*/  SHFL.IDX PT, R13, R6, RZ, 0x181f ;  /* 0x00181fff060d7589 */ /* 0x000e6400000e0000 */
[----:B------:R-:W-:Y:S02]  /*1510*/  IADD3.X R25, RZ, R14, R11, P2, P0 ;  /* 0x0000000eff197210 */ /* 0x000fe400017e040b */
[----:B------:R-:W2:Y:S01]  /*1520*/  SHFL.IDX PT, R14, R5, RZ, 0x181f ;  /* 0x00181fff050e7589 */ /* 0x000ea200000e0000 */
[----:B-1----:R-:W-:-:S05]  /*1530*/  IADD3 R26, P0, R13, R8, RZ ;  /* 0x000000080d1a7210 */ /* 0x002fca0007f1e0ff */
[----:B--2---:R-:W-:Y:S01]  /*1540*/  IMAD.X R27, R14, 0x1, R7, P0 ;  /* 0x000000010e1b7824 */ /* 0x004fe200000e0607 */
[----:B------:R-:W-:-:S04]  /*1550*/  IADD3 R8, P0, R13, R10, RZ ;  /* 0x0000000a0d087210 */ /* 0x000fc80007f1e0ff */
[----:B------:R1:W-:Y:S01]  /*1560*/  LDGSTS.E.BYPASS.LTC128B.128 [R147+0x12100], [R26.64], !P5 ;  /* 0x121000001a937fae */ /* 0x0003e2000e901d4c */
[----:B------:R-:W-:Y:S01]  /*1570*/  IMAD.X R9, R14, 0x1, R9, P0 ;  /* 0x000000010e097824 */ /* 0x000fe200000e0609 */
[----:B------:R-:W-:-:S04]  /*1580*/  IADD3 R12, P0, R13, R12, RZ ;  /* 0x0000000c0d0c7210 */ /* 0x000fc80007f1e0ff */
        /* <DEDUP_REMOVED lines=9> */
.L_x_843:
[----:B------:R-:W0:Y:S01]  /*1620*/  LDGDEPBAR ;  /* 0x00000000000079af */ /* 0x000e220000000000 */
[----:B------:R-:W-:Y:S01]  /*1630*/  SHF.R.S32.HI R6, RZ, 0x4, R19 ;  /* 0x00000004ff067819 */ /* 0x000fe20000011413 */
[----:B------:R-:W-:Y:S01]  /*1640*/  IMAD.SHL.U32 R5, R3, 0x40, RZ ;  /* 0x0000004003057824 */ /* 0x000fe200078e00ff */
[----:B------:R-:W-:Y:S01]  /*1650*/  ISETP.GE.AND P0, PT, R148, 0x41, PT ;  /* 0x000000419400780c */ /* 0x000fe20003f06270 */
[----:B------:R-:W-:Y:S01]  /*1660*/  IMAD.SHL.U32 R18, R18, 0x8, RZ ;  /* 0x0000000812127824 */ /* 0x000fe200078e00ff */
[----:B-12---:R-:W-:Y:S01]  /*1670*/  LEA.HI R9, R19, R6, RZ, 0x1 ;  /* 0x0000000613097211 */ /* 0x006fe200078f08ff */
[----:B------:R-:W-:Y:S01]  /*1680*/  IMAD.SHL.U32 R7, R28, 0x40, RZ ;  /* 0x000000401c077824 */ /* 0x000fe200078e00ff */
[----:B------:R-:W-:Y:S01]  /*1690*/  LOP3.LUT R5, R5, 0x1c0, RZ, 0xc0, !PT ;  /* 0x000001c005057812 */ /* 0x000fe200078ec0ff */
[----:B------:R-:W-:Y:S01]  /*16a0*/  IMAD.SHL.U32 R129, R4, 0x40, RZ ;  /* 0x0000004004817824 */ /* 0x000fe200078e00ff */
[----:B------:R-:W-:Y:S01]  /*16b0*/  LOP3.LUT R9, R9, 0xfffffffe, RZ, 0xc0, !PT ;  /* 0xfffffffe09097812 */ /* 0x000fe200078ec0ff */
[----:B------:R-:W-:Y:S01]  /*16c0*/  IMAD.MOV.U32 R135, RZ, RZ, 0x20 ;  /* 0x00000020ff877424 */ /* 0x000fe200078e00ff */
[----:B------:R-:W-:Y:S01]  /*16d0*/  LOP3.LUT R18, R5, 0x8, R18, 0xf8, !PT ;  /* 0x0000000805127812 */ /* 0x000fe200078ef812 */
[----:B------:R-:W-:Y:S01]  /*16e0*/  IMAD.SHL.U32 R190, R190, 0x2, RZ ;  /* 0x00000002bebe7824 */ /* 0x000fe200078e00ff */
[----:B------:R-:W-:Y:S01]  /*16f0*/  SHF.R.U32.HI R5, RZ, 0x3, R5 ;  /* 0x00000003ff057819 */ /* 0x000fe20000011605 */
[----:B------:R-:W-:Y:S01]  /*1700*/  IMAD.IADD R9, R6, 0x1, -R9 ;  /* 0x0000000106097824 */ /* 0x000fe200078e0a09 */
[----:B------:R-:W-:-:S02]  /*1710*/  LOP3.LUT R7, R7, 0x1c0, RZ, 0xc0, !PT ;  /* 0x000001c007077812 */ /* 0x000fc400078ec0ff */
[----:B------:R-:W-:Y:S01]  /*1720*/  LOP3.LUT R192, R18, R5, RZ, 0x3c, !PT ;  /* 0x0000000512c07212 */ /* 0x000fe200078e3cff */
[----:B------:R-:W-:Y:S01]  /*1730*/  IMAD.SHL.U32 R6, R9, 0x8, RZ ;  /* 0x0000000809067824 */ /* 0x000fe200078e00ff */
[----:B------:R-:W-:Y:S02]  /*1740*/  SHF.R.U32.HI R128, RZ, 0x3, R7 ;  /* 0x00000003ff807819 */ /* 0x000fe40000011607 */
[----:B------:R-:W-:Y:S01]  /*1750*/  LOP3.LUT R129, R129, 0xfffffe00, RZ, 0xc0, !PT ;  /* 0xfffffe0081817812 */ /* 0x000fe200078ec0ff */
[----:B------:R-:W-:Y:S01]  /*1760*/  IMAD R192, R9, 0x200, R192 ;  /* 0x0000020009c07824 */ /* 0x000fe200078e02c0 */
[----:B------:R-:W-:Y:S01]  /*1770*/  LOP3.LUT R5, R7, 0x8, R6, 0xf8, !PT ;  /* 0x0000000807057812 */ /* 0x000fe200078ef806 */
[----:B------:R-:W-:-:S04]  /*1780*/  DEPBAR.LE SB0, 0x3 ;  /* 0x000080c00000791a */ /* 0x000fc80000000000 */
[----:B------:R-:W-:-:S04]  /*1790*/  DEPBAR.LE SB0, 0x2 ;  /* 0x000080800000791a */ /* 0x000fc80000000000 */
[----:B------:R-:W-:Y:S01]  /*17a0*/  LOP3.LUT R128, R5, R128, RZ, 0x3c, !PT ;  /* 0x0000008005807212 */ /* 0x000fe200078e3cff */
[----:B------:R-:W-:Y:S01]  /*17b0*/  IMAD R7, R0, 0x400, R129 ;  /* 0x0000040000077824 */ /* 0x000fe200078e0281 */
[----:B------:R-:W-:Y:S01]  /*17c0*/  SEL R5, R135, 0xffffffe0, !P1 ;  /* 0xffffffe087057807 */ /* 0x000fe20004800000 */
[----:B------:R-:W-:Y:S01]  /*17d0*/  IMAD.SHL.U32 R192, R192, 0x2, RZ ;  /* 0x00000002c0c07824 */ /* 0x000fe200078e00ff */
[----:B------:R-:W-:Y:S01]  /*17e0*/  BAR.SYNC.DEFER_BLOCKING 0x0 ;  /* 0x0000000000007b1d */ /* 0x000fe20000010000 */
[----:B------:R-:W-:Y:S02]  /*17f0*/  IMAD.IADD R0, R128, 0x1, R7 ;  /* 0x0000000180007824 */ /* 0x000fe400078e0207 */
[----:B------:R-:W-:Y:S02]  /*1800*/  IMAD.IADD R130, R192, 0x1, R5 ;  /* 0x00000001c0827824 */ /* 0x000fe400078e0205 */
[C---:B------:R-:W-:Y:S01]  /*1810*/  IMAD.SHL.U32 R24, R0.reuse, 0x2, RZ ;  /* 0x0000000200187824 */ /* 0x040fe200078e00ff */
[----:B------:R-:W-:-:S05]  /*1820*/  LEA R191, R0, 0x18100, 0x1 ;  /* 0x0001810000bf7811 */ /* 0x000fca00078e08ff */
[----:B------:R-:W-:Y:S01]  /*1830*/  IMAD.IADD R189, R191, 0x1, R190 ;  /* 0x00000001bfbd7824 */ /* 0x000fe200078e02be */
[----:B------:R1:W2:Y:S04]  /*1840*/  LDSM.16.M88.4 R124, [R192+0xc100] ;  /* 0x00c10000c07c783b */ /* 0x0002a80000000200 */
[----:B------:R1:W3:Y:S04]  /*1850*/  LDSM.16.M88.4 R116, [R192+0xc900] ;  /* 0x00c90000c074783b */ /* 0x0002e80000000200 */
[----:B------:R1:W4:Y:S04]  /*1860*/  LDSM.16.M88.4 R8, [R192+0xd100] ;  /* 0x00d10000c008783b */ /* 0x0003280000000200 */
[----:B------:R1:W1:Y:S04]  /*1870*/  LDSM.16.M88.4 R4, [R192+0xd900] ;  /* 0x00d90000c004783b */ /* 0x0002680000000200 */
[----:B------:R1:W1:Y:S04]  /*1880*/  LDSM.16.M88.4 R120, [R130+0xc100] ;  /* 0x00c100008278783b */ /* 0x0002680000000200 */
[----:B------:R1:W1:Y:S04]  /*1890*/  LDSM.16.M88.4 R112, [R130+0xc900] ;  /* 0x00c900008270783b */ /* 0x0002680000000200 */
[----:B------:R1:W1:Y:S04]  /*18a0*/  LDSM.16.M88.4 R16, [R130+0xd100] ;  /* 0x00d100008210783b */ /* 0x0002680000000200 */
[----:B------:R1:W1:Y:S04]  /*18b0*/  LDSM.16.M88.4 R12, [R130+0xd900] ;  /* 0x00d90000820c783b */ /* 0x0002680000000200 */
[----:B------:R-:W1:Y:S04]  /*18c0*/  LDSM.16.M88.4 R24, [R24+0x18100] ;  /* 0x018100001818783b */ /* 0x000e680000000200 */
[----:B------:R1:W1:Y:S01]  /*18d0*/  LDSM.16.M88.4 R20, [R189] ;  /* 0x00000000bd14783b */ /* 0x0002620000000200 */
[----:B------:R-:W-:Y:S05]  /*18e0*/  @!P0 BRA `(.L_x_844) ;  /* 0x0000032000008947 */ /* 0x000fea0003800000 */
[----:B------:R-:W-:Y:S01]  /*18f0*/  IMAD R0, R29, c[0x0][0x208], RZ ;  /* 0x000082001d007a24 */ /* 0x000fe200078e02ff */
[----:B------:R-:W-:Y:S01]  /*1900*/  SEL R33, RZ, 0x10, P5 ;  /* 0x00000010ff217807 */ /* 0x000fe20002800000 */
[----:B------:R-:W-:Y:S01]  /*1910*/  IMAD.WIDE.U32 R30, R197, c[0x0][0x208], RZ ;  /* 0x00008200c51e7a25 */ /* 0x000fe200078e00ff */
[----:B------:R-:W-:-:S02]  /*1920*/  SHF.L.U64.HI R35, R206, 0x1, R145 ;  /* 0x00000001ce237819 */ /* 0x000fc40000010291 */
[----:B------:R-:W-:Y:S01]  /*1930*/  IADD3 R43, -R33, 0x10, RZ ;  /* 0x00000010212b7810 */ /* 0x000fe20007ffe1ff */
[----:B------:R-:W-:Y:S01]  /*1940*/  IMAD R0, R197, c[0x0][0x20c], R0 ;  /* 0x00008300c5007a24 */ /* 0x000fe200078e0200 */
[----:B------:R-:W-:Y:S01]  /*1950*/  SHF.L.U64.HI R32, R199, 0x1, R134 ;  /* 0x00000001c7207819 */ /* 0x000fe20000010286 */
[----:B------:R-:W-:Y:S01]  /*1960*/  IMAD R29, R2, c[0x0][0x218], RZ ;  /* 0x00008600021d7a24 */ /* 0x000fe200078e02ff */
[----:B------:R-:W-:Y:S01]  /*1970*/  LOP3.LUT R43, R43, 0xf, RZ, 0xc0, !PT ;  /* 0x0000000f2b2b7812 */ /* 0x000fe200078ec0ff */
[----:B------:R-:W-:Y:S01]  /*1980*/  IMAD.IADD R31, R31, 0x1, R0 ;  /* 0x000000011f1f7824 */ /* 0x000fe200078e0200 */
[----:B------:R-:W-:Y:S01]  /*1990*/  IADD3 R0, -R144, 0x10, RZ ;  /* 0x0000001090007810 */ /* 0x000fe20007ffe1ff */
[----:B------:R-:W-:Y:S01]  /*19a0*/  IMAD R29, R196, c[0x0][0x21c], R29 ;  /* 0x00008700c41d7a24 */ /* 0x000fe200078e021d */
[----:B------:R-:W-:Y:S01]  /*19b0*/  SHF.L.U64.HI R2, R198, 0x1, R133 ;  /* 0x00000001c6027819 */ /* 0x000fe20000010285 */
[----:B------:R-:W-:Y:S01]  /*19c0*/  IMAD.WIDE.U32 R30, R196, c[0x0][0x218], R30 ;  /* 0x00008600c41e7a25 */ /* 0x000fe200078e001e */
[----:B------:R-:W-:-:S03]  /*19d0*/  LOP3.LUT R0, R0, 0xf, RZ, 0xc0, !PT ;  /* 0x0000000f00007812 */ /* 0x000fc600078ec0ff */
[----:B------:R-:W-:Y:S01]  /*19e0*/  IMAD.SHL.U32 R34, R206, 0x2, RZ ;  /* 0x00000002ce227824 */ /* 0x000fe200078e00ff */
[----:B------:R-:W-:Y:S02]  /*19f0*/  IADD3 R36, P0, R30, UR16, RZ ;  /* 0x000000101e247c10 */ /* 0x000fe4000ff1e0ff */
[----:B------:R-:W-:Y:S02]  /*1a00*/  SEL R30, RZ, 0x10, P4 ;  /* 0x00000010ff1e7807 */ /* 0x000fe40002000000 */
[----:B------:R-:W-:Y:S01]  /*1a10*/  IADD3.X R29, R31, UR10, R29, P0, !PT ;  /* 0x0000000a1f1d7c10 */ /* 0x000fe200087fe41d */
[----:B------:R-:W-:Y:S01]  /*1a20*/  IMAD.SHL.U32 R31, R199, 0x2, RZ ;  /* 0x00000002c71f7824 */ /* 0x000fe200078e00ff */
[----:B------:R-:W-:Y:S02]  /*1a30*/  LEA R37, P0, R36, c[0x0][0x1f8], 0x1 ;  /* 0x00007e0024257a11 */ /* 0x000fe400078008ff */
[----:B------:R-:W-:Y:S02]  /*1a40*/  IADD3 R40, -R30, 0x10, RZ ;  /* 0x000000101e287810 */ /* 0x000fe40007ffe1ff */
[----:B------:R-:W-:Y:S01]  /*1a50*/  LEA.HI.X R36, R36, c[0x0][0x1fc], R29, 0x1, P0 ;  /* 0x00007f0024247a11 */ /* 0x000fe200000f0c1d */
[----:B------:R-:W5:Y:S01]  /*1a60*/  SHFL.IDX PT, R38, R37, 0x1, 0x181f ;  /* 0x00381f0025267f89 */ /* 0x000f6200000e0000 */
[----:B------:R-:W-:Y:S01]  /*1a70*/  LOP3.LUT R40, R40, 0xf, RZ, 0xc0, !PT ;  /* 0x0000000f28287812 */ /* 0x000fe200078ec0ff */
[----:B------:R-:W-:-:S02]  /*1a80*/  IMAD.SHL.U32 R29, R198, 0x2, RZ ;  /* 0x00000002c61d7824 */ /* 0x000fc400078e00ff */
[----:B------:R-:W4:Y:S01]  /*1a90*/  SHFL.IDX PT, R39, R36, 0x1, 0x181f ;  /* 0x00381f0024277f89 */ /* 0x000f2200000e0000 */
[----:B-----5:R-:W-:-:S04]  /*1aa0*/  IADD3 R42, P2, P0, R43, R38, R34 ;  /* 0x000000262b2a7210 */ /* 0x020fc8000785e022 */
[----:B----4-:R-:W-:Y:S02]  /*1ab0*/  IADD3.X R43, RZ, R39, R35, P2, P0 ;  /* 0x00000027ff2b7210 */ /* 0x010fe400017e0423 */
[----:B------:R-:W-:-:S04]  /*1ac0*/  IADD3 R40, P2, P0, R40, R38, R31 ;  /* 0x0000002628287210 */ /* 0x000fc8000785e01f */
[-C--:B------:R-:W-:Y:S02]  /*1ad0*/  IADD3.X R41, RZ, R39.reuse, R32, P2, P0 ;  /* 0x00000027ff297210 */ /* 0x080fe400017e0420 */
[----:B------:R-:W-:Y:S02]  /*1ae0*/  IADD3 R44, P2, P0, R0, R38, R29 ;  /* 0x00000026002c7210 */ /* 0x000fe4000785e01d */
[----:B------:R-:W4:Y:S02]  /*1af0*/  SHFL.IDX PT, R0, R37, RZ, 0x181f ;  /* 0x00181fff25007589 */ /* 0x000f2400000e0000 */
[----:B------:R-:W-:Y:S02]  /*1b00*/  IADD3.X R45, RZ, R39, R2, P2, P0 ;  /* 0x00000027ff2d7210 */ /* 0x000fe400017e0402 */
[----:B------:R-:W5:Y:S01]  /*1b10*/  SHFL.IDX PT, R39, R36, RZ, 0x181f ;  /* 0x00181fff24277589 */ /* 0x000f6200000e0000 */
[----:B----4-:R-:W-:-:S05]  /*1b20*/  IADD3 R34, P0, R0, R34, RZ ;  /* 0x0000002200227210 */ /* 0x010fca0007f1e0ff */
[----:B-----5:R-:W-:Y:S01]  /*1b30*/  IMAD.X R35, R39, 0x1, R35, P0 ;  /* 0x0000000127237824 */ /* 0x020fe200000e0623 */
        /* <DEDUP_REMOVED lines=13> */
.L_x_844:
[----:B------:R-:W-:Y:S01]  /*1c10*/  IMAD.MOV.U32 R2, RZ, RZ, 0x40 ;  /* 0x00000040ff027424 */ /* 0x000fe200078e00ff */
[----:B------:R-:W-:Y:S01]  /*1c20*/  LOP3.LUT P0, RZ, R28, 0x4, RZ, 0xc0, !PT ;  /* 0x000000041cff7812 */ /* 0x000fe2000780c0ff */
[----:B-12-4-:R-:W-:Y:S01]  /*1c30*/  HMMA.16816.F32.BF16 R40, R24, R124, RZ ;  /* 0x0000007c1828723c */ /* 0x016fe200000418ff */
[----:B------:R-:W-:Y:S01]  /*1c40*/  LDSM.16.M88.4 R68, [R191+0x4000] ;  /* 0x00400000bf44783b */ /* 0x000fe20000000200 */
[----:B------:R-:W-:Y:S01]  /*1c50*/  IMAD.IADD R185, R129, 0x1, R128 ;  /* 0x0000000181b97824 */ /* 0x000fe200078e0280 */
[C---:B------:R-:W-:Y:S02]  /*1c60*/  SEL R0, R2.reuse, 0xffffffc0, !P0 ;  /* 0xffffffc002007807 */ /* 0x040fe40004000000 */
[----:B------:R-:W-:Y:S01]  /*1c70*/  LOP3.LUT P0, RZ, R3, 0x4, RZ, 0xc0, !PT ;  /* 0x0000000403ff7812 */ /* 0x000fe2000780c0ff */
[----:B------:R-:W-:Y:S01]  /*1c80*/  LDSM.16.M88.4 R100, [R192+0xe100] ;  /* 0x00e10000c064783b */ /* 0x000fe20000000200 */
[----:B------:R-:W-:Y:S02]  /*1c90*/  IMAD.SHL.U32 R185, R185, 0x2, RZ ;  /* 0x00000002b9b97824 */ /* 0x000fe400078e00ff */
[----:B------:R-:W-:Y:S01]  /*1ca0*/  SEL R187, R2, 0xffffffc0, !P0 ;  /* 0xffffffc002bb7807 */ /* 0x000fe20004000000 */
[--C-:B------:R-:W-:Y:S01]  /*1cb0*/  IMAD.IADD R188, R191, 0x1, R0.reuse ;  /* 0x00000001bfbc7824 */ /* 0x100fe200078e0200 */
[----:B------:R-:W-:Y:S01]  /*1cc0*/  LDSM.16.M88.4 R64, [R189+0x4000] ;  /* 0x00400000bd40783b */ /* 0x000fe20000000200 */
[----:B------:R-:W-:-:S02]  /*1cd0*/  IMAD.IADD R186, R189, 0x1, R0 ;  /* 0x00000001bdba7824 */ /* 0x000fc400078e0200 */
[----:B------:R-:W-:Y:S01]  /*1ce0*/  IMAD.IADD R3, R192, 0x1, R187 ;  /* 0x00000001c0037824 */ /* 0x000fe200078e02bb */
[----:B------:R-:W-:Y:S01]  /*1cf0*/  LDSM.16.M88.4 R76, [R188] ;  /* 0x00000000bc4c783b */ /* 0x000fe20000000200 */
[----:B------:R-:W-:Y:S02]  /*1d00*/  IMAD.IADD R2, R187, 0x1, R130 ;  /* 0x00000001bb027824 */ /* 0x000fe400078e0282 */
[--C-:B------:R-:W-:Y:S01]  /*1d10*/  IMAD.IADD R184, R0, 0x1, R185.reuse ;  /* 0x0000000100b87824 */ /* 0x100fe200078e02b9 */
[----:B------:R-:W1:Y:S01]  /*1d20*/  LDSM.16.M88.4 R108, [R3+0xc100] ;  /* 0x00c10000036c783b */ /* 0x000e620000000200 */
[C---:B------:R-:W-:Y:S02]  /*1d30*/  IMAD.IADD R171, R190.reuse, 0x1, R185 ;  /* 0x00000001beab7824 */ /* 0x040fe400078e02b9 */
[----:B------:R-:W-:Y:S01]  /*1d40*/  IMAD.IADD R162, R190, 0x1, R184 ;  /* 0x00000001bea27824 */ /* 0x000fe200078e02b8 */
[----:B------:R-:W-:Y:S01]  /*1d50*/  LDSM.16.M88.4 R72, [R186] ;  /* 0x00000000ba48783b */ /* 0x000fe20000000200 */
[----:B------:R-:W-:Y:S01]  /*1d60*/  HMMA.16816.F32.BF16 R40, R20, R120, R40 ;  /* 0x000000781428723c */ /* 0x000fe20000041828 */
[----:B------:R-:W-:-:S02]  /*1d70*/  IMAD.IADD R0, R0, 0x1, R171 ;  /* 0x0000000100007824 */ /* 0x000fc400078e02ab */
[----:B------:R-:W2:Y:S04]  /*1d80*/  LDSM.16.M88.4 R104, [R2+0xc100] ;  /* 0x00c100000268783b */ /* 0x000ea80000000200 */
[----:B------:R-:W4:Y:S04]  /*1d90*/  LDSM.16.M88.4 R96, [R130+0xe100] ;  /* 0x00e100008260783b */ /* 0x000f280000000200 */
[----:B------:R-:W-:Y:S04]  /*1da0*/  LDSM.16.M88.4 R60, [R188+0x4000] ;  /* 0x00400000bc3c783b */ /* 0x000fe80000000200 */
[----:B------:R-:W5:Y:S04]  /*1db0*/  LDSM.16.M88.4 R92, [R3+0xe100] ;  /* 0x00e10000035c783b */ /* 0x000f680000000200 */
[----:B------:R-:W-:Y:S04]  /*1dc0*/  LDSM.16.M88.4 R56, [R186+0x4000] ;  /* 0x00400000ba38783b */ /* 0x000fe80000000200 */
[----:B------:R-:W3:Y:S04]  /*1dd0*/  LDSM.16.M88.4 R88, [R2+0xe100] ;  /* 0x00e100000258783b */ /* 0x000ee80000000200 */
[----:B------:R-:W-:Y:S04]  /*1de0*/  LDSM.16.M88.4 R52, [R191+0x8000] ;  /* 0x00800000bf34783b */ /* 0x000fe80000000200 */
[----:B------:R-:W3:Y:S01]  /*1df0*/  LDSM.16.M88.4 R84, [R192+0x10100] ;  /* 0x01010000c054783b */ /* 0x000ee20000000200 */
[----:B-1----:R-:W-:Y:S03]  /*1e00*/  HMMA.16816.F32.BF16 R40, R76, R108, R40 ;  /* 0x0000006c4c28723c */ /* 0x002fe60000041828 */
[----:B------:R-:W-:Y:S04]  /*1e10*/  LDSM.16.M88.4 R48, [R189+0x8000] ;  /* 0x00800000bd30783b */ /* 0x000fe80000000200 */
[----:B------:R-:W1:Y:S04]  /*1e20*/  LDSM.16.M88.4 R80, [R130+0x10100] ;  /* 0x010100008250783b */ /* 0x000e680000000200 */
[----:B------:R-:W-:Y:S04]  /*1e30*/  LDSM.16.M88.4 R44, [R188+0x8000] ;  /* 0x00800000bc2c783b */ /* 0x000fe80000000200 */
[----:B------:R-:W1:Y:S04]  /*1e40*/  LDSM.16.M88.4 R36, [R3+0x10100] ;  /* 0x010100000324783b */ /* 0x000e680000000200 */
[----:B------:R-:W-:Y:S04]  /*1e50*/  LDSM.16.M88.4 R32, [R186+0x8000] ;  /* 0x00800000ba20783b */ /* 0x000fe80000000200 */
[----:B------:R-:W1:Y:S01]  /*1e60*/  LDSM.16.M88.4 R28, [R2+0x10100] ;  /* 0x01010000021c783b */ /* 0x000e620000000200 */
[----:B--2---:R-:W-:Y:S03]  /*1e70*/  HMMA.16816.F32.BF16 R40, R72, R104, R40 ;  /* 0x000000684828723c */ /* 0x004fe60000041828 */
[----:B------:R-:W0:Y:S11]  /*1e80*/  LDGDEPBAR ;  /* 0x00000000000079af */ /* 0x000e360000000000 */
[----:B------:R-:W-:Y:S10]  /*1e90*/  @!UPT UIADD3 URZ, URZ, URZ, URZ ;  /* 0x0000003f3f3ff290 */ /* 0x000ff4000fffe03f */
[----:B------:R-:W-:Y:S11]  /*1ea0*/  HMMA.16816.F32.BF16 R40, R68, R100, R40 ;  /* 0x000000644428723c */ /* 0x000ff60000041828 */
[----:B------:R-:W-:Y:S11]  /*1eb0*/  @!UPT UIADD3 URZ, URZ, URZ, URZ ;  /* 0x0000003f3f3ff290 */ /* 0x000ff6000fffe03f */
[----:B------:R-:W-:Y:S02]  /*1ec0*/  @!UPT UIADD3 URZ, URZ, URZ, URZ ;  /* 0x0000003f3f3ff290 */ /* 0x000fe4000fffe03f */
[----:B----4-:R-:W-:Y:S11]  /*1ed0*/  HMMA.16816.F32.BF16 R40, R64, R96, R40 ;  /* 0x000000604028723c */ /* 0x010ff60000041828 */
[----:B------:R-:W-:Y:S11]  /*1ee0*/  @!UPT UIADD3 URZ, URZ, URZ, URZ ;  /* 0x0000003f3f3ff290 */ /* 0x000ff6000fffe03f */
[----:B------:R-:W-:Y:S02]  /*1ef0*/  @!UPT UIADD3 URZ, URZ, URZ, URZ ;  /* 0x0000003f3f3ff290 */ /* 0x000fe4000fffe03f */
[----:B-----5:R-:W-:Y:S11]  /*1f00*/  HMMA.16816.F32.BF16 R40, R60, R92, R40 ;  /* 0x0000005c3c28723c */ /* 0x020ff60000041828 */
[----:B------:R-:W-:Y:S11]  /*1f10*/  @!UPT UIADD3 URZ, URZ, URZ, URZ ;  /* 0x0000003f3f3ff290 */ /* 0x000ff6000fffe03f */
[----:B------:R-:W-:Y:S02]  /*1f20*/  @!UPT UIADD3 URZ, URZ, URZ, URZ ;  /* 0x0000003f3f3ff290 */ /* 0x000fe4000fffe03f */
[----:B---3--:R-:W-:Y:S11]  /*1f30*/  HMMA.16816.F32.BF16 R40, R56, R88, R40 ;  /* 0x000000583828723c */ /* 0x008ff60000041828 */
[----:B------:R-:W-:Y:S11]  /*1f40*/  @!UPT UIADD3 URZ, URZ, URZ, URZ ;  /* 0x0000003f3f3ff290 */ /* 0x000ff6000fffe03f */
[----:B------:R-:W-:Y:S02]  /*1f50*/  @!UPT UIADD3 URZ, URZ, URZ, URZ ;  /* 0x0000003f3f3ff290 */ /* 0x000fe4000fffe03f */
[----:B------:R-:W-:Y:S11]  /*1f60*/  HMMA.16816.F32.BF16 R40, R52, R84, R40 ;  /* 0x000000543428723c */ /* 0x000ff60000041828 */
[----:B------:R-:W-:Y:S11]  /*1f70*/  @!UPT UIADD3 URZ, URZ, URZ, URZ ;  /* 0x0000003f3f3ff290 */ /* 0x000ff6000fffe03f */
[----:B------:R-:W-:Y:S02]  /*1f80*/  @!UPT UIADD3 URZ, URZ, URZ, URZ ;  /* 0x0000003f3f3ff290 */ /* 0x000fe4000fffe03f */
[----:B-1----:R-:W-:Y:S11]  /*1f90*/  HMMA.16816.F32.BF16 R40, R48, R80, R40 ;  /* 0x000000503028723c */ /* 0x002ff60000041828 */
[----:B------:R-:W-:Y:S11]  /*1fa0*/  @!UPT UIADD3 URZ, URZ, URZ, URZ ;  /* 0x0000003f3f3ff290 */ /* 0x000ff6000fffe03f */
[----:B------:R-:W-:Y:S02]  /*1fb0*/  @!UPT UIADD3 URZ, URZ, URZ, URZ ;  /* 0x0000003f3f3ff290 */ /* 0x000fe4000fffe03f */
[----:B------:R-:W-:Y:S11]  /*1fc0*/  HMMA.16816.F32.BF16 R40, R44, R36, R40 ;  /* 0x000000242c28723c */ /* 0x000ff60000041828 */
[----:B------:R-:W-:Y:S11]  /*1fd0*/  @!UPT UIADD3 URZ, URZ, URZ, URZ ;  /* 0x0000003f3f3ff290 */ /* 0x000ff6000fffe03f */
[----:B------:R-:W-:Y:S02]  /*1fe0*/  @!UPT UIADD3 URZ, URZ, URZ, URZ ;  /* 0x0000003f3f3ff290 */ /* 0x000fe4000fffe03f */
[----:B------:R-:W-:Y:S07]  /*1ff0*/  HMMA.16816.F32.BF16 R40, R32, R28, R40 ;  /* 0x0000001c2028723c */ /* 0x000fee0000041828 */
[----:B------:R-:W-:-:S04]  /*2000*/  SHF.R.S32.HI R29, RZ, 0x1f, R132 ;  /* 0x0000001fff1d7819 */ /* 0x000fc80000011484 */
[----:B------:R-:W-:-:S04]  /*2010*/  LEA.HI R210, R29, R132, RZ, 0x2 ;  /* 0x000000841dd27211 */ /* 0x000fc800078f10ff */
[----:B------:R-:W-:-:S05]  /*2020*/  LOP3.LUT R29, R210, 0x7ffffffc, RZ, 0xc0, !PT ;  /* 0x7ffffffcd21d7812 */ /* 0x000fca00078ec0ff */
[----:B------:R-:W-:-:S04]  /*2030*/  IMAD.IADD R132, R132, 0x1, -R29 ;  /* 0x0000000184847824 */ /* 0x000fc800078e0a1d */
[----:B------:R-:W-:Y:S02]  /*2040*/  FMUL.FTZ R42, R42, c[0x0][0x320] ;  /* 0x0000c8002a2a7a20 */ /* 0x000fe40000410000 */
[----:B------:R-:W-:Y:S02]  /*2050*/  FMUL.FTZ R40, R40, c[0x0][0x320] ;  /* 0x0000c80028287a20 */ /* 0x000fe40000410000 */
[----:B------:R-:W1:Y:S01]  /*2060*/  MUFU.TANH R120, R42 ;  /* 0x0000002a00787308 */ /* 0x000e620000002400 */
[----:B------:R-:W-:Y:S02]  /*2070*/  FMUL.FTZ R28, R43, c[0x0][0x320] ;  /* 0x0000c8002b1c7a20 */ /* 0x000fe40000410000 */
[----:B------:R-:W-:Y:S02]  /*2080*/  FMUL.FTZ R29, R41, c[0x0][0x320] ;  /* 0x0000c800291d7a20 */ /* 0x000fe40000410000 */
[----:B------:R-:W-:-:S03]  /*2090*/  IMAD R131, R132, -0x2, R131 ;  /* 0xfffffffe84837824 */ /* 0x000fc600078e0283 */
[----:B------:R2:W3:Y:S02]  /*20a0*/  MUFU.TANH R125, R40 ;  /* 0x00000028007d7308 */ /* 0x0004e40000002400 */
[----:B------:R-:W-:-:S06]  /*20b0*/  ISETP.GT.AND P0, PT, R131, RZ, PT ;  /* 0x000000ff8300720c */ /* 0x000fcc0003f04270 */
[----:B------:R-:W4:Y:S01]  /*20c0*/  MUFU.TANH R121, R28 ;  /* 0x0000001c00797308 */ /* 0x000f220000002400 */
[----:B-1----:R-:W-:Y:S01]  /*20d0*/  FSEL R120, R120, -INF , P0 ;  /* 0xff80000078787808 */ /* 0x002fe20000000000 */
[----:B--2---:R-:W-:Y:S06]  /*20e0*/  HMMA.16816.F32.BF16 R40, R24, R126, RZ ;  /* 0x0000007e1828723c */ /* 0x004fec00000418ff */
[----:B------:R-:W1:Y:S01]  /*20f0*/  MUFU.TANH R124, R29 ;  /* 0x0000001d007c7308 */ /* 0x000e620000002400 */
[----:B---3--:R-:W-:Y:S02]  /*2100*/  FSEL R125, R125, -INF , P0 ;  /* 0xff8000007d7d7808 */ /* 0x008fe40000000000 */
[----:B------:R-:W-:-:S04]  /*2110*/  ISETP.GT.AND P0, PT, R131, 0x1, PT ;  /* 0x000000018300780c */ /* 0x000fc80003f04270 */
[----:B----4-:R-:W-:Y:S02]  /*2120*/  FSEL R121, R121, -INF , P0 ;  /* 0xff80000079797808 */ /* 0x010fe40000000000 */
[----:B-1----:R-:W-:Y:S02]  /*2130*/  FSEL R124, R124, -INF , P0 ;  /* 0xff8000007c7c7808 */ /* 0x002fe40000000000 */
[----:B------:R-:W-:-:S07]  /*2140*/  ISETP.GT.AND P0, PT, R131, 0x8, PT ;  /* 0x000000088300780c */ /* 0x000fce0003f04270 */
[----:B------:R-:W-:Y:S11]  /*2150*/  HMMA.16816.F32.BF16 R40, R20, R122, R40 ;  /* 0x0000007a1428723c */ /* 0x000ff60000041828 */
[----:B------:R-:W-:Y:S11]  /*2160*/  @!UPT UIADD3 URZ, URZ, URZ, URZ ;  /* 0x0000003f3f3ff290 */ /* 0x000ff6000fffe03f */
[----:B------:R-:W-:Y:S02]  /*2170*/  @!UPT UIADD3 URZ, URZ, URZ, URZ ;  /* 0x0000003f3f3ff290 */ /* 0x000fe4000fffe03f */
[----:B------:R-:W-:Y:S01]  /*2180*/  HMMA.16816.F32.BF16 R40, R76, R110, R40 ;  /* 0x0000006e4c28723c */ /* 0x000fe20000041828 */
[----:B------:R-:W1:Y:S11]  /*2190*/  LDSM.16.M88.4 R108, [R3+0xc900] ;  /* 0x00c90000036c783b */ /* 0x000e760000000200 */
[----:B------:R-:W-:Y:S11]  /*21a0*/  @!UPT UIADD3 URZ, URZ, URZ, URZ ;  /* 0x0000003f3f3ff290 */ /* 0x000ff6000fffe03f */
[----:B------:R-:W-:Y:S01]  /*21b0*/  @!UPT UIADD3 URZ, URZ, URZ, URZ ;  /* 0x0000003f3f3ff290 */ /* 0x000fe2000fffe03f */
[----:B------:R-:W-:Y:S01]  /*21c0*/  HMMA.16816.F32.BF16 R40, R72, R106, R40 ;  /* 0x0000006a4828723c */ /* 0x000fe20000041828 */
[----:B------:R-:W2:Y:S11]  /*21d0*/  LDSM.16.M88.4 R104, [R2+0xc900] ;  /* 0x00c900000268783b */ /* 0x000eb60000000200 */
[----:B------:R-:W-:Y:S11]  /*21e0*/  @!UPT UIADD3 URZ, URZ, URZ, URZ ;  /* 0x0000003f3f3ff290 */ /* 0x000ff6000fffe03f */
[----:B------:R-:W-:Y:S01]  /*21f0*/  @!UPT UIADD3 URZ, URZ, URZ, URZ ;  /* 0x0000003f3f3ff290 */ /* 0x000fe2000fffe03f */
[----:B------:R-:W-:Y:S01]  /*2200*/  HMMA.16816.F32.BF16 R40, R68, R102, R40 ;  /* 0x000000664428723c */ /* 0x000fe20000041828 */
[----:B------:R-:W3:Y:S11]  /*2210*/  LDSM.16.M88.4 R100, [R192+0xe900] ;  /* 0x00e90000c064783b */ /* 0x000ef60000000200 */
[----:B------:R-:W-:Y:S11]  /*2220*/  @!UPT UIADD3 URZ, URZ, URZ, URZ ;  /* 0x0000003f3f3ff290 */ /* 0x000ff6000fffe03f */
[----:B------:R-:W-:Y:S01]  /*2230*/  @!UPT UIADD3 URZ, URZ, URZ, URZ ;  /* 0x0000003f3f3ff290 */ /* 0x000fe2000fffe03f */
[----:B------:R-:W-:Y:S01]  /*2240*/  HMMA.16816.F32.BF16 R40, R64, R98, R40 ;  /* 0x000000624028723c */ /* 0x000fe20000041828 */
[----:B------:R-:W4:Y:S11]  /*2250*/  LDSM.16.M88.4 R96, [R130+0xe900] ;  /* 0x00e900008260783b */ /* 0x000f360000000200 */
[----:B------:R-:W-:Y:S11]  /*2260*/  @!UPT UIADD3 URZ, URZ, URZ, URZ ;  /* 0x0000003f3f3ff290 */ /* 0x000ff6000fffe03f */
[----:B------:R-:W-:Y:S01]  /*2270*/  @!UPT UIADD3 URZ, URZ, URZ, URZ ;  /* 0x0000003f3f3ff290 */ /* 0x000fe2000fffe03f */
[----:B------:R-:W-:Y:S01]  /*2280*/  HMMA.16816.F32.BF16 R40, R60, R94, R40 ;  /* 0x0000005e3c28723c */ /* 0x000fe20000041828 */
[----:B------:R-:W5:Y:S11]  /*2290*/  LDSM.16.M88.4 R92, [R3+0xe900] ;  /* 0x00e90000035c783b */ /* 0x000f760000000200 */
[----:B------:R-:W-:Y:S11]  /*22a0*/  @!UPT UIADD3 URZ, URZ, URZ, URZ ;  /* 0x0000003f3f3ff290 */ /* 0x000ff6000fffe03f */
[----:B------:R-:W-:Y:S01]  /*22b0*/  @!UPT UIADD3 URZ, URZ, URZ, URZ ;  /* 0x0000003f3f3ff290 */ /* 0x000fe2000fffe03f */
[----:B------:R-:W-:Y:S01]  /*22c0*/  HMMA.16816.F32.BF16 R40, R56, R90, R40 ;  /* 0x0000005a3828723c */ /* 0x000fe20000041828 */
[----:B------:R-:W1:Y:S11]  /*22d0*/  LDSM.16.M88.4 R88, [R2+0xe900] ;  /* 0x00e900000258783b */ /* 0x000e760000000200 */
        /* <DEDUP_REMOVED lines=10> */
[----:B------:R-:W-:Y:S08]  /*2380*/  HMMA.16816.F32.BF16 R40, R44, R38, R40 ;  /* 0x000000262c28723c */ /* 0x000ff00000041828 */
[C---:B------:R-:W-:Y:S08]  /*2390*/  HMMA.16816.F32.BF16 R36, R24.reuse, R116, RZ ;  /* 0x000000741824723c */ /* 0x040ff000000418ff */
[----:B------:R-:W-:Y:S08]  /*23a0*/  HMMA.16816.F32.BF16 R116, R24, R118, RZ ;  /* 0x000000761874723c */ /* 0x000ff000000418ff */
[----:B------:R-:W-:Y:S01]  /*23b0*/  HMMA.16816.F32.BF16 R40, R32, R30, R40 ;  /* 0x0000001e2028723c */ /* 0x000fe20000041828 */
[----:B------:R-:W-:Y:S07]  /*23c0*/  LDSM.16.M88.4 R28, [R2+0x10900] ;  /* 0x01090000021c783b */ /* 0x000fee0000000200 */
[C---:B------:R-:W-:Y:S08]  /*23d0*/  HMMA.16816.F32.BF16 R36, R20.reuse, R112, R36 ;  /* 0x000000701424723c */ /* 0x040ff00000041824 */
[----:B------:R-:W-:Y:S08]  /*23e0*/  HMMA.16816.F32.BF16 R116, R20, R114, R116 ;  /* 0x000000721474723c */ /* 0x000ff00000041874 */
[----:B------:R-:W-:-:S02]  /*23f0*/  FMUL.FTZ R42, R42, c[0x0][0x320] ;  /* 0x0000c8002a2a7a20 */ /* 0x000fc40000410000 */
[----:B------:R-:W-:Y:S02]  /*2400*/  FMUL.FTZ R40, R40, c[0x0][0x320] ;  /* 0x0000c80028287a20 */ /* 0x000fe40000410000 */
[----:B------:R-:W-:Y:S01]  /*2410*/  FMUL.FTZ R43, R43, c[0x0][0x320] ;  /* 0x0000c8002b2b7a20 */ /* 0x000fe20000410000 */
[----:B------:R-:W2:Y:S01]  /*2420*/  MUFU.TANH R127, R42 ;  /* 0x0000002a007f7308 */ /* 0x000ea20000002400 */
[----:B------:R-:W-:Y:S02]  /*2430*/  FMUL.FTZ R41, R41, c[0x0][0x320] ;  /* 0x0000c80029297a20 */ /* 0x000fe40000410000 */
[C---:B-1----:R-:W-:Y:S05]  /*2440*/  HMMA.16816.F32.BF16 R36, R76.reuse, R108, R36 ;  /* 0x0000006c4c24723c */ /* 0x042fea0000041824 */
[----:B------:R-:W1:Y:S03]  /*2450*/  MUFU.TANH R155, R40 ;  /* 0x00000028009b7308 */ /* 0x000e660000002400 */
[----:B------:R-:W-:Y:S01]  /*2460*/  HMMA.16816.F32.BF16 R116, R76, R110, R116 ;  /* 0x0000006e4c74723c */ /* 0x000fe20000041874 */
[----:B------:R-:W-:Y:S04]  /*2470*/  LDSM.16.M88.4 R108, [R3+0xd100] ;  /* 0x00d10000036c783b */ /* 0x000fe80000000200 */
[----:B------:R-:W3:Y:S01]  /*2480*/  MUFU.TANH R123, R43 ;  /* 0x0000002b007b7308 */ /* 0x000ee20000002400 */
[----:B--2---:R-:W-:-:S07]  /*2490*/  FSEL R127, R127, -INF , P0 ;  /* 0xff8000007f7f7808 */ /* 0x004fce0000000000 */
[----:B------:R2:W2:Y:S01]  /*24a0*/  MUFU.TANH R153, R41 ;  /* 0x0000002900997308 */ /* 0x0004a20000002400 */
[----:B-1----:R-:W-:Y:S02]  /*24b0*/  FSEL R155, R155, -INF , P0 ;  /* 0xff8000009b9b7808 */ /* 0x002fe40000000000 */
[----:B------:R-:W-:Y:S01]  /*24c0*/  HMMA.16816.F32.BF16 R36, R72, R104, R36 ;  /* 0x000000684824723c */ /* 0x000fe20000041824 */
[----:B------:R-:W-:-:S04]  /*24d0*/  ISETP.GT.AND P0, PT, R131, 0x9, PT ;  /* 0x000000098300780c */ /* 0x000fc80003f04270 */
[----:B---3--:R-:W-:-:S03]  /*24e0*/  FSEL R123, R123, -INF , P0 ;  /* 0xff8000007b7b7808 */ /* 0x008fc60000000000 */
[----:B------:R-:W-:Y:S01]  /*24f0*/  HMMA.16816.F32.BF16 R116, R72, R106, R116 ;  /* 0x0000006a4874723c */ /* 0x000fe20000041874 */
[----:B------:R-:W-:Y:S04]  /*2500*/  LDSM.16.M88.4 R104, [R2+0xd100] ;  /* 0x00d100000268783b */ /* 0x000fe80000000200 */
[----:B--2---:R-:W1:Y:S01]  /*2510*/  LDSM.16.M88.4 R40, [R3+0x10900] ;  /* 0x010900000328783b */ /* 0x004e620000000200 */
[----:B------:R-:W-:Y:S02]  /*2520*/  FSEL R153, R153, -INF , P0 ;  /* 0xff80000099997808 */ /* 0x000fe40000000000 */
[----:B------:R-:W-:-:S08]  /*2530*/  ISETP.GT.AND P0, PT, R131, 0x10, PT ;  /* 0x000000108300780c */ /* 0x000fd00003f04270 */
[C---:B------:R-:W-:Y:S08]  /*2540*/  HMMA.16816.F32.BF16 R36, R68.reuse, R100, R36 ;  /* 0x000000644424723c */ /* 0x040ff00000041824 */
[----:B------:R-:W-:Y:S01]  /*2550*/  HMMA.16816.F32.BF16 R116, R68, R102, R116 ;  /* 0x000000664474723c */ /* 0x000fe20000041874 */
[----:B------:R-:W2:Y:S11]  /*2560*/  LDSM.16.M88.4 R100, [R192+0xf100] ;  /* 0x00f10000c064783b */ /* 0x000eb60000000200 */
[----:B------:R-:W-:Y:S04]  /*2570*/  @!UPT UIADD3 URZ, URZ, URZ, URZ ;  /* 0x0000003f3f3ff290 */ /* 0x000fe8000fffe03f */
[C---:B----4-:R-:W-:Y:S08]  /*2580*/  HMMA.16816.F32.BF16 R36, R64.reuse, R96, R36 ;  /* 0x000000604024723c */ /* 0x050ff00000041824 */
[----:B------:R-:W-:Y:S01]  /*2590*/  HMMA.16816.F32.BF16 R116, R64, R98, R116 ;  /* 0x000000624074723c */ /* 0x000fe20000041874 */
[----:B------:R-:W3:Y:S11]  /*25a0*/  LDSM.16.M88.4 R96, [R130+0xf100] ;  /* 0x00f100008260783b */ /* 0x000ef60000000200 */
[----:B------:R-:W-:Y:S04]  /*25b0*/  @!UPT UIADD3 URZ, URZ, URZ, URZ ;  /* 0x0000003f3f3ff290 */ /* 0x000fe8000fffe03f */
[C---:B-----5:R-:W-:Y:S08]  /*25c0*/  HMMA.16816.F32.BF16 R36, R60.reuse, R92, R36 ;  /* 0x0000005c3c24723c */ /* 0x060ff00000041824 */
[----:B------:R-:W-:Y:S01]  /*25d0*/  HMMA.16816.F32.BF16 R116, R60, R94, R116 ;  /* 0x0000005e3c74723c */ /* 0x000fe20000041874 */
[----:B------:R-:W4:Y:S11]  /*25e0*/  LDSM.16.M88.4 R92, [R3+0xf100] ;  /* 0x00f10000035c783b */ /* 0x000f360000000200 */
[----:B------:R-:W-:Y:S04]  /*25f0*/  @!UPT UIADD3 URZ, URZ, URZ, URZ ;  /* 0x0000003f3f3ff290 */ /* 0x000fe8000fffe03f */
[C---:B------:R-:W-:Y:S08]  /*2600*/  HMMA.16816.F32.BF16 R36, R56.reuse, R88, R36 ;  /* 0x000000583824723c */ /* 0x040ff00000041824 */
[----:B------:R-:W-:Y:S01]  /*2610*/  HMMA.16816.F32.BF16 R116, R56, R90, R116 ;  /* 0x0000005a3874723c */ /* 0x000fe20000041874 */
[----:B------:R-:W5:Y:S11]  /*2620*/  LDSM.16.M88.4 R88, [R2+0xf100] ;  /* 0x00f100000258783b */ /* 0x000f760000000200 */
[----:B------:R-:W-:Y:S04]  /*2630*/  @!UPT UIADD3 URZ, URZ, URZ, URZ ;  /* 0x0000003f3f3ff290 */ /* 0x000fe8000fffe03f */
[C---:B------:R-:W-:Y:S08]  /*2640*/  HMMA.16816.F32.BF16 R36, R52.reuse, R84, R36 ;  /* 0x000000543424723c */ /* 0x040ff00000041824 */
[----:B------:R-:W-:Y:S01]  /*2650*/  HMMA.16816.F32.BF16 R116, R52, R86, R116 ;  /* 0x000000563474723c */ /* 0x000fe20000041874 */
[----:B------:R-:W2:Y:S11]  /*2660*/  LDSM.16.M88.4 R84, [R192+0x11100] ;  /* 0x01110000c054783b */ /* 0x000eb60000000200 */
[----:B------:R-:W-:Y:S04]  /*2670*/  @!UPT UIADD3 URZ, URZ, URZ, URZ ;  /* 0x0000003f3f3ff290 */ /* 0x000fe8000fffe03f */
[C---:B------:R-:W-:Y:S08]  /*2680*/  HMMA.16816.F32.BF16 R36, R48.reuse, R80, R36 ;  /* 0x000000503024723c */ /* 0x040ff00000041824 */
[----:B------:R-:W-:Y:S01]  /*2690*/  HMMA.16816.F32.BF16 R116, R48, R82, R116 ;  /* 0x000000523074723c */ /* 0x000fe20000041874 */
[----:B------:R-:W2:Y:S11]  /*26a0*/  LDSM.16.M88.4 R80, [R130+0x11100] ;  /* 0x011100008250783b */ /* 0x000eb60000000200 */
[----:B------:R-:W-:Y:S04]  /*26b0*/  @!UPT UIADD3 URZ, URZ, URZ, URZ ;  /* 0x0000003f3f3ff290 */ /* 0x000fe8000fffe03f */
[C---:B-1----:R-:W-:Y:S08]  /*26c0*/  HMMA.16816.F32.BF16 R36, R44.reuse, R40, R36 ;  /* 0x000000282c24723c */ /* 0x042ff00000041824 */
[----:B------:R-:W-:Y:S01]  /*26d0*/  HMMA.16816.F32.BF16 R116, R44, R42, R116 ;  /* 0x0000002a2c74723c */ /* 0x000fe20000041874 */
[----:B------:R-:W1:Y:S11]  /*26e0*/  LDSM.16.M88.4 R40, [R3+0x11100] ;  /* 0x011100000328783b */ /* 0x000e760000000200 */
[----:B------:R-:W-:Y:S04]  /*26f0*/  @!UPT UIADD3 URZ, URZ, URZ, URZ ;  /* 0x0000003f3f3ff290 */ /* 0x000fe8000fffe03f */
[C---:B------:R-:W-:Y:S08]  /*2700*/  HMMA.16816.F32.BF16 R36, R32.reuse, R28, R36 ;  /* 0x0000001c2024723c */ /* 0x040ff00000041824 */
[----:B------:R-:W-:Y:S01]  /*2710*/  HMMA.16816.F32.BF16 R116, R32, R30, R116 ;  /* 0x0000001e2074723c */ /* 0x000fe20000041874 */
[----:B------:R-:W1:Y:S11]  /*2720*/  LDSM.16.M88.4 R28, [R2+0x11100] ;  /* 0x01110000021c783b */ /* 0x000e760000000200 */
[----:B------:R-:W-:Y:S04]  /*2730*/  @!UPT UIADD3 URZ, URZ, URZ, URZ ;  /* 0x0000003f3f3ff290 */ /* 0x000fe8000fffe03f */
[----:B------:R-:W-:Y:S02]  /*2740*/  FMUL.FTZ R38, R38, c[0x0][0x320] ;  /* 0x0000c80026267a20 */ /* 0x000fe40000410000 */
[----:B------:R-:W-:Y:S02]  /*2750*/  FMUL.FTZ R36, R36, c[0x0][0x320] ;  /* 0x0000c80024247a20 */ /* 0x000fe40000410000 */
[----:B------:R-:W-:Y:S01]  /*2760*/  FMUL.FTZ R39, R39, c[0x0][0x320] ;  /* 0x0000c80027277a20 */ /* 0x000fe20000410000 */
[----:B------:R-:W2:Y:S01]  /*2770*/  MUFU.TANH R139, R38 ;  /* 0x00000026008b7308 */ /* 0x000ea20000002400 */
[----:B------:R-:W-:Y:S02]  /*2780*/  FMUL.FTZ R37, R37, c[0x0][0x320] ;  /* 0x0000c80025257a20 */ /* 0x000fe40000410000 */
[----:B------:R-:W-:Y:S02]  /*2790*/  FMUL.FTZ R118, R118, c[0x0][0x320] ;  /* 0x0000c80076767a20 */ /* 0x000fe40000410000 */
[----:B------:R-:W-:-:S02]  /*27a0*/  FMUL.FTZ R116, R116, c[0x0][0x320] ;  /* 0x0000c80074747a20 */ /* 0x000fc40000410000 */
[----:B------:R-:W-:Y:S01]  /*27b0*/  FMUL.FTZ R119, R119, c[0x0][0x320] ;  /* 0x0000c80077777a20 */ /* 0x000fe20000410000 */
[----:B------:R-:W1:Y:S01]  /*27c0*/  MUFU.TANH R151, R36 ;  /* 0x0000002400977308 */ /* 0x000e620000002400 */
[----:B------:R-:W-:-:S07]  /*27d0*/  FMUL.FTZ R117, R117, c[0x0][0x320] ;  /* 0x0000c80075757a20 */ /* 0x000fce0000410000 */
[----:B------:R-:W3:Y:S01]  /*27e0*/  MUFU.TANH R137, R39 ;  /* 0x0000002700897308 */ /* 0x000ee20000002400 */
[----:B--2---:R-:W-:-:S07]  /*27f0*/  FSEL R139, R139, -INF , P0 ;  /* 0xff8000008b8b7808 */ /* 0x004fce0000000000 */
[----:B------:R2:W2:Y:S01]  /*2800*/  MUFU.TANH R149, R37 ;  /* 0x0000002500957308 */ /* 0x0004a20000002400 */
[----:B-1----:R-:W-:Y:S02]  /*2810*/  FSEL R151, R151, -INF , P0 ;  /* 0xff80000097977808 */ /* 0x002fe40000000000 */
[----:B------:R-:W-:-:S05]  /*2820*/  ISETP.GT.AND P0, PT, R131, 0x11, PT ;  /* 0x000000118300780c */ /* 0x000fca0003f04270 */
[----:B------:R-:W1:Y:S01]  /*2830*/  MUFU.TANH R217, R118 ;  /* 0x0000007600d97308 */ /* 0x000e620000002400 */
[----:B---3--:R-:W-:Y:S01]  /*2840*/  FSEL R137, R137, -INF , P0 ;  /* 0xff80000089897808 */ /* 0x008fe20000000000 */
[C---:B--2---:R-:W-:Y:S06]  /*2850*/  HMMA.16816.F32.BF16 R36, R24.reuse, R8, RZ ;  /* 0x000000081824723c */ /* 0x044fec00000418ff */
[----:B------:R-:W2:Y:S01]  /*2860*/  MUFU.TANH R221, R116 ;  /* 0x0000007400dd7308 */ /* 0x000ea20000002400 */
[----:B------:R-:W-:Y:S02]  /*2870*/  FSEL R149, R149, -INF , P0 ;  /* 0xff80000095957808 */ /* 0x000fe40000000000 */
[----:B------:R-:W-:Y:S01]  /*2880*/  ISETP.GT.AND P0, PT, R131, 0x18, PT ;  /* 0x000000188300780c */ /* 0x000fe20003f04270 */
[----:B------:R-:W-:Y:S04]  /*2890*/  HMMA.16816.F32.BF16 R8, R24, R10, RZ ;  /* 0x0000000a1808723c */ /* 0x000fe800000418ff */
[----:B------:R-:W3:Y:S01]  /*28a0*/  MUFU.TANH R215, R119 ;  /* 0x0000007700d77308 */ /* 0x000ee20000002400 */
[----:B-1----:R-:W-:-:S07]  /*28b0*/  FSEL R217, R217, -INF , P0 ;  /* 0xff800000d9d97808 */ /* 0x002fce0000000000 */
[----:B------:R-:W1:Y:S01]  /*28c0*/  MUFU.TANH R219, R117 ;  /* 0x0000007500db7308 */ /* 0x000e620000002400 */
[----:B--2---:R-:W-:Y:S02]  /*28d0*/  FSEL R221, R221, -INF , P0 ;  /* 0xff800000dddd7808 */ /* 0x004fe40000000000 */
[----:B------:R-:W-:Y:S01]  /*28e0*/  ISETP.GT.AND P0, PT, R131, 0x19, PT ;  /* 0x000000198300780c */ /* 0x000fe20003f04270 */
[----:B------:R-:W-:Y:S03]  /*28f0*/  HMMA.16816.F32.BF16 R36, R20, R16, R36 ;  /* 0x000000101424723c */ /* 0x000fe60000041824 */
[----:B---3--:R-:W-:-:S05]  /*2900*/  FSEL R215, R215, -INF , P0 ;  /* 0xff800000d7d77808 */ /* 0x008fca0000000000 */
[----:B------:R-:W-:Y:S01]  /*2910*/  HMMA.16816.F32.BF16 R8, R20, R18, R8 ;  /* 0x000000121408723c */ /* 0x000fe20000041808 */
[----:B------:R-:W-:Y:S01]  /*2920*/  LDSM.16.M88.4 R16, [R2+0xd900] ;  /* 0x00d900000210783b */ /* 0x000fe20000000200 */
[----:B-1----:R-:W-:Y:S02]  /*2930*/  FSEL R219, R219, -INF , P0 ;  /* 0xff800000dbdb7808 */ /* 0x002fe40000000000 */
[----:B------:R-:W-:Y:S11]  /*2940*/  ISETP.GT.AND P0, PT, R131, 0x20, PT ;  /* 0x000000208300780c */ /* 0x000ff60003f04270 */
[----:B------:R-:W-:Y:S01]  /*2950*/  @!UPT UIADD3 URZ, URZ, URZ, URZ ;  /* 0x0000003f3f3ff290 */ /* 0x000fe2000fffe03f */
[C---:B------:R-:W-:Y:S08]  /*2960*/  HMMA.16816.F32.BF16 R36, R76.reuse, R108, R36 ;  /* 0x0000006c4c24723c */ /* 0x040ff00000041824 */
[----:B------:R-:W-:Y:S11]  /*2970*/  HMMA.16816.F32.BF16 R8, R76, R110, R8 ;  /* 0x0000006e4c08723c */ /* 0x000ff60000041808 */
[----:B------:R-:W-:Y:S05]  /*2980*/  @!UPT UIADD3 URZ, URZ, URZ, URZ ;  /* 0x0000003f3f3ff290 */ /* 0x000fea000fffe03f */
[C---:B------:R-:W-:Y:S08]  /*2990*/  HMMA.16816.F32.BF16 R36, R72.reuse, R104, R36 ;  /* 0x000000684824723c */ /* 0x040ff00000041824 */
[----:B------:R-:W-:Y:S11]  /*29a0*/  HMMA.16816.F32.BF16 R8, R72, R106, R8 ;  /* 0x0000006a4808723c */ /* 0x000ff60000041808 */
[----:B------:R-:W-:Y:S05]  /*29b0*/  @!UPT UIADD3 URZ, URZ, URZ, URZ ;  /* 0x0000003f3f3ff290 */ /* 0x000fea000fffe03f */
[C---:B------:R-:W-:Y:S08]  /*29c0*/  HMMA.16816.F32.BF16 R36, R68.reuse, R100, R36 ;  /* 0x000000644424723c */ /* 0x040ff00000041824 */
[----:B------:R-:W-:Y:S08]  /*29d0*/  HMMA.16816.F32.BF16 R8, R68, R102, R8 ;  /* 0x000000664408723c */ /* 0x000ff00000041808 */
[----:B------:R-:W-:Y:S08]  /*29e0*/  HMMA.16816.F32.BF16 R100, R24, R4, RZ ;  /* 0x000000041864723c */ /* 0x000ff000000418ff */
[C---:B------:R-:W-:Y:S08]  /*29f0*/  HMMA.16816.F32.BF16 R36, R64.reuse, R96, R36 ;  /* 0x000000604024723c */ /* 0x040ff00000041824 */
[----:B------:R-:W-:Y:S01]  /*2a00*/  HMMA.16816.F32.BF16 R8, R64, R98, R8 ;  /* 0x000000624008723c */ /* 0x000fe20000041808 */
[----:B------:R-:W-:Y:S07]  /*2a10*/  LDSM.16.M88.4 R96, [R2+0x11900] ;  /* 0x011900000260783b */ /* 0x000fee0000000200 */
[----:B------:R-:W-:Y:S08]  /*2a20*/  HMMA.16816.F32.BF16 R4, R24, R6, RZ ;  /* 0x000000061804723c */ /* 0x000ff000000418ff */
[C---:B----4-:R-:W-:Y:S08]  /*2a30*/  HMMA.16816.F32.BF16 R36, R60.reuse, R92, R36 ;  /* 0x0000005c3c24723c */ /* 0x050ff00000041824 */
[----:B------:R-:W-:Y:S01]  /*2a40*/  HMMA.16816.F32.BF16 R8, R60, R94, R8 ;  /* 0x0000005e3c08723c */ /* 0x000fe20000041808 */
[----:B------:R-:W-:Y:S07]  /*2a50*/  LDSM.16.M88.4 R92, [R3+0x11900] ;  /* 0x01190000035c783b */ /* 0x000fee0000000200 */
[----:B------:R-:W-:Y:S08]  /*2a60*/  HMMA.16816.F32.BF16 R100, R20, R12, R100 ;  /* 0x0000000c1464723c */ /* 0x000ff00000041864 */
[C---:B-----5:R-:W-:Y:S08]  /*2a70*/  HMMA.16816.F32.BF16 R36, R56.reuse, R88, R36 ;  /* 0x000000583824723c */ /* 0x060ff00000041824 */
[----:B------:R-:W-:Y:S01]  /*2a80*/  HMMA.16816.F32.BF16 R8, R56, R90, R8 ;  /* 0x0000005a3808723c */ /* 0x000fe20000041808 */
[----:B------:R-:W-:Y:S07]  /*2a90*/  LDSM.16.M88.4 R88, [R130+0x11900] ;  /* 0x011900008258783b */ /* 0x000fee0000000200 */
[----:B------:R-:W-:Y:S08]  /*2aa0*/  HMMA.16816.F32.BF16 R4, R20, R14, R4 ;  /* 0x0000000e1404723c */ /* 0x000ff00000041804 */
[C---:B------:R-:W-:Y:S08]  /*2ab0*/  HMMA.16816.F32.BF16 R36, R52.reuse, R84, R36 ;  /* 0x000000543424723c */ /* 0x040ff00000041824 */
[----:B------:R-:W-:Y:S01]  /*2ac0*/  HMMA.16816.F32.BF16 R8, R52, R86, R8 ;  /* 0x000000563408723c */ /* 0x000fe20000041808 */
[----:B------:R-:W-:Y:S11]  /*2ad0*/  LDSM.16.M88.4 R84, [R192+0x11900] ;  /* 0x01190000c054783b */ /* 0x000ff60000000200 */
[----:B------:R-:W-:Y:S04]  /*2ae0*/  @!UPT UIADD3 URZ, URZ, URZ, URZ ;  /* 0x0000003f3f3ff290 */ /* 0x000fe8000fffe03f */
[C---:B------:R-:W-:Y:S08]  /*2af0*/  HMMA.16816.F32.BF16 R36, R48.reuse, R80, R36 ;  /* 0x000000503024723c */ /* 0x040ff00000041824 */
[----:B------:R-:W-:Y:S01]  /*2b00*/  HMMA.16816.F32.BF16 R8, R48, R82, R8 ;  /* 0x000000523008723c */ /* 0x000fe20000041808 */
[----:B------:R1:W-:Y:S11]  /*2b10*/  LDSM.16.M88.4 R80, [R2+0xf900] ;  /* 0x00f900000250783b */ /* 0x0003f60000000200 */
[----:B------:R-:W-:Y:S04]  /*2b20*/  @!UPT UIADD3 URZ, URZ, URZ, URZ ;  /* 0x0000003f3f3ff290 */ /* 0x000fe8000fffe03f */
[C---:B------:R-:W-:Y:S08]  /*2b30*/  HMMA.16816.F32.BF16 R36, R44.reuse, R40, R36 ;  /* 0x000000282c24723c */ /* 0x040ff00000041824 */
[----:B------:R-:W-:Y:S01]  /*2b40*/  HMMA.16816.F32.BF16 R8, R44, R42, R8 ;  /* 0x0000002a2c08723c */ /* 0x000fe20000041808 */
[----:B------:R-:W-:Y:S01]  /*2b50*/  LDSM.16.M88.4 R40, [R3+0xf900] ;  /* 0x00f900000328783b */ /* 0x000fe20000000200 */
[----:B-1----:R-:W-:-:S04]  /*2b60*/  FMNMX.FTZ R2, R125, R124, !PT ;  /* 0x0000007c7d027209 */ /* 0x002fc80007810000 */
[----:B------:R-:W-:-:S04]  /*2b70*/  FMNMX.FTZ R2, R155, R2, !PT ;  /* 0x000000029b027209 */ /* 0x000fc80007810000 */
[----:B------:R-:W-:-:S04]  /*2b80*/  FMNMX.FTZ R2, R153, R2, !PT ;  /* 0x0000000299027209 */ /* 0x000fc80007810000 */
[----:B------:R-:W-:Y:S02]  /*2b90*/  FMNMX.FTZ R2, R151, R2, !PT ;  /* 0x0000000297027209 */ /* 0x000fe40007810000 */
[----:B------:R-:W-:Y:S02]  /*2ba0*/  HMMA.16816.F32.BF16 R36, R32, R28, R36 ;  /* 0x0000001c2024723c */ /* 0x000fe40000041824 */
[----:B------:R-:W-:-:S04]  /*2bb0*/  FMNMX.FTZ R2, R149, R2, !PT ;  /* 0x0000000295027209 */ /* 0x000fc80007810000 */
[----:B------:R-:W-:Y:S02]  /*2bc0*/  FMNMX.FTZ R2, R221, R2, !PT ;  /* 0x00000002dd027209 */ /* 0x000fe40007810000 */
[----:B------:R-:W-:Y:S02]  /*2bd0*/  HMMA.16816.F32.BF16 R8, R32, R30, R8 ;  /* 0x0000001e2008723c */ /* 0x000fe40000041808 */
[----:B------:R-:W-:Y:S11]  /*2be0*/  FMNMX.FTZ R2, R219, R2, !PT ;  /* 0x00000002db027209 */ /* 0x000ff60007810000 */
[----:B------:R-:W-:Y:S03]  /*2bf0*/  @!UPT UIADD3 URZ, URZ, URZ, URZ ;  /* 0x0000003f3f3ff290 */ /* 0x000fe6000fffe03f */
[----:B------:R-:W-:Y:S02]  /*2c00*/  FMUL.FTZ R36, R36, c[0x0][0x320] ;  /* 0x0000c80024247a20 */ /* 0x000fe40000410000 */
[----:B------:R-:W-:Y:S02]  /*2c10*/  FMUL.FTZ R38, R38, c[0x0][0x320] ;  /* 0x0000c80026267a20 */ /* 0x000fe40000410000 */
[----:B------:R1:W2:Y:S01]  /*2c20*/  MUFU.TANH R165, R36 ;  /* 0x0000002400a57308 */ /* 0x0002a20000002400 */
[----:B------:R-:W-:Y:S02]  /*2c30*/  FMUL.FTZ R39, R39, c[0x0][0x320] ;  /* 0x0000c80027277a20 */ /* 0x000fe40000410000 */
[----:B------:R-:W-:Y:S02]  /*2c40*/  FMUL.FTZ R37, R37, c[0x0][0x320] ;  /* 0x0000c80025257a20 */ /* 0x000fe40000410000 */
[----:B------:R-:W-:Y:S02]  /*2c50*/  FMUL.FTZ R10, R10, c[0x0][0x320] ;  /* 0x0000c8000a0a7a20 */ /* 0x000fe40000410000 */
[----:B------:R-:W-:Y:S01]  /*2c60*/  FMUL.FTZ R8, R8, c[0x0][0x320] ;  /* 0x0000c80008087a20 */ /* 0x000fe20000410000 */
[----:B------:R-:W3:Y:S01]  /*2c70*/  MUFU.TANH R181, R38 ;  /* 0x0000002600b57308 */ /* 0x000ee20000002400 */
[----:B------:R-:W-:-:S07]  /*2c80*/  FMUL.FTZ R28, R11, c[0x0][0x320] ;  /* 0x0000c8000b1c7a20 */ /* 0x000fce0000410000 */
[----:B------:R-:W-:Y:S01]  /*2c90*/  MUFU.TANH R193, R10 ;  /* 0x0000000a00c17308 */ /* 0x000fe20000002400 */
[----:B-1----:R-:W-:Y:S01]  /*2ca0*/  FMUL.FTZ R36, R9, c[0x0][0x320] ;  /* 0x0000c80009247a20 */ /* 0x002fe20000410000 */
[----:B--2---:R-:W-:-:S04]  /*2cb0*/  FSEL R165, R165, -INF , P0 ;  /* 0xff800000a5a57808 */ /* 0x004fc80000000000 */
[----:B------:R-:W-:Y:S02]  /*2cc0*/  FMNMX.FTZ R2, R165, R2, !PT ;  /* 0x00000002a5027209 */ /* 0x000fe40007810000 */
[----:B------:R1:W-:Y:S01]  /*2cd0*/  MUFU.TANH R213, R8 ;  /* 0x0000000800d57308 */ /* 0x0003e20000002400 */
[----:B---3--:R-:W-:Y:S02]  /*2ce0*/  FSEL R181, R181, -INF , P0 ;  /* 0xff800000b5b57808 */ /* 0x008fe40000000000 */
[----:B------:R-:W-:-:S05]  /*2cf0*/  ISETP.GT.AND P0, PT, R131, 0x21, PT ;  /* 0x000000218300780c */ /* 0x000fca0003f04270 */
[----:B------:R2:W-:Y:S01]  /*2d00*/  MUFU.TANH R183, R28 ;  /* 0x0000001c00b77308 */ /* 0x0005e20000002400 */
[----:B-1----:R-:W1:Y:S07]  /*2d10*/  LDSM.16.M88.4 R8, [R3+0xd900] ;  /* 0x00d900000308783b */ /* 0x002e6e0000000200 */
[----:B------:R-:W3:Y:S01]  /*2d20*/  MUFU.TANH R179, R39 ;  /* 0x0000002700b37308 */ /* 0x000ee20000002400 */
[----:B--2---:R-:W2:Y:S07]  /*2d30*/  LDSM.16.M88.4 R28, [R192+0xf900] ;  /* 0x00f90000c01c783b */ /* 0x004eae0000000200 */
[----:B------:R-:W4:Y:S08]  /*2d40*/  MUFU.TANH R167, R37 ;  /* 0x0000002500a77308 */ /* 0x000f300000002400 */
[----:B------:R5:W1:Y:S01]  /*2d50*/  MUFU.TANH R211, R36 ;  /* 0x0000002400d37308 */ /* 0x000a620000002400 */
[----:B---3--:R-:W-:-:S02]  /*2d60*/  FSEL R179, R179, -INF , P0 ;  /* 0xff800000b3b37808 */ /* 0x008fc40000000000 */
[----:B----4-:R-:W-:Y:S02]  /*2d70*/  FSEL R167, R167, -INF , P0 ;  /* 0xff800000a7a77808 */ /* 0x010fe40000000000 */
[----:B------:R-:W-:Y:S02]  /*2d80*/  ISETP.GT.AND P0, PT, R131, 0x28, PT ;  /* 0x000000288300780c */ /* 0x000fe40003f04270 */
[----:B------:R-:W-:Y:S02]  /*2d90*/  FMNMX.FTZ R2, R167, R2, !PT ;  /* 0x00000002a7027209 */ /* 0x000fe40007810000 */
[----:B------:R-:W-:Y:S01]  /*2da0*/  FSEL R193, R193, -INF , P0 ;  /* 0xff800000c1c17808 */ /* 0x000fe20000000000 */
[----:B-----5:R-:W3:Y:S01]  /*2db0*/  LDSM.16.M88.4 R36, [R130+0xf900] ;  /* 0x00f900008224783b */ /* 0x020ee20000000200 */
[----:B------:R-:W-:Y:S01]  /*2dc0*/  FSEL R213, R213, -INF , P0 ;  /* 0xff800000d5d57808 */ /* 0x000fe20000000000 */
[----:B------:R-:W-:-:S04]  /*2dd0*/  DEPBAR.LE SB0, 0x2 ;  /* 0x000080800000791a */ /* 0x000fc80000000000 */
[----:B------:R-:W-:Y:S01]  /*2de0*/  BAR.SYNC.DEFER_BLOCKING 0x0 ;  /* 0x0000000000007b1d */ /* 0x000fe20000010000 */
[C---:B-1----:R-:W-:Y:S01]  /*2df0*/  HMMA.16816.F32.BF16 R100, R76.reuse, R8, R100 ;  /* 0x000000084c64723c */ /* 0x042fe20000041864 */
[----:B------:R-:W-:Y:S02]  /*2e00*/  ISETP.GT.AND P0, PT, R131, 0x29, PT ;  /* 0x000000298300780c */ /* 0x000fe40003f04270 */
[----:B------:R-:W-:Y:S02]  /*2e10*/  FMNMX.FTZ R2, R213, R2, !PT ;  /* 0x00000002d5027209 */ /* 0x000fe40007810000 */
[----:B------:R-:W-:Y:S02]  /*2e20*/  FSEL R183, R183, -INF , P0 ;  /* 0xff800000b7b77808 */ /* 0x000fe40000000000 */
[----:B------:R-:W-:Y:S01]  /*2e30*/  FSEL R211, R211, -INF , P0 ;  /* 0xff800000d3d37808 */ /* 0x000fe20000000000 */
[----:B------:R-:W-:Y:S01]  /*2e40*/  HMMA.16816.F32.BF16 R4, R76, R10, R4 ;  /* 0x0000000a4c04723c */ /* 0x000fe20000041804 */
[----:B------:R-:W-:-:S02]  /*2e50*/  ISETP.GT.AND P0, PT, R131, 0x30, PT ;  /* 0x000000308300780c */ /* 0x000fc40003f04270 */
[----:B------:R-:W-:Y:S01]  /*2e60*/  FMNMX.FTZ R2, R211, R2, !PT ;  /* 0x00000002d3027209 */ /* 0x000fe20007810000 */
[----:B------:R-:W-:Y:S11]  /*2e70*/  LDSM.16.MT88.4 R116, [R171+0x100] ;  /* 0x00010000ab74783b */ /* 0x000ff60000004200 */
[----:B------:R-:W-:Y:S01]  /*2e80*/  @!UPT UIADD3 URZ, URZ, URZ, URZ ;  /* 0x0000003f3f3ff290 */ /* 0x000fe2000fffe03f */
[C---:B------:R-:W-:Y:S01]  /*2e90*/  HMMA.16816.F32.BF16 R100, R72.reuse, R16, R100 ;  /* 0x000000104864723c */ /* 0x040fe20000041864 */
[----:B------:R-:W-:Y:S04]  /*2ea0*/  LDSM.16.MT88.4 R108, [R184+0x100] ;  /* 0x00010000b86c783b */ /* 0x000fe80000004200 */
[----:B------:R-:W-:Y:S03]  /*2eb0*/  LDSM.16.MT88.4 R8, [R185+0x2900] ;  /* 0x00290000b908783b */ /* 0x000fe60000004200 */
[----:B------:R-:W-:Y:S01]  /*2ec0*/  HMMA.16816.F32.BF16 R4, R72, R18, R4 ;  /* 0x000000124804723c */ /* 0x000fe20000041804 */
[----:B------:R-:W-:Y:S04]  /*2ed0*/  LDSM.16.MT88.4 R72, [R185+0x4100] ;  /* 0x00410000b948783b */ /* 0x000fe80000004200 */
[----:B------:R-:W-:Y:S04]  /*2ee0*/  LDSM.16.MT88.4 R16, [R184+0x2900] ;  /* 0x00290000b810783b */ /* 0x000fe80000004200 */
[----:B------:R-:W-:Y:S04]  /*2ef0*/  LDSM.16.MT88.4 R20, [R185+0x900] ;  /* 0x00090000b914783b */ /* 0x000fe80000004200 */
[----:B------:R-:W-:Y:S03]  /*2f00*/  LDSM.16.MT88.4 R12, [R162+0x2900] ;  /* 0x00290000a20c783b */ /* 0x000fe60000004200 */
[C---:B--2---:R-:W-:Y:S01]  /*2f10*/  HMMA.16816.F32.BF16 R100, R68.reuse, R28, R100 ;  /* 0x0000001c4464723c */ /* 0x044fe20000041864 */
[----:B------:R-:W-:Y:S07]  /*2f20*/  LDSM.16.MT88.4 R24, [R171+0x2900] ;  /* 0x00290000ab18783b */ /* 0x000fee0000004200 */
[----:B------:R-:W-:Y:S01]  /*2f30*/  HMMA.16816.F32.BF16 R4, R68, R30, R4 ;  /* 0x0000001e4404723c */ /* 0x000fe20000041804 */
[----:B------:R-:W-:Y:S11]  /*2f40*/  LDSM.16.MT88.4 R28, [R162+0x900] ;  /* 0x00090000a21c783b */ /* 0x000ff60000004200 */
[----:B------:R-:W-:Y:S04]  /*2f50*/  @!UPT UIADD3 URZ, URZ, URZ, URZ ;  /* 0x0000003f3f3ff290 */ /* 0x000fe8000fffe03f */
[C---:B---3--:R-:W-:Y:S08]  /*2f60*/  HMMA.16816.F32.BF16 R100, R64.reuse, R36, R100 ;  /* 0x000000244064723c */ /* 0x048ff00000041864 */
[----:B------:R-:W-:Y:S01]  /*2f70*/  HMMA.16816.F32.BF16 R4, R64, R38, R4 ;  /* 0x000000264004723c */ /* 0x000fe20000041804 */
[----:B------:R-:W-:Y:S11]  /*2f80*/  LDSM.16.MT88.4 R64, [R162+0x2100] ;  /* 0x00210000a240783b */ /* 0x000ff60000004200 */
[----:B------:R-:W-:Y:S04]  /*2f90*/  @!UPT UIADD3 URZ, URZ, URZ, URZ ;  /* 0x0000003f3f3ff290 */ /* 0x000fe8000fffe03f */
[C---:B------:R-:W-:Y:S08]  /*2fa0*/  HMMA.16816.F32.BF16 R100, R60.reuse, R40, R100 ;  /* 0x000000283c64723c */ /* 0x040ff00000041864 */
[----:B------:R-:W-:Y:S01]  /*2fb0*/  HMMA.16816.F32.BF16 R4, R60, R42, R4 ;  /* 0x0000002a3c04723c */ /* 0x000fe20000041804 */
[----:B------:R-:W-:Y:S11]  /*2fc0*/  LDSM.16.MT88.4 R40, [R185+0x2100] ;  /* 0x00210000b928783b */ /* 0x000ff60000004200 */
[----:B------:R-:W-:Y:S04]  /*2fd0*/  @!UPT UIADD3 URZ, URZ, URZ, URZ ;  /* 0x0000003f3f3ff290 */ /* 0x000fe8000fffe03f */
[C---:B------:R-:W-:Y:S08]  /*2fe0*/  HMMA.16816.F32.BF16 R100, R56.reuse, R80, R100 ;  /* 0x000000503864723c */ /* 0x040ff00000041864 */
[----:B------:R-:W-:Y:S01]  /*2ff0*/  HMMA.16816.F32.BF16 R4, R56, R82, R4 ;  /* 0x000000523804723c */ /* 0x000fe20000041804 */
[----:B------:R-:W-:Y:S04]  /*3000*/  LDSM.16.MT88.4 R56, [R184+0x2100] ;  /* 0x00210000b838783b */ /* 0x000fe80000004200 */
[----:B------:R-:W-:Y:S11]  /*3010*/  LDSM.16.MT88.4 R80, [R171+0x4100] ;  /* 0x00410000ab50783b */ /* 0x000ff60000004200 */
[C---:B------:R-:W-:Y:S08]  /*3020*/  HMMA.16816.F32.BF16 R100, R52.reuse, R84, R100 ;  /* 0x000000543464723c */ /* 0x040ff00000041864 */
[----:B------:R-:W-:Y:S11]  /*3030*/  HMMA.16816.F32.BF16 R4, R52, R86, R4 ;  /* 0x000000563404723c */ /* 0x000ff60000041804 */
[----:B------:R-:W-:Y:S05]  /*3040*/  @!UPT UIADD3 URZ, URZ, URZ, URZ ;  /* 0x0000003f3f3ff290 */ /* 0x000fea000fffe03f */
        /* <DEDUP_REMOVED lines=9> */
[----:B------:R-:W-:Y:S11]  /*30e0*/  LDSM.16.MT88.4 R32, [R184+0x900] ;  /* 0x00090000b820783b */ /* 0x000ff60000004200 */
[----:B------:R-:W-:Y:S04]  /*30f0*/  @!UPT UIADD3 URZ, URZ, URZ, URZ ;  /* 0x0000003f3f3ff290 */ /* 0x000fe8000fffe03f */
[----:B------:R-:W-:Y:S02]  /*3100*/  FMUL.FTZ R102, R102, c[0x0][0x320] ;  /* 0x0000c80066667a20 */ /* 0x000fe40000410000 */
[----:B------:R-:W-:Y:S02]  /*3110*/  FMUL.FTZ R100, R100, c[0x0][0x320] ;  /* 0x0000c80064647a20 */ /* 0x000fe40000410000 */
[----:B------:R-:W1:Y:S01]  /*3120*/  MUFU.TANH R141, R102 ;  /* 0x00000066008d7308 */ /* 0x000e620000002400 */
[----:B------:R-:W-:Y:S02]  /*3130*/  FMUL.FTZ R103, R103, c[0x0][0x320] ;  /* 0x0000c80067677a20 */ /* 0x000fe40000410000 */
[----:B------:R-:W-:Y:S02]  /*3140*/  FMUL.FTZ R101, R101, c[0x0][0x320] ;  /* 0x0000c80065657a20 */ /* 0x000fe40000410000 */
[----:B------:R-:W-:Y:S02]  /*3150*/  FMUL.FTZ R6, R6, c[0x0][0x320] ;  /* 0x0000c80006067a20 */ /* 0x000fe40000410000 */
[----:B------:R-:W-:Y:S01]  /*3160*/  FMUL.FTZ R4, R4, c[0x0][0x320] ;  /* 0x0000c80004047a20 */ /* 0x000fe20000410000 */
[----:B------:R-:W2:Y:S01]  /*3170*/  MUFU.TANH R143, R100 ;  /* 0x00000064008f7308 */ /* 0x000ea20000002400 */
[----:B------:R-:W-:-:S02]  /*3180*/  FMUL.FTZ R5, R5, c[0x0][0x320] ;  /* 0x0000c80005057a20 */ /* 0x000fc40000410000 */
[----:B------:R-:W-:-:S05]  /*3190*/  FMUL.FTZ R7, R7, c[0x0][0x320] ;  /* 0x0000c80007077a20 */ /* 0x000fca0000410000 */
[----:B------:R-:W3:Y:S01]  /*31a0*/  MUFU.TANH R140, R103 ;  /* 0x00000067008c7308 */ /* 0x000ee20000002400 */
[----:B-1----:R-:W-:-:S07]  /*31b0*/  FSEL R141, R141, -INF , P0 ;  /* 0xff8000008d8d7808 */ /* 0x002fce0000000000 */
[----:B------:R-:W1:Y:S01]  /*31c0*/  MUFU.TANH R142, R101 ;  /* 0x00000065008e7308 */ /* 0x000e620000002400 */
[----:B--2---:R-:W-:Y:S02]  /*31d0*/  FSEL R143, R143, -INF , P0 ;  /* 0xff8000008f8f7808 */ /* 0x004fe40000000000 */
[----:B------:R-:W-:Y:S02]  /*31e0*/  ISETP.GT.AND P0, PT, R131, 0x31, PT ;  /* 0x000000318300780c */ /* 0x000fe40003f04270 */
[----:B------:R-:W-:Y:S02]  /*31f0*/  FMNMX.FTZ R3, R143, R2, !PT ;  /* 0x000000028f037209 */ /* 0x000fe40007810000 */
[----:B------:R-:W-:Y:S01]  /*3200*/  FMNMX.FTZ R2, R120, R121, !PT ;  /* 0x0000007978027209 */ /* 0x000fe20007810000 */
[----:B------:R-:W2:Y:S01]  /*3210*/  MUFU.TANH R173, R6 ;  /* 0x0000000600ad7308 */ /* 0x000ea20000002400 */
[----:B---3--:R-:W-:Y:S02]  /*3220*/  FSEL R140, R140, -INF , P0 ;  /* 0xff8000008c8c7808 */ /* 0x008fe40000000000 */
[----:B------:R-:W-:-:S04]  /*3230*/  FMNMX.FTZ R2, R127, R2, !PT ;  /* 0x000000027f027209 */ /* 0x000fc80007810000 */
[----:B------:R-:W-:Y:S01]  /*3240*/  FMNMX.FTZ R2, R123, R2, !PT ;  /* 0x000000027b027209 */ /* 0x000fe20007810000 */
[----:B------:R-:W3:Y:S01]  /*3250*/  MUFU.TANH R177, R4 ;  /* 0x0000000400b17308 */ /* 0x000ee20000002400 */
[----:B-1----:R-:W-:Y:S01]  /*3260*/  FSEL R142, R142, -INF , P0 ;  /* 0xff8000008e8e7808 */ /* 0x002fe20000000000 */
[----:B------:R-:W-:Y:S01]  /*3270*/  LDSM.16.MT88.4 R100, [R0+0x100] ;  /* 0x000100000064783b */ /* 0x000fe20000004200 */
[----:B------:R-:W-:Y:S02]  /*3280*/  ISETP.GT.AND P0, PT, R131, 0x38, PT ;  /* 0x000000388300780c */ /* 0x000fe40003f04270 */
[----:B------:R-:W-:-:S03]  /*3290*/  FMNMX.FTZ R2, R139, R2, !PT ;  /* 0x000000028b027209 */ /* 0x000fc60007810000 */
[----:B------:R-:W1:Y:S01]  /*32a0*/  MUFU.TANH R175, R5 ;  /* 0x0000000500af7308 */ /* 0x000e620000002400 */
[----:B--2---:R-:W-:Y:S02]  /*32b0*/  FSEL R173, R173, -INF , P0 ;  /* 0xff800000adad7808 */ /* 0x004fe40000000000 */
[----:B------:R-:W-:-:S04]  /*32c0*/  FMNMX.FTZ R2, R137, R2, !PT ;  /* 0x0000000289027209 */ /* 0x000fc80007810000 */
[----:B------:R-:W-:Y:S01]  /*32d0*/  FMNMX.FTZ R2, R217, R2, !PT ;  /* 0x00000002d9027209 */ /* 0x000fe20007810000 */
[----:B------:R-:W2:Y:S01]  /*32e0*/  MUFU.TANH R169, R7 ;  /* 0x0000000700a97308 */ /* 0x000ea20000002400 */
[----:B---3--:R-:W-:Y:S02]  /*32f0*/  FSEL R177, R177, -INF , P0 ;  /* 0xff800000b1b17808 */ /* 0x008fe40000000000 */
[----:B------:R-:W-:Y:S02]  /*3300*/  ISETP.GT.AND P0, PT, R131, 0x39, PT ;  /* 0x000000398300780c */ /* 0x000fe40003f04270 */
[----:B------:R-:W-:Y:S02]  /*3310*/  FMNMX.FTZ R4, R142, R3, !PT ;  /* 0x000000038e047209 */ /* 0x000fe40007810000 */
[----:B------:R-:W-:Y:S02]  /*3320*/  FMNMX.FTZ R2, R215, R2, !PT ;  /* 0x00000002d7027209 */ /* 0x000fe40007810000 */
[----:B-1----:R-:W-:-:S02]  /*3330*/  FSEL R175, R175, -INF , P0 ;  /* 0xff800000afaf7808 */ /* 0x002fc40000000000 */
[----:B------:R-:W-:Y:S02]  /*3340*/  FMNMX.FTZ R4, R177, R4, !PT ;  /* 0x00000004b1047209 */ /* 0x000fe40007810000 */
[----:B------:R-:W-:Y:S02]  /*3350*/  FMNMX.FTZ R2, R181, R2, !PT ;  /* 0x00000002b5027209 */ /* 0x000fe40007810000 */
[----:B------:R-:W-:Y:S02]  /*3360*/  FMNMX.FTZ R4, R175, R4, !PT ;  /* 0x00000004af047209 */ /* 0x000fe40007810000 */
[----:B------:R-:W-:Y:S02]  /*3370*/  FMNMX.FTZ R2, R179, R2, !PT ;  /* 0x00000002b3027209 */ /* 0x000fe40007810000 */
[----:B--2---:R-:W-:Y:S01]  /*3380*/  FSEL R169, R169, -INF , P0 ;  /* 0xff800000a9a97808 */ /* 0x004fe20000000000 */
[----:B------:R-:W1:Y:S01]  /*3390*/  SHFL.BFLY PT, R3, R4, 0x2, 0x1f ;  /* 0x0c401f0004037f89 */ /* 0x000e6200000e0000 */
[----:B------:R-:W-:-:S04]  /*33a0*/  FMNMX.FTZ R2, R193, R2, !PT ;  /* 0x00000002c1027209 */ /* 0x000fc80007810000 */
[----:B------:R-:W-:Y:S02]  /*33b0*/  FMNMX.FTZ R2, R183, R2, !PT ;  /* 0x00000002b7027209 */ /* 0x000fe40007810000 */
[----:B-1----:R-:W-:-:S05]  /*33c0*/  FMNMX.FTZ R3, R4, R3, !PT ;  /* 0x0000000304037209 */ /* 0x002fca0007810000 */
[----:B------:R-:W1:Y:S02]  /*33d0*/  SHFL.BFLY PT, R132, R3, 0x1, 0x1f ;  /* 0x0c201f0003847f89 */ /* 0x000e6400000e0000 */
[----:B-1----:R-:W-:Y:S02]  /*33e0*/  FMNMX.FTZ R132, R3, R132, !PT ;  /* 0x0000008403847209 */ /* 0x002fe40007810000 */
[----:B------:R-:W-:Y:S02]  /*33f0*/  FMNMX.FTZ R3, R141, R2, !PT ;  /* 0x000000028d037209 */ /* 0x000fe40007810000 */
[C---:B------:R-:W-:Y:S01]  /*3400*/  FSETP.NEU.FTZ.AND P0, PT, R132.reuse, -INF , PT ;  /* 0xff8000008400780b */ /* 0x040fe20003f1d000 */
[----:B------:R-:W-:Y:S01]  /*3410*/  FMUL.FTZ R170, R132, c[0x0][0x2d0] ;  /* 0x0000b40084aa7a20 */ /* 0x000fe20000410000 */
[----:B------:R-:W-:-:S04]  /*3420*/  FMNMX.FTZ R2, R140, R3, !PT ;  /* 0x000000038c027209 */ /* 0x000fc80007810000 */
[----:B------:R-:W-:Y:S02]  /*3430*/  FMNMX.FTZ R2, R173, R2, !PT ;  /* 0x00000002ad027209 */ /* 0x000fe40007810000 */
[----:B------:R-:W-:Y:S02]  /*3440*/  FSEL R170, R170, RZ, P0 ;  /* 0x000000ffaaaa7208 */ /* 0x000fe40000000000 */
[----:B------:R-:W-:-:S03]  /*3450*/  FMNMX.FTZ R5, R169, R2, !PT ;  /* 0x00000002a9057209 */ /* 0x000fc60007810000 */
[--C-:B------:R-:W-:Y:S02]  /*3460*/  FFMA.FTZ R159, R125, c[0x0][0x2d0], -R170.reuse ;  /* 0x0000b4007d9f7a23 */ /* 0x100fe400000108aa */
[----:B------:R-:W1:Y:S01]  /*3470*/  SHFL.BFLY PT, R2, R5, 0x2, 0x1f ;  /* 0x0c401f0005027f89 */ /* 0x000e6200000e0000 */
[--C-:B------:R-:W-:Y:S02]  /*3480*/  FFMA.FTZ R158, R124, c[0x0][0x2d0], -R170.reuse ;  /* 0x0000b4007c9e7a23 */ /* 0x100fe400000108aa */
[--C-:B------:R-:W-:Y:S01]  /*3490*/  FFMA.FTZ R156, R155, c[0x0][0x2d0], -R170.reuse ;  /* 0x0000b4009b9c7a23 */ /* 0x100fe200000108aa */
[----:B------:R-:W-:Y:S01]  /*34a0*/  MUFU.EX2 R159, R159 ;  /* 0x0000009f009f7308 */ /* 0x000fe20000000800 */
[--C-:B------:R-:W-:Y:S02]  /*34b0*/  FFMA.FTZ R153, R153, c[0x0][0x2d0], -R170.reuse ;  /* 0x0000b40099997a23 */ /* 0x100fe400000108aa */
[--C-:B------:R-:W-:Y:S02]  /*34c0*/  FFMA.FTZ R157, R151, c[0x0][0x2d0], -R170.reuse ;  /* 0x0000b400979d7a23 */ /* 0x100fe400000108aa */
[----:B------:R-:W-:-:S02]  /*34d0*/  FFMA.FTZ R152, R149, c[0x0][0x2d0], -R170 ;  /* 0x0000b40095987a23 */ /* 0x000fc400000108aa */
[--C-:B------:R-:W-:Y:S01]  /*34e0*/  FFMA.FTZ R151, R221, c[0x0][0x2d0], -R170.reuse ;  /* 0x0000b400dd977a23 */ /* 0x100fe200000108aa */
[----:B------:R-:W2:Y:S01]  /*34f0*/  MUFU.EX2 R158, R158 ;  /* 0x0000009e009e7308 */ /* 0x000ea20000000800 */
[--C-:B------:R-:W-:Y:S02]  /*3500*/  FFMA.FTZ R164, R165, c[0x0][0x2d0], -R170.reuse ;  /* 0x0000b400a5a47a23 */ /* 0x100fe400000108aa */
[--C-:B------:R-:W-:Y:S02]  /*3510*/  FFMA.FTZ R167, R167, c[0x0][0x2d0], -R170.reuse ;  /* 0x0000b400a7a77a23 */ /* 0x100fe400000108aa */
[--C-:B------:R-:W-:Y:S02]  /*3520*/  FFMA.FTZ R165, R213, c[0x0][0x2d0], -R170.reuse ;  /* 0x0000b400d5a57a23 */ /* 0x100fe400000108aa */
[--C-:B------:R-:W-:Y:S01]  /*3530*/  FFMA.FTZ R166, R211, c[0x0][0x2d0], -R170.reuse ;  /* 0x0000b400d3a67a23 */ /* 0x100fe200000108aa */
[----:B------:R-:W-:Y:S01]  /*3540*/  MUFU.EX2 R156, R156 ;  /* 0x0000009c009c7308 */ /* 0x000fe20000000800 */
[----:B------:R-:W-:-:S02]  /*3550*/  FFMA.FTZ R176, R143, c[0x0][0x2d0], -R170 ;  /* 0x0000b4008fb07a23 */ /* 0x000fc400000108aa */
[----:B------:R-:W-:Y:S01]  /*3560*/  FFMA.FTZ R177, R177, c[0x0][0x2d0], -R170 ;  /* 0x0000b400b1b17a23 */ /* 0x000fe200000108aa */
[----:B-1----:R-:W-:Y:S02]  /*3570*/  FMNMX.FTZ R2, R5, R2, !PT ;  /* 0x0000000205027209 */ /* 0x002fe40007810000 */
[----:B------:R-:W-:Y:S02]  /*3580*/  LDSM.16.MT88.4 R4, [R185+0x100] ;  /* 0x00010000b904783b */ /* 0x000fe40000004200 */
[----:B------:R-:W1:Y:S01]  /*3590*/  MUFU.EX2 R153, R153 ;  /* 0x0000009900997308 */ /* 0x000e620000000800 */
[----:B--2---:R-:W-:Y:S01]  /*35a0*/  F2FP.BF16.PACK_AB R96, R158, R159 ;  /* 0x0000009f9e60723e */ /* 0x004fe200000010ff */
[----:B------:R-:W2:Y:S01]  /*35b0*/  SHFL.BFLY PT, R3, R2, 0x1, 0x1f ;  /* 0x0c201f0002037f89 */ /* 0x000ea200000e0000 */
[----:B------:R-:W-:-:S05]  /*35c0*/  FADD.FTZ R159, R159, R158 ;  /* 0x0000009e9f9f7221 */ /* 0x000fca0000010000 */
[----:B------:R-:W-:Y:S01]  /*35d0*/  MUFU.EX2 R157, R157 ;  /* 0x0000009d009d7308 */ /* 0x000fe20000000800 */
[----:B-1----:R-:W-:-:S07]  /*35e0*/  F2FP.BF16.PACK_AB R98, R153, R156 ;  /* 0x0000009c9962723e */ /* 0x002fce00000010ff */
[----:B------:R-:W-:Y:S01]  /*35f0*/  MUFU.EX2 R152, R152 ;  /* 0x0000009800987308 */ /* 0x000fe20000000800 */
[----:B------:R-:W-:-:S04]  /*3600*/  FADD.FTZ R156, R156, R159 ;  /* 0x0000009f9c9c7221 */ /* 0x000fc80000010000 */
[----:B------:R-:W-:-:S03]  /*3610*/  FADD.FTZ R156, R153, R156 ;  /* 0x0000009c999c7221 */ /* 0x000fc60000010000 */
[----:B------:R-:W-:Y:S01]  /*3620*/  MUFU.EX2 R151, R151 ;  /* 0x0000009700977308 */ /* 0x000fe20000000800 */
[----:B--2---:R-:W-:Y:S01]  /*3630*/  FMNMX.FTZ R3, R2, R3, !PT ;  /* 0x0000000302037209 */ /* 0x004fe20007810000 */
[----:B------:R-:W-:-:S03]  /*3640*/  FFMA.FTZ R2, R219, c[0x0][0x2d0], -R170 ;  /* 0x0000b400db027a23 */ /* 0x000fc600000108aa */
[C---:B------:R-:W-:Y:S01]  /*3650*/  FSETP.NEU.FTZ.AND P0, PT, R3.reuse, -INF , PT ;  /* 0xff8000000300780b */ /* 0x040fe20003f1d000 */
[----:B------:R-:W-:Y:S02]  /*3660*/  FMUL.FTZ R168, R3, c[0x0][0x2d0] ;  /* 0x0000b40003a87a20 */ /* 0x000fe40000410000 */
[----:B------:R-:W-:Y:S03]  /*3670*/  MUFU.EX2 R2, R2 ;  /* 0x0000000200027308 */ /* 0x000fe60000000800 */
[----:B------:R-:W-:Y:S02]  /*3680*/  FSEL R168, R168, RZ, P0 ;  /* 0x000000ffa8a87208 */ /* 0x000fe40000000000 */
[----:B------:R-:W-:-:S03]  /*3690*/  ISETP.GE.AND P0, PT, R148, 0x81, PT ;  /* 0x000000819400780c */ /* 0x000fc60003f06270 */
[--C-:B------:R-:W-:Y:S01]  /*36a0*/  FFMA.FTZ R161, R120, c[0x0][0x2d0], -R168.reuse ;  /* 0x0000b40078a17a23 */ /* 0x100fe200000108a8 */
[----:B------:R-:W-:Y:S01]  /*36b0*/  MUFU.EX2 R164, R164 ;  /* 0x000000a400a47308 */ /* 0x000fe20000000800 */
[--C-:B------:R-:W-:Y:S02]  /*36c0*/  FFMA.FTZ R160, R121, c[0x0][0x2d0], -R168.reuse ;  /* 0x0000b40079a07a23 */ /* 0x100fe400000108a8 */
[--C-:B------:R-:W-:Y:S02]  /*36d0*/  FFMA.FTZ R163, R127, c[0x0][0x2d0], -R168.reuse ;  /* 0x0000b4007fa37a23 */ /* 0x100fe400000108a8 */
[--C-:B------:R-:W-:Y:S02]  /*36e0*/  FFMA.FTZ R154, R123, c[0x0][0x2d0], -R168.reuse ;  /* 0x0000b4007b9a7a23 */ /* 0x100fe400000108a8 */
[--C-:B------:R-:W-:Y:S01]  /*36f0*/  FFMA.FTZ R155, R139, c[0x0][0x2d0], -R168.reuse ;  /* 0x0000b4008b9b7a23 */ /* 0x100fe200000108a8 */
[----:B------:R-:W-:Y:S01]  /*3700*/  MUFU.EX2 R161, R161 ;  /* 0x000000a100a17308 */ /* 0x000fe20000000800 */
[----:B------:R-:W-:-:S02]  /*3710*/  FFMA.FTZ R150, R137, c[0x0][0x2d0], -R168 ;  /* 0x0000b40089967a23 */ /* 0x000fc400000108a8 */
[--C-:B------:R-:W-:Y:S01]  /*3720*/  FFMA.FTZ R149, R217, c[0x0][0x2d0], -R168.reuse ;  /* 0x0000b400d9957a23 */ /* 0x100fe200000108a8 */
[----:B------:R-:W-:Y:S01]  /*3730*/  LDSM.16.MT88.4 R136, [R171+0x900] ;  /* 0x00090000ab88783b */ /* 0x000fe20000004200 */
[--C-:B------:R-:W-:Y:S02]  /*3740*/  FFMA.FTZ R172, R181, c[0x0][0x2d0], -R168.reuse ;  /* 0x0000b400b5ac7a23 */ /* 0x100fe400000108a8 */
[--C-:B------:R-:W-:Y:S01]  /*3750*/  FFMA.FTZ R179, R179, c[0x0][0x2d0], -R168.reuse ;  /* 0x0000b400b3b37a23 */ /* 0x100fe200000108a8 */
[----:B------:R-:W1:Y:S01]  /*3760*/  MUFU.EX2 R160, R160 ;  /* 0x000000a000a07308 */ /* 0x000e620000000800 */
[--C-:B------:R-:W-:Y:S02]  /*3770*/  FFMA.FTZ R174, R193, c[0x0][0x2d0], -R168.reuse ;  /* 0x0000b400c1ae7a23 */ /* 0x100fe400000108a8 */
[----:B------:R-:W-:Y:S02]  /*3780*/  FFMA.FTZ R181, R183, c[0x0][0x2d0], -R168 ;  /* 0x0000b400b7b57a23 */ /* 0x000fe400000108a8 */
[----:B------:R-:W-:-:S02]  /*3790*/  FFMA.FTZ R183, R142, c[0x0][0x2d0], -R170 ;  /* 0x0000b4008eb77a23 */ /* 0x000fc400000108aa */
[----:B------:R-:W-:Y:S01]  /*37a0*/  FFMA.FTZ R170, R175, c[0x0][0x2d0], -R170 ;  /* 0x0000b400afaa7a23 */ /* 0x000fe200000108aa */
[----:B------:R-:W-:Y:S01]  /*37b0*/  MUFU.EX2 R163, R163 ;  /* 0x000000a300a37308 */ /* 0x000fe20000000800 */
[--C-:B------:R-:W-:Y:S02]  /*37c0*/  FFMA.FTZ R175, R141, c[0x0][0x2d0], -R168.reuse ;  /* 0x0000b4008daf7a23 */ /* 0x100fe400000108a8 */
[--C-:B------:R-:W-:Y:S02]  /*37d0*/  FFMA.FTZ R178, R140, c[0x0][0x2d0], -R168.reuse ;  /* 0x0000b4008cb27a23 */ /* 0x100fe400000108a8 */
[----:B------:R-:W-:Y:S01]  /*37e0*/  FFMA.FTZ R173, R173, c[0x0][0x2d0], -R168 ;  /* 0x0000b400adad7a23 */ /* 0x000fe200000108a8 */
[----:B------:R-:W-:Y:S02]  /*37f0*/  LDSM.16.MT88.4 R140, [R171+0x3900] ;  /* 0x00390000ab8c783b */ /* 0x000fe40000004200 */
[----:B------:R-:W2:Y:S01]  /*3800*/  MUFU.EX2 R154, R154 ;  /* 0x0000009a009a7308 */ /* 0x000ea20000000800 */
[----:B-1----:R-:W-:Y:S01]  /*3810*/  F2FP.BF16.PACK_AB R97, R160, R161 ;  /* 0x000000a1a061723e */ /* 0x002fe200000010ff */
[----:B------:R-:W-:-:S06]  /*3820*/  FADD.FTZ R160, R161, R160 ;  /* 0x000000a0a1a07221 */ /* 0x000fcc0000010000 */
[----:B------:R-:W-:Y:S01]  /*3830*/  MUFU.EX2 R155, R155 ;  /* 0x0000009b009b7308 */ /* 0x000fe20000000800 */
[----:B--2---:R-:W-:-:S07]  /*3840*/  F2FP.BF16.PACK_AB R99, R154, R163 ;  /* 0x000000a39a63723e */ /* 0x004fce00000010ff */
[----:B------:R-:W1:Y:S01]  /*3850*/  MUFU.EX2 R150, R150 ;  /* 0x0000009600967308 */ /* 0x000e620000000800 */
[----:B------:R-:W-:-:S04]  /*3860*/  FADD.FTZ R163, R163, R160 ;  /* 0x000000a0a3a37221 */ /* 0x000fc80000010000 */
[----:B------:R-:W-:Y:S01]  /*3870*/  FADD.FTZ R154, R154, R163 ;  /* 0x000000a39a9a7221 */ /* 0x000fe20000010000 */
[C---:B------:R-:W-:Y:S02]  /*3880*/  HMMA.16816.F32.BF16 R128, R96.reuse, R4, RZ ;  /* 0x000000046080723c */ /* 0x040fe400000418ff */
[----:B------:R-:W-:Y:S06]  /*3890*/  MUFU.EX2 R149, R149 ;  /* 0x0000009500957308 */ /* 0x000fec0000000800 */
[C---:B------:R-:W-:Y:S01]  /*38a0*/  HMMA.16816.F32.BF16 R124, R96.reuse, R6, RZ ;  /* 0x00000006607c723c */ /* 0x040fe200000418ff */
[----:B------:R2:W3:Y:S01]  /*38b0*/  LDSM.16.MT88.4 R4, [R0+0x4100] ;  /* 0x004100000004783b */ /* 0x0004e20000004200 */
[----:B------:R-:W-:Y:S06]  /*38c0*/  MUFU.EX2 R167, R167 ;  /* 0x000000a700a77308 */ /* 0x000fec0000000800 */
[C---:B------:R-:W-:Y:S02]  /*38d0*/  HMMA.16816.F32.BF16 R36, R96.reuse, R40, RZ ;  /* 0x000000286024723c */ /* 0x040fe400000418ff */
[----:B------:R-:W-:Y:S06]  /*38e0*/  MUFU.EX2 R165, R165 ;  /* 0x000000a500a57308 */ /* 0x000fec0000000800 */
[----:B------:R-:W-:Y:S02]  /*38f0*/  HMMA.16816.F32.BF16 R52, R96, R56, RZ ;  /* 0x000000386034723c */ /* 0x000fe400000418ff */
[----:B------:R-:W-:Y:S01]  /*3900*/  MUFU.EX2 R166, R166 ;  /* 0x000000a600a67308 */ /* 0x000fe20000000800 */
[----:B--2---:R-:W-:-:S05]  /*3910*/  FFMA.FTZ R0, R215, c[0x0][0x2d0], -R168 ;  /* 0x0000b400d7007a23 */ /* 0x004fca00000108a8 */
[----:B------:R-:W-:Y:S02]  /*3920*/  HMMA.16816.F32.BF16 R40, R96, R42, RZ ;  /* 0x0000002a6028723c */ /* 0x000fe400000418ff */
[----:B------:R-:W-:Y:S01]  /*3930*/  MUFU.EX2 R172, R172 ;  /* 0x000000ac00ac7308 */ /* 0x000fe20000000800 */
[----:B------:R-:W-:-:S05]  /*3940*/  FFMA.FTZ R168, R169, c[0x0][0x2d0], -R168 ;  /* 0x0000b400a9a87a23 */ /* 0x000fca00000108a8 */
[C---:B------:R-:W-:Y:S02]  /*3950*/  HMMA.16816.F32.BF16 R56, R96.reuse, R58, RZ ;  /* 0x0000003a6038723c */ /* 0x040fe400000418ff */
[----:B------:R-:W2:Y:S06]  /*3960*/  MUFU.EX2 R0, R0 ;  /* 0x0000000000007308 */ /* 0x000eac0000000800 */
[C---:B------:R-:W-:Y:S02]  /*3970*/  HMMA.16816.F32.BF16 R120, R96.reuse, R116, RZ ;  /* 0x000000746078723c */ /* 0x040fe400000418ff */
[----:B------:R-:W4:Y:S06]  /*3980*/  MUFU.EX2 R179, R179 ;  /* 0x000000b300b37308 */ /* 0x000f2c0000000800 */
        /* <DEDUP_REMOVED lines=20> */
[C---:B------:R-:W-:Y:S08]  /*3ad0*/  HMMA.16816.F32.BF16 R48, R96.reuse, R50, RZ ;  /* 0x000000326030723c */ /* 0x040ff000000418ff */
[C---:B------:R-:W-:Y:S08]  /*3ae0*/  HMMA.16816.F32.BF16 R64, R96.reuse, R66, RZ ;  /* 0x000000426040723c */ /* 0x040ff000000418ff */
[C---:B------:R-:W-:Y:S08]  /*3af0*/  HMMA.16816.F32.BF16 R72, R96.reuse, R74, RZ ;  /* 0x0000004a6048723c */ /* 0x040ff000000418ff */
[C---:B------:R-:W-:Y:S08]  /*3b00*/  HMMA.16816.F32.BF16 R80, R96.reuse, R82, RZ ;  /* 0x000000526050723c */ /* 0x040ff000000418ff */
[C---:B------:R-:W-:Y:S08]  /*3b10*/  HMMA.16816.F32.BF16 R88, R96.reuse, R90, RZ ;  /* 0x0000005a6058723c */ /* 0x040ff000000418ff */
[C---:B---3--:R-:W-:Y:S07]  /*3b20*/  HMMA.16816.F32.BF16 R92, R96.reuse, R4, RZ ;  /* 0x00000004605c723c */ /* 0x048fee00000418ff */
[----:B------:R-:W-:Y:S01]  /*3b30*/  F2FP.BF16.PACK_AB R4, R152, R157 ;  /* 0x0000009d9804723e */ /* 0x000fe200000010ff */
[----:B------:R-:W-:Y:S01]  /*3b40*/  HMMA.16816.F32.BF16 R96, R96, R6, RZ ;  /* 0x000000066060723c */ /* 0x000fe200000418ff */
[----:B-1----:R-:W-:Y:S01]  /*3b50*/  F2FP.BF16.PACK_AB R5, R150, R155 ;  /* 0x0000009b9605723e */ /* 0x002fe200000010ff */
[----:B------:R-:W-:-:S02]  /*3b60*/  FADD.FTZ R157, R157, R156 ;  /* 0x0000009c9d9d7221 */ /* 0x000fc40000010000 */
[----:B------:R-:W-:Y:S02]  /*3b70*/  FADD.FTZ R155, R155, R154 ;  /* 0x0000009a9b9b7221 */ /* 0x000fe40000010000 */
[----:B------:R-:W-:Y:S01]  /*3b80*/  FADD.FTZ R152, R152, R157 ;  /* 0x0000009d98987221 */ /* 0x000fe20000010000 */
[----:B------:R-:W-:Y:S01]  /*3b90*/  F2FP.BF16.PACK_AB R6, R2, R151 ;  /* 0x000000970206723e */ /* 0x000fe200000010ff */
[----:B------:R-:W-:Y:S01]  /*3ba0*/  FADD.FTZ R150, R150, R155 ;  /* 0x0000009b96967221 */ /* 0x000fe20000010000 */
[----:B--2---:R-:W-:Y:S01]  /*3bb0*/  F2FP.BF16.PACK_AB R7, R0, R149 ;  /* 0x000000950007723e */ /* 0x004fe200000010ff */
[----:B------:R-:W-:Y:S02]  /*3bc0*/  FADD.FTZ R151, R151, R152 ;  /* 0x0000009897977221 */ /* 0x000fe40000010000 */
[----:B------:R-:W-:Y:S02]  /*3bd0*/  FADD.FTZ R149, R149, R150 ;  /* 0x0000009695957221 */ /* 0x000fe40000010000 */
[----:B------:R-:W-:-:S02]  /*3be0*/  FADD.FTZ R151, R2, R151 ;  /* 0x0000009702977221 */ /* 0x000fc40000010000 */
[----:B------:R-:W-:Y:S01]  /*3bf0*/  HMMA.16816.F32.BF16 R36, R4, R8, R36 ;  /* 0x000000080424723c */ /* 0x000fe20000041824 */
        /* <DEDUP_REMOVED lines=33> */
[C---:B------:R-:W-:Y:S08]  /*3e10*/  HMMA.16816.F32.BF16 R92, R4.reuse, R12, R92 ;  /* 0x0000000c045c723c */ /* 0x040ff0000004185c */
[----:B------:R-:W-:Y:S01]  /*3e20*/  HMMA.16816.F32.BF16 R96, R4, R14, R96 ;  /* 0x0000000e0460723c */ /* 0x000fe20000041860 */
[----:B------:R-:W3:Y:S06]  /*3e30*/  LDSM.16.MT88.4 R12, [R185+0x3100] ;  /* 0x00310000b90c783b */ /* 0x000eec0000004200 */
[----:B------:R-:W-:Y:S01]  /*3e40*/  F2FP.BF16.PACK_AB R4, R167, R164 ;  /* 0x000000a4a704723e */ /* 0x000fe200000010ff */
[----:B------:R-:W-:Y:S01]  /*3e50*/  FADD.FTZ R164, R164, R151 ;  /* 0x00000097a4a47221 */ /* 0x000fe20000010000 */
[----:B----4-:R-:W-:Y:S01]  /*3e60*/  F2FP.BF16.PACK_AB R5, R179, R172 ;  /* 0x000000acb305723e */ /* 0x010fe200000010ff */
[----:B------:R-:W-:Y:S01]  /*3e70*/  FADD.FTZ R172, R172, R149 ;  /* 0x00000095acac7221 */ /* 0x000fe20000010000 */
[----:B------:R-:W-:Y:S01]  /*3e80*/  F2FP.BF16.PACK_AB R6, R166, R165 ;  /* 0x000000a5a606723e */ /* 0x000fe200000010ff */
[----:B------:R-:W-:Y:S01]  /*3e90*/  FADD.FTZ R164, R167, R164 ;  /* 0x000000a4a7a47221 */ /* 0x000fe20000010000 */
[----:B-----5:R-:W-:Y:S01]  /*3ea0*/  F2FP.BF16.PACK_AB R7, R181, R174 ;  /* 0x000000aeb507723e */ /* 0x020fe200000010ff */
        /* <DEDUP_REMOVED lines=94> */
[----:B------:R-:W-:Y:S01]  /*4490*/  SEL R10, RZ, 0x10, P4 ;  /* 0x00000010ff0a7807 */ /* 0x000fe20002000000 */
[C---:B------:R-:W-:Y:S01]  /*44a0*/  IMAD.SHL.U32 R2, R206.reuse, 0x2, RZ ;  /* 0x00000002ce027824 */ /* 0x040fe200078e00ff */
[----:B------:R-:W-:Y:S01]  /*44b0*/  SHF.L.U64.HI R145, R206, 0x1, R145 ;  /* 0x00000001ce917819 */ /* 0x000fe20000010291 */
[----:B------:R-:W-:Y:S01]  /*44c0*/  IMAD R197, R0, c[0x0][0x2b8], R197 ;  /* 0x0000ae0000c57a24 */ /* 0x000fe200078e02c5 */
[----:B------:R-:W-:Y:S01]  /*44d0*/  IADD3 R14, -R10, 0x10, RZ ;  /* 0x000000100a0e7810 */ /* 0x000fe20007ffe1ff */
[C---:B------:R-:W-:Y:S01]  /*44e0*/  IMAD.SHL.U32 R12, R199.reuse, 0x2, RZ ;  /* 0x00000002c70c7824 */ /* 0x040fe200078e00ff */
[----:B------:R-:W-:Y:S01]  /*44f0*/  SHF.L.U64.HI R13, R199, 0x1, R134 ;  /* 0x00000001c70d7819 */ /* 0x000fe20000010286 */
[----:B------:R-:W-:Y:S01]  /*4500*/  IMAD.WIDE.U32 R4, R197, c[0x0][0x1e0], RZ ;  /* 0x00007800c5047a25 */ /* 0x000fe200078e00ff */
[----:B------:R-:W-:-:S02]  /*4510*/  SHF.R.S32.HI R0, RZ, 0x1f, R197 ;  /* 0x0000001fff007819 */ /* 0x000fc400000114c5 */
[----:B------:R-:W-:Y:S01]  /*4520*/  LOP3.LUT R14, R14, 0xf, RZ, 0xc0, !PT ;  /* 0x0000000f0e0e7812 */ /* 0x000fe200078ec0ff */
[----:B------:R-:W-:Y:S01]  /*4530*/  IMAD.MOV.U32 R8, RZ, RZ, R4 ;  /* 0x000000ffff087224 */ /* 0x000fe200078e0004 */
[----:B------:R-:W-:Y:S01]  /*4540*/  SHF.L.U64.HI R11, R198, 0x1, R133 ;  /* 0x00000001c60b7819 */ /* 0x000fe20000010285 */
[----:B------:R-:W-:-:S04]  /*4550*/  IMAD R0, R0, c[0x0][0x1e0], RZ ;  /* 0x0000780000007a24 */ /* 0x000fc800078e02ff */
[----:B------:R-:W-:-:S04]  /*4560*/  IMAD R0, R197, c[0x0][0x1e4], R0 ;  /* 0x00007900c5007a24 */ /* 0x000fc800078e0200 */
[----:B------:R-:W-:Y:S01]  /*4570*/  IMAD.IADD R9, R5, 0x1, R0 ;  /* 0x0000000105097824 */ /* 0x000fe200078e0200 */
[----:B------:R-:W-:-:S04]  /*4580*/  SEL R0, RZ, 0x10, P5 ;  /* 0x00000010ff007807 */ /* 0x000fc80002800000 */
[----:B------:R-:W-:-:S04]  /*4590*/  IADD3 R16, -R0, 0x10, RZ ;  /* 0x0000001000107810 */ /* 0x000fc80007ffe1ff */
[----:B------:R-:W-:Y:S02]  /*45a0*/  LOP3.LUT R16, R16, 0xf, RZ, 0xc0, !PT ;  /* 0x0000000f10107812 */ /* 0x000fe400078ec0ff */
[----:B--2---:R-:W-:Y:S01]  /*45b0*/  SHF.R.S32.HI R5, RZ, 0x1f, R196 ;  /* 0x0000001fff057819 */ /* 0x004fe200000114c4 */
[----:B------:R-:W-:-:S04]  /*45c0*/  IMAD.WIDE.U32 R8, R196, c[0x0][0x1f0], R8 ;  /* 0x00007c00c4087a25 */ /* 0x000fc800078e0008 */
[----:B------:R-:W-:Y:S01]  /*45d0*/  IMAD R5, R5, c[0x0][0x1f0], RZ ;  /* 0x00007c0005057a24 */ /* 0x000fe200078e02ff */
[----:B------:R-:W-:Y:S02]  /*45e0*/  IADD3 R7, P0, R8, UR14, RZ ;  /* 0x0000000e08077c10 */ /* 0x000fe4000ff1e0ff */
[----:B------:R-:W-:Y:S01]  /*45f0*/  IADD3 R8, -R144, 0x10, RZ ;  /* 0x0000001090087810 */ /* 0x000fe20007ffe1ff */
[----:B------:R-:W-:-:S03]  /*4600*/  IMAD R4, R196, c[0x0][0x1f4], R5 ;  /* 0x00007d00c4047a24 */ /* 0x000fc600078e0205 */
[----:B------:R-:W-:Y:S02]  /*4610*/  LOP3.LUT R8, R8, 0xf, RZ, 0xc0, !PT ;  /* 0x0000000f08087812 */ /* 0x000fe400078ec0ff */
[----:B------:R-:W-:Y:S01]  /*4620*/  IADD3.X R4, R9, UR7, R4, P0, !PT ;  /* 0x0000000709047c10 */ /* 0x000fe200087fe404 */
[----:B------:R-:W-:Y:S01]  /*4630*/  IMAD.SHL.U32 R9, R198, 0x2, RZ ;  /* 0x00000002c6097824 */ /* 0x000fe200078e00ff */
[----:B------:R-:W-:-:S04]  /*4640*/  LEA R5, P0, R7, c[0x0][0x1c8], 0x1 ;  /* 0x0000720007057a11 */ /* 0x000fc800078008ff */
[----:B------:R-:W-:Y:S02]  /*4650*/  LEA.HI.X R4, R7, c[0x0][0x1cc], R4, 0x1, P0 ;  /* 0x0000730007047a11 */ /* 0x000fe400000f0c04 */
[----:B------:R-:W1:Y:S04]  /*4660*/  SHFL.IDX PT, R7, R5, 0x1, 0x181f ;  /* 0x00381f0005077f89 */ /* 0x000e6800000e0000 */
[----:B------:R-:W2:Y:S04]  /*4670*/  SHFL.IDX PT, R6, R4, 0x1, 0x181f ;  /* 0x00381f0004067f89 */ /* 0x000ea800000e0000 */
[----:B------:R-:W3:Y:S04]  /*4680*/  SHFL.IDX PT, R5, R5, RZ, 0x181f ;  /* 0x00181fff05057589 */ /* 0x000ee800000e0000 */
[----:B------:R-:W4:Y:S01]  /*4690*/  SHFL.IDX PT, R4, R4, RZ, 0x181f ;  /* 0x00181fff04047589 */ /* 0x000f2200000e0000 */
[----:B-1----:R-:W-:-:S04]  /*46a0*/  IADD3 R16, P2, P0, R16, R7, R2 ;  /* 0x0000000710107210 */ /* 0x002fc8000785e002 */
[----:B--2---:R-:W-:Y:S02]  /*46b0*/  IADD3.X R17, RZ, R6, R145, P2, P0 ;  /* 0x00000006ff117210 */ /* 0x004fe400017e0491 */
[----:B------:R-:W-:-:S04]  /*46c0*/  IADD3 R14, P2, P0, R14, R7, R12 ;  /* 0x000000070e0e7210 */ /* 0x000fc8000785e00c */
[----:B------:R-:W-:Y:S02]  /*46d0*/  IADD3.X R15, RZ, R6, R13, P2, P0 ;  /* 0x00000006ff0f7210 */ /* 0x000fe400017e040d */
[----:B------:R-:W-:-:S04]  /*46e0*/  IADD3 R18, P2, P0, R8, R7, R9 ;  /* 0x0000000708127210 */ /* 0x000fc8000785e009 */
[----:B------:R-:W-:Y:S02]  /*46f0*/  IADD3.X R19, RZ, R6, R11, P2, P0 ;  /* 0x00000006ff137210 */ /* 0x000fe400017e040b */
[----:B---3--:R-:W-:-:S05]  /*4700*/  IADD3 R6, P0, R5, R2, RZ ;  /* 0x0000000205067210 */ /* 0x008fca0007f1e0ff */
[----:B----4-:R-:W-:Y:S01]  /*4710*/  IMAD.X R7, R4, 0x1, R145, P0 ;  /* 0x0000000104077824 */ /* 0x010fe200000e0691 */
        /* <DEDUP_REMOVED lines=13> */
.L_x_845:
[----:B------:R-:W-:Y:S01]  /*47f0*/  ISETP.GE.AND P0, PT, R148, 0x41, PT ;  /* 0x000000419400780c */ /* 0x000fe20003f06270 */
[----:B------:R-:W0:-:S12]  /*4800*/  LDGDEPBAR ;  /* 0x00000000000079af */ /* 0x000e180000000000 */
[----:B------:R-:W-:Y:S05]  /*4810*/  @!P0 BRA `(.L_x_846) ;  /* 0x0000306000008947 */ /* 0x000fea0003800000 */
[----:B------:R-:W-:Y:S01]  /*4820*/  SHF.L.U64.HI R212, R198, 0x1, R133 ;  /* 0x00000001c6d47819 */ /* 0x000fe20000010285 */
[----:B------:R-:W-:Y:S01]  /*4830*/  IMAD.MOV.U32 R0, RZ, RZ, R3 ;  /* 0x000000ffff007224 */ /* 0x000fe200078e0003 */
[----:B------:R-:W-:Y:S01]  /*4840*/  IADD3 R216, R146, -0x2, RZ ;  /* 0xfffffffe92d87810 */ /* 0x000fe20007ffe0ff */
[----:B------:R-:W-:Y:S01]  /*4850*/  IMAD.MOV.U32 R133, RZ, RZ, R132 ;  /* 0x000000ffff857224 */ /* 0x000fe200078e0084 */
[C---:B------:R-:W-:Y:S01]  /*4860*/  SHF.L.U64.HI R214, R199.reuse, 0x1, R134 ;  /* 0x00000001c7d67819 */ /* 0x040fe20000010286 */
[----:B------:R-:W-:Y:S01]  /*4870*/  IMAD.SHL.U32 R211, R198, 0x2, RZ ;  /* 0x00000002c6d37824 */ /* 0x000fe200078e00ff */
[----:B------:R-:W-:Y:S01]  /*4880*/  SHF.L.U32 R213, R199, 0x1, RZ ;  /* 0x00000001c7d57819 */ /* 0x000fe200000006ff */
[----:B------:R-:W-:Y:S02]  /*4890*/  UMOV UR11, URZ ;  /* 0x0000003f000b7c82 */ /* 0x000fe40008000000 */
[----:B------:R-:W-:Y:S02]  /*48a0*/  UMOV UR5, 0x1 ;  /* 0x0000000100057882 */ /* 0x000fe40000000000 */
[----:B------:R-:W-:-:S03]  /*48b0*/  SEL R134, R135, 0xffffffe0, !P1 ;  /* 0xffffffe087867807 */ /* 0x000fc60004800000 */
.L_x_849:
[----:B------:R-:W-:Y:S04]  /*48c0*/  DEPBAR.LE SB0, 0x2 ;  /* 0x000080800000791a */ /* 0x000fe80000000000 */
[----:B------:R-:W-:Y:S01]  /*48d0*/  BAR.SYNC.DEFER_BLOCKING 0x0 ;  /* 0x0000000000007b1d */ /* 0x000fe20000010000 */
[----:B------:R-:W-:Y:S01]  /*48e0*/  UIMAD UR4, UR5, 0x6000, URZ ;  /* 0x00006000050478a4 */ /* 0x000fe2000f8e023f */
[----:B------:R-:W-:Y:S05]  /*48f0*/  ISETP.NE.AND P0, PT, R216, RZ, PT ;  /* 0x000000ffd800720c */ /* 0x000fea0003f05270 */
[----:B------:R-:W-:Y:S05]  /*4900*/  IADD3 R180, R192, UR4, RZ ;  /* 0x00000004c0b47c10 */ /* 0x000fea000fffe0ff */
[----:B------:R-:W-:Y:S01]  /*4910*/  IMAD.IADD R132, R134, 0x1, R180 ;  /* 0x0000000186847824 */ /* 0x000fe200078e02b4 */
[----:B------:R2:W3:Y:S04]  /*4920*/  LDSM.16.M88.4 R136, [R191] ;  /* 0x00000000bf88783b */ /* 0x0004e80000000200 */
[----:B------:R2:W4:Y:S04]  /*4930*/  LDSM.16.M88.4 R140, [R192+UR4+0xc100] ;  /* 0x00c10004c08c783b */ /* 0x0005280008000200 */
[----:B-1----:R2:W1:Y:S04]  /*4940*/  LDSM.16.M88.4 R144, [R192+UR4+0xc900] ;  /* 0x00c90004c090783b */ /* 0x0024680008000200 */
[----:B------:R2:W1:Y:S04]  /*4950*/  LDSM.16.M88.4 R148, [R192+UR4+0xd100] ;  /* 0x00d10004c094783b */ /* 0x0004680008000200 */
[----:B------:R2:W1:Y:S04]  /*4960*/  LDSM.16.M88.4 R152, [R192+UR4+0xd900] ;  /* 0x00d90004c098783b */ /* 0x0004680008000200 */
[----:B------:R2:W1:Y:S04]  /*4970*/  LDSM.16.M88.4 R156, [R189] ;  /* 0x00000000bd9c783b */ /* 0x0004680000000200 */
[----:B------:R2:W1:Y:S04]  /*4980*/  LDSM.16.M88.4 R160, [R132+0xc100] ;  /* 0x00c1000084a0783b */ /* 0x0004680000000200 */
[----:B------:R2:W1:Y:S04]  /*4990*/  LDSM.16.M88.4 R164, [R132+0xc900] ;  /* 0x00c9000084a4783b */ /* 0x0004680000000200 */
[----:B------:R2:W1:Y:S04]  /*49a0*/  LDSM.16.M88.4 R168, [R132+0xd100] ;  /* 0x00d1000084a8783b */ /* 0x0004680000000200 */
[----:B------:R2:W1:Y:S01]  /*49b0*/  LDSM.16.M88.4 R172, [R132+0xd900] ;  /* 0x00d9000084ac783b */ /* 0x0004620000000200 */
[----:B------:R-:W-:-:S05]  /*49c0*/  @!P0 BRA `(.L_x_847) ;  /* 0x0000031000008947 */ /* 0x000fca0003800000 */
[----:B------:R-:W-:Y:S01]  /*49d0*/  SHF.R.S32.HI R3, RZ, 0x1f, R197 ;  /* 0x0000001fff037819 */ /* 0x000fe200000114c5 */
[----:B------:R-:W-:Y:S01]  /*49e0*/  IMAD.WIDE.U32 R4, R197, c[0x0][0x208], RZ ;  /* 0x00008200c5047a25 */ /* 0x000fe200078e00ff */
[----:B------:R-:W-:Y:S02]  /*49f0*/  SHF.R.S32.HI R2, RZ, 0x1f, R196 ;  /* 0x0000001fff027819 */ /* 0x000fe400000114c4 */
[----:B------:R-:W-:Y:S01]  /*4a00*/  SEL R6, RZ, 0x10, P5 ;  /* 0x00000010ff067807 */ /* 0x000fe20002800000 */
[----:B------:R-:W-:Y:S02]  /*4a10*/  IMAD R3, R3, c[0x0][0x208], RZ ;  /* 0x0000820003037a24 */ /* 0x000fe400078e02ff */
[----:B------:R-:W-:Y:S01]  /*4a20*/  IMAD R2, R2, c[0x0][0x218], RZ ;  /* 0x0000860002027a24 */ /* 0x000fe200078e02ff */
[C---:B------:R-:W-:Y:S01]  /*4a30*/  IADD3 R12, -R6.reuse, 0x10, RZ ;  /* 0x00000010060c7810 */ /* 0x040fe20007ffe1ff */
[----:B------:R-:W-:Y:S01]  /*4a40*/  IMAD R3, R197, c[0x0][0x20c], R3 ;  /* 0x00008300c5037a24 */ /* 0x000fe200078e0203 */
[----:B------:R-:W-:Y:S01]  /*4a50*/  ISETP.NE.U32.AND P2, PT, R6, RZ, PT ;  /* 0x000000ff0600720c */ /* 0x000fe20003f45070 */
[----:B------:R-:W-:Y:S01]  /*4a60*/  IMAD R2, R196, c[0x0][0x21c], R2 ;  /* 0x00008700c4027a24 */ /* 0x000fe200078e0202 */
[----:B------:R-:W-:Y:S01]  /*4a70*/  LOP3.LUT R12, R12, 0xf, RZ, 0xc0, !PT ;  /* 0x0000000f0c0c7812 */ /* 0x000fe200078ec0ff */
[----:B------:R-:W-:Y:S04]  /*4a80*/  IMAD.IADD R5, R5, 0x1, R3 ;  /* 0x0000000105057824 */ /* 0x000fe800078e0203 */
[----:B------:R-:W-:Y:S05]  /*4a90*/  IMAD.WIDE.U32 R4, R196, c[0x0][0x218], R4 ;  /* 0x00008600c4047a25 */ /* 0x000fea00078e0004 */
[----:B------:R-:W-:Y:S04]  /*4aa0*/  IADD3 R3, P0, R4, UR16, RZ ;  /* 0x0000001004037c10 */ /* 0x000fe8000ff1e0ff */
[----:B------:R-:W-:Y:S02]  /*4ab0*/  IADD3.X R2, R5, UR10, R2, P0, !PT ;  /* 0x0000000a05027c10 */ /* 0x000fe400087fe402 */
[C---:B------:R-:W-:Y:S02]  /*4ac0*/  LEA R14, P0, R3.reuse, c[0x0][0x1f8], 0x1 ;  /* 0x00007e00030e7a11 */ /* 0x040fe400078008ff */
[----:B------:R-:W-:Y:S02]  /*4ad0*/  SEL R5, RZ, 0x10, P4 ;  /* 0x00000010ff057807 */ /* 0x000fe40002000000 */
[----:B------:R-:W-:Y:S01]  /*4ae0*/  LEA.HI.X R10, R3, c[0x0][0x1fc], R2, 0x1, P0 ;  /* 0x00007f00030a7a11 */ /* 0x000fe200000f0c02 */
[----:B------:R-:W5:Y:S01]  /*4af0*/  SHFL.IDX PT, R7, R14, 0x1, 0x181f ;  /* 0x00381f000e077f89 */ /* 0x000f6200000e0000 */
[----:B------:R-:W-:Y:S02]  /*4b00*/  SEL R3, RZ, 0x10, P6 ;  /* 0x00000010ff037807 */ /* 0x000fe40003000000 */
[----:B------:R-:W-:Y:S01]  /*4b10*/  IADD3 R4, -R5, 0x10, RZ ;  /* 0x0000001005047810 */ /* 0x000fe20007ffe1ff */
[----:B------:R-:W2:Y:S01]  /*4b20*/  SHFL.IDX PT, R9, R10, 0x1, 0x181f ;  /* 0x00381f000a097f89 */ /* 0x000ea200000e0000 */
[----:B------:R-:W-:Y:S02]  /*4b30*/  IADD3 R2, -R3, 0x10, RZ ;  /* 0x0000001003027810 */ /* 0x000fe40007ffe1ff */
[----:B------:R-:W-:Y:S01]  /*4b40*/  LOP3.LUT R4, R4, 0xf, RZ, 0xc0, !PT ;  /* 0x0000000f04047812 */ /* 0x000fe200078ec0ff */
[----:B------:R4:W3:Y:S01]  /*4b50*/  SHFL.IDX PT, R8, R14, RZ, 0x181f ;  /* 0x00181fff0e087589 */ /* 0x0008e200000e0000 */
[----:B------:R-:W-:Y:S03]  /*4b60*/  LOP3.LUT R2, R2, 0xf, RZ, 0xc0, !PT ;  /* 0x0000000f02027812 */ /* 0x000fe600078ec0ff */
[----:B------:R-:W1:Y:S01]  /*4b70*/  SHFL.IDX PT, R11, R10, RZ, 0x181f ;  /* 0x00181fff0a0b7589 */ /* 0x000e6200000e0000 */
[----:B-----5:R-:W-:Y:S04]  /*4b80*/  IADD3 R12, P1, P0, R12, R7, R208 ;  /* 0x000000070c0c7210 */ /* 0x020fe8000783e0d0 */
[----:B--2---:R-:W-:Y:S02]  /*4b90*/  IADD3.X R13, RZ, R9, R209, P1, P0 ;  /* 0x00000009ff0d7210 */ /* 0x004fe40000fe04d1 */
[----:B----4-:R-:W-:Y:S04]  /*4ba0*/  IADD3 R14, P1, P0, R4, R7, R213 ;  /* 0x00000007040e7210 */ /* 0x010fe8000783e0d5 */
[----:B------:R-:W-:Y:S02]  /*4bb0*/  IADD3.X R15, RZ, R9, R214, P1, P0 ;  /* 0x00000009ff0f7210 */ /* 0x000fe40000fe04d6 */
[----:B------:R-:W-:Y:S01]  /*4bc0*/  IADD3 R16, P1, P0, R2, R7, R211 ;  /* 0x0000000702107210 */ /* 0x000fe2000783e0d3 */
[----:B------:R-:W-:Y:S03]  /*4bd0*/  IMAD.U32 R2, RZ, RZ, UR11 ;  /* 0x0000000bff027e24 */ /* 0x000fe6000f8e00ff */
[----:B------:R-:W-:Y:S01]  /*4be0*/  IADD3.X R17, RZ, R9, R212, P1, P0 ;  /* 0x00000009ff117210 */ /* 0x000fe20000fe04d4 */
[----:B------:R-:W-:Y:S01]  /*4bf0*/  IMAD R7, R2, 0x6000, R195 ;  /* 0x0000600002077824 */ /* 0x000fe200078e02c3 */
[----:B---3--:R-:W-:Y:S02]  /*4c00*/  IADD3 R20, P1, R208, R8, RZ ;  /* 0x00000008d0147210 */ /* 0x008fe40007f3e0ff */
[C---:B------:R-:W-:Y:S03]  /*4c10*/  IADD3 R18, P0, R8.reuse, R213, RZ ;  /* 0x000000d508127210 */ /* 0x040fe60007f1e0ff */
[----:B-1----:R-:W-:Y:S01]  /*4c20*/  IMAD.X R21, R209, 0x1, R11, P1 ;  /* 0x00000001d1157824 */ /* 0x002fe200008e060b */
[----:B------:R-:W-:Y:S01]  /*4c30*/  ISETP.NE.U32.AND P1, PT, R5, RZ, PT ;  /* 0x000000ff0500720c */ /* 0x000fe20003f25070 */
[C---:B------:R-:W-:Y:S01]  /*4c40*/  IMAD.X R19, R11.reuse, 0x1, R214, P0 ;  /* 0x000000010b137824 */ /* 0x040fe200000e06d6 */
[----:B------:R-:W-:Y:S02]  /*4c50*/  IADD3 R8, P0, R8, R211, RZ ;  /* 0x000000d308087210 */ /* 0x000fe40007f1e0ff */
[----:B------:R1:W-:Y:S03]  /*4c60*/  LDGSTS.E.BYPASS.LTC128B.128 [R7], [R20.64], !P5 ;  /* 0x0000000014077fae */ /* 0x0003e6000e901d4c */
[----:B------:R-:W-:Y:S01]  /*4c70*/  IMAD.X R9, R11, 0x1, R212, P0 ;  /* 0x000000010b097824 */ /* 0x000fe200000e06d4 */
[----:B------:R1:W-:Y:S01]  /*4c80*/  LDGSTS.E.BYPASS.LTC128B.128 [R7+0x2000], [R18.64], !P4 ;  /* 0x0200000012077fae */ /* 0x0003e2000e101d4c */
[----:B------:R-:W-:Y:S03]  /*4c90*/  ISETP.NE.U32.AND P0, PT, R3, RZ, PT ;  /* 0x000000ff0300720c */ /* 0x000fe60003f05070 */
[----:B------:R1:W-:Y:S04]  /*4ca0*/  LDGSTS.E.BYPASS.LTC128B.128 [R7+0x4000], [R8.64], !P6 ;  /* 0x0400000008077fae */ /* 0x0003e8000f101d4c */
[----:B------:R1:W-:Y:S04]  /*4cb0*/  LDGSTS.E.BYPASS.LTC128B.128.ZFILL [R7+0x1000], [R12.64], P2 ;  /* 0x010000000c077fae */ /* 0x0003e80009141d4c */
[----:B------:R1:W-:Y:S04]  /*4cc0*/  LDGSTS.E.BYPASS.LTC128B.128.ZFILL [R7+0x3000], [R14.64], P1 ;  /* 0x030000000e077fae */ /* 0x0003e80008941d4c */
[----:B------:R1:W-:Y:S02]  /*4cd0*/  LDGSTS.E.BYPASS.LTC128B.128.ZFILL [R7+0x5000], [R16.64], P0 ;  /* 0x0500000010077fae */ /* 0x0003e40008141d4c */
.L_x_847:
[C---:B-1-34-:R-:W-:Y:S01]  /*4ce0*/  HMMA.16816.F32.BF16 R4, R136.reuse, R140, RZ ;  /* 0x0000008c8804723c */ /* 0x05afe200000418ff */
[----:B------:R-:W0:Y:S01]  /*4cf0*/  LDGDEPBAR ;  /* 0x00000000000079af */ /* 0x000e220000000000 */
[----:B------:R-:W-:Y:S01]  /*4d00*/  UIADD3 UR18, UR11, 0x1, URZ ;  /* 0x000000010b127890 */ /* 0x000fe2000fffe03f */
[----:B------:R-:W-:Y:S01]  /*4d10*/  ISETP.GE.AND P0, PT, R216, 0x2, PT ;  /* 0x00000002d800780c */ /* 0x000fe20003f06270 */
[----:B------:R-:W-:Y:S01]  /*4d20*/  UISETP.GE.AND UP0, UPT, UR11, 0x1, UPT ;  /* 0x000000010b00788c */ /* 0x000fe2000bf06270 */
[C---:B------:R-:W-:Y:S02]  /*4d30*/  IADD3 R193, R187.reuse, R180, RZ ;  /* 0x000000b4bbc17210 */ /* 0x040fe40007ffe0ff */
[----:B------:R-:W-:Y:S01]  /*4d40*/  IADD3 R2, R187, R132, RZ ;  /* 0x00000084bb027210 */ /* 0x000fe20007ffe0ff */
[C---:B------:R-:W-:Y:S01]  /*4d50*/  HMMA.16816.F32.BF16 R8, R136.reuse, R142, RZ ;  /* 0x0000008e8808723c */ /* 0x040fe200000418ff */
[----:B------:R-:W-:Y:S01]  /*4d60*/  LDSM.16.M88.4 R140, [R188] ;  /* 0x00000000bc8c783b */ /* 0x000fe20000000200 */
[----:B------:R-:W-:Y:S02]  /*4d70*/  USEL UR11, UR18, URZ, !UP0 ;  /* 0x0000003f120b7287 */ /* 0x000fe4000c000000 */
[----:B------:R-:W-:Y:S04]  /*4d80*/  IADD3 R3, R134, R180, R187 ;  /* 0x000000b486037210 */ /* 0x000fe80007ffe0bb */
[C---:B------:R-:W-:Y:S01]  /*4d90*/  HMMA.16816.F32.BF16 R12, R136.reuse, R144, RZ ;  /* 0x00000090880c723c */ /* 0x040fe200000418ff */
[----:B------:R-:W-:Y:S07]  /*4da0*/  LDSM.16.M88.4 R176, [R193+0xe100] ;  /* 0x00e10000c1b0783b */ /* 0x000fee0000000200 */
[C---:B------:R-:W-:Y:S01]  /*4db0*/  HMMA.16816.F32.BF16 R16, R136.reuse, R146, RZ ;  /* 0x000000928810723c */ /* 0x040fe200000418ff */
[----:B------:R-:W1:Y:S07]  /*4dc0*/  LDSM.16.M88.4 R144, [R193+0xc100] ;  /* 0x00c10000c190783b */ /* 0x000e6e0000000200 */
[C---:B------:R-:W-:Y:S01]  /*4dd0*/  HMMA.16816.F32.BF16 R20, R136.reuse, R148, RZ ;  /* 0x000000948814723c */ /* 0x040fe200000418ff */
[----:B------:R-:W-:Y:S07]  /*4de0*/  LDSM.16.M88.4 R180, [R192+UR4+0x10100] ;  /* 0x01010004c0b4783b */ /* 0x000fee0008000200 */
[C---:B------:R-:W-:Y:S01]  /*4df0*/  HMMA.16816.F32.BF16 R24, R136.reuse, R150, RZ ;  /* 0x000000968818723c */ /* 0x040fe200000418ff */
[----:B------:R-:W-:Y:S07]  /*4e00*/  LDSM.16.M88.4 R148, [R193+0xd100] ;  /* 0x00d10000c194783b */ /* 0x000fee0000000200 */
[C---:B------:R-:W-:Y:S08]  /*4e10*/  HMMA.16816.F32.BF16 R28, R136.reuse, R152, RZ ;  /* 0x00000098881c723c */ /* 0x040ff000000418ff */
[----:B------:R-:W-:Y:S01]  /*4e20*/  HMMA.16816.F32.BF16 R32, R136, R154, RZ ;  /* 0x0000009a8820723c */ /* 0x000fe200000418ff */
[----:B------:R-:W3:Y:S07]  /*4e30*/  LDSM.16.M88.4 R136, [R193+0xc900] ;  /* 0x00c90000c188783b */ /* 0x000eee0000000200 */
[C---:B------:R-:W-:Y:S01]  /*4e40*/  HMMA.16816.F32.BF16 R4, R156.reuse, R160, R4 ;  /* 0x000000a09c04723c */ /* 0x040fe20000041804 */
[----:B------:R-:W4:Y:S07]  /*4e50*/  LDSM.16.M88.4 R152, [R193+0xd900] ;  /* 0x00d90000c198783b */ /* 0x000f2e0000000200 */
[C---:B------:R-:W-:Y:S01]  /*4e60*/  HMMA.16816.F32.BF16 R8, R156.reuse, R162, R8 ;  /* 0x000000a29c08723c */ /* 0x040fe20000041808 */
[----:B------:R-:W-:Y:S07]  /*4e70*/  LDSM.16.M88.4 R160, [R186] ;  /* 0x00000000baa0783b */ /* 0x000fee0000000200 */
[C---:B------:R-:W-:Y:S08]  /*4e80*/  HMMA.16816.F32.BF16 R12, R156.reuse, R164, R12 ;  /* 0x000000a49c0c723c */ /* 0x040ff0000004180c */
[C---:B------:R-:W-:Y:S01]  /*4e90*/  HMMA.16816.F32.BF16 R16, R156.reuse, R166, R16 ;  /* 0x000000a69c10723c */ /* 0x040fe20000041810 */
[----:B------:R-:W5:Y:S07]  /*4ea0*/  LDSM.16.M88.4 R164, [R2+0xc100] ;  /* 0x00c1000002a4783b */ /* 0x000f6e0000000200 */
[C---:B------:R-:W-:Y:S08]  /*4eb0*/  HMMA.16816.F32.BF16 R20, R156.reuse, R168, R20 ;  /* 0x000000a89c14723c */ /* 0x040ff00000041814 */
[C---:B------:R-:W-:Y:S01]  /*4ec0*/  HMMA.16816.F32.BF16 R24, R156.reuse, R170, R24 ;  /* 0x000000aa9c18723c */ /* 0x040fe20000041818 */
[----:B------:R-:W-:Y:S07]  /*4ed0*/  LDSM.16.M88.4 R168, [R132+0xe100] ;  /* 0x00e1000084a8783b */ /* 0x000fee0000000200 */
[C---:B------:R-:W-:Y:S08]  /*4ee0*/  HMMA.16816.F32.BF16 R28, R156.reuse, R172, R28 ;  /* 0x000000ac9c1c723c */ /* 0x040ff0000004181c */
[----:B------:R-:W-:Y:S01]  /*4ef0*/  HMMA.16816.F32.BF16 R32, R156, R174, R32 ;  /* 0x000000ae9c20723c */ /* 0x000fe20000041820 */
[----:B------:R-:W2:Y:S07]  /*4f00*/  LDSM.16.M88.4 R156, [R2+0xc900] ;  /* 0x00c90000029c783b */ /* 0x000eae0000000200 */
[C---:B-1----:R-:W-:Y:S01]  /*4f10*/  HMMA.16816.F32.BF16 R4, R140.reuse, R144, R4 ;  /* 0x000000908c04723c */ /* 0x042fe20000041804 */
[----:B------:R-:W-:Y:S07]  /*4f20*/  LDSM.16.M88.4 R172, [R132+0xe900] ;  /* 0x00e9000084ac783b */ /* 0x000fee0000000200 */
[C---:B------:R-:W-:Y:S01]  /*4f30*/  HMMA.16816.F32.BF16 R8, R140.reuse, R146, R8 ;  /* 0x000000928c08723c */ /* 0x040fe20000041808 */
[----:B------:R-:W1:Y:S07]  /*4f40*/  LDSM.16.M88.4 R144, [R2+0xd100] ;  /* 0x00d100000290783b */ /* 0x000e6e0000000200 */
[C---:B---3--:R-:W-:Y:S08]  /*4f50*/  HMMA.16816.F32.BF16 R12, R140.reuse, R136, R12 ;  /* 0x000000888c0c723c */ /* 0x048ff0000004180c */
[C---:B------:R-:W-:Y:S01]  /*4f60*/  HMMA.16816.F32.BF16 R16, R140.reuse, R138, R16 ;  /* 0x0000008a8c10723c */ /* 0x040fe20000041810 */
[----:B------:R-:W3:Y:S07]  /*4f70*/  LDSM.16.M88.4 R136, [R2+0xd900] ;  /* 0x00d900000288783b */ /* 0x000eee0000000200 */
[C---:B------:R-:W-:Y:S08]  /*4f80*/  HMMA.16816.F32.BF16 R20, R140.reuse, R148, R20 ;  /* 0x000000948c14723c */ /* 0x040ff00000041814 */
[C---:B------:R-:W-:Y:S01]  /*4f90*/  HMMA.16816.F32.BF16 R24, R140.reuse, R150, R24 ;  /* 0x000000968c18723c */ /* 0x040fe20000041818 */
[----:B------:R-:W-:Y:S07]  /*4fa0*/  LDSM.16.M88.4 R148, [R192+UR4+0xe100] ;  /* 0x00e10004c094783b */ /* 0x000fee0008000200 */
[C---:B----4-:R-:W-:Y:S08]  /*4fb0*/  HMMA.16816.F32.BF16 R28, R140.reuse, R152, R28 ;  /* 0x000000988c1c723c */ /* 0x050ff0000004181c */
[----:B------:R-:W-:Y:S01]  /*4fc0*/  HMMA.16816.F32.BF16 R32, R140, R154, R32 ;  /* 0x0000009a8c20723c */ /* 0x000fe20000041820 */
[----:B------:R-:W4:Y:S07]  /*4fd0*/  LDSM.16.M88.4 R140, [R191+0x4000] ;  /* 0x00400000bf8c783b */ /* 0x000f2e0000000200 */
[C---:B-----5:R-:W-:Y:S01]  /*4fe0*/  HMMA.16816.F32.BF16 R4, R160.reuse, R164, R4 ;  /* 0x000000a4a004723c */ /* 0x060fe20000041804 */
[----:B------:R-:W5:Y:S07]  /*4ff0*/  LDSM.16.M88.4 R152, [R192+UR4+0xe900] ;  /* 0x00e90004c098783b */ /* 0x000f6e0008000200 */
[C---:B------:R-:W-:Y:S01]  /*5000*/  HMMA.16816.F32.BF16 R8, R160.reuse, R166, R8 ;  /* 0x000000a6a008723c */ /* 0x040fe20000041808 */
[----:B------:R-:W-:Y:S07]  /*5010*/  LDSM.16.M88.4 R164, [R192+UR4+0xf900] ;  /* 0x00f90004c0a4783b */ /* 0x000fee0008000200 */
[C---:B--2---:R-:W-:Y:S08]  /*5020*/  HMMA.16816.F32.BF16 R12, R160.reuse, R156, R12 ;  /* 0x0000009ca00c723c */ /* 0x044ff0000004180c */
[C---:B------:R-:W-:Y:S01]  /*5030*/  HMMA.16816.F32.BF16 R16, R160.reuse, R158, R16 ;  /* 0x0000009ea010723c */ /* 0x040fe20000041810 */
[----:B------:R-:W2:Y:S07]  /*5040*/  LDSM.16.M88.4 R156, [R192+UR4+0xf100] ;  /* 0x00f10004c09c783b */ /* 0x000eae0008000200 */
[C---:B-1----:R-:W-:Y:S08]  /*5050*/  HMMA.16816.F32.BF16 R20, R160.reuse, R144, R20 ;  /* 0x00000090a014723c */ /* 0x042ff00000041814 */
[C---:B------:R-:W-:Y:S01]  /*5060*/  HMMA.16816.F32.BF16 R24, R160.reuse, R146, R24 ;  /* 0x00000092a018723c */ /* 0x040fe20000041818 */
[----:B------:R-:W1:Y:S07]  /*5070*/  LDSM.16.M88.4 R144, [R189+0x4000] ;  /* 0x00400000bd90783b */ /* 0x000e6e0000000200 */
[C---:B---3--:R-:W-:Y:S08]  /*5080*/  HMMA.16816.F32.BF16 R28, R160.reuse, R136, R28 ;  /* 0x00000088a01c723c */ /* 0x048ff0000004181c */
[----:B------:R-:W-:Y:S01]  /*5090*/  HMMA.16816.F32.BF16 R32, R160, R138, R32 ;  /* 0x0000008aa020723c */ /* 0x000fe20000041820 */
[----:B------:R-:W3:Y:S07]  /*50a0*/  LDSM.16.M88.4 R136, [R132+0xf100] ;  /* 0x00f100008488783b */ /* 0x000eee0000000200 */
[C---:B----4-:R-:W-:Y:S01]  /*50b0*/  HMMA.16816.F32.BF16 R4, R140.reuse, R148, R4 ;  /* 0x000000948c04723c */ /* 0x050fe20000041804 */
[----:B------:R-:W-:Y:S07]  /*50c0*/  LDSM.16.M88.4 R160, [R188+0x4000] ;  /* 0x00400000bca0783b */ /* 0x000fee0000000200 */
[C---:B------:R-:W-:Y:S01]  /*50d0*/  HMMA.16816.F32.BF16 R8, R140.reuse, R150, R8 ;  /* 0x000000968c08723c */ /* 0x040fe20000041808 */
[----:B------:R-:W4:Y:S07]  /*50e0*/  LDSM.16.M88.4 R148, [R132+0xf900] ;  /* 0x00f900008494783b */ /* 0x000f2e0000000200 */
[C---:B-----5:R-:W-:Y:S08]  /*50f0*/  HMMA.16816.F32.BF16 R12, R140.reuse, R152, R12 ;  /* 0x000000988c0c723c */ /* 0x060ff0000004180c */
[C---:B------:R-:W-:Y:S01]  /*5100*/  HMMA.16816.F32.BF16 R16, R140.reuse, R154, R16 ;  /* 0x0000009a8c10723c */ /* 0x040fe20000041810 */
[----:B------:R-:W-:Y:S07]  /*5110*/  LDSM.16.M88.4 R152, [R193+0xf100] ;  /* 0x00f10000c198783b */ /* 0x000fee0000000200 */
[C---:B--2---:R-:W-:Y:S08]  /*5120*/  HMMA.16816.F32.BF16 R20, R140.reuse, R156, R20 ;  /* 0x0000009c8c14723c */ /* 0x044ff00000041814 */
        /* <DEDUP_REMOVED lines=9> */
[C---:B------:R-:W-:Y:S08]  /*51c0*/  HMMA.16816.F32.BF16 R12, R144.reuse, R172, R12 ;  /* 0x000000ac900c723c */ /* 0x040ff0000004180c */
[C---:B------:R-:W-:Y:S01]  /*51d0*/  HMMA.16816.F32.BF16 R16, R144.reuse, R174, R16 ;  /* 0x000000ae9010723c */ /* 0x040fe20000041810 */
[----:B------:R-:W-:Y:S07]  /*51e0*/  LDSM.16.M88.4 R172, [R191+0x8000] ;  /* 0x00800000bfac783b */ /* 0x000fee0000000200 */
[C---:B---3--:R-:W-:Y:S08]  /*51f0*/  HMMA.16816.F32.BF16 R20, R144.reuse, R136, R20 ;  /* 0x000000889014723c */ /* 0x048ff00000041814 */
[C---:B------:R-:W-:Y:S01]  /*5200*/  HMMA.16816.F32.BF16 R24, R144.reuse, R138, R24 ;  /* 0x0000008a9018723c */ /* 0x040fe20000041818 */
[----:B------:R-:W3:Y:S07]  /*5210*/  LDSM.16.M88.4 R136, [R3+0xe900] ;  /* 0x00e900000388783b */ /* 0x000eee0000000200 */
[C---:B----4-:R-:W-:Y:S08]  /*5220*/  HMMA.16816.F32.BF16 R28, R144.reuse, R148, R28 ;  /* 0x00000094901c723c */ /* 0x050ff0000004181c */
        /* <DEDUP_REMOVED lines=8> */
[----:B------:R-:W2:Y:S07]  /*52b0*/  LDSM.16.M88.4 R140, [R192+UR4+0x10900] ;  /* 0x01090004c08c783b */ /* 0x000eae0008000200 */
[C---:B------:R-:W-:Y:S08]  /*52c0*/  HMMA.16816.F32.BF16 R20, R160.reuse, R152, R20 ;  /* 0x00000098a014723c */ /* 0x040ff00000041814 */
[C---:B------:R-:W-:Y:S01]  /*52d0*/  HMMA.16816.F32.BF16 R24, R160.reuse, R154, R24 ;  /* 0x0000009aa018723c */ /* 0x040fe20000041818 */
[----:B------:R-:W2:Y:S07]  /*52e0*/  LDSM.16.M88.4 R152, [R192+UR4+0x11100] ;  /* 0x01110004c098783b */ /* 0x000eae0008000200 */
[C---:B------:R-:W-:Y:S08]  /*52f0*/  HMMA.16816.F32.BF16 R28, R160.reuse, R156, R28 ;  /* 0x0000009ca01c723c */ /* 0x040ff0000004181c */
[----:B------:R-:W-:Y:S01]  /*5300*/  HMMA.16816.F32.BF16 R32, R160, R158, R32 ;  /* 0x0000009ea020723c */ /* 0x000fe20000041820 */
[----:B------:R-:W2:Y:S07]  /*5310*/  LDSM.16.M88.4 R156, [R192+UR4+0x11900] ;  /* 0x01190004c09c783b */ /* 0x000eae0008000200 */
[C---:B-1----:R-:W-:Y:S01]  /*5320*/  HMMA.16816.F32.BF16 R4, R164.reuse, R168, R4 ;  /* 0x000000a8a404723c */ /* 0x042fe20000041804 */
[----:B------:R-:W1:Y:S07]  /*5330*/  LDSM.16.M88.4 R160, [R189+0x8000] ;  /* 0x00800000bda0783b */ /* 0x000e6e0000000200 */
        /* <DEDUP_REMOVED lines=24> */
[C---:B-1----:R-:W-:Y:S01]  /*54c0*/  HMMA.16816.F32.BF16 R4, R160.reuse, R176, R4 ;  /* 0x000000b0a004723c */ /* 0x042fe20000041804 */
[----:B------:R-:W1:Y:S07]  /*54d0*/  LDSM.16.M88.4 R172, [R186+0x8000] ;  /* 0x00800000baac783b */ /* 0x000e6e0000000200 */
[C---:B------:R-:W-:Y:S08]  /*54e0*/  HMMA.16816.F32.BF16 R8, R160.reuse, R178, R8 ;  /* 0x000000b2a008723c */ /* 0x040ff00000041808 */
[C---:B---3--:R-:W-:Y:S08]  /*54f0*/  HMMA.16816.F32.BF16 R12, R160.reuse, R136, R12 ;  /* 0x00000088a00c723c */ /* 0x048ff0000004180c */
[C---:B------:R-:W-:Y:S01]  /*5500*/  HMMA.16816.F32.BF16 R16, R160.reuse, R138, R16 ;  /* 0x0000008aa010723c */ /* 0x040fe20000041810 */
[----:B------:R-:W3:Y:S07]  /*5510*/  LDSM.16.M88.4 R136, [R3+0x10900] ;  /* 0x010900000388783b */ /* 0x000eee0000000200 */
[C---:B----4-:R-:W-:Y:S08]  /*5520*/  HMMA.16816.F32.BF16 R20, R160.reuse, R144, R20 ;  /* 0x00000090a014723c */ /* 0x050ff00000041814 */
[C---:B------:R-:W-:Y:S08]  /*5530*/  HMMA.16816.F32.BF16 R24, R160.reuse, R146, R24 ;  /* 0x00000092a018723c */ /* 0x040ff00000041818 */
[C---:B-----5:R-:W-:Y:S08]  /*5540*/  HMMA.16816.F32.BF16 R28, R160.reuse, R148, R28 ;  /* 0x00000094a01c723c */ /* 0x060ff0000004181c */
[----:B------:R-:W-:Y:S08]  /*5550*/  HMMA.16816.F32.BF16 R32, R160, R150, R32 ;  /* 0x00000096a020723c */ /* 0x000ff00000041820 */
[C---:B------:R-:W-:Y:S08]  /*5560*/  HMMA.16816.F32.BF16 R4, R164.reuse, R168, R4 ;  /* 0x000000a8a404723c */ /* 0x040ff00000041804 */
[C---:B------:R-:W-:Y:S08]  /*5570*/  HMMA.16816.F32.BF16 R8, R164.reuse, R170, R8 ;  /* 0x000000aaa408723c */ /* 0x040ff00000041808 */
[C---:B--2---:R-:W-:Y:S08]  /*5580*/  HMMA.16816.F32.BF16 R12, R164.reuse, R140, R12 ;  /* 0x0000008ca40c723c */ /* 0x044ff0000004180c */
[C---:B------:R-:W-:Y:S01]  /*5590*/  HMMA.16816.F32.BF16 R16, R164.reuse, R142, R16 ;  /* 0x0000008ea410723c */ /* 0x040fe20000041810 */
[----:B------:R-:W2:Y:S07]  /*55a0*/  LDSM.16.M88.4 R140, [R3+0x11100] ;  /* 0x01110000038c783b */ /* 0x000eae0000000200 */
        /* <DEDUP_REMOVED lines=8> */
[----:B------:R-:W1:Y:S01]  /*5630*/  LDSM.16.M88.4 R136, [R3+0x11900] ;  /* 0x011900000388783b */ /* 0x000e620000000200 */
[----:B------:R-:W-:Y:S04]  /*5640*/  DEPBAR.LE SB0, 0x2 ;  /* 0x000080800000791a */ /* 0x000fe80000000000 */
[----:B------:R-:W-:Y:S02]  /*5650*/  FMUL.FTZ R170, R4, c[0x0][0x320] ;  /* 0x0000c80004aa7a20 */ /* 0x000fe40000410000 */
[C---:B--2---:R-:W-:Y:S04]  /*5660*/  HMMA.16816.F32.BF16 R20, R172.reuse, R140, R20 ;  /* 0x0000008cac14723c */ /* 0x044fe80000041814 */
[----:B------:R-:W2:Y:S01]  /*5670*/  MUFU.TANH R170, R170 ;  /* 0x000000aa00aa7308 */ /* 0x000ea20000002400 */
[----:B------:R-:W-:Y:S01]  /*5680*/  FMUL.FTZ R155, R5, c[0x0][0x320] ;  /* 0x0000c800059b7a20 */ /* 0x000fe20000410000 */
[----:B------:R-:W-:Y:S01]  /*5690*/  BAR.SYNC.DEFER_BLOCKING 0x0 ;  /* 0x0000000000007b1d */ /* 0x000fe20000010000 */
[----:B------:R-:W-:Y:S01]  /*56a0*/  FMUL.FTZ R169, R6, c[0x0][0x320] ;  /* 0x0000c80006a97a20 */ /* 0x000fe20000410000 */
[C---:B------:R-:W-:Y:S04]  /*56b0*/  HMMA.16816.F32.BF16 R24, R172.reuse, R142, R24 ;  /* 0x0000008eac18723c */ /* 0x040fe80000041818 */
[----:B------:R-:W-:Y:S02]  /*56c0*/  FMUL.FTZ R171, R8, c[0x0][0x320] ;  /* 0x0000c80008ab7a20 */ /* 0x000fe40000410000 */
[----:B------:R-:W-:Y:S02]  /*56d0*/  FMUL.FTZ R168, R7, c[0x0][0x320] ;  /* 0x0000c80007a87a20 */ /* 0x000fe40000410000 */
[----:B------:R-:W-:Y:S04]  /*56e0*/  FMUL.FTZ R223, R9, c[0x0][0x320] ;  /* 0x0000c80009df7a20 */ /* 0x000fe80000410000 */
[----:B------:R-:W-:Y:S02]  /*56f0*/  FMUL.FTZ R228, R10, c[0x0][0x320] ;  /* 0x0000c8000ae47a20 */ /* 0x000fe40000410000 */
[----:B------:R-:W-:Y:S02]  /*5700*/  FMUL.FTZ R178, R11, c[0x0][0x320] ;  /* 0x0000c8000bb27a20 */ /* 0x000fe40000410000 */
[----:B------:R-:W-:Y:S02]  /*5710*/  FMUL.FTZ R177, R12, c[0x0][0x320] ;  /* 0x0000c8000cb17a20 */ /* 0x000fe40000410000 */
[----:B------:R-:W-:Y:S02]  /*5720*/  FMUL.FTZ R179, R13, c[0x0][0x320] ;  /* 0x0000c8000db37a20 */ /* 0x000fe40000410000 */
[----:B------:R-:W-:Y:S01]  /*5730*/  FMUL.FTZ R218, R14, c[0x0][0x320] ;  /* 0x0000c8000eda7a20 */ /* 0x000fe20000410000 */
[----:B--2---:R-:W-:Y:S01]  /*5740*/  FMNMX.FTZ R2, R170, R133, !PT ;  /* 0x00000085aa027209 */ /* 0x004fe20007810000 */
[----:B------:R-:W2:Y:S01]  /*5750*/  MUFU.TANH R155, R155 ;  /* 0x0000009b009b7308 */ /* 0x000ea20000002400 */
[----:B------:R-:W-:Y:S01]  /*5760*/  LDSM.16.MT88.4 R140, [R184+UR4+0x2900] ;  /* 0x00290004b88c783b */ /* 0x000fe20008004200 */
[----:B------:R-:W-:Y:S01]  /*5770*/  FMUL.FTZ R182, R15, c[0x0][0x320] ;  /* 0x0000c8000fb67a20 */ /* 0x000fe20000410000 */
[C---:B-1----:R-:W-:Y:S03]  /*5780*/  HMMA.16816.F32.BF16 R28, R172.reuse, R136, R28 ;  /* 0x00000088ac1c723c */ /* 0x042fe6000004181c */
[----:B------:R-:W-:Y:S02]  /*5790*/  FMUL.FTZ R181, R16, c[0x0][0x320] ;  /* 0x0000c80010b57a20 */ /* 0x000fe40000410000 */
[----:B------:R-:W-:Y:S01]  /*57a0*/  FMUL.FTZ R183, R17, c[0x0][0x320] ;  /* 0x0000c80011b77a20 */ /* 0x000fe20000410000 */
[----:B------:R-:W-:Y:S01]  /*57b0*/  LDSM.16.MT88.4 R144, [R185+UR4+0x3900] ;  /* 0x00390004b990783b */ /* 0x000fe20008004200 */
[----:B------:R-:W1:Y:S01]  /*57c0*/  MUFU.TANH R169, R169 ;  /* 0x000000a900a97308 */ /* 0x000e620000002400 */
[----:B------:R-:W-:Y:S04]  /*57d0*/  HMMA.16816.F32.BF16 R32, R172, R138, R32 ;  /* 0x0000008aac20723c */ /* 0x000fe80000041820 */
[----:B------:R-:W-:Y:S01]  /*57e0*/  FMUL.FTZ R226, R18, c[0x0][0x320] ;  /* 0x0000c80012e27a20 */ /* 0x000fe20000410000 */
[----:B------:R-:W-:Y:S01]  /*57f0*/  IADD3 R137, R185, UR4, RZ ;  /* 0x00000004b9897c10 */ /* 0x000fe2000fffe0ff */
[----:B------:R-:W-:Y:S02]  /*5800*/  FMUL.FTZ R220, R19, c[0x0][0x320] ;  /* 0x0000c80013dc7a20 */ /* 0x000fe40000410000 */
[----:B------:R-:W-:Y:S01]  /*5810*/  FMUL.FTZ R221, R20, c[0x0][0x320] ;  /* 0x0000c80014dd7a20 */ /* 0x000fe20000410000 */
[----:B------:R-:W3:Y:S03]  /*5820*/  MUFU.TANH R168, R168 ;  /* 0x000000a800a87308 */ /* 0x000ee60000002400 */
[----:B------:R-:W-:Y:S01]  /*5830*/  FMUL.FTZ R219, R21, c[0x0][0x320] ;  /* 0x0000c80015db7a20 */ /* 0x000fe20000410000 */
[----:B--2---:R-:W-:Y:S01]  /*5840*/  FMNMX.FTZ R2, R155, R2, !PT ;  /* 0x000000029b027209 */ /* 0x004fe20007810000 */
[----:B------:R-:W-:Y:S02]  /*5850*/  FMUL.FTZ R224, R22, c[0x0][0x320] ;  /* 0x0000c80016e07a20 */ /* 0x000fe40000410000 */
[----:B------:R-:W-:Y:S02]  /*5860*/  FMUL.FTZ R222, R23, c[0x0][0x320] ;  /* 0x0000c80017de7a20 */ /* 0x000fe40000410000 */
[----:B------:R-:W-:Y:S01]  /*5870*/  FMUL.FTZ R167, R24, c[0x0][0x320] ;  /* 0x0000c80018a77a20 */ /* 0x000fe20000410000 */
[----:B------:R-:W2:Y:S01]  /*5880*/  MUFU.TANH R171, R171 ;  /* 0x000000ab00ab7308 */ /* 0x000ea20000002400 */
[----:B------:R-:W-:Y:S02]  /*5890*/  FMUL.FTZ R165, R25, c[0x0][0x320] ;  /* 0x0000c80019a57a20 */ /* 0x000fe40000410000 */
[----:B------:R-:W-:Y:S01]  /*58a0*/  FMUL.FTZ R166, R26, c[0x0][0x320] ;  /* 0x0000c8001aa67a20 */ /* 0x000fe20000410000 */
[----:B-1----:R-:W-:Y:S01]  /*58b0*/  FMNMX.FTZ R3, R169, R0, !PT ;  /* 0x00000000a9037209 */ /* 0x002fe20007810000 */
[----:B------:R-:W-:Y:S02]  /*58c0*/  FMUL.FTZ R164, R27, c[0x0][0x320] ;  /* 0x0000c8001ba47a20 */ /* 0x000fe40000410000 */
[----:B------:R-:W-:Y:S02]  /*58d0*/  FMUL.FTZ R163, R28, c[0x0][0x320] ;  /* 0x0000c8001ca37a20 */ /* 0x000fe40000410000 */
[----:B------:R-:W-:Y:S01]  /*58e0*/  FMUL.FTZ R161, R29, c[0x0][0x320] ;  /* 0x0000c8001da17a20 */ /* 0x000fe20000410000 */
[----:B------:R-:W1:Y:S01]  /*58f0*/  MUFU.TANH R223, R223 ;  /* 0x000000df00df7308 */ /* 0x000e620000002400 */
[----:B------:R-:W-:Y:S02]  /*5900*/  FMUL.FTZ R162, R30, c[0x0][0x320] ;  /* 0x0000c8001ea27a20 */ /* 0x000fe40000410000 */
[----:B------:R-:W-:Y:S01]  /*5910*/  FMUL.FTZ R160, R31, c[0x0][0x320] ;  /* 0x0000c8001fa07a20 */ /* 0x000fe20000410000 */
[----:B---3--:R-:W-:Y:S01]  /*5920*/  FMNMX.FTZ R3, R168, R3, !PT ;  /* 0x00000003a8037209 */ /* 0x008fe20007810000 */
[----:B------:R-:W-:Y:S02]  /*5930*/  FMUL.FTZ R32, R32, c[0x0][0x320] ;  /* 0x0000c80020207a20 */ /* 0x000fe40000410000 */
[----:B------:R-:W-:Y:S02]  /*5940*/  FMUL.FTZ R33, R33, c[0x0][0x320] ;  /* 0x0000c80021217a20 */ /* 0x000fe40000410000 */
[----:B------:R-:W-:Y:S01]  /*5950*/  FMUL.FTZ R34, R34, c[0x0][0x320] ;  /* 0x0000c80022227a20 */ /* 0x000fe20000410000 */
[----:B------:R-:W3:Y:S01]  /*5960*/  MUFU.TANH R228, R228 ;  /* 0x000000e400e47308 */ /* 0x000ee20000002400 */
[----:B------:R-:W-:Y:S01]  /*5970*/  FMUL.FTZ R154, R35, c[0x0][0x320] ;  /* 0x0000c800239a7a20 */ /* 0x000fe20000410000 */
[----:B--2---:R-:W-:Y:S08]  /*5980*/  FMNMX.FTZ R2, R171, R2, !PT ;  /* 0x00000002ab027209 */ /* 0x004ff00007810000 */
[----:B------:R-:W2:Y:S01]  /*5990*/  MUFU.TANH R178, R178 ;  /* 0x000000b200b27308 */ /* 0x000ea20000002400 */
[----:B-1----:R-:W-:Y:S09]  /*59a0*/  FMNMX.FTZ R2, R223, R2, !PT ;  /* 0x00000002df027209 */ /* 0x002ff20007810000 */
[----:B------:R-:W1:Y:S01]  /*59b0*/  MUFU.TANH R177, R177 ;  /* 0x000000b100b17308 */ /* 0x000e620000002400 */
[----:B---3--:R-:W-:Y:S09]  /*59c0*/  FMNMX.FTZ R3, R228, R3, !PT ;  /* 0x00000003e4037209 */ /* 0x008ff20007810000 */
[----:B------:R-:W3:Y:S01]  /*59d0*/  MUFU.TANH R179, R179 ;  /* 0x000000b300b37308 */ /* 0x000ee20000002400 */
[----:B--2---:R-:W-:Y:S09]  /*59e0*/  FMNMX.FTZ R3, R178, R3, !PT ;  /* 0x00000003b2037209 */ /* 0x004ff20007810000 */
        /* <DEDUP_REMOVED lines=43> */
[----:B-1----:R-:W-:Y:S05]  /*5ca0*/  FMNMX.FTZ R35, R157, R2, !PT ;  /* 0x000000029d237209 */ /* 0x002fea0007810000 */
[----:B------:R-:W1:Y:S01]  /*5cb0*/  SHFL.BFLY PT, R2, R35, 0x2, 0x1f ;  /* 0x0c401f0023027f89 */ /* 0x000e6200000e0000 */
[----:B---3--:R-:W-:Y:S04]  /*5cc0*/  FMNMX.FTZ R3, R156, R3, !PT ;  /* 0x000000039c037209 */ /* 0x008fe80007810000 */
[----:B--2---:R-:W-:Y:S05]  /*5cd0*/  FMNMX.FTZ R34, R154, R3, !PT ;  /* 0x000000039a227209 */ /* 0x004fea0007810000 */
[----:B------:R-:W2:Y:S01]  /*5ce0*/  SHFL.BFLY PT, R3, R34, 0x2, 0x1f ;  /* 0x0c401f0022037f89 */ /* 0x000ea200000e0000 */
[----:B-1----:R-:W-:Y:S07]  /*5cf0*/  FMNMX.FTZ R33, R35, R2, !PT ;  /* 0x0000000223217209 */ /* 0x002fee0007810000 */
[----:B------:R-:W1:Y:S01]  /*5d00*/  SHFL.BFLY PT, R132, R33, 0x1, 0x1f ;  /* 0x0c201f0021847f89 */ /* 0x000e6200000e0000 */
[----:B--2---:R-:W-:Y:S07]  /*5d10*/  FMNMX.FTZ R32, R34, R3, !PT ;  /* 0x0000000322207209 */ /* 0x004fee0007810000 */
[----:B------:R-:W2:Y:S01]  /*5d20*/  SHFL.BFLY PT, R3, R32, 0x1, 0x1f ;  /* 0x0c201f0020037f89 */ /* 0x000ea200000e0000 */
[----:B-1----:R-:W-:Y:S05]  /*5d30*/  FMNMX.FTZ R132, R33, R132, !PT ;  /* 0x0000008421847209 */ /* 0x002fea0007810000 */
[----:B------:R-:W-:Y:S01]  /*5d40*/  FADD.FTZ R4, -R132, R133 ;  /* 0x0000008584047221 */ /* 0x000fe20000010100 */
[----:B------:R-:W-:Y:S01]  /*5d50*/  IADD3 R133, R190, R137, RZ ;  /* 0x00000089be857210 */ /* 0x000fe20007ffe0ff */
[----:B------:R-:W-:Y:S02]  /*5d60*/  FMUL.FTZ R158, R132, c[0x0][0x2d0] ;  /* 0x0000b400849e7a20 */ /* 0x000fe40000410000 */
[----:B------:R-:W-:Y:S02]  /*5d70*/  FMUL.FTZ R2, R4, c[0x0][0x2d0] ;  /* 0x0000b40004027a20 */ /* 0x000fe40000410000 */
[--C-:B------:R-:W-:Y:S01]  /*5d80*/  FFMA.FTZ R175, R155, c[0x0][0x2d0], -R158.reuse ;  /* 0x0000b4009baf7a23 */ /* 0x100fe2000001089e */
[----:B------:R-:W-:Y:S01]  /*5d90*/  LDSM.16.MT88.4 R136, [R133+0x100] ;  /* 0x000100008588783b */ /* 0x000fe20000004200 */
[--C-:B------:R-:W-:Y:S02]  /*5da0*/  FFMA.FTZ R176, R170, c[0x0][0x2d0], -R158.reuse ;  /* 0x0000b400aab07a23 */ /* 0x100fe4000001089e */
[--C-:B------:R-:W-:Y:S01]  /*5db0*/  FFMA.FTZ R174, R171, c[0x0][0x2d0], -R158.reuse ;  /* 0x0000b400abae7a23 */ /* 0x100fe2000001089e */
[----:B------:R-:W1:Y:S01]  /*5dc0*/  MUFU.EX2 R2, R2 ;  /* 0x0000000200027308 */ /* 0x000e620000000800 */
[--C-:B------:R-:W-:Y:S02]  /*5dd0*/  FFMA.FTZ R173, R223, c[0x0][0x2d0], -R158.reuse ;  /* 0x0000b400dfad7a23 */ /* 0x100fe4000001089e */
[--C-:B------:R-:W-:Y:S01]  /*5de0*/  FFMA.FTZ R223, R167, c[0x0][0x2d0], -R158.reuse ;  /* 0x0000b400a7df7a23 */ /* 0x100fe2000001089e */
[----:B--2---:R-:W-:Y:S01]  /*5df0*/  FMNMX.FTZ R3, R32, R3, !PT ;  /* 0x0000000320037209 */ /* 0x004fe20007810000 */
[----:B------:R-:W-:Y:S01]  /*5e00*/  LDSM.16.MT88.4 R148, [R133+0x3900] ;  /* 0x003900008594783b */ /* 0x000fe20000004200 */
[--C-:B------:R-:W-:Y:S02]  /*5e10*/  FFMA.FTZ R227, R163, c[0x0][0x2d0], -R158.reuse ;  /* 0x0000b400a3e37a23 */ /* 0x100fe4000001089e */
[----:B------:R-:W-:Y:S02]  /*5e20*/  FFMA.FTZ R230, R161, c[0x0][0x2d0], -R158 ;  /* 0x0000b400a1e67a23 */ /* 0x000fe4000001089e */
[C---:B------:R-:W-:Y:S01]  /*5e30*/  FMUL.FTZ R155, R3.reuse, c[0x0][0x2d0] ;  /* 0x0000b400039b7a20 */ /* 0x040fe20000410000 */
[----:B------:R-:W-:Y:S01]  /*5e40*/  MUFU.EX2 R176, R176 ;  /* 0x000000b000b07308 */ /* 0x000fe20000000800 */
[----:B------:R-:W-:Y:S01]  /*5e50*/  FADD.FTZ R4, -R3, R0 ;  /* 0x0000000003047221 */ /* 0x000fe20000010100 */
[----:B------:R-:W2:Y:S01]  /*5e60*/  LDSM.16.MT88.4 R32, [R185+UR4+0x100] ;  /* 0x00010004b920783b */ /* 0x000ea20008004200 */
[--C-:B------:R-:W-:Y:S02]  /*5e70*/  FFMA.FTZ R172, R169, c[0x0][0x2d0], -R155.reuse ;  /* 0x0000b400a9ac7a23 */ /* 0x100fe4000001089b */
[--C-:B------:R-:W-:Y:S02]  /*5e80*/  FFMA.FTZ R171, R168, c[0x0][0x2d0], -R155.reuse ;  /* 0x0000b400a8ab7a23 */ /* 0x100fe4000001089b */
[--C-:B------:R-:W-:Y:S02]  /*5e90*/  FFMA.FTZ R170, R228, c[0x0][0x2d0], -R155.reuse ;  /* 0x0000b400e4aa7a23 */ /* 0x100fe4000001089b */
[--C-:B------:R-:W-:Y:S01]  /*5ea0*/  FFMA.FTZ R169, R178, c[0x0][0x2d0], -R155.reuse ;  /* 0x0000b400b2a97a23 */ /* 0x100fe2000001089b */
[----:B------:R-:W3:Y:S01]  /*5eb0*/  MUFU.EX2 R175, R175 ;  /* 0x000000af00af7308 */ /* 0x000ee20000000800 */
[----:B------:R-:W-:Y:S02]  /*5ec0*/  FMUL.FTZ R0, R4, c[0x0][0x2d0] ;  /* 0x0000b40004007a20 */ /* 0x000fe40000410000 */
[C---:B-1----:R-:W-:Y:S02]  /*5ed0*/  FMUL.FTZ R4, R2.reuse, R128 ;  /* 0x0000008002047220 */ /* 0x042fe40000410000 */
[C---:B------:R-:W-:Y:S02]  /*5ee0*/  FMUL.FTZ R5, R2.reuse, R129 ;  /* 0x0000008102057220 */ /* 0x040fe40000410000 */
[C---:B------:R-:W-:Y:S02]  /*5ef0*/  FMUL.FTZ R8, R2.reuse, R124 ;  /* 0x0000007c02087220 */ /* 0x040fe40000410000 */
[C---:B------:R-:W-:Y:S01]  /*5f00*/  FMUL.FTZ R9, R2.reuse, R125 ;  /* 0x0000007d02097220 */ /* 0x040fe20000410000 */
        /* <DEDUP_REMOVED lines=12> */
[----:B------:R-:W-:Y:S01]  /*5fd0*/  FMUL.FTZ R29, R2, R105 ;  /* 0x00000069021d7220 */ /* 0x000fe20000410000 */
[----:B------:R-:W3:Y:S01]  /*5fe0*/  MUFU.EX2 R173, R173 ;  /* 0x000000ad00ad7308 */ /* 0x000ee20000000800 */
[--C-:B------:R-:W-:Y:S02]  /*5ff0*/  FFMA.FTZ R225, R166, c[0x0][0x2d0], -R155.reuse ;  /* 0x0000b400a6e17a23 */ /* 0x100fe4000001089b */
[--C-:B------:R-:W-:Y:S02]  /*6000*/  FFMA.FTZ R228, R164, c[0x0][0x2d0], -R155.reuse ;  /* 0x0000b400a4e47a23 */ /* 0x100fe4000001089b */
[C---:B-1----:R-:W-:Y:S02]  /*6010*/  FMUL.FTZ R6, R0.reuse, R130 ;  /* 0x0000008200067220 */ /* 0x042fe40000410000 */
[C---:B------:R-:W-:Y:S02]  /*6020*/  FMUL.FTZ R7, R0.reuse, R131 ;  /* 0x0000008300077220 */ /* 0x040fe40000410000 */
[C---:B------:R-:W-:Y:S01]  /*6030*/  FMUL.FTZ R10, R0.reuse, R126 ;  /* 0x0000007e000a7220 */ /* 0x040fe20000410000 */
[----:B------:R-:W-:Y:S01]  /*6040*/  MUFU.EX2 R172, R172 ;  /* 0x000000ac00ac7308 */ /* 0x000fe20000000800 */
[C---:B------:R-:W-:Y:S02]  /*6050*/  FMUL.FTZ R11, R0.reuse, R127 ;  /* 0x0000007f000b7220 */ /* 0x040fe40000410000 */
[----:B------:R-:W1:Y:S01]  /*6060*/  LDSM.16.MT88.4 R124, [R184+UR4+0x100] ;  /* 0x00010004b87c783b */ /* 0x000e620008004200 */
[C---:B------:R-:W-:Y:S02]  /*6070*/  FMUL.FTZ R14, R0.reuse, R122 ;  /* 0x0000007a000e7220 */ /* 0x040fe40000410000 */
[C---:B------:R-:W-:Y:S02]  /*6080*/  FMUL.FTZ R15, R0.reuse, R123 ;  /* 0x0000007b000f7220 */ /* 0x040fe40000410000 */
[C---:B------:R-:W-:Y:S02]  /*6090*/  FMUL.FTZ R18, R0.reuse, R118 ;  /* 0x0000007600127220 */ /* 0x040fe40000410000 */
[----:B------:R-:W4:Y:S01]  /*60a0*/  MUFU.EX2 R171, R171 ;  /* 0x000000ab00ab7308 */ /* 0x000f220000000800 */
[C---:B------:R-:W-:Y:S02]  /*60b0*/  FMUL.FTZ R19, R0.reuse, R119 ;  /* 0x0000007700137220 */ /* 0x040fe40000410000 */
[----:B------:R-:W-:Y:S01]  /*60c0*/  LDSM.16.MT88.4 R116, [R184+UR4+0x900] ;  /* 0x00090004b874783b */ /* 0x000fe20008004200 */
[----:B---3--:R-:W-:Y:S01]  /*60d0*/  F2FP.BF16.PACK_AB R130, R173, R174 ;  /* 0x000000aead82723e */ /* 0x008fe200000010ff */
[C---:B------:R-:W-:Y:S02]  /*60e0*/  FMUL.FTZ R22, R0.reuse, R114 ;  /* 0x0000007200167220 */ /* 0x040fe40000410000 */
[C---:B------:R-:W-:Y:S02]  /*60f0*/  FMUL.FTZ R23, R0.reuse, R115 ;  /* 0x0000007300177220 */ /* 0x040fe40000410000 */
[C---:B------:R-:W-:Y:S01]  /*6100*/  FMUL.FTZ R26, R0.reuse, R110 ;  /* 0x0000006e001a7220 */ /* 0x040fe20000410000 */
[----:B------:R-:W-:Y:S01]  /*6110*/  MUFU.EX2 R170, R170 ;  /* 0x000000aa00aa7308 */ /* 0x000fe20000000800 */
[----:B------:R-:W-:Y:S01]  /*6120*/  LDSM.16.MT88.4 R112, [R185+UR4+0x2100] ;  /* 0x00210004b970783b */ /* 0x000fe20008004200 */
[C---:B------:R-:W-:Y:S02]  /*6130*/  FMUL.FTZ R27, R0.reuse, R111 ;  /* 0x0000006f001b7220 */ /* 0x040fe40000410000 */
[C---:B------:R-:W-:Y:S02]  /*6140*/  FMUL.FTZ R30, R0.reuse, R106 ;  /* 0x0000006a001e7220 */ /* 0x040fe40000410000 */
[----:B------:R-:W-:Y:S02]  /*6150*/  FMUL.FTZ R31, R0, R107 ;  /* 0x0000006b001f7220 */ /* 0x000fe40000410000 */
[--C-:B------:R-:W-:Y:S01]  /*6160*/  FFMA.FTZ R229, R162, c[0x0][0x2d0], -R155.reuse ;  /* 0x0000b400a2e57a23 */ /* 0x100fe2000001089b */
[----:B------:R-:W-:Y:S01]  /*6170*/  LDSM.16.MT88.4 R104, [R133+0x2100] ;  /* 0x002100008568783b */ /* 0x000fe20000004200 */
[----:B------:R-:W3:Y:S01]  /*6180*/  MUFU.EX2 R169, R169 ;  /* 0x000000a900a97308 */ /* 0x000ee20000000800 */
[--C-:B------:R-:W-:Y:S02]  /*6190*/  FFMA.FTZ R232, R160, c[0x0][0x2d0], -R155.reuse ;  /* 0x0000b400a0e87a23 */ /* 0x100fe4000001089b */
[--C-:B------:R-:W-:Y:S01]  /*61a0*/  FFMA.FTZ R231, R159, c[0x0][0x2d0], -R158.reuse ;  /* 0x0000b4009fe77a23 */ /* 0x100fe2000001089e */
[----:B----4-:R-:W-:Y:S01]  /*61b0*/  F2FP.BF16.PACK_AB R129, R171, R172 ;  /* 0x000000acab81723e */ /* 0x010fe200000010ff */
[--C-:B------:R-:W-:Y:S02]  /*61c0*/  FFMA.FTZ R233, R156, c[0x0][0x2d0], -R155.reuse ;  /* 0x0000b4009ce97a23 */ /* 0x100fe4000001089b */
[----:B------:R-:W-:Y:S01]  /*61d0*/  LDSM.16.MT88.4 R160, [R185+UR4+0x5900] ;  /* 0x00590004b9a0783b */ /* 0x000fe20008004200 */
[C---:B------:R-:W-:Y:S02]  /*61e0*/  FMUL.FTZ R36, R2.reuse, R36 ;  /* 0x0000002402247220 */ /* 0x040fe40000410000 */
[----:B------:R-:W-:Y:S01]  /*61f0*/  FMUL.FTZ R37, R2, R37 ;  /* 0x0000002502257220 */ /* 0x000fe20000410000 */
[----:B------:R-:W-:Y:S01]  /*6200*/  MUFU.EX2 R223, R223 ;  /* 0x000000df00df7308 */ /* 0x000fe20000000800 */
[C---:B------:R-:W-:Y:S02]  /*6210*/  FMUL.FTZ R38, R0.reuse, R38 ;  /* 0x0000002600267220 */ /* 0x040fe40000410000 */
[----:B------:R-:W-:Y:S02]  /*6220*/  FMUL.FTZ R39, R0, R39 ;  /* 0x0000002700277220 */ /* 0x000fe40000410000 */
[C---:B------:R-:W-:Y:S02]  /*6230*/  FMUL.FTZ R40, R2.reuse, R40 ;  /* 0x0000002802287220 */ /* 0x040fe40000410000 */
[----:B------:R-:W-:Y:S02]  /*6240*/  FMUL.FTZ R41, R2, R41 ;  /* 0x0000002902297220 */ /* 0x000fe40000410000 */
[C---:B------:R-:W-:Y:S01]  /*6250*/  FMUL.FTZ R42, R0.reuse, R42 ;  /* 0x0000002a002a7220 */ /* 0x040fe20000410000 */
[----:B------:R-:W-:Y:S01]  /*6260*/  MUFU.EX2 R225, R225 ;  /* 0x000000e100e17308 */ /* 0x000fe20000000800 */
[----:B------:R-:W-:Y:S01]  /*6270*/  FMUL.FTZ R43, R0, R43 ;  /* 0x0000002b002b7220 */ /* 0x000fe20000410000 */
[----:B---3--:R-:W-:Y:S01]  /*6280*/  F2FP.BF16.PACK_AB R131, R169, R170 ;  /* 0x000000aaa983723e */ /* 0x008fe200000010ff */
[C---:B------:R-:W-:Y:S02]  /*6290*/  FMUL.FTZ R44, R2.reuse, R44 ;  /* 0x0000002c022c7220 */ /* 0x040fe40000410000 */
[----:B------:R-:W-:Y:S02]  /*62a0*/  FMUL.FTZ R45, R2, R45 ;  /* 0x0000002d022d7220 */ /* 0x000fe40000410000 */
[C---:B------:R-:W-:Y:S02]  /*62b0*/  FMUL.FTZ R46, R0.reuse, R46 ;  /* 0x0000002e002e7220 */ /* 0x040fe40000410000 */
[C---:B--2---:R-:W-:Y:S01]  /*62c0*/  HMMA.16816.F32.BF16 R4, R128.reuse, R32, R4 ;  /* 0x000000208004723c */ /* 0x044fe20000041804 */
[----:B------:R-:W-:Y:S04]  /*62d0*/  MUFU.EX2 R228, R228 ;  /* 0x000000e400e47308 */ /* 0x000fe80000000800 */
[----:B------:R-:W-:Y:S02]  /*62e0*/  FMUL.FTZ R47, R0, R47 ;  /* 0x0000002f002f7220 */ /* 0x000fe40000410000 */
[----:B------:R-:W-:Y:S01]  /*62f0*/  IADD3 R33, R184, UR4, RZ ;  /* 0x00000004b8217c10 */ /* 0x000fe2000fffe0ff */
[C---:B------:R-:W-:Y:S03]  /*6300*/  HMMA.16816.F32.BF16 R8, R128.reuse, R34, R8 ;  /* 0x000000228008723c */ /* 0x040fe60000041808 */
[----:B------:R-:W-:Y:S01]  /*6310*/  MUFU.EX2 R227, R227 ;  /* 0x000000e300e37308 */ /* 0x000fe20000000800 */
[----:B------:R-:W-:Y:S01]  /*6320*/  IADD3 R168, R190, R33, RZ ;  /* 0x00000021bea87210 */ /* 0x000fe20007ffe0ff */
[C---:B------:R-:W-:Y:S02]  /*6330*/  FMUL.FTZ R32, R2.reuse, R100 ;  /* 0x0000006402207220 */ /* 0x040fe40000410000 */
[----:B------:R-:W-:Y:S01]  /*6340*/  FMUL.FTZ R33, R2, R101 ;  /* 0x0000006502217220 */ /* 0x000fe20000410000 */
[C---:B------:R-:W-:Y:S01]  /*6350*/  HMMA.16816.F32.BF16 R12, R128.reuse, R136, R12 ;  /* 0x00000088800c723c */ /* 0x040fe2000004180c */
[----:B------:R-:W2:Y:S03]  /*6360*/  LDSM.16.MT88.4 R120, [R168+0x100] ;  /* 0x00010000a878783b */ /* 0x000ea60000004200 */
[C---:B------:R-:W-:Y:S01]  /*6370*/  FMUL.FTZ R34, R0.reuse, R102 ;  /* 0x0000006600227220 */ /* 0x040fe20000410000 */
[----:B------:R-:W-:Y:S01]  /*6380*/  MUFU.EX2 R230, R230 ;  /* 0x000000e600e67308 */ /* 0x000fe20000000800 */
[----:B------:R-:W-:Y:S02]  /*6390*/  FMUL.FTZ R35, R0, R103 ;  /* 0x0000006700237220 */ /* 0x000fe40000410000 */
[C---:B------:R-:W-:Y:S01]  /*63a0*/  HMMA.16816.F32.BF16 R16, R128.reuse, R138, R16 ;  /* 0x0000008a8010723c */ /* 0x040fe20000041810 */
[----:B------:R-:W3:Y:S03]  /*63b0*/  LDSM.16.MT88.4 R100, [R184+UR4+0x2100] ;  /* 0x00210004b864783b */ /* 0x000ee60008004200 */
[C---:B------:R-:W-:Y:S02]  /*63c0*/  FMUL.FTZ R48, R2.reuse, R48 ;  /* 0x0000003002307220 */ /* 0x040fe40000410000 */
[----:B------:R-:W-:Y:S01]  /*63d0*/  FMUL.FTZ R49, R2, R49 ;  /* 0x0000003102317220 */ /* 0x000fe20000410000 */
[----:B------:R-:W-:Y:S01]  /*63e0*/  MUFU.EX2 R229, R229 ;  /* 0x000000e500e57308 */ /* 0x000fe20000000800 */
[C---:B-1----:R-:W-:Y:S01]  /*63f0*/  HMMA.16816.F32.BF16 R20, R128.reuse, R124, R20 ;  /* 0x0000007c8014723c */ /* 0x042fe20000041814 */
[----:B------:R-:W1:Y:S03]  /*6400*/  LDSM.16.MT88.4 R108, [R168+0x2100] ;  /* 0x00210000a86c783b */ /* 0x000e660000004200 */
[C---:B------:R-:W-:Y:S02]  /*6410*/  FMUL.FTZ R50, R0.reuse, R50 ;  /* 0x0000003200327220 */ /* 0x040fe40000410000 */
[----:B------:R-:W-:Y:S02]  /*6420*/  FMUL.FTZ R51, R0, R51 ;  /* 0x0000003300337220 */ /* 0x000fe40000410000 */
[C---:B------:R-:W-:Y:S01]  /*6430*/  HMMA.16816.F32.BF16 R24, R128.reuse, R126, R24 ;  /* 0x0000007e8018723c */ /* 0x040fe20000041818 */
[----:B------:R-:W-:Y:S01]  /*6440*/  LDSM.16.MT88.4 R124, [R185+UR4+0x2900] ;  /* 0x00290004b97c783b */ /* 0x000fe20008004200 */
[----:B------:R-:W-:Y:S02]  /*6450*/  MUFU.EX2 R232, R232 ;  /* 0x000000e800e87308 */ /* 0x000fe40000000800 */
[C---:B------:R-:W-:Y:S02]  /*6460*/  FMUL.FTZ R52, R2.reuse, R52 ;  /* 0x0000003402347220 */ /* 0x040fe40000410000 */
[----:B------:R-:W-:Y:S02]  /*6470*/  FMUL.FTZ R53, R2, R53 ;  /* 0x0000003502357220 */ /* 0x000fe40000410000 */
[C---:B------:R-:W-:Y:S01]  /*6480*/  FMUL.FTZ R54, R0.reuse, R54 ;  /* 0x0000003600367220 */ /* 0x040fe20000410000 */
[----:B------:R-:W-:Y:S03]  /*6490*/  LDSM.16.MT88.4 R136, [R133+0x2900] ;  /* 0x002900008588783b */ /* 0x000fe60000004200 */
[----:B------:R-:W-:Y:S01]  /*64a0*/  FMUL.FTZ R55, R0, R55 ;  /* 0x0000003700377220 */ /* 0x000fe20000410000 */
[----:B------:R-:W-:Y:S01]  /*64b0*/  MUFU.EX2 R231, R231 ;  /* 0x000000e700e77308 */ /* 0x000fe20000000800 */
[C---:B------:R-:W-:Y:S02]  /*64c0*/  FMUL.FTZ R56, R2.reuse, R56 ;  /* 0x0000003802387220 */ /* 0x040fe40000410000 */
[----:B------:R-:W-:Y:S01]  /*64d0*/  FMUL.FTZ R57, R2, R57 ;  /* 0x0000003902397220 */ /* 0x000fe20000410000 */
[C---:B--2---:R-:W-:Y:S03]  /*64e0*/  HMMA.16816.F32.BF16 R28, R128.reuse, R120, R28 ;  /* 0x00000078801c723c */ /* 0x044fe6000004181c */
[C---:B------:R-:W-:Y:S02]  /*64f0*/  FMUL.FTZ R58, R0.reuse, R58 ;  /* 0x0000003a003a7220 */ /* 0x040fe40000410000 */
[----:B------:R-:W-:Y:S01]  /*6500*/  FMUL.FTZ R59, R0, R59 ;  /* 0x0000003b003b7220 */ /* 0x000fe20000410000 */
[----:B------:R-:W-:Y:S01]  /*6510*/  MUFU.EX2 R233, R233 ;  /* 0x000000e900e97308 */ /* 0x000fe20000000800 */
[C---:B------:R-:W-:Y:S01]  /*6520*/  FMUL.FTZ R60, R2.reuse, R60 ;  /* 0x0000003c023c7220 */ /* 0x040fe20000410000 */
[C---:B------:R-:W-:Y:S01]  /*6530*/  HMMA.16816.F32.BF16 R32, R128.reuse, R122, R32 ;  /* 0x0000007a8020723c */ /* 0x040fe20000041820 */
[----:B------:R-:W-:Y:S03]  /*6540*/  LDSM.16.MT88.4 R120, [R168+0x900] ;  /* 0x00090000a878783b */ /* 0x000fe60000004200 */
[----:B------:R-:W-:Y:S02]  /*6550*/  FMUL.FTZ R61, R2, R61 ;  /* 0x0000003d023d7220 */ /* 0x000fe40000410000 */
[C---:B------:R-:W-:Y:S02]  /*6560*/  FMUL.FTZ R62, R0.reuse, R62 ;  /* 0x0000003e003e7220 */ /* 0x040fe40000410000 */
[C---:B------:R-:W-:Y:S04]  /*6570*/  HMMA.16816.F32.BF16 R36, R128.reuse, R112, R36 ;  /* 0x000000708024723c */ /* 0x040fe80000041824 */
[----:B------:R-:W-:Y:S02]  /*6580*/  FMUL.FTZ R63, R0, R63 ;  /* 0x0000003f003f7220 */ /* 0x000fe40000410000 */
[C---:B------:R-:W-:Y:S02]  /*6590*/  FMUL.FTZ R64, R2.reuse, R64 ;  /* 0x0000004002407220 */ /* 0x040fe40000410000 */
[C---:B------:R-:W-:Y:S01]  /*65a0*/  HMMA.16816.F32.BF16 R40, R128.reuse, R114, R40 ;  /* 0x000000728028723c */ /* 0x040fe20000041828 */
[----:B------:R-:W-:Y:S03]  /*65b0*/  LDSM.16.MT88.4 R112, [R185+UR4+0x900] ;  /* 0x00090004b970783b */ /* 0x000fe60008004200 */
[----:B------:R-:W-:Y:S02]  /*65c0*/  FMUL.FTZ R65, R2, R65 ;  /* 0x0000004102417220 */ /* 0x000fe40000410000 */
[C---:B------:R-:W-:Y:S02]  /*65d0*/  FMUL.FTZ R66, R0.reuse, R66 ;  /* 0x0000004200427220 */ /* 0x040fe40000410000 */
[C---:B------:R-:W-:Y:S04]  /*65e0*/  HMMA.16816.F32.BF16 R44, R128.reuse, R104, R44 ;  /* 0x00000068802c723c */ /* 0x040fe8000004182c */
[----:B------:R-:W-:Y:S02]  /*65f0*/  FMUL.FTZ R67, R0, R67 ;  /* 0x0000004300437220 */ /* 0x000fe40000410000 */
[C---:B------:R-:W-:Y:S02]  /*6600*/  FMUL.FTZ R68, R2.reuse, R68 ;  /* 0x0000004402447220 */ /* 0x040fe40000410000 */
[C---:B------:R-:W-:Y:S01]  /*6610*/  HMMA.16816.F32.BF16 R48, R128.reuse, R106, R48 ;  /* 0x0000006a8030723c */ /* 0x040fe20000041830 */
[----:B------:R-:W2:Y:S03]  /*6620*/  LDSM.16.MT88.4 R104, [R185+UR4+0x4100] ;  /* 0x00410004b968783b */ /* 0x000ea60008004200 */
[----:B------:R-:W-:Y:S02]  /*6630*/  FMUL.FTZ R69, R2, R69 ;  /* 0x0000004502457220 */ /* 0x000fe40000410000 */
[C---:B------:R-:W-:Y:S02]  /*6640*/  FMUL.FTZ R70, R0.reuse, R70 ;  /* 0x0000004600467220 */ /* 0x040fe40000410000 */
[C---:B---3--:R-:W-:Y:S04]  /*6650*/  HMMA.16816.F32.BF16 R52, R128.reuse, R100, R52 ;  /* 0x000000648034723c */ /* 0x048fe80000041834 */
[----:B------:R-:W-:Y:S02]  /*6660*/  FMUL.FTZ R71, R0, R71 ;  /* 0x0000004700477220 */ /* 0x000fe40000410000 */
[C---:B------:R-:W-:Y:S02]  /*6670*/  FMUL.FTZ R72, R2.reuse, R72 ;  /* 0x0000004802487220 */ /* 0x040fe40000410000 */
[C---:B------:R-:W-:Y:S01]  /*6680*/  HMMA.16816.F32.BF16 R56, R128.reuse, R102, R56 ;  /* 0x000000668038723c */ /* 0x040fe20000041838 */
[----:B------:R-:W3:Y:S03]  /*6690*/  LDSM.16.MT88.4 R100, [R133+0x4100] ;  /* 0x004100008564783b */ /* 0x000ee60000004200 */
[----:B------:R-:W-:Y:S02]  /*66a0*/  FMUL.FTZ R73, R2, R73 ;  /* 0x0000004902497220 */ /* 0x000fe40000410000 */
[C---:B------:R-:W-:Y:S02]  /*66b0*/  FMUL.FTZ R74, R0.reuse, R74 ;  /* 0x0000004a004a7220 */ /* 0x040fe40000410000 */
[C---:B-1----:R-:W-:Y:S04]  /*66c0*/  HMMA.16816.F32.BF16 R60, R128.reuse, R108, R60 ;  /* 0x0000006c803c723c */ /* 0x042fe8000004183c */
[----:B------:R-:W-:Y:S02]  /*66d0*/  FMUL.FTZ R75, R0, R75 ;  /* 0x0000004b004b7220 */ /* 0x000fe40000410000 */
[C---:B------:R-:W-:Y:S02]  /*66e0*/  FMUL.FTZ R84, R2.reuse, R84 ;  /* 0x0000005402547220 */ /* 0x040fe40000410000 */
[C---:B------:R-:W-:Y:S01]  /*66f0*/  HMMA.16816.F32.BF16 R64, R128.reuse, R110, R64 ;  /* 0x0000006e8040723c */ /* 0x040fe20000041840 */
[----:B------:R-:W1:Y:S03]  /*6700*/  LDSM.16.MT88.4 R108, [R184+UR4+0x4100] ;  /* 0x00410004b86c783b */ /* 0x000e660008004200 */
[----:B------:R-:W-:Y:S02]  /*6710*/  FMUL.FTZ R85, R2, R85 ;  /* 0x0000005502557220 */ /* 0x000fe40000410000 */
[C---:B------:R-:W-:Y:S02]  /*6720*/  FMUL.FTZ R86, R0.reuse, R86 ;  /* 0x0000005600567220 */ /* 0x040fe40000410000 */
[----:B------:R-:W-:Y:S01]  /*6730*/  FMUL.FTZ R87, R0, R87 ;  /* 0x0000005700577220 */ /* 0x000fe20000410000 */
[C---:B--2---:R-:W-:Y:S03]  /*6740*/  HMMA.16816.F32.BF16 R68, R128.reuse, R104, R68 ;  /* 0x000000688044723c */ /* 0x044fe60000041844 */
[--C-:B------:R-:W-:Y:S02]  /*6750*/  FFMA.FTZ R177, R177, c[0x0][0x2d0], -R158.reuse ;  /* 0x0000b400b1b17a23 */ /* 0x100fe4000001089e */
[--C-:B------:R-:W-:Y:S02]  /*6760*/  FFMA.FTZ R178, R179, c[0x0][0x2d0], -R158.reuse ;  /* 0x0000b400b3b27a23 */ /* 0x100fe4000001089e */
[--C-:B------:R-:W-:Y:S01]  /*6770*/  FFMA.FTZ R179, R218, c[0x0][0x2d0], -R155.reuse ;  /* 0x0000b400dab37a23 */ /* 0x100fe2000001089b */
[C---:B------:R-:W-:Y:S01]  /*6780*/  HMMA.16816.F32.BF16 R72, R128.reuse, R106, R72 ;  /* 0x0000006a8048723c */ /* 0x040fe20000041848 */
[----:B------:R-:W2:Y:S01]  /*6790*/  LDSM.16.MT88.4 R104, [R168+0x4100] ;  /* 0x00410000a868783b */ /* 0x000ea20000004200 */
[----:B------:R-:W-:Y:S02]  /*67a0*/  MUFU.EX2 R177, R177 ;  /* 0x000000b100b17308 */ /* 0x000fe40000000800 */
[C---:B------:R-:W-:Y:S02]  /*67b0*/  FMUL.FTZ R76, R2.reuse, R76 ;  /* 0x0000004c024c7220 */ /* 0x040fe40000410000 */
[----:B------:R-:W-:Y:S02]  /*67c0*/  FMUL.FTZ R77, R2, R77 ;  /* 0x0000004d024d7220 */ /* 0x000fe40000410000 */
[C---:B------:R-:W-:Y:S04]  /*67d0*/  FMUL.FTZ R78, R0.reuse, R78 ;  /* 0x0000004e004e7220 */ /* 0x040fe80000410000 */
[----:B------:R-:W-:Y:S01]  /*67e0*/  FMUL.FTZ R79, R0, R79 ;  /* 0x0000004f004f7220 */ /* 0x000fe20000410000 */
[----:B------:R-:W4:Y:S01]  /*67f0*/  MUFU.EX2 R178, R178 ;  /* 0x000000b200b27308 */ /* 0x000f220000000800 */
[--C-:B------:R-:W-:Y:S02]  /*6800*/  FFMA.FTZ R182, R182, c[0x0][0x2d0], -R155.reuse ;  /* 0x0000b400b6b67a23 */ /* 0x100fe4000001089b */
[--C-:B------:R-:W-:Y:S02]  /*6810*/  FFMA.FTZ R181, R181, c[0x0][0x2d0], -R158.reuse ;  /* 0x0000b400b5b57a23 */ /* 0x100fe4000001089e */
[--C-:B------:R-:W-:Y:S01]  /*6820*/  FFMA.FTZ R218, R183, c[0x0][0x2d0], -R158.reuse ;  /* 0x0000b400b7da7a23 */ /* 0x100fe2000001089e */
[C---:B---3--:R-:W-:Y:S03]  /*6830*/  HMMA.16816.F32.BF16 R76, R128.reuse, R100, R76 ;  /* 0x00000064804c723c */ /* 0x048fe6000004184c */
[C---:B------:R-:W-:Y:S01]  /*6840*/  FMUL.FTZ R80, R2.reuse, R80 ;  /* 0x0000005002507220 */ /* 0x040fe20000410000 */
[----:B------:R-:W-:Y:S01]  /*6850*/  MUFU.EX2 R179, R179 ;  /* 0x000000b300b37308 */ /* 0x000fe20000000800 */
[----:B------:R-:W-:Y:S02]  /*6860*/  FMUL.FTZ R81, R2, R81 ;  /* 0x0000005102517220 */ /* 0x000fe40000410000 */
[C---:B------:R-:W-:Y:S02]  /*6870*/  FMUL.FTZ R82, R0.reuse, R82 ;  /* 0x0000005200527220 */ /* 0x040fe40000410000 */
[----:B------:R-:W-:Y:S03]  /*6880*/  FMUL.FTZ R83, R0, R83 ;  /* 0x0000005300537220 */ /* 0x000fe60000410000 */
[--C-:B------:R-:W-:Y:S02]  /*6890*/  FFMA.FTZ R183, R226, c[0x0][0x2d0], -R155.reuse ;  /* 0x0000b400e2b77a23 */ /* 0x100fe4000001089b */
[--C-:B------:R-:W-:Y:S01]  /*68a0*/  FFMA.FTZ R220, R220, c[0x0][0x2d0], -R155.reuse ;  /* 0x0000b400dcdc7a23 */ /* 0x100fe2000001089b */
[----:B------:R-:W3:Y:S01]  /*68b0*/  MUFU.EX2 R182, R182 ;  /* 0x000000b600b67308 */ /* 0x000ee20000000800 */
[C---:B------:R-:W-:Y:S03]  /*68c0*/  HMMA.16816.F32.BF16 R80, R128.reuse, R102, R80 ;  /* 0x000000668050723c */ /* 0x040fe60000041850 */
[----:B------:R-:W-:Y:S01]  /*68d0*/  FMUL.FTZ R88, R2, R88 ;  /* 0x0000005802587220 */ /* 0x000fe20000410000 */
[----:B----4-:R-:W-:Y:S01]  /*68e0*/  F2FP.BF16.PACK_AB R100, R178, R177 ;  /* 0x000000b1b264723e */ /* 0x010fe200000010ff */
[----:B------:R-:W-:Y:S02]  /*68f0*/  FMUL.FTZ R89, R2, R89 ;  /* 0x0000005902597220 */ /* 0x000fe40000410000 */
[C---:B------:R-:W-:Y:S01]  /*6900*/  FMUL.FTZ R90, R0.reuse, R90 ;  /* 0x0000005a005a7220 */ /* 0x040fe20000410000 */
[C---:B-1----:R-:W-:Y:S01]  /*6910*/  HMMA.16816.F32.BF16 R84, R128.reuse, R108, R84 ;  /* 0x0000006c8054723c */ /* 0x042fe20000041854 */
[----:B------:R-:W-:Y:S03]  /*6920*/  MUFU.EX2 R181, R181 ;  /* 0x000000b500b57308 */ /* 0x000fe60000000800 */
[----:B------:R-:W-:Y:S02]  /*6930*/  FMUL.FTZ R91, R0, R91 ;  /* 0x0000005b005b7220 */ /* 0x000fe40000410000 */
[C---:B------:R-:W-:Y:S02]  /*6940*/  FMUL.FTZ R92, R2.reuse, R92 ;  /* 0x0000005c025c7220 */ /* 0x040fe40000410000 */
[----:B------:R-:W-:Y:S03]  /*6950*/  FMUL.FTZ R93, R2, R93 ;  /* 0x0000005d025d7220 */ /* 0x000fe60000410000 */
[C---:B------:R-:W-:Y:S01]  /*6960*/  HMMA.16816.F32.BF16 R88, R128.reuse, R110, R88 ;  /* 0x0000006e8058723c */ /* 0x040fe20000041858 */
[----:B------:R-:W1:Y:S01]  /*6970*/  MUFU.EX2 R218, R218 ;  /* 0x000000da00da7308 */ /* 0x000e620000000800 */
[----:B------:R-:W4:Y:S01]  /*6980*/  LDSM.16.MT88.4 R108, [R133+0x900] ;  /* 0x00090000856c783b */ /* 0x000f220000004200 */
[----:B------:R-:W-:Y:S01]  /*6990*/  FMUL.FTZ R94, R0, R94 ;  /* 0x0000005e005e7220 */ /* 0x000fe20000410000 */
[----:B---3--:R-:W-:Y:S01]  /*69a0*/  F2FP.BF16.PACK_AB R101, R182, R179 ;  /* 0x000000b3b665723e */ /* 0x008fe200000010ff */
[----:B------:R-:W-:Y:S02]  /*69b0*/  FMUL.FTZ R95, R0, R95 ;  /* 0x0000005f005f7220 */ /* 0x000fe40000410000 */
[C---:B------:R-:W-:Y:S02]  /*69c0*/  FMUL.FTZ R96, R2.reuse, R96 ;  /* 0x0000006002607220 */ /* 0x040fe40000410000 */
[----:B------:R-:W-:Y:S02]  /*69d0*/  FMUL.FTZ R97, R2, R97 ;  /* 0x0000006102617220 */ /* 0x000fe40000410000 */
[----:B------:R-:W-:Y:S01]  /*69e0*/  MUFU.EX2 R183, R183 ;  /* 0x000000b700b77308 */ /* 0x000fe20000000800 */
[C---:B--2---:R-:W-:Y:S03]  /*69f0*/  HMMA.16816.F32.BF16 R92, R128.reuse, R104, R92 ;  /* 0x00000068805c723c */ /* 0x044fe6000004185c */
[C---:B------:R-:W-:Y:S02]  /*6a00*/  FMUL.FTZ R98, R0.reuse, R98 ;  /* 0x0000006200627220 */ /* 0x040fe40000410000 */
[----:B------:R-:W-:Y:S02]  /*6a10*/  FMUL.FTZ R99, R0, R99 ;  /* 0x0000006300637220 */ /* 0x000fe40000410000 */
[--C-:B------:R-:W-:Y:S02]  /*6a20*/  FFMA.FTZ R221, R221, c[0x0][0x2d0], -R158.reuse ;  /* 0x0000b400dddd7a23 */ /* 0x100fe4000001089e */
[----:B------:R-:W2:Y:S03]  /*6a30*/  MUFU.EX2 R220, R220 ;  /* 0x000000dc00dc7308 */ /* 0x000ea60000000800 */
[----:B------:R-:W-:Y:S01]  /*6a40*/  HMMA.16816.F32.BF16 R96, R128, R106, R96 ;  /* 0x0000006a8060723c */ /* 0x000fe20000041860 */
[----:B------:R-:W3:Y:S02]  /*6a50*/  LDSM.16.MT88.4 R104, [R168+0x2900] ;  /* 0x00290000a868783b */ /* 0x000ee40000004200 */
[----:B-1----:R-:W-:Y:S01]  /*6a60*/  F2FP.BF16.PACK_AB R102, R218, R181 ;  /* 0x000000b5da66723e */ /* 0x002fe200000010ff */
[--C-:B------:R-:W-:Y:S02]  /*6a70*/  FFMA.FTZ R226, R219, c[0x0][0x2d0], -R158.reuse ;  /* 0x0000b400dbe27a23 */ /* 0x100fe4000001089e */
[--C-:B------:R-:W-:Y:S01]  /*6a80*/  FFMA.FTZ R219, R224, c[0x0][0x2d0], -R155.reuse ;  /* 0x0000b400e0db7a23 */ /* 0x100fe2000001089b */
[----:B------:R-:W-:Y:S01]  /*6a90*/  MUFU.EX2 R221, R221 ;  /* 0x000000dd00dd7308 */ /* 0x000fe20000000800 */
[--C-:B------:R-:W-:Y:S02]  /*6aa0*/  FFMA.FTZ R224, R165, c[0x0][0x2d0], -R158.reuse ;  /* 0x0000b400a5e07a23 */ /* 0x100fe4000001089e */
[----:B------:R-:W-:Y:S02]  /*6ab0*/  LDSM.16.MT88.4 R164, [R133+0x5900] ;  /* 0x0059000085a4783b */ /* 0x000fe40000004200 */
[----:B------:R-:W-:Y:S02]  /*6ac0*/  FFMA.FTZ R158, R157, c[0x0][0x2d0], -R158 ;  /* 0x0000b4009d9e7a23 */ /* 0x000fe4000001089e */
[--C-:B------:R-:W-:Y:S02]  /*6ad0*/  FFMA.FTZ R222, R222, c[0x0][0x2d0], -R155.reuse ;  /* 0x0000b400dede7a23 */ /* 0x100fe4000001089b */
[----:B------:R-:W-:Y:S01]  /*6ae0*/  FFMA.FTZ R155, R154, c[0x0][0x2d0], -R155 ;  /* 0x0000b4009a9b7a23 */ /* 0x000fe2000001089b */
[----:B------:R1:W5:Y:S01]  /*6af0*/  MUFU.EX2 R234, R158 ;  /* 0x0000009e00ea7308 */ /* 0x0003620000000800 */
[----:B------:R-:W-:Y:S02]  /*6b00*/  FFMA.FTZ R176, R2, R217, R176 ;  /* 0x000000d902b07223 */ /* 0x000fe400000100b0 */
[----:B------:R-:W-:Y:S01]  /*6b10*/  FFMA.FTZ R172, R0, R215, R172 ;  /* 0x000000d700ac7223 */ /* 0x000fe200000100ac */
[----:B--2---:R-:W-:Y:S01]  /*6b20*/  F2FP.BF16.PACK_AB R103, R220, R183 ;  /* 0x000000b7dc67723e */ /* 0x004fe200000010ff */
[----:B------:R-:W-:Y:S02]  /*6b30*/  FADD.FTZ R175, R175, R176 ;  /* 0x000000b0afaf7221 */ /* 0x000fe40000010000 */
[----:B------:R-:W-:Y:S02]  /*6b40*/  FADD.FTZ R171, R171, R172 ;  /* 0x000000acabab7221 */ /* 0x000fe40000010000 */
[----:B------:R-:W-:Y:S01]  /*6b50*/  FADD.FTZ R0, R174, R175 ;  /* 0x000000afae007221 */ /* 0x000fe20000010000 */
[----:B------:R2:W2:Y:S01]  /*6b60*/  MUFU.EX2 R236, R155 ;  /* 0x0000009b00ec7308 */ /* 0x0004a20000000800 */
[C---:B------:R-:W-:Y:S05]  /*6b70*/  HMMA.16816.F32.BF16 R4, R100.reuse, R112, R4 ;  /* 0x000000706404723c */ /* 0x040fea0000041804 */
[----:B------:R-:W-:Y:S02]  /*6b80*/  FADD.FTZ R170, R170, R171 ;  /* 0x000000abaaaa7221 */ /* 0x000fe40000010000 */
[----:B------:R-:W-:Y:S01]  /*6b90*/  FADD.FTZ R0, R173, R0 ;  /* 0x00000000ad007221 */ /* 0x000fe20000010000 */
[C---:B------:R-:W-:Y:S01]  /*6ba0*/  HMMA.16816.F32.BF16 R8, R100.reuse, R114, R8 ;  /* 0x000000726408723c */ /* 0x040fe20000041808 */
[----:B------:R-:W-:Y:S01]  /*6bb0*/  LDSM.16.MT88.4 R112, [R133+0x4900] ;  /* 0x004900008570783b */ /* 0x000fe20000004200 */
[----:B------:R-:W3:Y:S02]  /*6bc0*/  MUFU.EX2 R226, R226 ;  /* 0x000000e200e27308 */ /* 0x000ee40000000800 */
[----:B------:R-:W-:Y:S02]  /*6bd0*/  FADD.FTZ R170, R169, R170 ;  /* 0x000000aaa9aa7221 */ /* 0x000fe40000010000 */
[----:B------:R-:W-:Y:S02]  /*6be0*/  FADD.FTZ R177, R177, R0 ;  /* 0x00000000b1b17221 */ /* 0x000fe40000010000 */
[C---:B----4-:R-:W-:Y:S01]  /*6bf0*/  HMMA.16816.F32.BF16 R12, R100.reuse, R108, R12 ;  /* 0x0000006c640c723c */ /* 0x050fe2000004180c */
[----:B-1----:R-:W-:Y:S03]  /*6c00*/  LDSM.16.MT88.4 R156, [R168+0x3900] ;  /* 0x00390000a89c783b */ /* 0x002fe60000004200 */
[----:B------:R-:W-:Y:S01]  /*6c10*/  MUFU.EX2 R219, R219 ;  /* 0x000000db00db7308 */ /* 0x000fe20000000800 */
[----:B------:R-:W-:Y:S02]  /*6c20*/  FADD.FTZ R179, R179, R170 ;  /* 0x000000aab3b37221 */ /* 0x000fe40000010000 */
[----:B------:R-:W-:Y:S01]  /*6c30*/  FADD.FTZ R178, R178, R177 ;  /* 0x000000b1b2b27221 */ /* 0x000fe20000010000 */
[C---:B------:R-:W-:Y:S01]  /*6c40*/  HMMA.16816.F32.BF16 R16, R100.reuse, R110, R16 ;  /* 0x0000006e6410723c */ /* 0x040fe20000041810 */
[----:B------:R-:W1:Y:S03]  /*6c50*/  LDSM.16.MT88.4 R108, [R185+UR4+0x4900] ;  /* 0x00490004b96c783b */ /* 0x000e660008004200 */
[----:B------:R-:W-:Y:S02]  /*6c60*/  FADD.FTZ R182, R182, R179 ;  /* 0x000000b3b6b67221 */ /* 0x000fe40000010000 */
[----:B------:R-:W4:Y:S01]  /*6c70*/  MUFU.EX2 R222, R222 ;  /* 0x000000de00de7308 */ /* 0x000f220000000800 */
[----:B------:R-:W-:Y:S01]  /*6c80*/  FADD.FTZ R181, R181, R178 ;  /* 0x000000b2b5b57221 */ /* 0x000fe20000010000 */
[C---:B------:R-:W-:Y:S01]  /*6c90*/  HMMA.16816.F32.BF16 R20, R100.reuse, R116, R20 ;  /* 0x000000746414723c */ /* 0x040fe20000041814 */
[----:B--2---:R-:W-:Y:S03]  /*6ca0*/  LDSM.16.MT88.4 R152, [R184+UR4+0x3900] ;  /* 0x00390004b898783b */ /* 0x004fe60008004200 */
[----:B------:R-:W-:Y:S02]  /*6cb0*/  FADD.FTZ R183, R183, R182 ;  /* 0x000000b6b7b77221 */ /* 0x000fe40000010000 */
[----:B------:R-:W-:Y:S02]  /*6cc0*/  FADD.FTZ R218, R218, R181 ;  /* 0x000000b5dada7221 */ /* 0x000fe40000010000 */
[C---:B------:R-:W-:Y:S01]  /*6cd0*/  HMMA.16816.F32.BF16 R24, R100.reuse, R118, R24 ;  /* 0x000000766418723c */ /* 0x040fe20000041818 */
[----:B------:R-:W-:Y:S01]  /*6ce0*/  LDSM.16.MT88.4 R116, [R168+0x4900] ;  /* 0x00490000a874783b */ /* 0x000fe20000004200 */
[----:B------:R-:W2:Y:S02]  /*6cf0*/  MUFU.EX2 R224, R224 ;  /* 0x000000e000e07308 */ /* 0x000ea40000000800 */
[----:B------:R-:W-:Y:S04]  /*6d00*/  FADD.FTZ R220, R220, R183 ;  /* 0x000000b7dcdc7221 */ /* 0x000fe80000010000 */
        /* <DEDUP_REMOVED lines=10> */
[----:B-----5:R-:W-:Y:S01]  /*6db0*/  F2FP.BF16.PACK_AB R138, R234, R231 ;  /* 0x000000e7ea8a723e */ /* 0x020fe200000010ff */
[C---:B------:R-:W-:Y:S04]  /*6dc0*/  HMMA.16816.F32.BF16 R52, R100.reuse, R140, R52 ;  /* 0x0000008c6434723c */ /* 0x040fe80000041834 */
[----:B------:R-:W-:Y:S04]  /*6dd0*/  F2FP.BF16.PACK_AB R139, R236, R233 ;  /* 0x000000e9ec8b723e */ /* 0x000fe800000010ff */
[C---:B------:R-:W-:Y:S01]  /*6de0*/  HMMA.16816.F32.BF16 R56, R100.reuse, R142, R56 ;  /* 0x0000008e6438723c */ /* 0x040fe20000041838 */
[----:B------:R-:W-:Y:S07]  /*6df0*/  LDSM.16.MT88.4 R140, [R168+0x1900] ;  /* 0x00190000a88c783b */ /* 0x000fee0000004200 */
[C---:B---3--:R-:W-:Y:S08]  /*6e00*/  HMMA.16816.F32.BF16 R60, R100.reuse, R104, R60 ;  /* 0x00000068643c723c */ /* 0x048ff0000004183c */
[C---:B------:R-:W-:Y:S01]  /*6e10*/  HMMA.16816.F32.BF16 R64, R100.reuse, R106, R64 ;  /* 0x0000006a6440723c */ /* 0x040fe20000041840 */
[----:B------:R-:W3:Y:S07]  /*6e20*/  LDSM.16.MT88.4 R104, [R184+UR4+0x4900] ;  /* 0x00490004b868783b */ /* 0x000eee0008004200 */
[C---:B-1----:R-:W-:Y:S08]  /*6e30*/  HMMA.16816.F32.BF16 R68, R100.reuse, R108, R68 ;  /* 0x0000006c6444723c */ /* 0x042ff00000041844 */
[C---:B------:R-:W-:Y:S01]  /*6e40*/  HMMA.16816.F32.BF16 R72, R100.reuse, R110, R72 ;  /* 0x0000006e6448723c */ /* 0x040fe20000041848 */
[----:B------:R-:W1:Y:S07]  /*6e50*/  LDSM.16.MT88.4 R108, [R185+UR4+0x1100] ;  /* 0x00110004b96c783b */ /* 0x000e6e0008004200 */
[C---:B------:R-:W-:Y:S08]  /*6e60*/  HMMA.16816.F32.BF16 R76, R100.reuse, R112, R76 ;  /* 0x00000070644c723c */ /* 0x040ff0000004184c */
[C---:B------:R-:W-:Y:S01]  /*6e70*/  HMMA.16816.F32.BF16 R80, R100.reuse, R114, R80 ;  /* 0x000000726450723c */ /* 0x040fe20000041850 */
[----:B------:R-:W5:Y:S07]  /*6e80*/  LDSM.16.MT88.4 R112, [R184+UR4+0x1100] ;  /* 0x00110004b870783b */ /* 0x000f6e0008004200 */
[C---:B---3--:R-:W-:Y:S08]  /*6e90*/  HMMA.16816.F32.BF16 R84, R100.reuse, R104, R84 ;  /* 0x000000686454723c */ /* 0x048ff00000041854 */
[C---:B------:R-:W-:Y:S01]  /*6ea0*/  HMMA.16816.F32.BF16 R88, R100.reuse, R106, R88 ;  /* 0x0000006a6458723c */ /* 0x040fe20000041858 */
[----:B------:R-:W3:Y:S07]  /*6eb0*/  LDSM.16.MT88.4 R104, [R185+UR4+0x3100] ;  /* 0x00310004b968783b */ /* 0x000eee0008004200 */
[C---:B------:R-:W-:Y:S08]  /*6ec0*/  HMMA.16816.F32.BF16 R92, R100.reuse, R116, R92 ;  /* 0x00000074645c723c */ /* 0x040ff0000004185c */
[----:B------:R-:W-:Y:S01]  /*6ed0*/  HMMA.16816.F32.BF16 R96, R100, R118, R96 ;  /* 0x000000766460723c */ /* 0x000fe20000041860 */
[----:B------:R-:W3:Y:S06]  /*6ee0*/  LDSM.16.MT88.4 R116, [R133+0x3100] ;  /* 0x003100008574783b */ /* 0x000eec0000004200 */
[----:B------:R-:W-:Y:S01]  /*6ef0*/  F2FP.BF16.PACK_AB R100, R226, R221 ;  /* 0x000000dde264723e */ /* 0x000fe200000010ff */
[----:B------:R-:W-:Y:S01]  /*6f00*/  FADD.FTZ R221, R221, R218 ;  /* 0x000000dadddd7221 */ /* 0x000fe20000010000 */
[----:B----4-:R-:W-:Y:S03]  /*6f10*/  F2FP.BF16.PACK_AB R101, R222, R219 ;  /* 0x000000dbde65723e */ /* 0x010fe600000010ff */
[----:B--2---:R-:W-:Y:S01]  /*6f20*/  F2FP.BF16.PACK_AB R102, R224, R223 ;  /* 0x000000dfe066723e */ /* 0x004fe200000010ff */
[----:B------:R-:W-:Y:S01]  /*6f30*/  FADD.FTZ R219, R219, R220 ;  /* 0x000000dcdbdb7221 */ /* 0x000fe20000010000 */
[----:B------:R-:W-:Y:S01]  /*6f40*/  F2FP.BF16.PACK_AB R103, R228, R225 ;  /* 0x000000e1e467723e */ /* 0x000fe200000010ff */
[----:B------:R-:W-:Y:S02]  /*6f50*/  FADD.FTZ R226, R226, R221 ;  /* 0x000000dde2e27221 */ /* 0x000fe40000010000 */
[----:B------:R-:W-:Y:S02]  /*6f60*/  FADD.FTZ R222, R222, R219 ;  /* 0x000000dbdede7221 */ /* 0x000fe40000010000 */
[----:B------:R-:W-:Y:S02]  /*6f70*/  FADD.FTZ R223, R223, R226 ;  /* 0x000000e2dfdf7221 */ /* 0x000fe40000010000 */
[C---:B-1----:R-:W-:Y:S03]  /*6f80*/  HMMA.16816.F32.BF16 R4, R100.reuse, R108, R4 ;  /* 0x0000006c6404723c */ /* 0x042fe60000041804 */
[----:B------:R-:W-:Y:S02]  /*6f90*/  FADD.FTZ R225, R225, R222 ;  /* 0x000000dee1e17221 */ /* 0x000fe40000010000 */
[----:B------:R-:W-:Y:S02]  /*6fa0*/  FADD.FTZ R224, R224, R223 ;  /* 0x000000dfe0e07221 */ /* 0x000fe40000010000 */
[----:B------:R-:W-:Y:S01]  /*6fb0*/  FADD.FTZ R228, R228, R225 ;  /* 0x000000e1e4e47221 */ /* 0x000fe20000010000 */
[C---:B------:R-:W-:Y:S01]  /*6fc0*/  HMMA.16816.F32.BF16 R8, R100.reuse, R110, R8 ;  /* 0x0000006e6408723c */ /* 0x040fe20000041808 */
[----:B------:R-:W1:Y:S03]  /*6fd0*/  LDSM.16.MT88.4 R108, [R184+UR4+0x3100] ;  /* 0x00310004b86c783b */ /* 0x000e660008004200 */
        /* <DEDUP_REMOVED lines=8> */
[C---:B-----5:R-:W-:Y:S04]  /*7060*/  HMMA.16816.F32.BF16 R20, R100.reuse, R112, R20 ;  /* 0x000000706414723c */ /* 0x060fe80000041814 */
[----:B------:R-:W-:Y:S02]  /*7070*/  FADD.FTZ R217, R234, R217 ;  /* 0x000000d9ead97221 */ /* 0x000fe40000010000 */
[----:B------:R-:W-:Y:S02]  /*7080*/  FADD.FTZ R215, R236, R215 ;  /* 0x000000d7ecd77221 */ /* 0x000fe40000010000 */
[C---:B------:R-:W-:Y:S01]  /*7090*/  HMMA.16816.F32.BF16 R24, R100.reuse, R114, R24 ;  /* 0x000000726418723c */ /* 0x040fe20000041818 */
[----:B------:R-:W2:Y:S07]  /*70a0*/  LDSM.16.MT88.4 R112, [R168+0x3100] ;  /* 0x00310000a870783b */ /* 0x000eae0000004200 */
[C---:B------:R-:W-:Y:S08]  /*70b0*/  HMMA.16816.F32.BF16 R28, R100.reuse, R124, R28 ;  /* 0x0000007c641c723c */ /* 0x040ff0000004181c */
[C---:B------:R-:W-:Y:S01]  /*70c0*/  HMMA.16816.F32.BF16 R32, R100.reuse, R126, R32 ;  /* 0x0000007e6420723c */ /* 0x040fe20000041820 */
[----:B------:R-:W-:Y:S07]  /*70d0*/  LDSM.16.MT88.4 R124, [R185+UR4+0x1900] ;  /* 0x00190004b97c783b */ /* 0x000fee0008004200 */
[C---:B---3--:R-:W-:Y:S08]  /*70e0*/  HMMA.16816.F32.BF16 R36, R100.reuse, R104, R36 ;  /* 0x000000686424723c */ /* 0x048ff00000041824 */
[C---:B------:R-:W-:Y:S01]  /*70f0*/  HMMA.16816.F32.BF16 R40, R100.reuse, R106, R40 ;  /* 0x0000006a6428723c */ /* 0x040fe20000041828 */
[----:B------:R-:W3:Y:S07]  /*7100*/  LDSM.16.MT88.4 R104, [R185+UR4+0x5100] ;  /* 0x00510004b968783b */ /* 0x000eee0008004200 */
[C---:B------:R-:W-:Y:S08]  /*7110*/  HMMA.16816.F32.BF16 R44, R100.reuse, R116, R44 ;  /* 0x00000074642c723c */ /* 0x040ff0000004182c */
[C---:B------:R-:W-:Y:S01]  /*7120*/  HMMA.16816.F32.BF16 R48, R100.reuse, R118, R48 ;  /* 0x000000766430723c */ /* 0x040fe20000041830 */
[----:B------:R-:W4:Y:S07]  /*7130*/  LDSM.16.MT88.4 R116, [R133+0x5100] ;  /* 0x005100008574783b */ /* 0x000f2e0000004200 */
[C---:B-1----:R-:W-:Y:S08]  /*7140*/  HMMA.16816.F32.BF16 R52, R100.reuse, R108, R52 ;  /* 0x0000006c6434723c */ /* 0x042ff00000041834 */
[C---:B------:R-:W-:Y:S01]  /*7150*/  HMMA.16816.F32.BF16 R56, R100.reuse, R110, R56 ;  /* 0x0000006e6438723c */ /* 0x040fe20000041838 */
[----:B------:R-:W1:Y:S07]  /*7160*/  LDSM.16.MT88.4 R108, [R184+UR4+0x5100] ;  /* 0x00510004b86c783b */ /* 0x000e6e0008004200 */
[C---:B--2---:R-:W-:Y:S08]  /*7170*/  HMMA.16816.F32.BF16 R60, R100.reuse, R112, R60 ;  /* 0x00000070643c723c */ /* 0x044ff0000004183c */
[C---:B------:R-:W-:Y:S01]  /*7180*/  HMMA.16816.F32.BF16 R64, R100.reuse, R114, R64 ;  /* 0x000000726440723c */ /* 0x040fe20000041840 */
[----:B------:R-:W2:Y:S07]  /*7190*/  LDSM.16.MT88.4 R112, [R168+0x5100] ;  /* 0x00510000a870783b */ /* 0x000eae0000004200 */
[C---:B---3--:R-:W-:Y:S08]  /*71a0*/  HMMA.16816.F32.BF16 R68, R100.reuse, R104, R68 ;  /* 0x000000686444723c */ /* 0x048ff00000041844 */
[C---:B------:R-:W-:Y:S01]  /*71b0*/  HMMA.16816.F32.BF16 R72, R100.reuse, R106, R72 ;  /* 0x0000006a6448723c */ /* 0x040fe20000041848 */
[----:B------:R-:W-:Y:S07]  /*71c0*/  LDSM.16.MT88.4 R104, [R184+UR4+0x1900] ;  /* 0x00190004b868783b */ /* 0x000fee0008004200 */
[C---:B----4-:R-:W-:Y:S08]  /*71d0*/  HMMA.16816.F32.BF16 R76, R100.reuse, R116, R76 ;  /* 0x00000074644c723c */ /* 0x050ff0000004184c */
[C---:B------:R-:W-:Y:S01]  /*71e0*/  HMMA.16816.F32.BF16 R80, R100.reuse, R118, R80 ;  /* 0x000000766450723c */ /* 0x040fe20000041850 */
[----:B------:R-:W3:Y:S07]  /*71f0*/  LDSM.16.MT88.4 R116, [R133+0x1900] ;  /* 0x001900008574783b */ /* 0x000eee0000004200 */
[C---:B-1----:R-:W-:Y:S08]  /*7200*/  HMMA.16816.F32.BF16 R84, R100.reuse, R108, R84 ;  /* 0x0000006c6454723c */ /* 0x042ff00000041854 */
[C---:B------:R-:W-:Y:S08]  /*7210*/  HMMA.16816.F32.BF16 R88, R100.reuse, R110, R88 ;  /* 0x0000006e6458723c */ /* 0x040ff00000041858 */
[C---:B--2---:R-:W-:Y:S08]  /*7220*/  HMMA.16816.F32.BF16 R92, R100.reuse, R112, R92 ;  /* 0x00000070645c723c */ /* 0x044ff0000004185c */
[----:B------:R-:W-:Y:S08]  /*7230*/  HMMA.16816.F32.BF16 R96, R100, R114, R96 ;  /* 0x000000726460723c */ /* 0x000ff00000041860 */
[C---:B------:R-:W-:Y:S08]  /*7240*/  HMMA.16816.F32.BF16 R128, R136.reuse, R124, R4 ;  /* 0x0000007c8880723c */ /* 0x040ff00000041804 */
[C---:B------:R-:W-:Y:S08]  /*7250*/  HMMA.16816.F32.BF16 R124, R136.reuse, R126, R8 ;  /* 0x0000007e887c723c */ /* 0x040ff00000041808 */
[C---:B---3--:R-:W-:Y:S08]  /*7260*/  HMMA.16816.F32.BF16 R120, R136.reuse, R116, R12 ;  /* 0x000000748878723c */ /* 0x048ff0000004180c */
[C---:B------:R-:W-:Y:S08]  /*7270*/  HMMA.16816.F32.BF16 R116, R136.reuse, R118, R16 ;  /* 0x000000768874723c */ /* 0x040ff00000041810 */
[C---:B------:R-:W-:Y:S08]  /*7280*/  HMMA.16816.F32.BF16 R112, R136.reuse, R104, R20 ;  /* 0x000000688870723c */ /* 0x040ff00000041814 */
[C---:B------:R-:W-:Y:S08]  /*7290*/  HMMA.16816.F32.BF16 R108, R136.reuse, R106, R24 ;  /* 0x0000006a886c723c */ /* 0x040ff00000041818 */
[C---:B------:R-:W-:Y:S08]  /*72a0*/  HMMA.16816.F32.BF16 R104, R136.reuse, R140, R28 ;  /* 0x0000008c8868723c */ /* 0x040ff0000004181c */
[C---:B------:R-:W-:Y:S01]  /*72b0*/  HMMA.16816.F32.BF16 R100, R136.reuse, R142, R32 ;  /* 0x0000008e8864723c */ /* 0x040fe20000041820 */
[----:B------:R-:W1:Y:S07]  /*72c0*/  LDSM.16.MT88.4 R32, [R184+UR4+0x5900] ;  /* 0x00590004b820783b */ /* 0x000e6e0008004200 */
        /* <DEDUP_REMOVED lines=15> */
[C---:B--2---:R-:W-:Y:S08]  /*73c0*/  HMMA.16816.F32.BF16 R92, R136.reuse, R140, R92 ;  /* 0x0000008c885c723c */ /* 0x044ff0000004185c */
[----:B------:R-:W-:Y:S01]  /*73d0*/  HMMA.16816.F32.BF16 R96, R136, R142, R96 ;  /* 0x0000008e8860723c */ /* 0x000fe20000041860 */
[----:B------:R-:W-:-:S07]  /*73e0*/  @!P0 BRA `(.L_x_848) ;  /* 0x0000040000008947 */ /* 0x000fce0003800000 */
[----:B------:R-:W-:Y:S01]  /*73f0*/  ISETP.NE.AND P1, PT, R194, 0x1, PT ;  /* 0x00000001c200780c */ /* 0x000fe20003f25270 */
[----:B------:R-:W-:Y:S01]  /*7400*/  IMAD R0, R216, 0x40, R207 ;  /* 0x00000040d8007824 */ /* 0x000fe200078e02cf */
[----:B------:R-:W-:Y:S01]  /*7410*/  SEL R4, RZ, 0x10, P4 ;  /* 0x00000010ff047807 */ /* 0x000fe20002000000 */
[----:B------:R-:W-:Y:S03]  /*7420*/  IMAD.MOV.U32 R196, RZ, RZ, RZ ;  /* 0x000000ffffc47224 */ /* 0x000fe600078e00ff */
[----:B------:R-:W-:Y:S02]  /*7430*/  IADD3 R197, R0, -0x80, R203 ;  /* 0xffffff8000c57810 */ /* 0x000fe40007ffe0cb */
[----:B------:R-:W-:Y:S03]  /*7440*/  IADD3 R10, -R4, 0x10, RZ ;  /* 0x00000010040a7810 */ /* 0x000fe60007ffe1ff */
[--C-:B------:R-:W-:Y:S01]  /*7450*/  IMAD.MOV.U32 R0, RZ, RZ, R197.reuse ;  /* 0x000000ffff007224 */ /* 0x100fe200078e00c5 */
[----:B------:R-:W-:Y:S01]  /*7460*/  LOP3.LUT R10, R10, 0xf, RZ, 0xc0, !PT ;  /* 0x0000000f0a0a7812 */ /* 0x000fe200078ec0ff */
[----:B------:R-:W-:Y:S05]  /*7470*/  @P1 IMAD.HI.U32 R2, R197, c[0x0][0x2bc], RZ ;  /* 0x0000af00c5021a27 */ /* 0x000fea00078e00ff */
[----:B------:R-:W-:Y:S04]  /*7480*/  @P1 SHF.R.U32.HI R0, RZ, c[0x0][0x2c0], R2 ;  /* 0x0000b000ff001a19 */ /* 0x000fe80000011602 */
[C---:B------:R-:W-:Y:S04]  /*7490*/  @!P3 IADD3 R5, P0, R0.reuse, UR8, RZ ;  /* 0x000000080005bc10 */ /* 0x040fe8000ff1e0ff */
[----:B------:R-:W-:Y:S01]  /*74a0*/  @!P3 LEA.HI.X.SX32 R2, R0, UR6, 0x1, P0 ;  /* 0x000000060002bc11 */ /* 0x000fe200080f0eff */
[----:B------:R-:W-:Y:S01]  /*74b0*/  IMAD.MOV R0, RZ, RZ, -R0 ;  /* 0x000000ffff007224 */ /* 0x000fe200078e0a00 */
[C---:B------:R-:W-:Y:S03]  /*74c0*/  @!P3 LEA R8, P0, R5.reuse, c[0x0][0x2a0], 0x2 ;  /* 0x0000a8000508ba11 */ /* 0x040fe600078010ff */
[----:B------:R-:W-:Y:S01]  /*74d0*/  IMAD R197, R0, c[0x0][0x2b8], R197 ;  /* 0x0000ae0000c57a24 */ /* 0x000fe200078e02c5 */
[----:B------:R-:W-:Y:S02]  /*74e0*/  @!P3 LEA.HI.X R9, R5, c[0x0][0x2a4], R2, 0x2, P0 ;  /* 0x0000a9000509ba11 */ /* 0x000fe400000f1402 */
[----:B------:R-:W-:Y:S01]  /*74f0*/  SEL R2, RZ, 0x10, P6 ;  /* 0x00000010ff027807 */ /* 0x000fe20003000000 */
        /* <DEDUP_REMOVED lines=14> */
[----:B------:R-:W1:Y:S01]  /*75e0*/  SHFL.IDX PT, R6, R11, 0x1, 0x181f ;  /* 0x00381f000b067f89 */ /* 0x000e6200000e0000 */
[----:B------:R-:W-:Y:S02]  /*75f0*/  SEL R5, RZ, 0x10, P5 ;  /* 0x00000010ff057807 */ /* 0x000fe40002800000 */
[----:B------:R-:W-:Y:S01]  /*7600*/  IADD3 R0, -R2, 0x10, RZ ;  /* 0x0000001002007810 */ /* 0x000fe20007ffe1ff */
[----:B------:R-:W2:Y:S01]  /*7610*/  SHFL.IDX PT, R7, R14, 0x1, 0x181f ;  /* 0x00381f000e077f89 */ /* 0x000ea200000e0000 */
[C---:B------:R-:W-:Y:S02]  /*7620*/  ISETP.NE.U32.AND P2, PT, R5.reuse, RZ, PT ;  /* 0x000000ff0500720c */ /* 0x040fe40003f45070 */
[----:B------:R-:W-:Y:S01]  /*7630*/  IADD3 R13, -R5, 0x10, RZ ;  /* 0x00000010050d7810 */ /* 0x000fe20007ffe1ff */
[----:B------:R3:W4:Y:S01]  /*7640*/  SHFL.IDX PT, R8, R11, RZ, 0x181f ;  /* 0x00181fff0b087589 */ /* 0x00072200000e0000 */
[----:B------:R-:W-:Y:S02]  /*7650*/  LOP3.LUT R0, R0, 0xf, RZ, 0xc0, !PT ;  /* 0x0000000f00007812 */ /* 0x000fe400078ec0ff */
[----:B------:R-:W-:Y:S01]  /*7660*/  LOP3.LUT R13, R13, 0xf, RZ, 0xc0, !PT ;  /* 0x0000000f0d0d7812 */ /* 0x000fe200078ec0ff */
[----:B------:R5:W4:Y:S03]  /*7670*/  SHFL.IDX PT, R9, R14, RZ, 0x181f ;  /* 0x00181fff0e097589 */ /* 0x000b2600000e0000 */
[-C--:B-1----:R-:W-:Y:S04]  /*7680*/  IADD3 R12, P1, P0, R13, R6.reuse, R208 ;  /* 0x000000060d0c7210 */ /* 0x082fe8000783e0d0 */
[-C--:B--2---:R-:W-:Y:S02]  /*7690*/  IADD3.X R13, RZ, R7.reuse, R209, P1, P0 ;  /* 0x00000007ff0d7210 */ /* 0x084fe40000fe04d1 */
[-C--:B------:R-:W-:Y:S04]  /*76a0*/  IADD3 R10, P1, P0, R10, R6.reuse, R213 ;  /* 0x000000060a0a7210 */ /* 0x080fe8000783e0d5 */
[-C--:B---3--:R-:W-:Y:S02]  /*76b0*/  IADD3.X R11, RZ, R7.reuse, R214, P1, P0 ;  /* 0x00000007ff0b7210 */ /* 0x088fe40000fe04d6 */
[----:B------:R-:W-:Y:S01]  /*76c0*/  IADD3 R6, P1, P0, R0, R6, R211 ;  /* 0x0000000600067210 */ /* 0x000fe2000783e0d3 */
[----:B------:R-:W-:Y:S03]  /*76d0*/  IMAD.U32 R0, RZ, RZ, UR11 ;  /* 0x0000000bff007e24 */ /* 0x000fe6000f8e00ff */
[----:B------:R-:W-:Y:S01]  /*76e0*/  IADD3.X R7, RZ, R7, R212, P1, P0 ;  /* 0x00000007ff077210 */ /* 0x000fe20000fe04d4 */
[----:B------:R-:W-:Y:S01]  /*76f0*/  IMAD R0, R0, 0x3000, R201 ;  /* 0x0000300000007824 */ /* 0x000fe200078e02c9 */
[----:B----4-:R-:W-:Y:S02]  /*7700*/  IADD3 R16, P1, R208, R8, RZ ;  /* 0x00000008d0107210 */ /* 0x010fe40007f3e0ff */
[----:B-----5:R-:W-:Y:S01]  /*7710*/  IADD3 R14, P0, R8, R213, RZ ;  /* 0x000000d5080e7210 */ /* 0x020fe20007f1e0ff */
[----:B------:R-:W-:Y:S02]  /*7720*/  IMAD.SHL.U32 R5, R0, 0x2, RZ ;  /* 0x0000000200057824 */ /* 0x000fe400078e00ff */
[----:B------:R-:W-:Y:S01]  /*7730*/  IMAD.X R17, R209, 0x1, R9, P1 ;  /* 0x00000001d1117824 */ /* 0x000fe200008e0609 */
[----:B------:R-:W-:Y:S01]  /*7740*/  ISETP.NE.U32.AND P1, PT, R4, RZ, PT ;  /* 0x000000ff0400720c */ /* 0x000fe20003f25070 */
[C---:B------:R-:W-:Y:S01]  /*7750*/  IMAD.X R15, R9.reuse, 0x1, R214, P0 ;  /* 0x00000001090f7824 */ /* 0x040fe200000e06d6 */
[----:B------:R-:W-:Y:S02]  /*7760*/  IADD3 R8, P0, R8, R211, RZ ;  /* 0x000000d308087210 */ /* 0x000fe40007f1e0ff */
[----:B------:R1:W-:Y:S03]  /*7770*/  LDGSTS.E.BYPASS.LTC128B.128 [R5+0xc100], [R16.64], !P5 ;  /* 0x0c10000010057fae */ /* 0x0003e6000e901d4c */
[----:B------:R-:W-:Y:S01]  /*7780*/  IMAD.X R9, R9, 0x1, R212, P0 ;  /* 0x0000000109097824 */ /* 0x000fe200000e06d4 */
[----:B------:R1:W-:Y:S01]  /*7790*/  LDGSTS.E.BYPASS.LTC128B.128 [R5+0xe100], [R14.64], !P4 ;  /* 0x0e1000000e057fae */ /* 0x0003e2000e101d4c */
[----:B------:R-:W-:Y:S03]  /*77a0*/  ISETP.NE.U32.AND P0, PT, R2, RZ, PT ;  /* 0x000000ff0200720c */ /* 0x000fe60003f05070 */
[----:B------:R1:W-:Y:S04]  /*77b0*/  LDGSTS.E.BYPASS.LTC128B.128 [R5+0x10100], [R8.64], !P6 ;  /* 0x1010000008057fae */ /* 0x0003e8000f101d4c */
[----:B------:R1:W-:Y:S04]  /*77c0*/  LDGSTS.E.BYPASS.LTC128B.128.ZFILL [R5+0xd100], [R12.64], P2 ;  /* 0x0d1000000c057fae */ /* 0x0003e80009141d4c */
[----:B------:R1:W-:Y:S04]  /*77d0*/  LDGSTS.E.BYPASS.LTC128B.128.ZFILL [R5+0xf100], [R10.64], P1 ;  /* 0x0f1000000a057fae */ /* 0x0003e80008941d4c */
[----:B------:R1:W-:Y:S02]  /*77e0*/  LDGSTS.E.BYPASS.LTC128B.128.ZFILL [R5+0x11100], [R6.64], P0 ;  /* 0x1110000006057fae */ /* 0x0003e40008141d4c */
.L_x_848:
[----:B------:R-:W-:Y:S01]  /*77f0*/  UIADD3 UR4, UR5, 0x1, URZ ;  /* 0x0000000105047890 */ /* 0x000fe2000fffe03f */
[----:B------:R-:W0:Y:S01]  /*7800*/  LDGDEPBAR ;  /* 0x00000000000079af */ /* 0x000e220000000000 */
[----:B------:R-:W-:Y:S01]  /*7810*/  UISETP.GE.AND UP0, UPT, UR5, 0x1, UPT ;  /* 0x000000010500788c */ /* 0x000fe2000bf06270 */
[C---:B------:R-:W-:Y:S01]  /*7820*/  ISETP.GT.AND P0, PT, R216.reuse, RZ, PT ;  /* 0x000000ffd800720c */ /* 0x040fe20003f04270 */
[----:B------:R-:W-:Y:S01]  /*7830*/  IMAD.MOV.U32 R0, RZ, RZ, R3 ;  /* 0x000000ffff007224 */ /* 0x000fe200078e0003 */
[----:B------:R-:W-:Y:S01]  /*7840*/  IADD3 R216, R216, -0x1, RZ ;  /* 0xffffffffd8d87810 */ /* 0x000fe20007ffe0ff */
[----:B------:R-:W-:Y:S01]  /*7850*/  USEL UR5, UR4, URZ, !UP0 ;  /* 0x0000003f04057287 */ /* 0x000fe2000c000000 */
[----:B------:R-:W-:Y:S09]  /*7860*/  IMAD.MOV.U32 R133, RZ, RZ, R132 ;  /* 0x000000ffff857224 */ /* 0x000ff200078e0084 */
[----:B------:R-:W-:-:S05]  /*7870*/  @P0 BRA `(.L_x_849) ;  /* 0xffffd04000000947 */ /* 0x000fca000383ffff */
.L_x_846:
[----:B------:R-:W2:Y:S01]  /*7880*/  SHFL.BFLY PT, R0, R215, 0x2, 0x1f ;  /* 0x0c401f00d7007f89 */ /* 0x000ea200000e0000 */
[----:B-1----:R-:W-:Y:S01]  /*7890*/  MOV R5, c[0x0][0x4e8] ;  /* 0x00013a0000057a02 */ /* 0x002fe20000000f00 */
[----:B------:R-:W1:Y:S01]  /*78a0*/  S2UR UR7, SR_CTAID.Y ;  /* 0x00000000000779c3 */ /* 0x000e620000002600 */
[----:B------:R-:W-:Y:S01]  /*78b0*/  MOV R6, R202 ;  /* 0x000000ca00067202 */ /* 0x000fe20000000f00 */
[----:B------:R-:W3:Y:S01]  /*78c0*/  SHFL.BFLY PT, R2, R217, 0x2, 0x1f ;  /* 0x0c401f00d9027f89 */ /* 0x000ee200000e0000 */
[C---:B------:R-:W-:Y:S01]  /*78d0*/  ISETP.NE.AND P4, PT, R5.reuse, 0x1, PT ;  /* 0x000000010500780c */ /* 0x040fe20003f85270 */
[----:B------:R-:W-:Y:S01]  /*78e0*/  ULDC.64 UR4, c[0x0][0x490] ;  /* 0x0001240000047ab9 */ /* 0x000fe20000000a00 */
[----:B------:R-:W-:Y:S01]  /*78f0*/  MOV R10, RZ ;  /* 0x000000ff000a7202 */ /* 0x000fe20000000f00 */
[----:B------:R-:W4:Y:S01]  /*7900*/  S2R R7, SR_TID.X ;  /* 0x0000000000077919 */ /* 0x000f220000002100 */
[----:B------:R-:W-:Y:S01]  /*7910*/  SHF.R.S32.HI R210, RZ, 0x2, R210 ;  /* 0x00000002ffd27819 */ /* 0x000fe200000114d2 */
[----:B------:R-:W-:Y:S01]  /*7920*/  IMAD R5, R5, c[0x0][0x388], RZ ;  /* 0x0000e20005057a24 */ /* 0x000fe200078e02ff */
[----:B------:R-:W-:Y:S01]  /*7930*/  SHF.L.U32 R201, R201, 0x1, RZ ;  /* 0x00000001c9c97819 */ /* 0x000fe200000006ff */
[----:B------:R-:W-:Y:S01]  /*7940*/  BSSY B0, `(.L_x_850) ;  /* 0x0000168000007945 */ /* 0x000fe20003800000 */
[----:B--2---:R-:W-:Y:S01]  /*7950*/  FADD.FTZ R11, R0, R215 ;  /* 0x000000d7000b7221 */ /* 0x004fe20000010000 */
[----:B-1----:R-:W-:Y:S01]  /*7960*/  USHF.R.S32.HI UR6, URZ, 0x1f, UR7 ;  /* 0x0000001f3f067899 */ /* 0x002fe20008011407 */
[----:B---3--:R-:W-:Y:S01]  /*7970*/  FADD.FTZ R9, R2, R217 ;  /* 0x000000d902097221 */ /* 0x008fe20000010000 */
[----:B------:R-:W-:-:S02]  /*7980*/  UIMAD.WIDE.U32 UR10, UR7, UR4, URZ ;  /* 0x00000004070a72a5 */ /* 0x000fc4000f8e003f */
[----:B------:R-:W1:Y:S01]  /*7990*/  SHFL.BFLY PT, R2, R11, 0x1, 0x1f ;  /* 0x0c201f000b027f89 */ /* 0x000e6200000e0000 */
[----:B------:R-:W-:Y:S01]  /*79a0*/  UIMAD UR8, UR6, UR4, URZ ;  /* 0x00000004060872a4 */ /* 0x000fe2000f8e023f */
[----:B----4-:R-:W-:Y:S02]  /*79b0*/  SHF.R.S32.HI R8, RZ, 0x1f, R7 ;  /* 0x0000001fff087819 */ /* 0x010fe40000011407 */
[----:B------:R-:W2:Y:S01]  /*79c0*/  SHFL.BFLY PT, R4, R9, 0x1, 0x1f ;  /* 0x0c201f0009047f89 */ /* 0x000ea200000e0000 */
[----:B------:R-:W-:Y:S01]  /*79d0*/  UIMAD UR8, UR7, UR5, UR8 ;  /* 0x00000005070872a4 */ /* 0x000fe2000f8e0208 */
[CC--:B------:R-:W-:Y:S02]  /*79e0*/  LEA.HI R0, R8.reuse, R7.reuse, RZ, 0x5 ;  /* 0x0000000708007211 */ /* 0x0c0fe400078f28ff */
[----:B------:R-:W-:Y:S01]  /*79f0*/  LEA.HI R8, R8, R7, RZ, 0x2 ;  /* 0x0000000708087211 */ /* 0x000fe200078f10ff */
[----:B------:R-:W-:Y:S01]  /*7a00*/  ULDC.64 UR4, c[0x0][0x3e8] ;  /* 0x0000fa0000047ab9 */ /* 0x000fe20000000a00 */
[----:B------:R-:W-:Y:S01]  /*7a10*/  LOP3.LUT R14, R0, 0xffffffe0, RZ, 0xc0, !PT ;  /* 0xffffffe0000e7812 */ /* 0x000fe200078ec0ff */
[----:B------:R-:W-:Y:S01]  /*7a20*/  UIMAD UR6, UR6, UR4, URZ ;  /* 0x00000004060672a4 */ /* 0x000fe2000f8e023f */
[----:B------:R-:W-:Y:S01]  /*7a30*/  LOP3.LUT R12, R8, 0xfffffffc, RZ, 0xc0, !PT ;  /* 0xfffffffc080c7812 */ /* 0x000fe200078ec0ff */
[----:B------:R-:W-:Y:S01]  /*7a40*/  UIMAD.WIDE.U32 UR14, UR7, UR4, URZ ;  /* 0x00000004070e72a5 */ /* 0x000fe2000f8e003f */
[----:B------:R-:W-:Y:S01]  /*7a50*/  SHF.R.S32.HI R0, RZ, 0x5, R0 ;  /* 0x00000005ff007819 */ /* 0x000fe20000011400 */
[----:B------:R-:W-:Y:S01]  /*7a60*/  UIMAD UR5, UR7, UR5, UR6 ;  /* 0x00000005070572a4 */ /* 0x000fe2000f8e0206 */
[----:B------:R-:W-:Y:S01]  /*7a70*/  MOV R19, UR11 ;  /* 0x0000000b00137c02 */ /* 0x000fe20008000f00 */
[----:B------:R-:W-:Y:S01]  /*7a80*/  UIADD3 UR8, UR11, UR8, URZ ;  /* 0x000000080b087290 */ /* 0x000fe2000fffe03f */
[----:B------:R-:W-:Y:S01]  /*7a90*/  MOV R18, UR10 ;  /* 0x0000000a00127c02 */ /* 0x000fe20008000f00 */
[----:B------:R-:W-:Y:S01]  /*7aa0*/  UIADD3 UR5, UR15, UR5, URZ ;  /* 0x000000050f057290 */ /* 0x000fe2000fffe03f */
[----:B------:R-:W-:Y:S01]  /*7ab0*/  MOV R17, UR15 ;  /* 0x0000000f00117c02 */ /* 0x000fe20008000f00 */
[----:B------:R-:W-:-:S02]  /*7ac0*/  IMAD.U32 R16, RZ, RZ, UR14 ;  /* 0x0000000eff107e24 */ /* 0x000fc4000f8e00ff */
[----:B------:R-:W-:Y:S01]  /*7ad0*/  MOV R19, UR8 ;  /* 0x0000000800137c02 */ /* 0x000fe20008000f00 */
[----:B-1----:R-:W-:Y:S01]  /*7ae0*/  FADD.FTZ R2, R11, R2 ;  /* 0x000000020b027221 */ /* 0x002fe20000010000 */
[----:B------:R-:W-:Y:S01]  /*7af0*/  IADD3 R11, -R14, R7, RZ ;  /* 0x000000070e0b7210 */ /* 0x000fe20007ffe1ff */
[----:B------:R-:W-:Y:S01]  /*7b00*/  IMAD.IADD R7, R7, 0x1, -R12 ;  /* 0x0000000107077824 */ /* 0x000fe200078e0a0c */
[----:B------:R-:W-:Y:S01]  /*7b10*/  MOV R14, 0xff800000 ;  /* 0xff800000000e7802 */ /* 0x000fe20000000f00 */
[----:B--2---:R-:W-:Y:S01]  /*7b20*/  FADD.FTZ R4, R9, R4 ;  /* 0x0000000409047221 */ /* 0x004fe20000010000 */
[----:B------:R-:W-:Y:S01]  /*7b30*/  BAR.SYNC.DEFER_BLOCKING 0x1, 0x100 ;  /* 0x0044000000007b1d */ /* 0x000fe20000010000 */
[----:B------:R-:W-:Y:S01]  /*7b40*/  FSETP.NE.FTZ.AND P0, PT, R2, RZ, PT ;  /* 0x000000ff0200720b */ /* 0x000fe20003f15000 */
[----:B------:R-:W-:Y:S01]  /*7b50*/  @P4 IMAD.HI.U32 R9, R202, c[0x0][0x4ec], RZ ;  /* 0x00013b00ca094a27 */ /* 0x000fe200078e00ff */
[----:B------:R-:W-:Y:S02]  /*7b60*/  LOP3.LUT P3, RZ, R11, 0x3, RZ, 0xc0, !PT ;  /* 0x000000030bff7812 */ /* 0x000fe4000786c0ff */
[----:B------:R-:W-:-:S02]  /*7b70*/  FSETP.NE.FTZ.AND P1, PT, R4, RZ, PT ;  /* 0x000000ff0400720b */ /* 0x000fc40003f35000 */
[----:B------:R-:W-:Y:S02]  /*7b80*/  @P4 SHF.R.U32.HI R6, RZ, c[0x0][0x4f0], R9 ;  /* 0x00013c00ff064a19 */ /* 0x000fe40000011609 */
[----:B------:R-:W-:Y:S02]  /*7b90*/  MOV R9, RZ ;  /* 0x000000ff00097202 */ /* 0x000fe40000000f00 */
[----:B------:R-:W-:Y:S02]  /*7ba0*/  IADD3 R13, -R6, RZ, RZ ;  /* 0x000000ff060d7210 */ /* 0x000fe40007ffe1ff */
[----:B------:R-:W-:Y:S01]  /*7bb0*/  MOV R17, UR5 ;  /* 0x0000000500117c02 */ /* 0x000fe20008000f00 */
[----:B------:R-:W1:Y:S02]  /*7bc0*/  @P0 MUFU.LG2 R12, R2 ;  /* 0x00000002000c0308 */ /* 0x000e640000000c00 */
[----:B------:R-:W-:Y:S01]  /*7bd0*/  IMAD R11, R13, c[0x0][0x4e8], R202 ;  /* 0x00013a000d0b7a24 */ /* 0x000fe200078e02ca */
[----:B------:R-:W-:-:S02]  /*7be0*/  SHF.R.S32.HI R13, RZ, 0x2, R8 ;  /* 0x00000002ff0d7819 */ /* 0x000fc40000011408 */
[----:B------:R-:W-:-:S03]  /*7bf0*/  SHF.R.S32.HI R8, RZ, 0x1f, R8 ;  /* 0x0000001fff087819 */ /* 0x000fc60000011408 */
[----:B------:R2:W3:Y:S01]  /*7c00*/  @P0 MUFU.RCP R9, R2 ;  /* 0x0000000200090308 */ /* 0x0004e20000001000 */
[----:B------:R-:W-:-:S04]  /*7c10*/  LEA.HI R8, R8, R13, RZ, 0x3 ;  /* 0x0000000d08087211 */ /* 0x000fc800078f18ff */
[----:B------:R-:W-:-:S03]  /*7c20*/  LOP3.LUT R8, R8, 0xfffffff8, RZ, 0xc0, !PT ;  /* 0xfffffff808087812 */ /* 0x000fc600078ec0ff */
[----:B------:R-:W-:Y:S01]  /*7c30*/  @P1 MUFU.RCP R10, R4 ;  /* 0x00000004000a1308 */ /* 0x000fe20000001000 */
[----:B-1----:R-:W-:Y:S01]  /*7c40*/  @P0 FMUL.FTZ R12, R12, 0.69314718246459960938 ;  /* 0x3f3172180c0c0820 */ /* 0x002fe20000410000 */
[----:B--2---:R-:W-:-:S06]  /*7c50*/  @P0 MOV R2, 0x3f317218 ;  /* 0x3f31721800020802 */ /* 0x004fcc0000000f00 */
[----:B------:R-:W1:Y:S01]  /*7c60*/  @P1 MUFU.LG2 R4, R4 ;  /* 0x0000000400041308 */ /* 0x000e620000000c00 */
[C---:B---3--:R-:W-:Y:S02]  /*7c70*/  FMUL.FTZ R131, R9.reuse, R131 ;  /* 0x0000008309837220 */ /* 0x048fe40000410000 */
[C---:B------:R-:W-:Y:S02]  /*7c80*/  FMUL.FTZ R130, R9.reuse, R130 ;  /* 0x0000008209827220 */ /* 0x040fe40000410000 */
[----:B------:R-:W-:Y:S02]  /*7c90*/  @P0 FMUL.FTZ R2, R2, c[0x0][0x2d0] ;  /* 0x0000b40002020a20 */ /* 0x000fe40000410000 */
[----:B------:R-:W-:Y:S01]  /*7ca0*/  FMUL.FTZ R127, R9, R127 ;  /* 0x0000007f097f7220 */ /* 0x000fe20000410000 */
[----:B------:R-:W-:Y:S01]  /*7cb0*/  F2FP.BF16.PACK_AB R130, R131, R130 ;  /* 0x000000828382723e */ /* 0x000fe200000010ff */
[C---:B------:R-:W-:Y:S02]  /*7cc0*/  FMUL.FTZ R126, R9.reuse, R126 ;  /* 0x0000007e097e7220 */ /* 0x040fe40000410000 */
[----:B------:R-:W-:-:S02]  /*7cd0*/  FMUL.FTZ R123, R9, R123 ;  /* 0x0000007b097b7220 */ /* 0x000fc40000410000 */
[----:B------:R-:W-:Y:S01]  /*7ce0*/  FMUL.FTZ R122, R9, R122 ;  /* 0x0000007a097a7220 */ /* 0x000fe20000410000 */
[----:B------:R-:W-:Y:S01]  /*7cf0*/  F2FP.BF16.PACK_AB R126, R127, R126 ;  /* 0x0000007e7f7e723e */ /* 0x000fe200000010ff */
[C---:B------:R-:W-:Y:S02]  /*7d00*/  FMUL.FTZ R119, R9.reuse, R119 ;  /* 0x0000007709777220 */ /* 0x040fe40000410000 */
[----:B------:R-:W-:Y:S01]  /*7d10*/  FMUL.FTZ R118, R9, R118 ;  /* 0x0000007609767220 */ /* 0x000fe20000410000 */
[----:B------:R-:W-:Y:S01]  /*7d20*/  F2FP.BF16.PACK_AB R122, R123, R122 ;  /* 0x0000007a7b7a723e */ /* 0x000fe200000010ff */
[C---:B------:R-:W-:Y:S02]  /*7d30*/  FMUL.FTZ R115, R9.reuse, R115 ;  /* 0x0000007309737220 */ /* 0x040fe40000410000 */
[----:B------:R-:W-:Y:S01]  /*7d40*/  FMUL.FTZ R114, R9, R114 ;  /* 0x0000007209727220 */ /* 0x000fe20000410000 */
[----:B------:R-:W-:Y:S01]  /*7d50*/  F2FP.BF16.PACK_AB R118, R119, R118 ;  /* 0x000000767776723e */ /* 0x000fe200000010ff */
        /* <DEDUP_REMOVED lines=56> */
[----:B------:R-:W-:Y:S01]  /*80e0*/  IADD3 R9, R13, -R8, RZ ;  /* 0x800000080d097210 */ /* 0x000fe20007ffe0ff */
[----:B-1----:R-:W-:Y:S01]  /*80f0*/  @P1 FMUL.FTZ R15, R4, 0.69314718246459960938 ;  /* 0x3f317218040f1820 */ /* 0x002fe20000410000 */
[----:B------:R-:W-:Y:S01]  /*8100*/  MOV R13, 0xff800000 ;  /* 0xff800000000d7802 */ /* 0x000fe20000000f00 */
[----:B------:R-:W-:Y:S01]  /*8110*/  @P0 FFMA.FTZ R13, R2, R3, R12 ;  /* 0x00000003020d0223 */ /* 0x000fe2000001000c */
[----:B------:R-:W-:Y:S01]  /*8120*/  @P1 MOV R8, 0x3f317218 ;  /* 0x3f31721800081802 */ /* 0x000fe20000000f00 */
[----:B------:R-:W1:Y:S01]  /*8130*/  S2R R3, SR_CTAID.Z ;  /* 0x0000000000037919 */ /* 0x000e620000002700 */
[----:B------:R-:W-:Y:S01]  /*8140*/  LEA.HI R4, R7, R7, RZ, 0x1 ;  /* 0x0000000707047211 */ /* 0x000fe200078f08ff */
[----:B------:R-:W-:Y:S01]  /*8150*/  FMUL.FTZ R129, R10, R129 ;  /* 0x000000810a817220 */ /* 0x000fe20000410000 */
[----:B------:R-:W-:Y:S01]  /*8160*/  F2FP.BF16.PACK_AB R94, R95, R94 ;  /* 0x0000005e5f5e723e */ /* 0x000fe200000010ff */
[----:B------:R-:W-:Y:S01]  /*8170*/  @P1 FMUL.FTZ R8, R8, c[0x0][0x2d0] ;  /* 0x0000b40008081a20 */ /* 0x000fe20000410000 */
[----:B------:R-:W-:Y:S01]  /*8180*/  LOP3.LUT R12, R4, 0x1ffffffe, RZ, 0xc0, !PT ;  /* 0x1ffffffe040c7812 */ /* 0x000fe200078ec0ff */
[----:B------:R-:W-:Y:S01]  /*8190*/  FMUL.FTZ R128, R10, R128 ;  /* 0x000000800a807220 */ /* 0x000fe20000410000 */
[----:B------:R-:W-:Y:S01]  /*81a0*/  F2FP.BF16.PACK_AB R98, R99, R98 ;  /* 0x000000626362723e */ /* 0x000fe200000010ff */
[----:B------:R-:W-:Y:S01]  /*81b0*/  @P1 FFMA.FTZ R14, R8, R132, R15 ;  /* 0x00000084080e1223 */ /* 0x000fe2000001000f */
[----:B------:R-:W-:Y:S01]  /*81c0*/  SHF.R.S32.HI R15, RZ, 0x1f, R0 ;  /* 0x0000001fff0f7819 */ /* 0x000fe20000011400 */
[----:B------:R-:W2:Y:S01]  /*81d0*/  S2R R8, SR_CTAID.X ;  /* 0x0000000000087919 */ /* 0x000ea20000002500 */
[----:B------:R-:W-:Y:S01]  /*81e0*/  IADD3 R12, R7, -R12, RZ ;  /* 0x8000000c070c7210 */ /* 0x000fe20007ffe0ff */
[C---:B------:R-:W-:Y:S01]  /*81f0*/  FMUL.FTZ R125, R10.reuse, R125 ;  /* 0x0000007d0a7d7220 */ /* 0x040fe20000410000 */
[----:B------:R-:W-:Y:S01]  /*8200*/  LEA.HI R15, R15, R0, RZ, 0x3 ;  /* 0x000000000f0f7211 */ /* 0x000fe200078f18ff */
[C---:B------:R-:W-:Y:S01]  /*8210*/  FMUL.FTZ R124, R10.reuse, R124 ;  /* 0x0000007c0a7c7220 */ /* 0x040fe20000410000 */
[----:B------:R-:W-:Y:S01]  /*8220*/  R2P PR, R9, 0x6 ;  /* 0x0000000609007804 */ /* 0x000fe20000000000 */
[C---:B------:R-:W-:Y:S01]  /*8230*/  FMUL.FTZ R121, R10.reuse, R121 ;  /* 0x000000790a797220 */ /* 0x040fe20000410000 */
[----:B------:R-:W-:Y:S01]  /*8240*/  LOP3.LUT R15, R15, 0xffffff8, RZ, 0xc0, !PT ;  /* 0x0ffffff80f0f7812 */ /* 0x000fe200078ec0ff */
[C---:B------:R-:W-:Y:S01]  /*8250*/  FMUL.FTZ R120, R10.reuse, R120 ;  /* 0x000000780a787220 */ /* 0x040fe20000410000 */
[----:B------:R-:W-:Y:S01]  /*8260*/  F2FP.BF16.PACK_AB R128, R129, R128 ;  /* 0x000000808180723e */ /* 0x000fe200000010ff */
[----:B------:R-:W-:Y:S01]  /*8270*/  FMUL.FTZ R117, R10, R117 ;  /* 0x000000750a757220 */ /* 0x000fe20000410000 */
[----:B------:R-:W-:Y:S01]  /*8280*/  F2FP.BF16.PACK_AB R124, R125, R124 ;  /* 0x0000007c7d7c723e */ /* 0x000fe200000010ff */
[C---:B------:R-:W-:Y:S01]  /*8290*/  IMAD.IADD R15, R0.reuse, 0x1, -R15 ;  /* 0x00000001000f7824 */ /* 0x040fe200078e0a0f */
[----:B------:R-:W-:Y:S01]  /*82a0*/  LEA R0, R0, R7, 0x9 ;  /* 0x0000000700007211 */ /* 0x000fe200078e48ff */
[----:B-1----:R-:W-:Y:S01]  /*82b0*/  IMAD.WIDE.U32 R16, R3, c[0x0][0x3f0], R16 ;  /* 0x0000fc0003107a25 */ /* 0x002fe200078e0010 */
[----:B------:R-:W-:-:S02]  /*82c0*/  SHF.R.S32.HI R2, RZ, 0x1f, R3 ;  /* 0x0000001fff027819 */ /* 0x000fc40000011403 */
[----:B------:R-:W-:Y:S01]  /*82d0*/  LOP3.LUT R7, R9, 0x1, RZ, 0xc0, !PT ;  /* 0x0000000109077812 */ /* 0x000fe200078ec0ff */
[----:B------:R-:W-:Y:S01]  /*82e0*/  IMAD.WIDE.U32 R18, R3, c[0x0][0x498], R18 ;  /* 0x0001260003127a25 */ /* 0x000fe200078e0012 */
[----:B------:R-:W-:Y:S02]  /*82f0*/  SHF.L.U32 R9, R9, 0x6, RZ ;  /* 0x0000000609097819 */ /* 0x000fe400000006ff */
[----:B------:R-:W-:Y:S01]  /*8300*/  LEA R15, R15, R210, 0x4 ;  /* 0x000000d20f0f7211 */ /* 0x000fe200078e20ff */
[C---:B------:R-:W-:Y:S01]  /*8310*/  IMAD R4, R2.reuse, c[0x0][0x3f0], RZ ;  /* 0x0000fc0002047a24 */ /* 0x040fe200078e02ff */
[----:B------:R-:W-:Y:S01]  /*8320*/  LOP3.LUT R9, R9, 0x1c0, RZ, 0xc0, !PT ;  /* 0x000001c009097812 */ /* 0x000fe200078ec0ff */
[----:B------:R-:W-:Y:S01]  /*8330*/  IMAD R2, R2, c[0x0][0x498], RZ ;  /* 0x0001260002027a24 */ /* 0x000fe200078e02ff */
[----:B------:R-:W-:Y:S01]  /*8340*/  ISETP.NE.U32.AND P0, PT, R7, 0x1, PT ;  /* 0x000000010700780c */ /* 0x000fe20003f05070 */
[----:B------:R-:W-:Y:S01]  /*8350*/  IMAD R4, R3, c[0x0][0x3f4], R4 ;  /* 0x0000fd0003047a24 */ /* 0x000fe200078e0204 */
[----:B------:R-:W-:Y:S01]  /*8360*/  LEA.HI R9, R9, R9, RZ, 0x1d ;  /* 0x0000000909097211 */ /* 0x000fe200078fe8ff */
[----:B------:R-:W-:Y:S01]  /*8370*/  IMAD R7, R12, 0x8, R15 ;  /* 0x000000080c077824 */ /* 0x000fe200078e020f */
[----:B------:R-:W-:Y:S01]  /*8380*/  F2FP.BF16.PACK_AB R120, R121, R120 ;  /* 0x000000787978723e */ /* 0x000fe200000010ff */
[----:B------:R-:W-:Y:S01]  /*8390*/  IMAD R2, R3, c[0x0][0x49c], R2 ;  /* 0x0001270003027a24 */ /* 0x000fe200078e0202 */
[----:B------:R-:W-:Y:S01]  /*83a0*/  IADD3 R17, R17, R4, RZ ;  /* 0x0000000411117210 */ /* 0x000fe20007ffe0ff */
[----:B------:R-:W-:Y:S01]  /*83b0*/  FMUL.FTZ R116, R10, R116 ;  /* 0x000000740a747220 */ /* 0x000fe20000410000 */
[----:B--2---:R-:W-:Y:S01]  /*83c0*/  LEA R4, R8, R15, 0x7 ;  /* 0x0000000f08047211 */ /* 0x004fe200078e38ff */
[----:B------:R-:W-:Y:S01]  /*83d0*/  FMUL.FTZ R113, R10, R113 ;  /* 0x000000710a717220 */ /* 0x000fe20000410000 */
[----:B------:R-:W-:Y:S01]  /*83e0*/  LEA R0, R0, R9, 0x1 ;  /* 0x0000000900007211 */ /* 0x000fe200078e08ff */
[----:B------:R-:W-:Y:S01]  /*83f0*/  IMAD.WIDE.U32 R16, R6, c[0x0][0x3e0], R16 ;  /* 0x0000f80006107a25 */ /* 0x000fe200078e0010 */
[----:B------:R-:W-:-:S02]  /*8400*/  LEA R7, R8, R7, 0x7 ;  /* 0x0000000708077211 */ /* 0x000fc400078e38ff */
[----:B------:R-:W-:Y:S01]  /*8410*/  ISETP.GE.OR P5, PT, R4, R5, P3 ;  /* 0x000000050400720c */ /* 0x000fe20001fa6670 */
[C---:B------:R-:W-:Y:S01]  /*8420*/  FMUL.FTZ R112, R10.reuse, R112 ;  /* 0x000000700a707220 */ /* 0x040fe20000410000 */
[----:B------:R-:W-:Y:S01]  /*8430*/  SHF.R.S32.HI R3, RZ, 0x1f, R6 ;  /* 0x0000001fff037819 */ /* 0x000fe20000011406 */
[----:B------:R-:W-:Y:S01]  /*8440*/  FMUL.FTZ R109, R10, R109 ;  /* 0x0000006d0a6d7220 */ /* 0x000fe20000410000 */
[----:B------:R-:W-:Y:S01]  /*8450*/  IADD3 R4, R4, 0x8, RZ ;  /* 0x0000000804047810 */ /* 0x000fe20007ffe0ff */
[----:B------:R-:W-:Y:S01]  /*8460*/  FMUL.FTZ R108, R10, R108 ;  /* 0x0000006c0a6c7220 */ /* 0x000fe20000410000 */
[----:B------:R-:W-:Y:S01]  /*8470*/  SHF.L.U32 R9, R0, 0x1, RZ ;  /* 0x0000000100097819 */ /* 0x000fe200000006ff */
[----:B------:R-:W-:Y:S01]  /*8480*/  @P4 IMAD.HI.U32 R0, R7, c[0x0][0x4ec], RZ ;  /* 0x00013b0007004a27 */ /* 0x000fe200078e00ff */
[----:B------:R-:W-:Y:S02]  /*8490*/  ISETP.GE.OR P3, PT, R4, R5, P3 ;  /* 0x000000050400720c */ /* 0x000fe40001f66670 */
[----:B------:R-:W-:Y:S01]  /*84a0*/  MOV R15, R7 ;  /* 0x00000007000f7202 */ /* 0x000fe20000000f00 */
[----:B------:R-:W-:Y:S01]  /*84b0*/  IMAD R3, R3, c[0x0][0x3e0], RZ ;  /* 0x0000f80003037a24 */ /* 0x000fe200078e02ff */
[C---:B------:R-:W-:Y:S01]  /*84c0*/  IADD3 R4, R9.reuse, 0x80, RZ ;  /* 0x0000008009047810 */ /* 0x040fe20007ffe0ff */
[----:B------:R-:W-:Y:S01]  /*84d0*/  FMUL.FTZ R105, R10, R105 ;  /* 0x000000690a697220 */ /* 0x000fe20000410000 */
[----:B------:R-:W-:Y:S01]  /*84e0*/  @P4 SHF.R.U32.HI R15, RZ, c[0x0][0x4f0], R0 ;  /* 0x00013c00ff0f4a19 */ /* 0x000fe20000011600 */
[----:B------:R-:W-:Y:S01]  /*84f0*/  IMAD R3, R6, c[0x0][0x3e4], R3 ;  /* 0x0000f90006037a24 */ /* 0x000fe200078e0203 */
[----:B------:R-:W-:Y:S01]  /*8500*/  IADD3 R21, R9, 0x70, RZ ;  /* 0x0000007009157810 */ /* 0x000fe20007ffe0ff */
[----:B------:R-:W-:Y:S01]  /*8510*/  FMUL.FTZ R104, R10, R104 ;  /* 0x000000680a687220 */ /* 0x000fe20000410000 */
[----:B------:R-:W-:Y:S01]  /*8520*/  @P0 IADD3 R21, R4, 0x10, RZ ;  /* 0x0000001004150810 */ /* 0x000fe20007ffe0ff */
[----:B------:R-:W-:Y:S01]  /*8530*/  IMAD.IADD R17, R17, 0x1, R3 ;  /* 0x0000000111117824 */ /* 0x000fe200078e0203 */
[C---:B------:R-:W-:Y:S01]  /*8540*/  IADD3 R4, -R15.reuse, RZ, RZ ;  /* 0x000000ff0f047210 */ /* 0x040fe20007ffe1ff */
[C---:B------:R-:W-:Y:S01]  /*8550*/  FMUL.FTZ R101, R10.reuse, R101 ;  /* 0x000000650a657220 */ /* 0x040fe20000410000 */
[----:B------:R-:W-:Y:S01]  /*8560*/  SHF.R.S32.HI R3, RZ, 0x1f, R15 ;  /* 0x0000001fff037819 */ /* 0x000fe2000001140f */
[----:B------:R-:W-:Y:S01]  /*8570*/  FMUL.FTZ R100, R10, R100 ;  /* 0x000000640a647220 */ /* 0x000fe20000410000 */
[----:B------:R-:W-:Y:S01]  /*8580*/  IADD3 R18, P0, R15, R18, RZ ;  /* 0x000000120f127210 */ /* 0x000fe20007f1e0ff */
[----:B------:R-:W-:Y:S01]  /*8590*/  IMAD R7, R4, c[0x0][0x4e8], R7 ;  /* 0x00013a0004077a24 */ /* 0x000fe200078e0207 */
[----:B------:R-:W-:Y:S01]  /*85a0*/  SEL R0, R135, 0xffffffe0, !P1 ;  /* 0xffffffe087007807 */ /* 0x000fe20004800000 */
[C---:B------:R-:W-:Y:S01]  /*85b0*/  FMUL.FTZ R37, R10.reuse, R37 ;  /* 0x000000250a257220 */ /* 0x040fe20000410000 */
[----:B------:R-:W-:Y:S01]  /*85c0*/  IADD3.X R19, R3, R19, R2, P0, !PT ;  /* 0x0000001303137210 */ /* 0x000fe200007fe402 */
[C---:B------:R-:W-:Y:S01]  /*85d0*/  FMUL.FTZ R36, R10.reuse, R36 ;  /* 0x000000240a247220 */ /* 0x040fe20000410000 */
[----:B------:R-:W-:Y:S01]  /*85e0*/  IADD3 R3, R9, R0, RZ ;  /* 0x0000000009037210 */ /* 0x000fe20007ffe0ff */
[----:B------:R-:W-:Y:S01]  /*85f0*/  FMUL.FTZ R41, R10, R41 ;  /* 0x000000290a297220 */ /* 0x000fe20000410000 */
[----:B------:R-:W-:Y:S01]  /*8600*/  IADD3 R15, R0, R21, RZ ;  /* 0x00000015000f7210 */ /* 0x000fe20007ffe0ff */
[----:B------:R-:W-:Y:S01]  /*8610*/  FMUL.FTZ R40, R10, R40 ;  /* 0x000000280a287220 */ /* 0x000fe20000410000 */
[----:B------:R-:W-:Y:S01]  /*8620*/  SHF.R.S32.HI R0, RZ, 0x1f, R7 ;  /* 0x0000001fff007819 */ /* 0x000fe20000011407 */
[----:B------:R-:W-:Y:S01]  /*8630*/  IMAD.WIDE.U32 R18, R7, c[0x0][0x488], R18 ;  /* 0x0001220007127a25 */ /* 0x000fe200078e0012 */
[----:B------:R-:W-:Y:S01]  /*8640*/  MOV R2, 0x40 ;  /* 0x0000004000027802 */ /* 0x000fe20000000f00 */
[----:B------:R-:W-:Y:S01]  /*8650*/  STS [R9+0x80], R128 ;  /* 0x0000808009007388 */ /* 0x000fe20000000800 */
[----:B------:R-:W-:Y:S01]  /*8660*/  F2FP.BF16.PACK_AB R116, R117, R116 ;  /* 0x000000747574723e */ /* 0x000fe200000010ff */
[----:B------:R-:W-:Y:S01]  /*8670*/  IMAD R0, R0, c[0x0][0x488], RZ ;  /* 0x0001220000007a24 */ /* 0x000fe200078e02ff */
[----:B------:R-:W-:Y:S01]  /*8680*/  SEL R2, R2, 0xffffffc0, !P2 ;  /* 0xffffffc002027807 */ /* 0x000fe20005000000 */
[C---:B------:R-:W-:Y:S01]  /*8690*/  FMUL.FTZ R45, R10.reuse, R45 ;  /* 0x0000002d0a2d7220 */ /* 0x040fe20000410000 */
[----:B------:R-:W-:Y:S01]  /*86a0*/  F2FP.BF16.PACK_AB R112, R113, R112 ;  /* 0x000000707170723e */ /* 0x000fe200000010ff */
[----:B------:R-:W-:Y:S01]  /*86b0*/  IMAD R0, R7, c[0x0][0x48c], R0 ;  /* 0x0001230007007a24 */ /* 0x000fe200078e0200 */
[----:B------:R-:W-:Y:S01]  /*86c0*/  IADD3 R23, R9, R2, RZ ;  /* 0x0000000209177210 */ /* 0x000fe20007ffe0ff */
[----:B------:R-:W-:Y:S01]  /*86d0*/  FMUL.FTZ R44, R10, R44 ;  /* 0x0000002c0a2c7220 */ /* 0x000fe20000410000 */
[----:B------:R-:W-:Y:S01]  /*86e0*/  F2FP.BF16.PACK_AB R108, R109, R108 ;  /* 0x0000006c6d6c723e */ /* 0x000fe200000010ff */
[----:B------:R-:W-:Y:S01]  /*86f0*/  STS [R9+0x480], R130 ;  /* 0x0004808209007388 */ /* 0x000fe20000000800 */
[----:B------:R-:W-:Y:S01]  /*8700*/  IMAD.IADD R7, R2, 0x1, R21 ;  /* 0x0000000102077824 */ /* 0x000fe200078e0215 */
[----:B------:R-:W-:Y:S01]  /*8710*/  F2FP.BF16.PACK_AB R104, R105, R104 ;  /* 0x000000686968723e */ /* 0x000fe200000010ff */
[C---:B------:R-:W-:Y:S01]  /*8720*/  FMUL.FTZ R49, R10.reuse, R49 ;  /* 0x000000310a317220 */ /* 0x040fe20000410000 */
[----:B------:R-:W-:Y:S01]  /*8730*/  STS [R21], R124 ;  /* 0x0000007c15007388 */ /* 0x000fe20000000800 */
[----:B------:R-:W-:Y:S01]  /*8740*/  FMUL.FTZ R48, R10, R48 ;  /* 0x000000300a307220 */ /* 0x000fe20000410000 */
[----:B------:R-:W-:Y:S01]  /*8750*/  IADD3 R25, R2, R3, RZ ;  /* 0x0000000302197210 */ /* 0x000fe20007ffe0ff */
[C---:B------:R-:W-:Y:S01]  /*8760*/  FMUL.FTZ R53, R10.reuse, R53 ;  /* 0x000000350a357220 */ /* 0x040fe20000410000 */
[----:B------:R-:W-:Y:S01]  /*8770*/  STS [R21+0x400], R126 ;  /* 0x0004007e15007388 */ /* 0x000fe20000000800 */
[C---:B------:R-:W-:Y:S01]  /*8780*/  FMUL.FTZ R52, R10.reuse, R52 ;  /* 0x000000340a347220 */ /* 0x040fe20000410000 */
[----:B------:R-:W-:Y:S01]  /*8790*/  F2FP.BF16.PACK_AB R100, R101, R100 ;  /* 0x000000646564723e */ /* 0x000fe200000010ff */
[C---:B------:R-:W-:Y:S01]  /*87a0*/  FMUL.FTZ R57, R10.reuse, R57 ;  /* 0x000000390a397220 */ /* 0x040fe20000410000 */
[----:B------:R-:W-:Y:S01]  /*87b0*/  STS [R3+0x80], R120 ;  /* 0x0000807803007388 */ /* 0x000fe20000000800 */
[----:B------:R-:W-:Y:S01]  /*87c0*/  IADD3 R27, R15, R2, RZ ;  /* 0x000000020f1b7210 */ /* 0x000fe20007ffe0ff */
[C---:B------:R-:W-:Y:S01]  /*87d0*/  FMUL.FTZ R56, R10.reuse, R56 ;  /* 0x000000380a387220 */ /* 0x040fe20000410000 */
[----:B------:R-:W-:Y:S01]  /*87e0*/  F2FP.BF16.PACK_AB R36, R37, R36 ;  /* 0x000000242524723e */ /* 0x000fe200000010ff */
        /* <DEDUP_REMOVED lines=39> */
[----:B------:R-:W-:Y:S01]  /*8a60*/  FMUL.FTZ R10, R10, R96 ;  /* 0x000000600a0a7220 */ /* 0x000fe20000410000 */
[----:B------:R-:W-:Y:S01]  /*8a70*/  STS [R27+0x400], R102 ;  /* 0x000400661b007388 */ /* 0x000fe20000000800 */
[----:B------:R-:W-:-:S02]  /*8a80*/  F2FP.BF16.PACK_AB R80, R81, R80 ;  /* 0x000000505150723e */ /* 0x000fc400000010ff */
[----:B------:R-:W-:Y:S01]  /*8a90*/  F2FP.BF16.PACK_AB R84, R85, R84 ;  /* 0x000000545554723e */ /* 0x000fe200000010ff */
[----:B------:R-:W-:Y:S01]  /*8aa0*/  STS [R9+0x4080], R36 ;  /* 0x0040802409007388 */ /* 0x000fe20000000800 */
[----:B------:R-:W-:Y:S02]  /*8ab0*/  LEA R4, P0, R18, c[0x0][0x450], 0x2 ;  /* 0x0001140012047a11 */ /* 0x000fe400078010ff */
[----:B------:R-:W-:Y:S01]  /*8ac0*/  IADD3 R19, R19, R0, RZ ;  /* 0x0000000013137210 */ /* 0x000fe20007ffe0ff */
[----:B------:R-:W-:Y:S01]  /*8ad0*/  STS [R9+0x4480], R38 ;  /* 0x0044802609007388 */ /* 0x000fe20000000800 */
[----:B------:R-:W-:Y:S02]  /*8ae0*/  F2FP.BF16.PACK_AB R88, R89, R88 ;  /* 0x000000585958723e */ /* 0x000fe400000010ff */
[----:B------:R-:W-:Y:S01]  /*8af0*/  F2FP.BF16.PACK_AB R92, R93, R92 ;  /* 0x0000005c5d5c723e */ /* 0x000fe200000010ff */
[----:B------:R-:W-:Y:S01]  /*8b00*/  STS [R21+0x4000], R40 ;  /* 0x0040002815007388 */ /* 0x000fe20000000800 */
[----:B------:R-:W-:-:S02]  /*8b10*/  F2FP.BF16.PACK_AB R10, R97, R10 ;  /* 0x0000000a610a723e */ /* 0x000fc400000010ff */
[----:B------:R-:W-:Y:S01]  /*8b20*/  LEA.HI.X R19, R18, c[0x0][0x454], R19, 0x2, P0 ;  /* 0x0001150012137a11 */ /* 0x000fe200000f1413 */
[----:B------:R-:W-:Y:S01]  /*8b30*/  STS [R21+0x4400], R42 ;  /* 0x0044002a15007388 */ /* 0x000fe20000000800 */
[----:B------:R-:W-:-:S03]  /*8b40*/  SHF.R.S32.HI R0, RZ, 0x1f, R11 ;  /* 0x0000001fff007819 */ /* 0x000fc6000001140b */
[----:B------:R-:W-:Y:S02]  /*8b50*/  STS [R3+0x4080], R44 ;  /* 0x0040802c03007388 */ /* 0x000fe40000000800 */
[----:B------:R-:W-:Y:S02]  /*8b60*/  IMAD R0, R0, c[0x0][0x3d8], RZ ;  /* 0x0000f60000007a24 */ /* 0x000fe400078e02ff */
[----:B------:R-:W-:Y:S02]  /*8b70*/  STS [R3+0x4480], R46 ;  /* 0x0044802e03007388 */ /* 0x000fe40000000800 */
[C---:B------:R-:W-:Y:S02]  /*8b80*/  IMAD R0, R11.reuse, c[0x0][0x3dc], R0 ;  /* 0x0000f7000b007a24 */ /* 0x040fe400078e0200 */
        /* <DEDUP_REMOVED lines=22> */
[----:B-1----:R-:W-:-:S03]  /*8cf0*/  IMAD.WIDE.U32 R2, R11, c[0x0][0x3d8], R16 ;  /* 0x0000f6000b027a25 */ /* 0x002fc600078e0010 */
[----:B------:R-:W-:Y:S02]  /*8d00*/  STS [R25+0x8080], R92 ;  /* 0x0080805c19007388 */ /* 0x000fe40000000800 */
[----:B------:R-:W-:Y:S02]  /*8d10*/  IADD3 R0, R3, R0, RZ ;  /* 0x0000000003007210 */ /* 0x000fe40007ffe0ff */
[----:B------:R-:W-:Y:S01]  /*8d20*/  STS [R25+0x8480], R94 ;  /* 0x0084805e19007388 */ /* 0x000fe20000000800 */
[----:B------:R-:W-:-:S03]  /*8d30*/  SHF.R.S32.HI R3, RZ, 0x1f, R198 ;  /* 0x0000001fff037819 */ /* 0x000fc600000114c6 */
[----:B------:R-:W-:Y:S04]  /*8d40*/  STS [R27+0x8000], R10 ;  /* 0x0080000a1b007388 */ /* 0x000fe80000000800 */
[----:B------:R-:W-:Y:S04]  /*8d50*/  STS [R27+0x8400], R98 ;  /* 0x008400621b007388 */ /* 0x000fe80000000800 */
[----:B------:R-:W-:Y:S04]  /*8d60*/  SHFL.IDX PT, R96, R4, RZ, 0x1c1f ;  /* 0x001c1fff04607589 */ /* 0x000fe800000e0000 */
[----:B------:R-:W1:Y:S04]  /*8d70*/  SHFL.IDX PT, R97, R19, RZ, 0x1c1f ;  /* 0x001c1fff13617589 */ /* 0x000e6800000e0000 */
[----:B------:R-:W-:Y:S06]  /*8d80*/  BAR.SYNC.DEFER_BLOCKING 0x1, 0x100 ;  /* 0x0044000000007b1d */ /* 0x000fec0000010000 */
[----:B------:R2:W-:Y:S04]  /*8d90*/  SHFL.IDX PT, R100, R4, 0x1, 0x1c1f ;  /* 0x003c1f0004647f89 */ /* 0x0005e800000e0000 */
[----:B------:R-:W3:Y:S04]  /*8da0*/  SHFL.IDX PT, R101, R19, 0x1, 0x1c1f ;  /* 0x003c1f0013657f89 */ /* 0x000ee800000e0000 */
[----:B-1----:R1:W-:Y:S01]  /*8db0*/  @!P5 ST.E [R96.64], R14 ;  /* 0x0000000e6000d985 */ /* 0x0023e2000c10190c */
[----:B--2---:R-:W-:-:S04]  /*8dc0*/  LEA R4, P0, R2, c[0x0][0x380], 0x1 ;  /* 0x0000e00002047a11 */ /* 0x004fc800078008ff */
[----:B------:R-:W-:Y:S01]  /*8dd0*/  LEA.HI.X R2, R2, c[0x0][0x384], R0, 0x1, P0 ;  /* 0x0000e10002027a11 */ /* 0x000fe200000f0c00 */
[----:B---3--:R1:W-:Y:S01]  /*8de0*/  @!P3 ST.E [R100.64], R13 ;  /* 0x0000000d6400b985 */ /* 0x0083e2000c10190c */
[----:B------:R-:W-:Y:S02]  /*8df0*/  ISETP.GE.AND P0, PT, R200, R5, PT ;  /* 0x00000005c800720c */ /* 0x000fe40003f06270 */
[----:B------:R-:W-:Y:S01]  /*8e00*/  SHF.R.S32.HI R0, RZ, 0x1f, R199 ;  /* 0x0000001fff007819 */ /* 0x000fe200000114c7 */
[----:B------:R1:W2:Y:S04]  /*8e10*/  LDS.128 R52, [R201+0x1080] ;  /* 0x00108000c9347984 */ /* 0x0002a80000000c00 */
[----:B------:R1:W3:Y:S04]  /*8e20*/  LDS.128 R48, [R201+0x2080] ;  /* 0x00208000c9307984 */ /* 0x0002e80000000c00 */
        /* <DEDUP_REMOVED lines=11> */
[----:B------:R-:W-:-:S02]  /*8ee0*/  ISETP.GE.AND P2, PT, R206, c[0x0][0x3c8], PT ;  /* 0x0000f200ce007a0c */ /* 0x000fc40003f46270 */
[----:B------:R-:W-:Y:S01]  /*8ef0*/  ISETP.GE.AND P1, PT, R205, c[0x0][0x3c8], PT ;  /* 0x0000f200cd007a0c */ /* 0x000fe20003f26270 */
[----:B-1----:R-:W1:Y:S01]  /*8f00*/  LDS.128 R12, [R201+0x4080] ;  /* 0x00408000c90c7984 */ /* 0x002e620000000c00 */
[----:B------:R-:W-:-:S03]  /*8f10*/  ISETP.GE.AND P0, PT, R204, c[0x0][0x3c8], PT ;  /* 0x0000f200cc007a0c */ /* 0x000fc60003f06270 */
[----:B------:R-:W5:Y:S06]  /*8f20*/  LDS.128 R8, [R201+0x8080] ;  /* 0x00808000c9087984 */ /* 0x000f6c0000000c00 */
[-C--:B------:R-:W-:Y:S02]  /*8f30*/  @!P2 IADD3 R58, P5, R208, R7.reuse, RZ ;  /* 0x00000007d03aa210 */ /* 0x080fe40007fbe0ff */
[-C--:B------:R-:W-:Y:S02]  /*8f40*/  @!P1 LEA R6, P4, R199, R7.reuse, 0x1 ;  /* 0x00000007c7069211 */ /* 0x080fe400078808ff */
[----:B------:R-:W-:Y:S01]  /*8f50*/  @!P0 LEA R56, P3, R198, R7, 0x1 ;  /* 0x00000007c6388211 */ /* 0x000fe200078608ff */
[----:B------:R-:W-:Y:S01]  /*8f60*/  @!P2 IMAD.X R59, R209, 0x1, R57, P5 ;  /* 0x00000001d13ba824 */ /* 0x000fe200028e0639 */
[----:B------:R-:W-:-:S02]  /*8f70*/  @!P1 LEA.HI.X R7, R199, R57, R0, 0x1, P4 ;  /* 0x00000039c7079211 */ /* 0x000fc400020f0c00 */
[----:B------:R-:W-:Y:S02]  /*8f80*/  @!P0 LEA.HI.X R57, R198, R57, R3, 0x1, P3 ;  /* 0x00000039c6398211 */ /* 0x000fe400018f0c03 */
[----:B--2---:R2:W-:Y:S04]  /*8f90*/  @!P2 ST.E.128 [R58.64], R16 ;  /* 0x000000103a00a985 */ /* 0x0045e8000c101d0c */
[----:B-1----:R2:W-:Y:S04]  /*8fa0*/  @!P1 ST.E.128 [R6.64], R12 ;  /* 0x0000000c06009985 */ /* 0x0025e8000c101d0c */
[----:B-----5:R2:W-:Y:S02]  /*8fb0*/  @!P0 ST.E.128 [R56.64], R8 ;  /* 0x0000000838008985 */ /* 0x0205e4000c101d0c */
.L_x_851:
[----:B--2---:R-:W-:Y:S05]  /*8fc0*/  BSYNC B0 ;  /* 0x0000000000007941 */ /* 0x004fea0003800000 */
.L_x_850:
[----:B------:R-:W-:Y:S01]  /*8fd0*/  IADD3 R6, R200, 0x20, RZ ;  /* 0x00000020c8067810 */ /* 0x000fe20007ffe0ff */
[----:B------:R2:W4:Y:S01]  /*8fe0*/  SHFL.IDX PT, R9, R2, 0x1, 0x181f ;  /* 0x00381f0002097f89 */ /* 0x00052200000e0000 */
[----:B------:R-:W-:Y:S02]  /*8ff0*/  BSSY B0, `(.L_x_852) ;  /* 0x0000010000007945 */ /* 0x000fe40003800000 */
[----:B------:R-:W-:Y:S01]  /*9000*/  ISETP.GE.AND P0, PT, R6, R5, PT ;  /* 0x000000050600720c */ /* 0x000fe20003f06270 */
[----:B-1----:R2:W1:-:S12]  /*9010*/  SHFL.IDX PT, R7, R4, 0x1, 0x181f ;  /* 0x00381f0004077f89 */ /* 0x00245800000e0000 */
[----:B------:R-:W-:Y:S05]  /*9020*/  @P0 BRA `(.L_x_853) ;  /* 0x000000c000000947 */ /* 0x000fea0003800000 */
[----:B------:R-:W-:Y:S02]  /*9030*/  ISETP.GE.AND P2, PT, R206, c[0x0][0x3c8], PT ;  /* 0x0000f200ce007a0c */ /* 0x000fe40003f46270 */
[----:B------:R-:W-:Y:S02]  /*9040*/  ISETP.GE.AND P1, PT, R205, c[0x0][0x3c8], PT ;  /* 0x0000f200cd007a0c */ /* 0x000fe40003f26270 */
[----:B------:R-:W-:-:S09]  /*9050*/  ISETP.GE.AND P0, PT, R204, c[0x0][0x3c8], PT ;  /* 0x0000f200cc007a0c */ /* 0x000fd20003f06270 */
[-C--:B-1----:R-:W-:Y:S02]  /*9060*/  @!P2 IADD3 R10, P5, R208, R7.reuse, RZ ;  /* 0x00000007d00aa210 */ /* 0x082fe40007fbe0ff */
[-C--:B------:R-:W-:Y:S02]  /*9070*/  @!P1 LEA R6, P4, R199, R7.reuse, 0x1 ;  /* 0x00000007c7069211 */ /* 0x080fe400078808ff */
[C---:B------:R-:W-:Y:S01]  /*9080*/  @!P0 LEA R8, P3, R198.reuse, R7, 0x1 ;  /* 0x00000007c6088211 */ /* 0x040fe200078608ff */
[----:B----4-:R-:W-:Y:S01]  /*9090*/  @!P2 IMAD.X R11, R209, 0x1, R9, P5 ;  /* 0x00000001d10ba824 */ /* 0x010fe200028e0609 */
[-C--:B------:R-:W-:Y:S02]  /*90a0*/  @!P1 LEA.HI.X R7, R199, R9.reuse, R0, 0x1, P4 ;  /* 0x00000009c7079211 */ /* 0x080fe400020f0c00 */
[----:B------:R-:W-:Y:S02]  /*90b0*/  @!P0 LEA.HI.X R9, R198, R9, R3, 0x1, P3 ;  /* 0x00000009c6098211 */ /* 0x000fe400018f0c03 */
[----:B------:R1:W-:Y:S04]  /*90c0*/  @!P2 ST.E.128 [R10.64], R52 ;  /* 0x000000340a00a985 */ /* 0x0003e8000c101d0c */
[----:B------:R1:W-:Y:S04]  /*90d0*/  @!P1 ST.E.128 [R6.64], R40 ;  /* 0x0000002806009985 */ /* 0x0003e8000c101d0c */
[----:B------:R1:W-:Y:S02]  /*90e0*/  @!P0 ST.E.128 [R8.64], R28 ;  /* 0x0000001c08008985 */ /* 0x0003e4000c101d0c */
.L_x_853:
[----:B------:R-:W-:Y:S05]  /*90f0*/  BSYNC B0 ;  /* 0x0000000000007941 */ /* 0x000fea0003800000 */
.L_x_852:
[----:B-1----:R-:W-:Y:S01]  /*9100*/  IADD3 R6, R200, 0x40, RZ ;  /* 0x00000040c8067810 */ /* 0x002fe20007ffe0ff */
[----:B----4-:R1:W4:Y:S01]  /*9110*/  SHFL.IDX PT, R9, R2, 0x2, 0x181f ;  /* 0x00581f0002097f89 */ /* 0x01032200000e0000 */
[----:B------:R-:W-:Y:S02]  /*9120*/  BSSY B0, `(.L_x_854) ;  /* 0x0000010000007945 */ /* 0x000fe40003800000 */
[----:B------:R-:W-:Y:S01]  /*9130*/  ISETP.GE.AND P0, PT, R6, R5, PT ;  /* 0x000000050600720c */ /* 0x000fe20003f06270 */
[----:B------:R1:W2:-:S12]  /*9140*/  SHFL.IDX PT, R7, R4, 0x2, 0x181f ;  /* 0x00581f0004077f89 */ /* 0x00029800000e0000 */
[----:B------:R-:W-:Y:S05]  /*9150*/  @P0 BRA `(.L_x_855) ;  /* 0x000000c000000947 */ /* 0x000fea0003800000 */
[----:B------:R-:W-:Y:S02]  /*9160*/  ISETP.GE.AND P2, PT, R206, c[0x0][0x3c8], PT ;  /* 0x0000f200ce007a0c */ /* 0x000fe40003f46270 */
[----:B------:R-:W-:Y:S02]  /*9170*/  ISETP.GE.AND P1, PT, R205, c[0x0][0x3c8], PT ;  /* 0x0000f200cd007a0c */ /* 0x000fe40003f26270 */
[----:B------:R-:W-:-:S09]  /*9180*/  ISETP.GE.AND P0, PT, R204, c[0x0][0x3c8], PT ;  /* 0x0000f200cc007a0c */ /* 0x000fd20003f06270 */
[-C--:B--2---:R-:W-:Y:S02]  /*9190*/  @!P2 IADD3 R10, P5, R208, R7.reuse, RZ ;  /* 0x00000007d00aa210 */ /* 0x084fe40007fbe0ff */
[-C--:B------:R-:W-:Y:S02]  /*91a0*/  @!P1 LEA R6, P4, R199, R7.reuse, 0x1 ;  /* 0x00000007c7069211 */ /* 0x080fe400078808ff */
[C---:B------:R-:W-:Y:S01]  /*91b0*/  @!P0 LEA R8, P3, R198.reuse, R7, 0x1 ;  /* 0x00000007c6088211 */ /* 0x040fe200078608ff */
[----:B----4-:R-:W-:Y:S01]  /*91c0*/  @!P2 IMAD.X R11, R209, 0x1, R9, P5 ;  /* 0x00000001d10ba824 */ /* 0x010fe200028e0609 */
[-C--:B------:R-:W-:Y:S02]  /*91d0*/  @!P1 LEA.HI.X R7, R199, R9.reuse, R0, 0x1, P4 ;  /* 0x00000009c7079211 */ /* 0x080fe400020f0c00 */
[----:B------:R-:W-:Y:S02]  /*91e0*/  @!P0 LEA.HI.X R9, R198, R9, R3, 0x1, P3 ;  /* 0x00000009c6098211 */ /* 0x000fe400018f0c03 */
[----:B---3--:R2:W-:Y:S04]  /*91f0*/  @!P2 ST.E.128 [R10.64], R48 ;  /* 0x000000300a00a985 */ /* 0x0085e8000c101d0c */
[----:B------:R2:W-:Y:S04]  /*9200*/  @!P1 ST.E.128 [R6.64], R36 ;  /* 0x0000002406009985 */ /* 0x0005e8000c101d0c */
[----:B------:R2:W-:Y:S02]  /*9210*/  @!P0 ST.E.128 [R8.64], R24 ;  /* 0x0000001808008985 */ /* 0x0005e4000c101d0c */
.L_x_855:
[----:B------:R-:W-:Y:S05]  /*9220*/  BSYNC B0 ;  /* 0x0000000000007941 */ /* 0x000fea0003800000 */
.L_x_854:
[----:B------:R-:W-:Y:S01]  /*9230*/  IADD3 R200, R200, 0x60, RZ ;  /* 0x00000060c8c87810 */ /* 0x000fe20007ffe0ff */
[----:B--2---:R2:W1:Y:S03]  /*9240*/  SHFL.IDX PT, R7, R2, 0x3, 0x181f ;  /* 0x00781f0002077f89 */ /* 0x00446600000e0000 */
[----:B------:R-:W-:Y:S01]  /*9250*/  ISETP.GE.AND P0, PT, R200, R5, PT ;  /* 0x00000005c800720c */ /* 0x000fe20003f06270 */
[----:B----4-:R2:W4:-:S12]  /*9260*/  SHFL.IDX PT, R9, R4, 0x3, 0x181f ;  /* 0x00781f0004097f89 */ /* 0x01051800000e0000 */
[----:B------:R-:W-:Y:S05]  /*9270*/  @P0 EXIT ;  /* 0x000000000000094d */ /* 0x000fea0003800000 */
[----:B------:R-:W-:Y:S02]  /*9280*/  ISETP.GE.AND P1, PT, R206, c[0x0][0x3c8], PT ;  /* 0x0000f200ce007a0c */ /* 0x000fe40003f26270 */
[----:B------:R-:W-:-:S11]  /*9290*/  ISETP.GE.AND P0, PT, R205, c[0x0][0x3c8], PT ;  /* 0x0000f200cd007a0c */ /* 0x000fd60003f06270 */
[-C--:B----4-:R-:W-:Y:S02]  /*92a0*/  @!P1 IADD3 R10, P3, R208, R9.reuse, RZ ;  /* 0x00000009d00a9210 */ /* 0x090fe40007f7e0ff */
[----:B-12---:R-:W-:-:S03]  /*92b0*/  @!P0 LEA R4, P2, R199, R9, 0x1 ;  /* 0x00000009c7048211 */ /* 0x006fc600078408ff */
[----:B------:R-:W-:Y:S01]  /*92c0*/  @!P1 IMAD.X R11, R209, 0x1, R7, P3 ;  /* 0x00000001d10b9824 */ /* 0x000fe200018e0607 */
[----:B------:R-:W-:-:S04]  /*92d0*/  @!P0 LEA.HI.X R5, R199, R7, R0, 0x1, P2 ;  /* 0x00000007c7058211 */ /* 0x000fc800010f0c00 */
[----:B------:R1:W-:Y:S04]  /*92e0*/  @!P1 ST.E.128 [R10.64], R44 ;  /* 0x0000002c0a009985 */ /* 0x0003e8000c101d0c */
[----:B------:R1:W-:Y:S01]  /*92f0*/  @!P0 ST.E.128 [R4.64], R32 ;  /* 0x0000002004008985 */ /* 0x0003e2000c101d0c */
[----:B------:R-:W-:-:S13]  /*9300*/  ISETP.GE.AND P0, PT, R204, c[0x0][0x3c8], PT ;  /* 0x0000f200cc007a0c */ /* 0x000fda0003f06270 */
[----:B------:R-:W-:Y:S05]  /*9310*/  @P0 EXIT ;  /* 0x000000000000094d */ /* 0x000fea0003800000 */
[----:B------:R-:W-:-:S04]  /*9320*/  LEA R2, P0, R198, R9, 0x1 ;  /* 0x00000009c6027211 */ /* 0x000fc800078008ff */
[----:B------:R-:W-:-:S05]  /*9330*/  LEA.HI.X R3, R198, R7, R3, 0x1, P0 ;  /* 0x00000007c6037211 */ /* 0x000fca00000f0c03 */
[----:B------:R-:W-:Y:S01]  /*9340*/  ST.E.128 [R2.64], R20 ;  /* 0x0000001402007985 */ /* 0x000fe2000c101d0c */
[----:B------:R-:W-:Y:S05]  /*9350*/  EXIT ;  /* 0x000000000000794d */ /* 0x000fea0003800000 */
.L_x_856:
        /* <DEDUP_REMOVED lines=10> */
.L_x_1711:


//--------------------- .text._ZN7cutlass13device_kernelIN5flash19enable_sm80_to_sm89INS1_16FlashAttnFwdSm80INS1_25CollectiveMainloopFwdSm80ILi8ELi2ELb0EN4cute5tupleIJNS5_1CILi128EEENS7_ILi64EEENS7_ILi192EEEEEELi192ENS_10bfloat16_tEfNS_4arch4Sm80ELb0ELb0ELb1ELb1ELb1ELb0ELb1ELb0EEENS1_21CollectiveEpilogueFwdINS6_IJS8_SA_S9_EEENS6_IJNS7_ILi1EEESI_SI_EEESC_SE_Li256ELb1ELb1ELb0ELb0EEENS1_19SingleTileSchedulerILb1ELb0ELb1ELi128EEEEEEEEEvNT_6ParamsE --------------------------
	.section	.text._ZN7cutlass13device_kernelIN5flash19enable_sm80_to_sm89INS1_16FlashAttnFwdSm80INS1_25CollectiveMainloopFwdSm80ILi8ELi2ELb0EN4cute5tupleIJNS5_1CILi128EEENS7_ILi64EEENS7_ILi192EEEEEELi192ENS_10bfloat16_tEfNS_4arch4Sm80ELb0ELb0ELb1ELb1ELb1ELb0ELb1ELb0EEENS1_21CollectiveEpilogueFwdINS6_IJS8_SA_S9_EEENS6_IJNS7_ILi1EEESI_SI_EEESC_SE_Li256ELb1ELb1ELb0ELb0EEENS1_19SingleTileSchedulerILb1ELb0ELb1ELi128EEEEEEEEEvNT_6ParamsE,"ax",@progbits
	.sectioninfo	@"SHI_REGISTERS=241"
	.align	128
.text._ZN7cutlass13device_kernelIN5flash19enable_sm80_to_sm89INS1_16FlashAttnFwdSm80INS1_25CollectiveMainloopFwdSm80ILi8ELi2ELb0EN4cute5tupleIJNS5_1CILi128EEENS7_ILi64EEENS7_ILi192EEEEEELi192ENS_10bfloat16_tEfNS_4arch4Sm80ELb0ELb0ELb1ELb1ELb1ELb0ELb1ELb0EEENS1_21CollectiveEpilogueFwdINS6_IJS8_SA_S9_EEENS6_IJNS7_ILi1EEESI_SI_EEESC_SE_Li256ELb1ELb1ELb0ELb0EEENS1_19SingleTileSchedulerILb1ELb0ELb1ELi128EEEEEEEEEvNT_6ParamsE:
        .type           _ZN7cutlass13device_kernelIN5flash19enable_sm80_to_sm89INS1_16FlashAttnFwdSm80INS1_25CollectiveMainloopFwdSm80ILi8ELi2ELb0EN4cute5tupleIJNS5_1CILi128EEENS7_ILi64EEENS7_ILi192EEEEEELi192ENS_10bfloat16_tEfNS_4arch4Sm80ELb0ELb0ELb1ELb1ELb1ELb0ELb1ELb0EEENS1_21CollectiveEpilogueFwdINS6_IJS8_SA_S9_EEENS6_IJNS7_ILi1EEESI_SI_EEESC_SE_Li256ELb1ELb1ELb0ELb0EEENS1_19SingleTileSchedulerILb1ELb0ELb1ELi128EEEEEEEEEvNT_6ParamsE,@function
        .size           _ZN7cutlass13device_kernelIN5flash19enable_sm80_to_sm89INS1_16FlashAttnFwdSm80INS1_25CollectiveMainloopFwdSm80ILi8ELi2ELb0EN4cute5tupleIJNS5_1CILi128EEENS7_ILi64EEENS7_ILi192EEEEEELi192ENS_10bfloat16_tEfNS_4arch4Sm80ELb0ELb0ELb1ELb1ELb1ELb0ELb1ELb0EEENS1_21CollectiveEpilogueFwdINS6_IJS8_SA_S9_EEENS6_IJNS7_ILi1EEESI_SI_EEESC_SE_Li256ELb1ELb1ELb0ELb0EEENS1_19SingleTileSchedulerILb1ELb0ELb1ELi128EEEEEEEEEvNT_6ParamsE,(.L_x_1712 - _ZN7cutlass13device_kernelIN5flash19enable_sm80_to_sm89INS1_16FlashAttnFwdSm80INS1_25CollectiveMainloopFwdSm80ILi8ELi2ELb0EN4cute5tupleIJNS5_1CILi128EEENS7_ILi64EEENS7_ILi192EEEEEELi192ENS_10bfloat16_tEfNS_4arch4Sm80ELb0ELb0ELb1ELb1ELb1ELb0ELb1ELb0EEENS1_21CollectiveEpilogueFwdINS6_IJS8_SA_S9_EEENS6_IJNS7_ILi1EEESI_SI_EEESC_SE_Li256ELb1ELb1ELb0ELb0EEENS1_19SingleTileSchedulerILb1ELb0ELb1ELi128EEEEEEEEEvNT_6ParamsE)
        .other          _ZN7cutlass13device_kernelIN5flash19enable_sm80_to_sm89INS1_16FlashAttnFwdSm80INS1_25CollectiveMainloopFwdSm80ILi8ELi2ELb0EN4cute5tupleIJNS5_1CILi128EEENS7_ILi64EEENS7_ILi192EEEEEELi192ENS_10bfloat16_tEfNS_4arch4Sm80ELb0ELb0ELb1ELb1ELb1ELb0ELb1ELb0EEENS1_21CollectiveEpilogueFwdINS6_IJS8_SA_S9_EEENS6_IJNS7_ILi1EEESI_SI_EEESC_SE_Li256ELb1ELb1ELb0ELb0EEENS1_19SingleTileSchedulerILb1ELb0ELb1ELi128EEEEEEEEEvNT_6ParamsE,@"STO_CUDA_ENTRY STV_DEFAULT"
_ZN7cutlass13device_kernelIN5flash19enable_sm80_to_sm89INS1_16FlashAttnFwdSm80INS1_25CollectiveMainloopFwdSm80ILi8ELi2ELb0EN4cute5tupleIJNS5_1CILi128EEENS7_ILi64EEENS7_ILi192EEEEEELi192ENS_10bfloat16_tEfNS_4arch4Sm80ELb0ELb0ELb1ELb1ELb1ELb0ELb1ELb0EEENS1_21CollectiveEpilogueFwdINS6_IJS8_SA_S9_EEENS6_IJNS7_ILi1EEESI_SI_EEESC_SE_Li256ELb1ELb1ELb0ELb0EEENS1_19SingleTileSchedulerILb1ELb0ELb1ELi128EEEEEEEEEvNT_6ParamsE:
        /* <DEDUP_REMOVED lines=16> */
.L_x_858:
        /* <DEDUP_REMOVED lines=8> */
.L_x_860:
[----:B------:R-:W-:-:S05]  /*0180*/  MOV R7, c[0x0][0x54c] ;  /* 0x0001530000077a02 */ /* 0x000fca0000000f00 */
.L_x_859:
[----:B-----5:R-:W-:Y:S01]  /*0190*/  IMAD R7, R7, c[0x0][0x548], RZ ;  /* 0x0001520007077a24 */ /* 0x020fe200078e02ff */
[----:B------:R-:W-:-:S04]  /*01a0*/  SHF.L.U32 R0, R3, 0x7, RZ ;  /* 0x0000000703007819 */ /* 0x000fc800000006ff */
[----:B------:R-:W-:-:S04]  /*01b0*/  ISETP.GE.AND P0, PT, R0, R7, PT ;  /* 0x000000070000720c */ /* 0x000fc80003f06270 */
[----:B------:R-:W-:Y:S01]  /*01c0*/  SEL R204, R204, 0xffffffff, !P0 ;  /* 0xffffffffcccc7807 */ /* 0x000fe20004000000 */
[----:B------:R-:W-:Y:S05]  /*01d0*/  BRA `(.L_x_861) ;  /* 0x0000012000007947 */ /* 0x000fea0003800000 */
.L_x_857:
[----:B---3--:R-:W-:-:S04]  /*01e0*/  ISETP.NE.U32.AND P0, PT, RZ, c[0x0][0x568], PT ;  /* 0x00015a00ff007a0c */ /* 0x008fc80003f05070 */
[----:B------:R-:W-:-:S13]  /*01f0*/  ISETP.NE.AND.EX P0, PT, RZ, c[0x0][0x56c], PT, P0 ;  /* 0x00015b00ff007a0c */ /* 0x000fda0003f05300 */
[----:B------:R-:W-:Y:S05]  /*0200*/  @!P0 BRA `(.L_x_862) ;  /* 0x0000002000008947 */ /* 0x000fea0003800000 */
[----:B------:R1:W5:Y:S01]  /*0210*/  LDG.E R7, [R8.64] ;  /* 0x0000000608077981 */ /* 0x000362000c1e1900 */
[----:B------:R-:W-:Y:S05]  /*0220*/  BRA `(.L_x_863) ;  /* 0x0000009000007947 */ /* 0x000fea0003800000 */
.L_x_862:
        /* <DEDUP_REMOVED lines=8> */
.L_x_864:
[----:B------:R-:W-:-:S05]  /*02b0*/  MOV R7, c[0x0][0x54c] ;  /* 0x0001530000077a02 */ /* 0x000fca0000000f00 */
.L_x_863:
[----:B-----5:R-:W-:Y:S01]  /*02c0*/  IMAD R7, R7, c[0x0][0x548], RZ ;  /* 0x0001520007077a24 */ /* 0x020fe200078e02ff */
[----:B------:R-:W-:-:S04]  /*02d0*/  SHF.L.U32 R0, R3, 0x7, RZ ;  /* 0x0000000703007819 */ /* 0x000fc800000006ff */
[----:B------:R-:W-:-:S04]  /*02e0*/  ISETP.GE.AND P0, PT, R0, R7, PT ;  /* 0x000000070000720c */ /* 0x000fc80003f06270 */
[----:B------:R-:W-:-:S04]  /*02f0*/  SEL R204, R204, 0xffffffff, !P0 ;  /* 0xffffffffcccc7807 */ /* 0x000fc80004000000 */
.L_x_861:
[----:B------:R-:W-:-:S13]  /*0300*/  ISETP.GE.AND P0, PT, R204, RZ, PT ;  /* 0x000000ffcc00720c */ /* 0x000fda0003f06270 */
[----:B------:R-:W-:Y:S05]  /*0310*/  @!P0 EXIT ;  /* 0x000000000000894d */ /* 0x000fea0003800000 */
[----:B------:R-:W-:Y:S01]  /*0320*/  ISETP.NE.U32.AND P0, PT, RZ, c[0x0][0x370], PT ;  /* 0x0000dc00ff007a0c */ /* 0x000fe20003f05070 */
[----:B------:R-:W-:Y:S01]  /*0330*/  IMAD.MOV.U32 R203, RZ, RZ, RZ ;  /* 0x000000ffffcb7224 */ /* 0x000fe200078e00ff */
[----:B------:R-:W-:Y:S01]  /*0340*/  ISETP.NE.U32.AND P2, PT, RZ, c[0x0][0x360], PT ;  /* 0x0000d800ff007a0c */ /* 0x000fe20003f45070 */
[----:B------:R-:W-:Y:S01]  /*0350*/  IMAD.MOV.U32 R2, RZ, RZ, c[0x0][0x168] ;  /* 0x00005a00ff027624 */ /* 0x000fe200078e00ff */
[----:B------:R-:W-:Y:S01]  /*0360*/  ISETP.NE.AND.EX P1, PT, RZ, c[0x0][0x374], PT, P0 ;  /* 0x0000dd00ff007a0c */ /* 0x000fe20003f25300 */
[----:B-1----:R-:W-:Y:S01]  /*0370*/  IMAD.MOV.U32 R8, RZ, RZ, RZ ;  /* 0x000000ffff087224 */ /* 0x002fe200078e00ff */
[----:B------:R-:W-:Y:S01]  /*0380*/  ISETP.NE.AND.EX P0, PT, RZ, c[0x0][0x364], PT, P2 ;  /* 0x0000d900ff007a0c */ /* 0x000fe20003f05320 */
[----:B------:R-:W-:Y:S01]  /*0390*/  IMAD.WIDE R10, R204, R5, c[0x0][0x348] ;  /* 0x0000d200cc0a7625 */ /* 0x000fe200078e0205 */
[----:B------:R-:W-:-:S04]  /*03a0*/  ISETP.NE.U32.AND P3, PT, RZ, c[0x0][0x348], PT ;  /* 0x0000d200ff007a0c */ /* 0x000fc80003f65070 */
[----:B------:R-:W-:-:S05]  /*03b0*/  ISETP.NE.AND.EX P3, PT, RZ, c[0x0][0x34c], PT, P3 ;  /* 0x0000d300ff007a0c */ /* 0x000fca0003f65330 */
[----:B------:R-:W-:-:S04]  /*03c0*/  @P1 IMAD.WIDE R14, R204, R5, c[0x0][0x370] ;  /* 0x0000dc00cc0e1625 */ /* 0x000fc800078e0205 */
[----:B------:R-:W-:Y:S01]  /*03d0*/  @P0 IMAD.WIDE R12, R204, R5, c[0x0][0x360] ;  /* 0x0000d800cc0c0625 */ /* 0x000fe200078e0205 */
[----:B------:R1:W5:Y:S04]  /*03e0*/  @P1 LDG.E R203, [R14.64] ;  /* 0x000000060ecb1981 */ /* 0x000368000c1e1900 */
[----:B------:R1:W5:Y:S04]  /*03f0*/  @P3 LDG.E R8, [R10.64] ;  /* 0x000000060a083981 */ /* 0x000368000c1e1900 */
[----:B------:R1:W5:Y:S01]  /*0400*/  @P0 LDG.E R2, [R12.64] ;  /* 0x000000060c020981 */ /* 0x000362000c1e1900 */
[----:B------:R-:W-:-:S02]  /*0410*/  ULDC UR5, c[0x0][0x2ac] ;  /* 0x0000ab0000057ab9 */ /* 0x000fc40000000800 */
[----:B------:R-:W-:Y:S01]  /*0420*/  ULDC UR4, c[0x0][0x1d0] ;  /* 0x0000740000047ab9 */ /* 0x000fe20000000800 */
[----:B------:R-:W2:Y:S01]  /*0430*/  S2R R197, SR_CTAID.Y ;  /* 0x0000000000c57919 */ /* 0x000ea20000002600 */
[----:B------:R-:W-:-:S06]  /*0440*/  UIMAD UR4, UR5, UR4, URZ ;  /* 0x00000004050472a4 */ /* 0x000fcc000f8e023f */
[----:B------:R-:W-:Y:S01]  /*0450*/  IMAD.U32 R150, RZ, RZ, UR4 ;  /* 0x00000004ff967e24 */ /* 0x000fe2000f8e00ff */
[----:B--2---:R-:W-:Y:S01]  /*0460*/  SHF.R.S32.HI R0, RZ, 0x1f, R197 ;  /* 0x0000001fff007819 */ /* 0x004fe200000114c5 */
[----:B------:R-:W-:Y:S05]  /*0470*/  @P0 BRA `(.L_x_865) ;  /* 0x0000004000000947 */ /* 0x000fea0003800000 */
[----:B-1----:R-:W-:Y:S05]  /*0480*/  @!P3 BRA `(.L_x_865) ;  /* 0x000000300000b947 */ /* 0x002fea0003800000 */
[----:B-----5:R-:W2:Y:S04]  /*0490*/  LDG.E R2, [R10.64] ;  /* 0x000000060a027981 */ /* 0x020ea8000c1e1900 */
[----:B------:R-:W2:Y:S02]  /*04a0*/  LDG.E R7, [R10.64+0x4] ;  /* 0x000004060a077981 */ /* 0x000ea4000c1e1900 */
[----:B--2---:R-:W-:Y:S02]  /*04b0*/  IADD3 R2, -R2, R7, RZ ;  /* 0x0000000702027210 */ /* 0x004fe40007ffe1ff */
.L_x_865:
[----:B-1----:R-:W-:-:S04]  /*04c0*/  ISETP.NE.U32.AND P0, PT, RZ, c[0x0][0x368], PT ;  /* 0x0000da00ff007a0c */ /* 0x002fc80003f05070 */
[----:B------:R-:W-:-:S13]  /*04d0*/  ISETP.NE.AND.EX P0, PT, RZ, c[0x0][0x36c], PT, P0 ;  /* 0x0000db00ff007a0c */ /* 0x000fda0003f05300 */
[----:B------:R-:W-:Y:S05]  /*04e0*/  @!P0 BRA `(.L_x_866) ;  /* 0x0000003000008947 */ /* 0x000fea0003800000 */
[----:B------:R-:W-:-:S06]  /*04f0*/  IMAD.WIDE R150, R204, R5, c[0x0][0x368] ;  /* 0x0000da00cc967625 */ /* 0x000fcc00078e0205 */
[----:B------:R1:W5:Y:S01]  /*0500*/  LDG.E R150, [R150.64] ;  /* 0x0000000696967981 */ /* 0x000362000c1e1900 */
[----:B------:R-:W-:Y:S05]  /*0510*/  BRA `(.L_x_867) ;  /* 0x0000007000007947 */ /* 0x000fea0003800000 */
.L_x_866:
[----:B------:R-:W-:-:S04]  /*0520*/  ISETP.NE.U32.AND P0, PT, RZ, c[0x0][0x350], PT ;  /* 0x0000d400ff007a0c */ /* 0x000fc80003f05070 */
[----:B------:R-:W-:-:S13]  /*0530*/  ISETP.NE.AND.EX P0, PT, RZ, c[0x0][0x354], PT, P0 ;  /* 0x0000d500ff007a0c */ /* 0x000fda0003f05300 */
[----:B------:R-:W-:Y:S05]  /*0540*/  @!P0 BRA `(.L_x_867) ;  /* 0x0000004000008947 */ /* 0x000fea0003800000 */
[----:B------:R-:W-:-:S05]  /*0550*/  IMAD.WIDE R10, R204, R5, c[0x0][0x350] ;  /* 0x0000d400cc0a7625 */ /* 0x000fca00078e0205 */
[----:B------:R-:W2:Y:S04]  /*0560*/  LDG.E R7, [R10.64] ;  /* 0x000000060a077981 */ /* 0x000ea8000c1e1900 */
[----:B------:R-:W2:Y:S02]  /*0570*/  LDG.E R150, [R10.64+0x4] ;  /* 0x000004060a967981 */ /* 0x000ea4000c1e1900 */
[----:B--2---:R-:W-:-:S05]  /*0580*/  IADD3 R150, -R7, R150, RZ ;  /* 0x0000009607967210 */ /* 0x004fca0007ffe1ff */
.L_x_867:
[----:B-----5:R-:W-:Y:S01]  /*0590*/  IMAD.IADD R144, R150, 0x1, -R203 ;  /* 0x0000000196907824 */ /* 0x020fe200078e0acb */
[----:B------:R-:W-:Y:S01]  /*05a0*/  PLOP3.LUT P2, PT, PT, PT, PT, 0x80, 0x0 ;  /* 0x000000000000781c */ /* 0x000fe20003f4f070 */
[----:B------:R-:W-:Y:S01]  /*05b0*/  CS2R R98, SRZ ;  /* 0x0000000000627805 */ /* 0x000fe2000001ff00 */
[----:B------:R-:W-:Y:S01]  /*05c0*/  CS2R R96, SRZ ;  /* 0x0000000000607805 */ /* 0x000fe2000001ff00 */
[----:B------:R-:W-:Y:S01]  /*05d0*/  CS2R R94, SRZ ;  /* 0x00000000005e7805 */ /* 0x000fe2000001ff00 */
[----:B------:R-:W-:Y:S01]  /*05e0*/  ISETP.GE.AND P0, PT, R144, 0x1, PT ;  /* 0x000000019000780c */ /* 0x000fe20003f06270 */
        /* <DEDUP_REMOVED lines=48> */
[----:B------:R-:W-:-:S04]  /*08f0*/  ISETP.NE.U32.AND P2, PT, RZ, c[0x0][0x340], PT ;  /* 0x0000d000ff007a0c */ /* 0x000fc80003f45070 */
[----:B------:R-:W-:-:S13]  /*0900*/  ISETP.NE.AND.EX P2, PT, RZ, c[0x0][0x344], PT, P2 ;  /* 0x0000d100ff007a0c */ /* 0x000fda0003f45320 */
[----:B------:R-:W-:-:S06]  /*0910*/  @P2 IMAD.WIDE R206, R204, R5, c[0x0][0x340] ;  /* 0x0000d000ccce2625 */ /* 0x000fcc00078e0205 */
[----:B------:R2:W5:Y:S01]  /*0920*/  @P2 LDG.E R206, [R206.64] ;  /* 0x00000006cece2981 */ /* 0x000562000c1e1900 */
[----:B------:R-:W-:Y:S01]  /*0930*/  SHF.R.S32.HI R9, RZ, 0x1f, R8 ;  /* 0x0000001fff097819 */ /* 0x000fe20000011408 */
[----:B------:R-:W-:Y:S01]  /*0940*/  IMAD.WIDE.U32 R16, R8, c[0x0][0x178], RZ ;  /* 0x00005e0008107a25 */ /* 0x000fe200078e00ff */
[----:B------:R-:W-:Y:S01]  /*0950*/  SHF.R.S32.HI R7, RZ, 0x1f, R6 ;  /* 0x0000001fff077819 */ /* 0x000fe20000011406 */
[----:B------:R-:W-:Y:S01]  /*0960*/  BSSY B0, `(.L_x_869) ;  /* 0x0000054000007945 */ /* 0x000fe20003800000 */
[----:B------:R-:W-:Y:S01]  /*0970*/  SHF.R.S32.HI R13, RZ, 0x1f, R204 ;  /* 0x0000001fff0d7819 */ /* 0x000fe200000114cc */
[----:B------:R-:W-:Y:S01]  /*0980*/  IMAD R9, R9, c[0x0][0x178], RZ ;  /* 0x00005e0009097a24 */ /* 0x000fe200078e02ff */
[----:B------:R-:W-:Y:S01]  /*0990*/  LEA.HI R4, R7, R6, RZ, 0x3 ;  /* 0x0000000607047211 */ /* 0x000fe200078f18ff */
[----:B------:R-:W-:Y:S01]  /*09a0*/  IMAD R10, R0, c[0x0][0x1b8], RZ ;  /* 0x00006e00000a7a24 */ /* 0x000fe200078e02ff */
[----:B------:R-:W-:Y:S01]  /*09b0*/  SEL R13, R13, RZ, !P3 ;  /* 0x000000ff0d0d7207 */ /* 0x000fe20005800000 */
[----:B------:R-:W-:Y:S01]  /*09c0*/  IMAD R9, R8, c[0x0][0x17c], R9 ;  /* 0x00005f0008097a24 */ /* 0x000fe200078e0209 */
[----:B------:R-:W-:Y:S01]  /*09d0*/  LOP3.LUT R5, R4, 0xfffffff8, RZ, 0xc0, !PT ;  /* 0xfffffff804057812 */ /* 0x000fe200078ec0ff */
[----:B------:R-:W-:Y:S01]  /*09e0*/  IMAD.MOV.U32 R8, RZ, RZ, c[0x0][0x2c4] ;  /* 0x0000b100ff087624 */ /* 0x000fe200078e00ff */
[----:B------:R-:W-:Y:S01]  /*09f0*/  SHF.R.S32.HI R4, RZ, 0x3, R4 ;  /* 0x00000003ff047819 */ /* 0x000fe20000011404 */
[----:B------:R-:W-:Y:S01]  /*0a00*/  IMAD.IADD R17, R17, 0x1, R9 ;  /* 0x0000000111117824 */ /* 0x000fe200078e0209 */
[----:B------:R-:W-:Y:S01]  /*0a10*/  SEL R14, R204, RZ, !P3 ;  /* 0x000000ffcc0e7207 */ /* 0x000fe20005800000 */
[----:B------:R-:W-:Y:S01]  /*0a20*/  IMAD R13, R13, c[0x0][0x1c0], RZ ;  /* 0x000070000d0d7a24 */ /* 0x000fe200078e02ff */
[----:B------:R-:W-:Y:S01]  /*0a30*/  ISETP.NE.AND P0, PT, R8, 0x1, PT ;  /* 0x000000010800780c */ /* 0x000fe20003f05270 */
[----:B------:R-:W-:Y:S01]  /*0a40*/  IMAD.IADD R8, R6, 0x1, -R5 ;  /* 0x0000000106087824 */ /* 0x000fe200078e0a05 */
[----:B------:R-:W-:Y:S01]  /*0a50*/  SHF.L.U32 R201, R4, 0x6, RZ ;  /* 0x0000000604c97819 */ /* 0x000fe200000006ff */
[----:B------:R-:W-:-:S02]  /*0a60*/  IMAD R5, R197, c[0x0][0x1bc], R10 ;  /* 0x00006f00c5057a24 */ /* 0x000fc400078e020a */
[----:B------:R-:W-:Y:S01]  /*0a70*/  IMAD R202, R8, 0x20, R4 ;  /* 0x0000002008ca7824 */ /* 0x000fe200078e0204 */
[----:B------:R-:W-:Y:S01]  /*0a80*/  LOP3.LUT R201, R201, 0x1c0, RZ, 0xc0, !PT ;  /* 0x000001c0c9c97812 */ /* 0x000fe200078ec0ff */
[----:B------:R-:W-:-:S04]  /*0a90*/  IMAD.WIDE.U32 R16, R197, c[0x0][0x1b8], R16 ;  /* 0x00006e00c5107a25 */ /* 0x000fc800078e0010 */
[----:B------:R-:W-:Y:S02]  /*0aa0*/  IMAD R12, R3, 0x80, R202 ;  /* 0x00000080030c7824 */ /* 0x000fe400078e02ca */
[----:B------:R-:W-:Y:S02]  /*0ab0*/  IMAD.IADD R17, R17, 0x1, R5 ;  /* 0x0000000111117824 */ /* 0x000fe400078e0205 */
[----:B------:R-:W-:Y:S01]  /*0ac0*/  @P0 IMAD.HI.U32 R5, R12, c[0x0][0x2c8], RZ ;  /* 0x0000b2000c050a27 */ /* 0x000fe200078e00ff */
[----:B------:R-:W-:-:S03]  /*0ad0*/  MOV R10, R12 ;  /* 0x0000000c000a7202 */ /* 0x000fc60000000f00 */
[C---:B------:R-:W-:Y:S01]  /*0ae0*/  IMAD R13, R14.reuse, c[0x0][0x1c4], R13 ;  /* 0x000071000e0d7a24 */ /* 0x040fe200078e020d */
[----:B------:R-:W-:Y:S01]  /*0af0*/  @P0 SHF.R.U32.HI R10, RZ, c[0x0][0x2cc], R5 ;  /* 0x0000b300ff0a0a19 */ /* 0x000fe20000011605 */
[----:B------:R-:W-:-:S03]  /*0b00*/  IMAD.WIDE.U32 R14, R14, c[0x0][0x1c0], R16 ;  /* 0x000070000e0e7a25 */ /* 0x000fc600078e0010 */
[--C-:B------:R-:W-:Y:S01]  /*0b10*/  SHF.R.S32.HI R9, RZ, 0x1f, R10.reuse ;  /* 0x0000001fff097819 */ /* 0x100fe2000001140a */
[----:B------:R-:W-:Y:S02]  /*0b20*/  IMAD.MOV R5, RZ, RZ, -R10 ;  /* 0x000000ffff057224 */ /* 0x000fe400078e0a0a */
[----:B------:R-:W-:Y:S02]  /*0b30*/  IMAD.IADD R13, R15, 0x1, R13 ;  /* 0x000000010f0d7824 */ /* 0x000fe400078e020d */
[----:B------:R-:W-:Y:S02]  /*0b40*/  IMAD R5, R5, c[0x0][0x2c4], R12 ;  /* 0x0000b10005057a24 */ /* 0x000fe400078e020c */
[----:B------:R-:W-:Y:S02]  /*0b50*/  IMAD R9, R9, c[0x0][0x1b0], RZ ;  /* 0x00006c0009097a24 */ /* 0x000fe400078e02ff */
[----:B------:R-:W-:Y:S01]  /*0b60*/  IMAD.MOV.U32 R12, RZ, RZ, R14 ;  /* 0x000000ffff0c7224 */ /* 0x000fe200078e000e */
[----:B------:R-:W-:Y:S01]  /*0b70*/  SHF.R.S32.HI R11, RZ, 0x1f, R5 ;  /* 0x0000001fff0b7819 */ /* 0x000fe20000011405 */
[----:B------:R-:W-:-:S02]  /*0b80*/  IMAD R9, R10, c[0x0][0x1b4], R9 ;  /* 0x00006d000a097a24 */ /* 0x000fc400078e0209 */
[----:B------:R-:W-:-:S04]  /*0b90*/  IMAD.WIDE.U32 R12, R10, c[0x0][0x1b0], R12 ;  /* 0x00006c000a0c7a25 */ /* 0x000fc800078e000c */
[----:B------:R-:W-:Y:S02]  /*0ba0*/  IMAD R10, R11, c[0x0][0x1a8], RZ ;  /* 0x00006a000b0a7a24 */ /* 0x000fe400078e02ff */
[----:B------:R-:W-:Y:S02]  /*0bb0*/  IMAD.IADD R13, R13, 0x1, R9 ;  /* 0x000000010d0d7824 */ /* 0x000fe400078e0209 */
[C---:B------:R-:W-:Y:S02]  /*0bc0*/  IMAD R15, R5.reuse, c[0x0][0x1ac], R10 ;  /* 0x00006b00050f7a24 */ /* 0x040fe400078e020a */
[----:B------:R-:W-:Y:S01]  /*0bd0*/  IMAD.WIDE.U32 R10, R5, c[0x0][0x1a8], R12 ;  /* 0x00006a00050a7a25 */ /* 0x000fe200078e000c */
[----:B------:R-:W-:-:S03]  /*0be0*/  LEA.HI R12, R7, R6, RZ, 0x6 ;  /* 0x00000006070c7211 */ /* 0x000fc600078f30ff */
[----:B------:R-:W-:Y:S01]  /*0bf0*/  IMAD.IADD R15, R11, 0x1, R15 ;  /* 0x000000010b0f7824 */ /* 0x000fe200078e020f */
[----:B------:R-:W-:Y:S01]  /*0c00*/  LEA.HI R11, R7, R6, RZ, 0x4 ;  /* 0x00000006070b7211 */ /* 0x000fe200078f20ff */
[----:B------:R-:W-:Y:S01]  /*0c10*/  IMAD.SHL.U32 R148, R8, 0x8, RZ ;  /* 0x0000000808947824 */ /* 0x000fe200078e00ff */
[----:B------:R-:W-:Y:S01]  /*0c20*/  LEA R9, P0, R10, c[0x0][0x160], 0x1 ;  /* 0x000058000a097a11 */ /* 0x000fe200078008ff */
[----:B------:R-:W-:Y:S01]  /*0c30*/  IMAD R2, R2, c[0x0][0x2c4], RZ ;  /* 0x0000b10002027a24 */ /* 0x000fe200078e02ff */
[----:B------:R-:W-:Y:S01]  /*0c40*/  LOP3.LUT R5, R11, 0xfffffff0, RZ, 0xc0, !PT ;  /* 0xfffffff00b057812 */ /* 0x000fe200078ec0ff */
[----:B------:R-:W-:Y:S01]  /*0c50*/  IMAD R3, R3, 0x80, R4 ;  /* 0x0000008003037824 */ /* 0x000fe200078e0204 */
[----:B------:R-:W-:Y:S01]  /*0c60*/  LEA.HI.X R15, R10, c[0x0][0x164], R15, 0x1, P0 ;  /* 0x000059000a0f7a11 */ /* 0x000fe200000f0c0f */
[----:B------:R2:W3:Y:S01]  /*0c70*/  SHFL.IDX PT, R16, R9, RZ, 0x181f ;  /* 0x00181fff09107589 */ /* 0x0004e200000e0000 */
[----:B------:R-:W-:Y:S01]  /*0c80*/  SHF.R.U32.HI R10, RZ, 0x3, R201 ;  /* 0x00000003ff0a7819 */ /* 0x000fe200000116c9 */
[----:B------:R-:W-:Y:S01]  /*0c90*/  IMAD.IADD R5, R6, 0x1, -R5 ;  /* 0x0000000106057824 */ /* 0x000fe200078e0a05 */
[----:B------:R-:W-:Y:S01]  /*0ca0*/  LOP3.LUT R201, R201, 0x38, R148, 0xf8, !PT ;  /* 0x00000038c9c97812 */ /* 0x000fe200078ef894 */
[----:B------:R2:W4:Y:S01]  /*0cb0*/  SHFL.IDX PT, R17, R15, RZ, 0x181f ;  /* 0x00181fff0f117589 */ /* 0x00052200000e0000 */
[----:B------:R-:W-:-:S02]  /*0cc0*/  ISETP.GE.AND P1, PT, R3, R2, PT ;  /* 0x000000020300720c */ /* 0x000fc40003f26270 */
[----:B------:R-:W-:Y:S02]  /*0cd0*/  LOP3.LUT R201, R201, R10, RZ, 0x3c, !PT ;  /* 0x0000000ac9c97212 */ /* 0x000fe400078e3cff */
[----:B------:R-:W-:Y:S02]  /*0ce0*/  SHF.R.S32.HI R10, RZ, 0x1f, R5 ;  /* 0x0000001fff0a7819 */ /* 0x000fe40000011405 */
[----:B------:R-:W-:Y:S02]  /*0cf0*/  IADD3 R14, R148, 0x40, RZ ;  /* 0x00000040940e7810 */ /* 0x000fe40007ffe0ff */
[----:B------:R-:W-:Y:S02]  /*0d00*/  LEA.HI R10, R10, R5, RZ, 0x3 ;  /* 0x000000050a0a7211 */ /* 0x000fe400078f18ff */
[----:B------:R-:W-:Y:S02]  /*0d10*/  IADD3 R13, R148, 0x80, RZ ;  /* 0x00000080940d7810 */ /* 0x000fe40007ffe0ff */
[----:B------:R-:W-:-:S02]  /*0d20*/  LOP3.LUT R18, R10, 0xfffffff8, RZ, 0xc0, !PT ;  /* 0xfffffff80a127812 */ /* 0x000fc400078ec0ff */
[----:B------:R-:W-:Y:S02]  /*0d30*/  SHF.L.U32 R12, R12, 0x3, RZ ;  /* 0x000000030c0c7819 */ /* 0x000fe400000006ff */
[----:B------:R-:W-:Y:S01]  /*0d40*/  LOP3.LUT P0, RZ, R8, 0x2, RZ, 0xc0, !PT ;  /* 0x0000000208ff7812 */ /* 0x000fe2000780c0ff */
[----:B------:R-:W-:Y:S01]  /*0d50*/  IMAD.IADD R5, R5, 0x1, -R18 ;  /* 0x0000000105057824 */ /* 0x000fe200078e0a12 */
[----:B------:R-:W-:Y:S02]  /*0d60*/  ISETP.GE.AND P5, PT, R148, c[0x0][0x198], PT ;  /* 0x0000660094007a0c */ /* 0x000fe40003fa6270 */
[----:B------:R-:W-:Y:S02]  /*0d70*/  ISETP.GE.AND P4, PT, R14, c[0x0][0x198], PT ;  /* 0x000066000e007a0c */ /* 0x000fe40003f86270 */
[----:B------:R-:W-:Y:S02]  /*0d80*/  ISETP.GE.AND P3, PT, R13, c[0x0][0x198], PT ;  /* 0x000066000d007a0c */ /* 0x000fe40003f66270 */
[----:B------:R-:W-:Y:S01]  /*0d90*/  LOP3.LUT R201, R201, 0xfffffe00, R12, 0xf8, !PT ;  /* 0xfffffe00c9c97812 */ /* 0x000fe200078ef80c */
[----:B------:R-:W-:Y:S01]  /*0da0*/  @!P2 IMAD.MOV.U32 R206, RZ, RZ, R204 ;  /* 0x000000ffffcea224 */ /* 0x000fe200078e00cc */
[----:B------:R-:W-:Y:S05]  /*0db0*/  @P1 BRA `(.L_x_870) ;  /* 0x000000e000001947 */ /* 0x000fea0003800000 */
[----:B--234-:R-:W-:Y:S01]  /*0dc0*/  SHF.R.S32.HI R21, RZ, 0x1f, R14 ;  /* 0x0000001fff157819 */ /* 0x01cfe2000001140e */
[----:B------:R-:W-:Y:S01]  /*0dd0*/  IMAD.WIDE R22, R148, 0x2, R16 ;  /* 0x0000000294167825 */ /* 0x000fe200078e0210 */
[----:B------:R-:W-:-:S02]  /*0de0*/  SHF.R.S32.HI R12, RZ, 0x1f, R13 ;  /* 0x0000001fff0c7819 */ /* 0x000fc4000001140d */
[----:B------:R-:W-:Y:S02]  /*0df0*/  LEA.HI R21, R21, R14, RZ, 0x3 ;  /* 0x0000000e15157211 */ /* 0x000fe400078f18ff */
[----:B------:R-:W-:Y:S01]  /*0e00*/  LEA.HI R19, R12, R13, RZ, 0x3 ;  /* 0x0000000d0c137211 */ /* 0x000fe200078f18ff */
[----:B------:R-:W-:Y:S01]  /*0e10*/  IMAD.SHL.U32 R12, R201, 0x2, RZ ;  /* 0x00000002c90c7824 */ /* 0x000fe200078e00ff */
[----:B------:R-:W-:Y:S02]  /*0e20*/  LOP3.LUT R21, R21, 0xfffffff8, RZ, 0xc0, !PT ;  /* 0xfffffff815157812 */ /* 0x000fe400078ec0ff */
[----:B------:R-:W-:Y:S02]  /*0e30*/  LOP3.LUT R19, R19, 0xfffffff8, RZ, 0xc0, !PT ;  /* 0xfffffff813137812 */ /* 0x000fe400078ec0ff */
[----:B------:R-:W-:Y:S01]  /*0e40*/  @!PT LDS RZ, [RZ] ;  /* 0x00000000fffff984 */ /* 0x000fe20000000800 */
[----:B------:R2:W-:Y:S01]  /*0e50*/  LDGSTS.E.BYPASS.LTC128B.128 [R12+0x18100], [R22.64], !P5 ;  /* 0x18100000160c7fae */ /* 0x0005e2000e901d46 */
[----:B------:R-:W-:-:S04]  /*0e60*/  IMAD.WIDE R20, R21, 0x2, R16 ;  /* 0x0000000215147825 */ /* 0x000fc800078e0210 */
[----:B------:R-:W-:Y:S01]  /*0e70*/  IMAD.WIDE R16, R19, 0x2, R16 ;  /* 0x0000000213107825 */ /* 0x000fe200078e0210 */
[----:B------:R2:W-:Y:S04]  /*0e80*/  LDGSTS.E.BYPASS.LTC128B.128 [R12+0x1c100], [R20.64], !P4 ;  /* 0x1c100000140c7fae */ /* 0x0005e8000e101d46 */
[----:B------:R2:W-:Y:S02]  /*0e90*/  LDGSTS.E.BYPASS.LTC128B.128 [R12+0x20100], [R16.64], !P3 ;  /* 0x20100000100c7fae */ /* 0x0005e4000d901d46 */
.L_x_870:
[----:B--234-:R-:W-:Y:S05]  /*0ea0*/  BSYNC B0 ;  /* 0x0000000000007941 */ /* 0x01cfea0003800000 */
.L_x_869:
[----:B------:R-:W-:Y:S01]  /*0eb0*/  IADD3 R17, R3, 0x20, RZ ;  /* 0x0000002003117810 */ /* 0x000fe20007ffe0ff */
[----:B------:R2:W3:Y:S01]  /*0ec0*/  SHFL.IDX PT, R19, R15, 0x1, 0x181f ;  /* 0x00381f000f137f89 */ /* 0x0004e200000e0000 */
[----:B------:R-:W-:Y:S02]  /*0ed0*/  BSSY B0, `(.L_x_871) ;  /* 0x0000012000007945 */ /* 0x000fe40003800000 */
[----:B------:R-:W-:Y:S01]  /*0ee0*/  ISETP.GE.AND P1, PT, R17, R2, PT ;  /* 0x000000021100720c */ /* 0x000fe20003f26270 */
[----:B------:R2:W4:-:S12]  /*0ef0*/  SHFL.IDX PT, R18, R9, 0x1, 0x181f ;  /* 0x00381f0009127f89 */ /* 0x00051800000e0000 */
[----:B------:R-:W-:Y:S05]  /*0f00*/  @P1 BRA `(.L_x_872) ;  /* 0x000000e000001947 */ /* 0x000fea0003800000 */
[----:B------:R-:W-:Y:S01]  /*0f10*/  SHF.R.S32.HI R17, RZ, 0x1f, R14 ;  /* 0x0000001fff117819 */ /* 0x000fe2000001140e */
[----:B---34-:R-:W-:Y:S01]  /*0f20*/  IMAD.WIDE R20, R148, 0x2, R18 ;  /* 0x0000000294147825 */ /* 0x018fe200078e0212 */
[----:B------:R-:W-:Y:S02]  /*0f30*/  SHF.R.S32.HI R12, RZ, 0x1f, R13 ;  /* 0x0000001fff0c7819 */ /* 0x000fe4000001140d */
[----:B------:R-:W-:Y:S01]  /*0f40*/  LEA.HI R16, R17, R14, RZ, 0x3 ;  /* 0x0000000e11107211 */ /* 0x000fe200078f18ff */
[----:B------:R-:W-:Y:S01]  /*0f50*/  IMAD.SHL.U32 R17, R201, 0x2, RZ ;  /* 0x00000002c9117824 */ /* 0x000fe200078e00ff */
[----:B------:R-:W-:Y:S02]  /*0f60*/  LEA.HI R12, R12, R13, RZ, 0x3 ;  /* 0x0000000d0c0c7211 */ /* 0x000fe400078f18ff */
        /* <DEDUP_REMOVED lines=8> */
.L_x_872:
[----:B------:R-:W-:Y:S05]  /*0ff0*/  BSYNC B0 ;  /* 0x0000000000007941 */ /* 0x000fea0003800000 */
.L_x_871:
[----:B---3--:R-:W-:Y:S01]  /*1000*/  IADD3 R17, R3, 0x40, RZ ;  /* 0x0000004003117810 */ /* 0x008fe20007ffe0ff */
[----:B------:R3:W1:Y:S01]  /*1010*/  SHFL.IDX PT, R19, R15, 0x2, 0x181f ;  /* 0x00581f000f137f89 */ /* 0x00066200000e0000 */
[----:B------:R-:W-:Y:S02]  /*1020*/  BSSY B0, `(.L_x_873) ;  /* 0x0000012000007945 */ /* 0x000fe40003800000 */
[----:B------:R-:W-:Y:S01]  /*1030*/  ISETP.GE.AND P1, PT, R17, R2, PT ;  /* 0x000000021100720c */ /* 0x000fe20003f26270 */
[----:B----4-:R3:W4:-:S12]  /*1040*/  SHFL.IDX PT, R18, R9, 0x2, 0x181f ;  /* 0x00581f0009127f89 */ /* 0x01071800000e0000 */
[----:B------:R-:W-:Y:S05]  /*1050*/  @P1 BRA `(.L_x_874) ;  /* 0x000000e000001947 */ /* 0x000fea0003800000 */
[----:B------:R-:W-:Y:S01]  /*1060*/  SHF.R.S32.HI R17, RZ, 0x1f, R14 ;  /* 0x0000001fff117819 */ /* 0x000fe2000001140e */
[----:B-1--4-:R-:W-:Y:S01]  /*1070*/  IMAD.WIDE R20, R148, 0x2, R18 ;  /* 0x0000000294147825 */ /* 0x012fe200078e0212 */
        /* <DEDUP_REMOVED lines=12> */
.L_x_874:
[----:B------:R-:W-:Y:S05]  /*1140*/  BSYNC B0 ;  /* 0x0000000000007941 */ /* 0x000fea0003800000 */
.L_x_873:
[----:B-1--4-:R1:W-:Y:S01]  /*1150*/  SHFL.IDX PT, R18, R9, 0x3, 0x181f ;  /* 0x00781f0009127f89 */ /* 0x0123e200000e0000 */
[----:B------:R-:W-:Y:S01]  /*1160*/  IADD3 R12, R144, 0x3f, RZ ;  /* 0x0000003f900c7810 */ /* 0x000fe20007ffe0ff */
[----:B------:R-:W-:Y:S01]  /*1170*/  IMAD.MOV.U32 R194, RZ, RZ, c[0x0][0x2b8] ;  /* 0x0000ae00ffc27624 */ /* 0x000fe200078e00ff */
[----:B------:R-:W-:Y:S01]  /*1180*/  IADD3 R3, R3, 0x60, RZ ;  /* 0x0000006003037810 */ /* 0x000fe20007ffe0ff */
[----:B------:R-:W4:Y:S01]  /*1190*/  SHFL.IDX PT, R19, R15, 0x3, 0x181f ;  /* 0x00781f000f137f89 */ /* 0x000f2200000e0000 */
[----:B------:R-:W-:Y:S01]  /*11a0*/  SHF.R.S32.HI R17, RZ, 0x1f, R12 ;  /* 0x0000001fff117819 */ /* 0x000fe2000001140c */
[----:B------:R-:W-:Y:S01]  /*11b0*/  IMAD.MOV.U32 R199, RZ, RZ, RZ ;  /* 0x000000ffffc77224 */ /* 0x000fe200078e00ff */
[----:B------:R-:W-:-:S02]  /*11c0*/  ISETP.NE.AND P6, PT, R194, 0x1, PT ;  /* 0x00000001c200780c */ /* 0x000fc40003fc5270 */
[----:B------:R-:W-:Y:S02]  /*11d0*/  LEA.HI R12, R17, R12, RZ, 0x6 ;  /* 0x0000000c110c7211 */ /* 0x000fe400078f30ff */
[----:B------:R-:W-:Y:S02]  /*11e0*/  ISETP.GE.AND P1, PT, R3, R2, PT ;  /* 0x000000020300720c */ /* 0x000fe40003f26270 */
[----:B------:R-:W-:Y:S02]  /*11f0*/  SHF.R.S32.HI R3, RZ, 0x1f, R14 ;  /* 0x0000001fff037819 */ /* 0x000fe4000001140e */
[----:B------:R-:W-:Y:S02]  /*1200*/  P2R R2, PR, RZ, 0x40 ;  /* 0x00000040ff027803 */ /* 0x000fe40000000000 */
[----:B------:R-:W-:Y:S02]  /*1210*/  SHF.R.S32.HI R12, RZ, 0x6, R12 ;  /* 0x00000006ff0c7819 */ /* 0x000fe4000001140c */
[----:B------:R-:W-:-:S02]  /*1220*/  SHF.R.S32.HI R2, RZ, 0x1f, R13 ;  /* 0x0000001fff027819 */ /* 0x000fc4000001140d */
[----:B------:R-:W-:Y:S01]  /*1230*/  LEA.HI R134, R3, R14, RZ, 0x3 ;  /* 0x0000000e03867211 */ /* 0x000fe200078f18ff */
[----:B------:R-:W-:Y:S01]  /*1240*/  IMAD R200, R12, 0x40, R202 ;  /* 0x000000400cc87824 */ /* 0x000fe200078e02ca */
[----:B------:R-:W-:Y:S01]  /*1250*/  LEA.HI R2, R2, R13, RZ, 0x3 ;  /* 0x0000000d02027211 */ /* 0x000fe200078f18ff */
[----:B-123--:R-:W-:Y:S01]  /*1260*/  IMAD.SHL.U32 R9, R201, 0x2, RZ ;  /* 0x00000002c9097824 */ /* 0x00efe200078e00ff */
[----:B------:R-:W-:Y:S02]  /*1270*/  LOP3.LUT R134, R134, 0xfffffff8, RZ, 0xc0, !PT ;  /* 0xfffffff886867812 */ /* 0x000fe400078ec0ff */
[----:B------:R-:W-:Y:S01]  /*1280*/  LOP3.LUT R2, R2, 0xfffffff8, RZ, 0xc0, !PT ;  /* 0xfffffff802027812 */ /* 0x000fe200078ec0ff */
[----:B----4-:R-:W-:Y:S01]  /*1290*/  @!P1 IMAD.WIDE R22, R148, 0x2, R18 ;  /* 0x0000000294169825 */ /* 0x010fe200078e0212 */
[----:B------:R-:W-:Y:S02]  /*12a0*/  IADD3 R200, R200, -0x40, RZ ;  /* 0xffffffc0c8c87810 */ /* 0x000fe40007ffe0ff */
[----:B-----5:R-:W-:Y:S01]  /*12b0*/  SHF.R.S32.HI R193, RZ, 0x1f, R206 ;  /* 0x0000001fffc17819 */ /* 0x020fe200000114ce */
[--C-:B------:R-:W-:Y:S01]  /*12c0*/  @!P1 IMAD.WIDE R20, R134, 0x2, R18.reuse ;  /* 0x0000000286149825 */ /* 0x100fe200078e0212 */
[----:B------:R-:W-:Y:S01]  /*12d0*/  ISETP.GE.AND P2, PT, R200, R144, PT ;  /* 0x00000090c800720c */ /* 0x000fe20003f46270 */
[----:B------:R-:W-:Y:S01]  /*12e0*/  @!PT LDS RZ, [RZ] ;  /* 0x00000000fffff984 */ /* 0x000fe20000000800 */
[----:B------:R1:W-:Y:S02]  /*12f0*/  @!P1 LDGSTS.E.BYPASS.LTC128B.128 [R9+0x1b100], [R22.64], !P5 ;  /* 0x1b10000016099fae */ /* 0x0003e4000e901d46 */
[----:B------:R-:W-:Y:S01]  /*1300*/  @!P1 IMAD.WIDE R18, R2, 0x2, R18 ;  /* 0x0000000202129825 */ /* 0x000fe200078e0212 */
[----:B------:R-:W-:Y:S01]  /*1310*/  ISETP.GT.OR P2, PT, R202, 0x3f, P2 ;  /* 0x0000003fca00780c */ /* 0x000fe20001744670 */
[----:B------:R2:W-:Y:S02]  /*1320*/  @!P1 LDGSTS.E.BYPASS.LTC128B.128 [R9+0x1f100], [R20.64], !P4 ;  /* 0x1f10000014099fae */ /* 0x0005e4000e101d46 */
[----:B------:R-:W-:-:S02]  /*1330*/  IMAD.IADD R200, R200, 0x1, R203 ;  /* 0x00000001c8c87824 */ /* 0x000fc400078e02cb */
[----:B------:R3:W-:Y:S01]  /*1340*/  @!P1 LDGSTS.E.BYPASS.LTC128B.128 [R9+0x23100], [R18.64], !P3 ;  /* 0x2310000012099fae */ /* 0x0007e2000d901d46 */
[----:B------:R-:W-:Y:S02]  /*1350*/  IMAD R193, R193, c[0x0][0x2b0], RZ ;  /* 0x0000ac00c1c17a24 */ /* 0x000fe400078e02ff */
[----:B------:R-:W-:Y:S01]  /*1360*/  @P6 IMAD.HI.U32 R15, R200, c[0x0][0x2bc], RZ ;  /* 0x0000af00c80f6a27 */ /* 0x000fe200078e00ff */
[----:B------:R-:W0:Y:S03]  /*1370*/  LDGDEPBAR ;  /* 0x00000000000079af */ /* 0x000e260000000000 */
[C---:B------:R-:W-:Y:S02]  /*1380*/  IMAD R193, R206.reuse, c[0x0][0x2b4], R193 ;  /* 0x0000ad00cec17a24 */ /* 0x040fe400078e02c1 */
[----:B------:R-:W-:Y:S01]  /*1390*/  IMAD.MOV.U32 R3, RZ, RZ, R200 ;  /* 0x000000ffff037224 */ /* 0x000fe200078e00c8 */
[----:B------:R-:W-:Y:S01]  /*13a0*/  @P6 SHF.R.U32.HI R3, RZ, c[0x0][0x2c0], R15 ;  /* 0x0000b000ff036a19 */ /* 0x000fe2000001160f */
[----:B------:R-:W-:-:S04]  /*13b0*/  IMAD.WIDE.U32 R206, R206, c[0x0][0x2b0], RZ ;  /* 0x0000ac00cece7a25 */ /* 0x000fc800078e00ff */
[----:B------:R-:W-:Y:S01]  /*13c0*/  IMAD.IADD R193, R207, 0x1, R193 ;  /* 0x00000001cfc17824 */ /* 0x000fe200078e02c1 */
[----:B------:R-:W-:-:S04]  /*13d0*/  @!P2 IADD3 R16, P5, R3, R206, RZ ;  /* 0x000000ce0310a210 */ /* 0x000fc80007fbe0ff */
[----:B------:R-:W-:Y:S02]  /*13e0*/  @!P2 LEA.HI.X.SX32 R15, R3, R193, 0x1, P5 ;  /* 0x000000c1030fa211 */ /* 0x000fe400028f0eff */
[----:B------:R-:W-:-:S04]  /*13f0*/  @!P2 LEA R24, P4, R16, c[0x0][0x2a0], 0x2 ;  /* 0x0000a8001018aa11 */ /* 0x000fc800078810ff */
[----:B------:R-:W-:Y:S01]  /*1400*/  @!P2 LEA.HI.X R25, R16, c[0x0][0x2a4], R15, 0x2, P4 ;  /* 0x0000a9001019aa11 */ /* 0x000fe200020f140f */
[----:B------:R-:W-:Y:S06]  /*1410*/  BAR.SYNC.DEFER_BLOCKING 0x0 ;  /* 0x0000000000007b1d */ /* 0x000fec0000010000 */
[----:B------:R-:W4:Y:S01]  /*1420*/  @!P2 LDG.E R199, [R24.64] ;  /* 0x0000000618c7a981 */ /* 0x000f22000c1e1900 */
[----:B------:R-:W-:Y:S01]  /*1430*/  IMAD.MOV R3, RZ, RZ, -R3 ;  /* 0x000000ffff037224 */ /* 0x000fe200078e0a03 */
[----:B------:R-:W-:Y:S01]  /*1440*/  ISETP.GE.AND P5, PT, R148, c[0x0][0x1d4], PT ;  /* 0x0000750094007a0c */ /* 0x000fe20003fa6270 */
[----:B---3--:R-:W-:Y:S01]  /*1450*/  IMAD R18, R0, c[0x0][0x1e8], RZ ;  /* 0x00007a0000127a24 */ /* 0x008fe200078e02ff */
[----:B------:R-:W-:Y:S01]  /*1460*/  ISETP.GE.AND P4, PT, R14, c[0x0][0x1d4], PT ;  /* 0x000075000e007a0c */ /* 0x000fe20003f86270 */
[----:B------:R-:W-:Y:S01]  /*1470*/  IMAD R200, R3, c[0x0][0x2b8], R200 ;  /* 0x0000ae0003c87a24 */ /* 0x000fe200078e02c8 */
[----:B------:R-:W-:Y:S01]  /*1480*/  ISETP.GE.AND P6, PT, R13, c[0x0][0x1d4], PT ;  /* 0x000075000d007a0c */ /* 0x000fe20003fc6270 */
[----:B------:R-:W-:Y:S01]  /*1490*/  IMAD R195, R197, c[0x0][0x1ec], R18 ;  /* 0x00007b00c5c37a24 */ /* 0x000fe200078e0212 */
[----:B------:R-:W-:Y:S01]  /*14a0*/  ISETP.GE.AND P3, PT, R148, c[0x0][0x1d4], PT ;  /* 0x0000750094007a0c */ /* 0x000fe20003f66270 */
[----:B--2---:R-:W-:Y:S01]  /*14b0*/  IMAD.WIDE.U32 R20, R200, c[0x0][0x1e0], RZ ;  /* 0x00007800c8147a25 */ /* 0x004fe200078e00ff */
[----:B------:R-:W-:-:S02]  /*14c0*/  SHF.R.S32.HI R3, RZ, 0x1f, R200 ;  /* 0x0000001fff037819 */ /* 0x000fc400000114c8 */
[----:B------:R-:W-:Y:S01]  /*14d0*/  SHF.R.S32.HI R145, RZ, 0x1f, R148 ;  /* 0x0000001fff917819 */ /* 0x000fe20000011494 */
[----:B------:R-:W-:Y:S01]  /*14e0*/  IMAD.WIDE.U32 R210, R197, c[0x0][0x1e8], RZ ;  /* 0x00007a00c5d27a25 */ /* 0x000fe200078e00ff */
[----:B------:R-:W-:Y:S02]  /*14f0*/  SEL R146, RZ, 0x10, P6 ;  /* 0x00000010ff927807 */ /* 0x000fe40003000000 */
[----:B------:R-:W-:Y:S01]  /*1500*/  IADD3 R198, R9, 0x100, RZ ;  /* 0x0000010009c67810 */ /* 0x000fe20007ffe0ff */
[----:B------:R-:W-:Y:S01]  /*1510*/  IMAD R15, R3, c[0x0][0x1e0], RZ ;  /* 0x00007800030f7a24 */ /* 0x000fe200078e02ff */
[----:B------:R-:W-:Y:S01]  /*1520*/  SHF.R.S32.HI R147, RZ, 0x1f, R134 ;  /* 0x0000001fff937819 */ /* 0x000fe20000011486 */
[----:B------:R-:W-:Y:S01]  /*1530*/  IMAD.IADD R195, R211, 0x1, R195 ;  /* 0x00000001d3c37824 */ /* 0x000fe200078e02c3 */
[----:B------:R-:W-:Y:S01]  /*1540*/  SHF.R.S32.HI R133, RZ, 0x1f, R2 ;  /* 0x0000001fff857819 */ /* 0x000fe20000011402 */
[----:B-1----:R-:W-:Y:S02]  /*1550*/  IMAD R22, R200, c[0x0][0x1e4], R15 ;  /* 0x00007900c8167a24 */ /* 0x002fe400078e020f */
[----:B------:R-:W-:-:S02]  /*1560*/  IMAD R3, R3, c[0x0][0x208], RZ ;  /* 0x0000820003037a24 */ /* 0x000fc400078e02ff */
[----:B------:R-:W-:Y:S02]  /*1570*/  IMAD.IADD R23, R21, 0x1, R22 ;  /* 0x0000000115177824 */ /* 0x000fe400078e0216 */
[----:B------:R-:W-:Y:S02]  /*1580*/  IMAD.MOV.U32 R22, RZ, RZ, R20 ;  /* 0x000000ffff167224 */ /* 0x000fe400078e0014 */
[----:B------:R-:W-:-:S04]  /*1590*/  IMAD.WIDE.U32 R20, R200, c[0x0][0x208], RZ ;  /* 0x00008200c8147a25 */ /* 0x000fc800078e00ff */
[----:B------:R-:W-:Y:S01]  /*15a0*/  IMAD R26, R200, c[0x0][0x20c], R3 ;  /* 0x00008300c81a7a24 */ /* 0x000fe200078e0203 */
[----:B------:R-:W-:Y:S01]  /*15b0*/  LEA R3, R12, 0xffffffc0, 0x6 ;  /* 0xffffffc00c037811 */ /* 0x000fe200078e30ff */
[----:B------:R-:W-:Y:S02]  /*15c0*/  IMAD R0, R0, c[0x0][0x210], RZ ;  /* 0x0000840000007a24 */ /* 0x000fe400078e02ff */
[----:B------:R-:W-:Y:S02]  /*15d0*/  IMAD.IADD R27, R21, 0x1, R26 ;  /* 0x00000001151b7824 */ /* 0x000fe400078e021a */
[----:B------:R-:W-:Y:S02]  /*15e0*/  IMAD.MOV.U32 R26, RZ, RZ, R20 ;  /* 0x000000ffff1a7224 */ /* 0x000fe400078e0014 */
[----:B------:R-:W-:-:S04]  /*15f0*/  IMAD.WIDE.U32 R208, R197, c[0x0][0x210], RZ ;  /* 0x00008400c5d07a25 */ /* 0x000fc800078e00ff */
[----:B------:R-:W-:Y:S02]  /*1600*/  IMAD.IADD R3, R144, 0x1, -R3 ;  /* 0x0000000190037824 */ /* 0x000fe400078e0a03 */
[----:B------:R-:W-:-:S04]  /*1610*/  IMAD.WIDE R212, R148, 0x2, RZ ;  /* 0x0000000294d47825 */ /* 0x000fc800078e02ff */
[----:B------:R-:W-:Y:S01]  /*1620*/  IMAD.MOV.U32 R189, RZ, RZ, 0x10 ;  /* 0x00000010ffbd7424 */ /* 0x000fe200078e00ff */
[----:B----4-:R-:W-:Y:S01]  /*1630*/  SHF.R.S32.HI R16, RZ, 0x1f, R199 ;  /* 0x0000001fff107819 */ /* 0x010fe200000114c7 */
[----:B------:R-:W-:-:S04]  /*1640*/  IMAD.WIDE.U32 R22, R199, c[0x0][0x1f0], R22 ;  /* 0x00007c00c7167a25 */ /* 0x000fc800078e0016 */
[----:B------:R-:W-:Y:S01]  /*1650*/  IMAD R18, R16, c[0x0][0x1f0], RZ ;  /* 0x00007c0010127a24 */ /* 0x000fe200078e02ff */
[----:B------:R-:W-:Y:S01]  /*1660*/  IADD3 R15, P1, R210, R22, RZ ;  /* 0x00000016d20f7210 */ /* 0x000fe20007f3e0ff */
[----:B------:R-:W-:Y:S02]  /*1670*/  IMAD R16, R16, c[0x0][0x218], RZ ;  /* 0x0000860010107a24 */ /* 0x000fe400078e02ff */
[C---:B------:R-:W-:Y:S02]  /*1680*/  IMAD R18, R199.reuse, c[0x0][0x1f4], R18 ;  /* 0x00007d00c7127a24 */ /* 0x040fe400078e0212 */
[----:B------:R-:W-:-:S03]  /*1690*/  IMAD.WIDE.U32 R26, R199, c[0x0][0x218], R26 ;  /* 0x00008600c71a7a25 */ /* 0x000fc600078e001a */
[----:B------:R-:W-:Y:S01]  /*16a0*/  IADD3.X R18, R195, R23, R18, P1, !PT ;  /* 0x00000017c3127210 */ /* 0x000fe20000ffe412 */
[----:B------:R-:W-:Y:S01]  /*16b0*/  IMAD R17, R199, c[0x0][0x21c], R16 ;  /* 0x00008700c7117a24 */ /* 0x000fe200078e0210 */
[----:B------:R-:W-:-:S04]  /*16c0*/  LEA R24, P1, R15, c[0x0][0x1c8], 0x1 ;  /* 0x000072000f187a11 */ /* 0x000fc800078208ff */
[----:B------:R-:W-:Y:S01]  /*16d0*/  LEA.HI.X R18, R15, c[0x0][0x1cc], R18, 0x1, P1 ;  /* 0x000073000f127a11 */ /* 0x000fe200008f0c12 */
[----:B------:R-:W-:Y:S01]  /*16e0*/  IMAD R15, R197, c[0x0][0x214], R0 ;  /* 0x00008500c50f7a24 */ /* 0x000fe200078e0200 */
[----:B------:R-:W-:Y:S01]  /*16f0*/  SHFL.IDX PT, R22, R24, RZ, 0x181f ;  /* 0x00181fff18167589 */ /* 0x000fe200000e0000 */
[----:B------:R-:W-:Y:S02]  /*1700*/  IMAD.IADD R0, R3, 0x1, -R4 ;  /* 0x0000000103007824 */ /* 0x000fe400078e0a04 */
[----:B------:R-:W-:Y:S01]  /*1710*/  IMAD.IADD R196, R209, 0x1, R15 ;  /* 0x00000001d1c47824 */ /* 0x000fe200078e020f */
[----:B------:R-:W1:Y:S01]  /*1720*/  SHFL.IDX PT, R23, R18, RZ, 0x181f ;  /* 0x00181fff12177589 */ /* 0x000e6200000e0000 */
[----:B------:R-:W-:Y:S02]  /*1730*/  IADD3 R15, P1, R208, R26, RZ ;  /* 0x0000001ad00f7210 */ /* 0x000fe40007f3e0ff */
[----:B------:R-:W-:Y:S01]  /*1740*/  ISETP.GE.AND P2, PT, R0, 0x1, PT ;  /* 0x000000010000780c */ /* 0x000fe20003f46270 */
[----:B------:R-:W-:Y:S01]  /*1750*/  SHFL.IDX PT, R20, R24, 0x1, 0x181f ;  /* 0x00381f0018147f89 */ /* 0x000fe200000e0000 */
[----:B------:R-:W-:-:S02]  /*1760*/  IADD3.X R26, R196, R27, R17, P1, !PT ;  /* 0x0000001bc41a7210 */ /* 0x000fc40000ffe411 */
[C---:B------:R-:W-:Y:S01]  /*1770*/  LEA R16, P1, R15.reuse, c[0x0][0x1f8], 0x1 ;  /* 0x00007e000f107a11 */ /* 0x040fe200078208ff */
[----:B------:R-:W2:Y:S03]  /*1780*/  SHFL.IDX PT, R21, R18, 0x1, 0x181f ;  /* 0x00381f0012157f89 */ /* 0x000ea600000e0000 */
[----:B------:R-:W-:Y:S01]  /*1790*/  LEA.HI.X R15, R15, c[0x0][0x1fc], R26, 0x1, P1 ;  /* 0x00007f000f0f7a11 */ /* 0x000fe200008f0c1a */
[----:B------:R-:W3:Y:S01]  /*17a0*/  SHFL.IDX PT, R17, R16, RZ, 0x181f ;  /* 0x00181fff10117589 */ /* 0x000ee200000e0000 */
[----:B------:R-:W-:-:S03]  /*17b0*/  ISETP.GT.AND P1, PT, R0, 0x20, PT ;  /* 0x000000200000780c */ /* 0x000fc60003f24270 */
[----:B------:R-:W4:Y:S04]  /*17c0*/  SHFL.IDX PT, R19, R15, RZ, 0x181f ;  /* 0x00181fff0f137589 */ /* 0x000f2800000e0000 */
[----:B------:R-:W-:Y:S01]  /*17d0*/  SHFL.IDX PT, R15, R15, 0x1, 0x181f ;  /* 0x00381f000f0f7f89 */ /* 0x000fe200000e0000 */
[----:B-1----:R-:W-:-:S04]  /*17e0*/  @P2 IMAD.WIDE R34, R148, 0x2, R22 ;  /* 0x0000000294222825 */ /* 0x002fc800078e0216 */
[--C-:B------:R-:W-:Y:S01]  /*17f0*/  @P2 IMAD.WIDE R32, R134, 0x2, R22.reuse ;  /* 0x0000000286202825 */ /* 0x100fe200078e0216 */
[----:B------:R1:W-:Y:S03]  /*1800*/  @P2 LDGSTS.E.BYPASS.LTC128B.128 [R9+0xc100], [R34.64], !P5 ;  /* 0x0c10000022092fae */ /* 0x0003e6000e901d46 */
[----:B------:R-:W-:Y:S01]  /*1810*/  @P2 IMAD.WIDE R26, R2, 0x2, R22 ;  /* 0x00000002021a2825 */ /* 0x000fe200078e0216 */
[----:B------:R1:W-:Y:S03]  /*1820*/  @P2 LDGSTS.E.BYPASS.LTC128B.128 [R9+0xe100], [R32.64], !P4 ;  /* 0x0e10000020092fae */ /* 0x0003e6000e101d46 */
[----:B--2---:R-:W-:Y:S01]  /*1830*/  @P1 IMAD.WIDE R24, R148, 0x2, R20 ;  /* 0x0000000294181825 */ /* 0x004fe200078e0214 */
[----:B------:R2:W-:Y:S01]  /*1840*/  @P2 LDGSTS.E.BYPASS.LTC128B.128 [R9+0x10100], [R26.64], !P6 ;  /* 0x101000001a092fae */ /* 0x0005e2000f101d46 */
[----:B---3--:R-:W-:-:S02]  /*1850*/  IADD3 R30, P2, R17, R212, RZ ;  /* 0x000000d4111e7210 */ /* 0x008fc40007f5e0ff */
[--C-:B------:R-:W-:Y:S01]  /*1860*/  @P1 IMAD.WIDE R22, R134, 0x2, R20.reuse ;  /* 0x0000000286161825 */ /* 0x100fe200078e0214 */
[----:B------:R3:W-:Y:S03]  /*1870*/  @P1 LDGSTS.E.BYPASS.LTC128B.128 [R9+0xd100], [R24.64], !P5 ;  /* 0x0d10000018091fae */ /* 0x0007e6000e901d46 */
[----:B------:R-:W-:Y:S01]  /*1880*/  @P1 IMAD.WIDE R28, R2, 0x2, R20 ;  /* 0x00000002021c1825 */ /* 0x000fe200078e0214 */
[----:B------:R2:W-:Y:S03]  /*1890*/  @P1 LDGSTS.E.BYPASS.LTC128B.128 [R9+0xf100], [R22.64], !P4 ;  /* 0x0f10000016091fae */ /* 0x0005e6000e101d46 */
[----:B----4-:R-:W-:Y:S01]  /*18a0*/  IMAD.X R31, R19, 0x1, R213, P2 ;  /* 0x00000001131f7824 */ /* 0x010fe200010e06d5 */
[----:B------:R4:W-:Y:S01]  /*18b0*/  @P1 LDGSTS.E.BYPASS.LTC128B.128 [R9+0x11100], [R28.64], !P6 ;  /* 0x111000001c091fae */ /* 0x0009e2000f101d46 */
[----:B------:R-:W-:-:S02]  /*18c0*/  ISETP.LT.OR P1, PT, R0, 0x1, P3 ;  /* 0x000000010000780c */ /* 0x000fc40001f21670 */
[----:B------:R-:W-:Y:S01]  /*18d0*/  ISETP.GE.AND P3, PT, R14, c[0x0][0x1d4], PT ;  /* 0x000075000e007a0c */ /* 0x000fe20003f66270 */
[----:B------:R-:W4:Y:S04]  /*18e0*/  SHFL.IDX PT, R21, R16, 0x1, 0x181f ;  /* 0x00381f0010157f89 */ /* 0x000f2800000e0000 */
[----:B------:R-:W0:Y:S01]  /*18f0*/  LDGDEPBAR ;  /* 0x00000000000079af */ /* 0x000e220000000000 */
[----:B-1----:R-:W-:-:S05]  /*1900*/  IMAD.WIDE R32, R134, 0x2, RZ ;  /* 0x0000000286207825 */ /* 0x002fca00078e02ff */
[----:B------:R1:W-:Y:S01]  /*1910*/  LDGSTS.E.BYPASS.LTC128B.128 [R9+0x100], [R30.64], !P1 ;  /* 0x001000001e097fae */ /* 0x0003e2000c901d46 */
[----:B---3--:R-:W-:Y:S01]  /*1920*/  IMAD.WIDE R24, R2, 0x2, RZ ;  /* 0x0000000202187825 */ /* 0x008fe200078e02ff */
[----:B--2---:R-:W-:-:S05]  /*1930*/  IADD3 R22, P1, R17, R32, RZ ;  /* 0x0000002011167210 */ /* 0x004fca0007f3e0ff */
[----:B------:R-:W-:Y:S01]  /*1940*/  IMAD.X R23, R19, 0x1, R33, P1 ;  /* 0x0000000113177824 */ /* 0x000fe200008e0621 */
[----:B------:R-:W-:-:S05]  /*1950*/  IADD3 R18, P1, R17, R24, RZ ;  /* 0x0000001811127210 */ /* 0x000fca0007f3e0ff */
[----:B------:R-:W-:Y:S01]  /*1960*/  IMAD.X R19, R19, 0x1, R25, P1 ;  /* 0x0000000113137824 */ /* 0x000fe200008e0619 */
[----:B----4-:R-:W-:-:S05]  /*1970*/  IADD3 R26, P1, R32, R21, RZ ;  /* 0x00000015201a7210 */ /* 0x010fca0007f3e0ff */
[----:B------:R-:W-:Y:S01]  /*1980*/  IMAD.X R27, R33, 0x1, R15, P1 ;  /* 0x00000001211b7824 */ /* 0x000fe200008e060f */
[----:B------:R-:W-:-:S05]  /*1990*/  IADD3 R16, P1, R24, R21, RZ ;  /* 0x0000001518107210 */ /* 0x000fca0007f3e0ff */
[----:B------:R-:W-:Y:S01]  /*19a0*/  IMAD.X R17, R25, 0x1, R15, P1 ;  /* 0x0000000119117824 */ /* 0x000fe200008e060f */
[----:B------:R-:W-:-:S13]  /*19b0*/  ISETP.LT.OR P1, PT, R0, 0x1, P3 ;  /* 0x000000010000780c */ /* 0x000fda0001f21670 */
[----:B------:R1:W-:Y:S01]  /*19c0*/  LDGSTS.E.BYPASS.LTC128B.128 [R9+0x2100], [R22.64], !P1 ;  /* 0x0210000016097fae */ /* 0x0003e2000c901d46 */
[----:B------:R-:W-:-:S04]  /*19d0*/  ISETP.GE.AND P1, PT, R13, c[0x0][0x1d4], PT ;  /* 0x000075000d007a0c */ /* 0x000fc80003f26270 */
[C---:B------:R-:W-:Y:S02]  /*19e0*/  ISETP.LT.OR P2, PT, R0.reuse, 0x1, P1 ;  /* 0x000000010000780c */ /* 0x040fe40000f41670 */
[----:B------:R-:W-:-:S11]  /*19f0*/  ISETP.LT.OR P1, PT, R0, 0x21, P1 ;  /* 0x000000210000780c */ /* 0x000fd60000f21670 */
[----:B------:R1:W-:Y:S01]  /*1a00*/  LDGSTS.E.BYPASS.LTC128B.128 [R9+0x4100], [R18.64], !P2 ;  /* 0x0410000012097fae */ /* 0x0003e2000d101d46 */
[----:B------:R-:W-:-:S05]  /*1a10*/  IADD3 R14, P2, R212, R21, RZ ;  /* 0x00000015d40e7210 */ /* 0x000fca0007f5e0ff */
[----:B------:R-:W-:Y:S01]  /*1a20*/  IMAD.X R15, R213, 0x1, R15, P2 ;  /* 0x00000001d50f7824 */ /* 0x000fe200010e060f */
[----:B------:R-:W-:-:S04]  /*1a30*/  ISETP.GE.AND P2, PT, R148, c[0x0][0x1d4], PT ;  /* 0x0000750094007a0c */ /* 0x000fc80003f46270 */
[----:B------:R-:W-:-:S13]  /*1a40*/  ISETP.LT.OR P2, PT, R0, 0x21, P2 ;  /* 0x000000210000780c */ /* 0x000fda0001741670 */
[----:B------:R1:W-:Y:S01]  /*1a50*/  LDGSTS.E.BYPASS.LTC128B.128 [R9+0x1100], [R14.64], !P2 ;  /* 0x011000000e097fae */ /* 0x0003e2000d101d46 */
[----:B------:R-:W-:Y:S02]  /*1a60*/  ISETP.LT.OR P2, PT, R0, 0x21, P3 ;  /* 0x000000210000780c */ /* 0x000fe40001f41670 */
[----:B------:R-:W-:-:S11]  /*1a70*/  ISETP.GT.AND P3, PT, R202, 0x3f, PT ;  /* 0x0000003fca00780c */ /* 0x000fd60003f64270 */
[----:B------:R1:W-:Y:S01]  /*1a80*/  LDGSTS.E.BYPASS.LTC128B.128 [R9+0x3100], [R26.64], !P2 ;  /* 0x031000001a097fae */ /* 0x0003e2000d101d46 */
[----:B------:R-:W-:-:S03]  /*1a90*/  ISETP.GE.AND P2, PT, R144, 0x41, PT ;  /* 0x000000419000780c */ /* 0x000fc60003f46270 */
[----:B------:R1:W-:Y:S01]  /*1aa0*/  LDGSTS.E.BYPASS.LTC128B.128 [R9+0x5100], [R16.64], !P1 ;  /* 0x0510000010097fae */ /* 0x0003e2000c901d46 */
[----:B------:R-:W-:Y:S02]  /*1ab0*/  LOP3.LUT P1, RZ, R5, 0x2, RZ, 0xc0, !PT ;  /* 0x0000000205ff7812 */ /* 0x000fe4000782c0ff */
[----:B------:R-:W-:Y:S01]  /*1ac0*/  P2R R24, PR, RZ, 0x4 ;  /* 0x00000004ff187803 */ /* 0x000fe20000000000 */
[----:B------:R-:W0:Y:S01]  /*1ad0*/  LDGDEPBAR ;  /* 0x00000000000079af */ /* 0x000e220000000000 */
[----:B------:R-:W-:-:S05]  /*1ae0*/  SEL R189, R189, 0xfffffff0, !P1 ;  /* 0xfffffff0bdbd7807 */ /* 0x000fca0004800000 */
[----:B------:R-:W-:Y:S05]  /*1af0*/  @!P2 BRA `(.L_x_875) ;  /* 0x000004200000a947 */ /* 0x000fea0003800000 */
[----:B------:R-:W-:Y:S01]  /*1b00*/  ISETP.NE.AND P2, PT, R194, 0x1, PT ;  /* 0x00000001c200780c */ /* 0x000fe20003f45270 */
[----:B------:R-:W-:Y:S02]  /*1b10*/  IMAD R13, R12, 0x40, R203 ;  /* 0x000000400c0d7824 */ /* 0x000fe400078e02cb */
[----:B------:R-:W-:-:S03]  /*1b20*/  IMAD.MOV.U32 R199, RZ, RZ, RZ ;  /* 0x000000ffffc77224 */ /* 0x000fc600078e00ff */
[----:B------:R-:W-:-:S05]  /*1b30*/  IADD3 R200, R13, -0x80, R202 ;  /* 0xffffff800dc87810 */ /* 0x000fca0007ffe0ca */
[----:B------:R-:W-:Y:S02]  /*1b40*/  IMAD.MOV.U32 R0, RZ, RZ, R200 ;  /* 0x000000ffff007224 */ /* 0x000fe400078e00c8 */
[----:B------:R-:W-:-:S05]  /*1b50*/  @P2 IMAD.HI.U32 R12, R200, c[0x0][0x2bc], RZ ;  /* 0x0000af00c80c2a27 */ /* 0x000fca00078e00ff */
[----:B------:R-:W-:-:S04]  /*1b60*/  @P2 SHF.R.U32.HI R0, RZ, c[0x0][0x2c0], R12 ;  /* 0x0000b000ff002a19 */ /* 0x000fc8000001160c */
[----:B------:R-:W-:-:S04]  /*1b70*/  @!P3 IADD3 R13, P1, R0, R206, RZ ;  /* 0x000000ce000db210 */ /* 0x000fc80007f3e0ff */
[----:B------:R-:W-:Y:S02]  /*1b80*/  @!P3 LEA.HI.X.SX32 R12, R0, R193, 0x1, P1 ;  /* 0x000000c1000cb211 */ /* 0x000fe400008f0eff */
[----:B-1----:R-:W-:-:S04]  /*1b90*/  @!P3 LEA R16, P1, R13, c[0x0][0x2a0], 0x2 ;  /* 0x0000a8000d10ba11 */ /* 0x002fc800078210ff */
[----:B------:R-:W-:-:S05]  /*1ba0*/  @!P3 LEA.HI.X R17, R13, c[0x0][0x2a4], R12, 0x2, P1 ;  /* 0x0000a9000d11ba11 */ /* 0x000fca00008f140c */
[----:B------:R1:W2:Y:S01]  /*1bb0*/  @!P3 LDG.E R199, [R16.64] ;  /* 0x0000000610c7b981 */ /* 0x0002a2000c1e1900 */
        /* <DEDUP_REMOVED lines=8> */
[----:B------:R-:W-:Y:S01]  /*1c40*/  IMAD R0, R200, c[0x0][0x1e4], R13 ;  /* 0x00007900c8007a24 */ /* 0x000fe200078e020d */
[----:B------:R-:W-:-:S03]  /*1c50*/  SEL R13, RZ, 0x10, P4 ;  /* 0x00000010ff0d7807 */ /* 0x000fc60002000000 */
[----:B------:R-:W-:Y:S01]  /*1c60*/  IMAD.IADD R15, R15, 0x1, R0 ;  /* 0x000000010f0f7824 */ /* 0x000fe200078e0200 */
[----:B------:R-:W-:Y:S01]  /*1c70*/  IADD3 R27, -R13, 0x10, RZ ;  /* 0x000000100d1b7810 */ /* 0x000fe20007ffe1ff */
[----:B-1----:R-:W-:Y:S01]  /*1c80*/  IMAD.SHL.U32 R17, R148, 0x2, RZ ;  /* 0x0000000294117824 */ /* 0x002fe200078e00ff */
[----:B------:R-:W-:Y:S02]  /*1c90*/  SEL R16, RZ, 0x10, P5 ;  /* 0x00000010ff107807 */ /* 0x000fe40002800000 */
[----:B------:R-:W-:Y:S02]  /*1ca0*/  LOP3.LUT R27, R27, 0xf, RZ, 0xc0, !PT ;  /* 0x0000000f1b1b7812 */ /* 0x000fe400078ec0ff */
[----:B------:R-:W-:-:S04]  /*1cb0*/  IADD3 R28, -R16, 0x10, RZ ;  /* 0x00000010101c7810 */ /* 0x000fc80007ffe1ff */
[----:B------:R-:W-:Y:S02]  /*1cc0*/  LOP3.LUT R28, R28, 0xf, RZ, 0xc0, !PT ;  /* 0x0000000f1c1c7812 */ /* 0x000fe400078ec0ff */
[----:B--2---:R-:W-:Y:S01]  /*1cd0*/  SHF.R.S32.HI R0, RZ, 0x1f, R199 ;  /* 0x0000001fff007819 */ /* 0x004fe200000114c7 */
[----:B------:R-:W-:-:S04]  /*1ce0*/  IMAD.WIDE.U32 R14, R199, c[0x0][0x1f0], R14 ;  /* 0x00007c00c70e7a25 */ /* 0x000fc800078e000e */
[----:B------:R-:W-:-:S04]  /*1cf0*/  IMAD R0, R0, c[0x0][0x1f0], RZ ;  /* 0x00007c0000007a24 */ /* 0x000fc800078e02ff */
[----:B------:R-:W-:Y:S01]  /*1d00*/  IMAD R12, R199, c[0x0][0x1f4], R0 ;  /* 0x00007d00c70c7a24 */ /* 0x000fe200078e0200 */
[----:B------:R-:W-:Y:S01]  /*1d10*/  IADD3 R0, P1, R210, R14, RZ ;  /* 0x0000000ed2007210 */ /* 0x000fe20007f3e0ff */
[----:B------:R-:W-:-:S03]  /*1d20*/  IMAD.SHL.U32 R14, R134, 0x2, RZ ;  /* 0x00000002860e7824 */ /* 0x000fc600078e00ff */
[----:B------:R-:W-:Y:S02]  /*1d30*/  IADD3.X R19, R195, R15, R12, P1, !PT ;  /* 0x0000000fc3137210 */ /* 0x000fe40000ffe40c */
[----:B------:R-:W-:Y:S02]  /*1d40*/  LEA R20, P1, R0, c[0x0][0x1c8], 0x1 ;  /* 0x0000720000147a11 */ /* 0x000fe400078208ff */
[----:B------:R-:W-:Y:S02]  /*1d50*/  SHF.L.U64.HI R15, R134, 0x1, R147 ;  /* 0x00000001860f7819 */ /* 0x000fe40000010293 */
[----:B------:R-:W-:Y:S01]  /*1d60*/  LEA.HI.X R19, R0, c[0x0][0x1cc], R19, 0x1, P1 ;  /* 0x0000730000137a11 */ /* 0x000fe200008f0c13 */
[----:B------:R-:W1:Y:S01]  /*1d70*/  SHFL.IDX PT, R22, R20, 0x1, 0x181f ;  /* 0x00381f0014167f89 */ /* 0x000e6200000e0000 */
[C---:B------:R-:W-:Y:S01]  /*1d80*/  IMAD.SHL.U32 R0, R2.reuse, 0x2, RZ ;  /* 0x0000000202007824 */ /* 0x040fe200078e00ff */
[----:B------:R-:W-:Y:S02]  /*1d90*/  SHF.L.U64.HI R12, R2, 0x1, R133 ;  /* 0x00000001020c7819 */ /* 0x000fe40000010285 */
[----:B------:R-:W2:Y:S04]  /*1da0*/  SHFL.IDX PT, R23, R19, 0x1, 0x181f ;  /* 0x00381f0013177f89 */ /* 0x000ea800000e0000 */
[----:B------:R-:W-:Y:S01]  /*1db0*/  SHFL.IDX PT, R19, R19, RZ, 0x181f ;  /* 0x00181fff13137589 */ /* 0x000fe200000e0000 */
[----:B-1----:R-:W-:-:S04]  /*1dc0*/  IADD3 R28, P2, P1, R28, R22, R17 ;  /* 0x000000161c1c7210 */ /* 0x002fc8000795e011 */
[----:B--2---:R-:W-:Y:S02]  /*1dd0*/  IADD3.X R29, RZ, R23, R18, P2, P1 ;  /* 0x00000017ff1d7210 */ /* 0x004fe400017e2412 */
[----:B------:R-:W-:-:S04]  /*1de0*/  IADD3 R26, P2, P1, R27, R22, R14 ;  /* 0x000000161b1a7210 */ /* 0x000fc8000795e00e */
[-C--:B------:R-:W-:Y:S02]  /*1df0*/  IADD3.X R27, RZ, R23.reuse, R15, P2, P1 ;  /* 0x00000017ff1b7210 */ /* 0x080fe400017e240f */
[----:B------:R-:W-:Y:S02]  /*1e00*/  IADD3 R22, P2, P1, R21, R22, R0 ;  /* 0x0000001615167210 */ /* 0x000fe4000795e000 */
[----:B------:R-:W1:Y:S02]  /*1e10*/  SHFL.IDX PT, R21, R20, RZ, 0x181f ;  /* 0x00181fff14157589 */ /* 0x000e6400000e0000 */
[----:B------:R-:W-:Y:S02]  /*1e20*/  IADD3.X R23, RZ, R23, R12, P2, P1 ;  /* 0x00000017ff177210 */ /* 0x000fe400017e240c */
[----:B-1----:R-:W-:-:S05]  /*1e30*/  IADD3 R30, P1, R21, R17, RZ ;  /* 0x00000011151e7210 */ /* 0x002fca0007f3e0ff */
[----:B------:R-:W-:Y:S01]  /*1e40*/  IMAD.X R31, R19, 0x1, R18, P1 ;  /* 0x00000001131f7824 */ /* 0x000fe200008e0612 */
        /* <DEDUP_REMOVED lines=13> */
.L_x_875:
[----:B------:R-:W0:Y:S01]  /*1f20*/  LDGDEPBAR ;  /* 0x00000000000079af */ /* 0x000e220000000000 */
[----:B------:R-:W-:Y:S01]  /*1f30*/  SHF.R.S32.HI R0, RZ, 0x4, R11 ;  /* 0x00000004ff007819 */ /* 0x000fe2000001140b */
[----:B------:R-:W-:Y:S01]  /*1f40*/  IMAD.SHL.U32 R4, R4, 0x8, RZ ;  /* 0x0000000804047824 */ /* 0x000fe200078e00ff */
[----:B------:R-:W-:Y:S01]  /*1f50*/  LEA.HI R96, R7, R6, RZ, 0x5 ;  /* 0x0000000607607211 */ /* 0x000fe200078f28ff */
[----:B------:R-:W-:Y:S01]  /*1f60*/  IMAD.SHL.U32 R12, R5, 0x40, RZ ;  /* 0x00000040050c7824 */ /* 0x000fe200078e00ff */
[----:B------:R-:W-:Y:S01]  /*1f70*/  LEA.HI R13, R11, R0, RZ, 0x1 ;  /* 0x000000000b0d7211 */ /* 0x000fe200078f08ff */
[----:B------:R-:W-:Y:S01]  /*1f80*/  IMAD.SHL.U32 R11, R8, 0x40, RZ ;  /* 0x00000040080b7824 */ /* 0x000fe200078e00ff */
[----:B------:R-:W-:Y:S01]  /*1f90*/  ISETP.NE.AND P1, PT, R24, RZ, PT ;  /* 0x000000ff1800720c */ /* 0x000fe20003f25270 */
[----:B------:R-:W-:Y:S01]  /*1fa0*/  IMAD.SHL.U32 R10, R10, 0x40, RZ ;  /* 0x000000400a0a7824 */ /* 0x000fe200078e00ff */
[----:B------:R-:W-:Y:S01]  /*1fb0*/  LOP3.LUT R13, R13, 0xfffffffe, RZ, 0xc0, !PT ;  /* 0xfffffffe0d0d7812 */ /* 0x000fe200078ec0ff */
[----:B------:R-:W-:Y:S01]  /*1fc0*/  IMAD.SHL.U32 R189, R189, 0x2, RZ ;  /* 0x00000002bdbd7824 */ /* 0x000fe200078e00ff */
[----:B------:R-:W-:-:S02]  /*1fd0*/  LOP3.LUT R11, R11, 0x1c0, RZ, 0xc0, !PT ;  /* 0x000001c00b0b7812 */ /* 0x000fc400078ec0ff */
[----:B------:R-:W-:Y:S01]  /*1fe0*/  LOP3.LUT R12, R12, 0x1c0, RZ, 0xc0, !PT ;  /* 0x000001c00c0c7812 */ /* 0x000fe200078ec0ff */
[----:B------:R-:W-:Y:S01]  /*1ff0*/  IMAD.IADD R13, R0, 0x1, -R13 ;  /* 0x00000001000d7824 */ /* 0x000fe200078e0a0d */
[----:B------:R-:W-:Y:S01]  /*2000*/  LOP3.LUT R4, R11, 0x8, R4, 0xf8, !PT ;  /* 0x000000080b047812 */ /* 0x000fe200078ef804 */
[----:B------:R-:W-:Y:S01]  /*2010*/  IMAD.SHL.U32 R0, R96, 0x20, RZ ;  /* 0x0000002060007824 */ /* 0x000fe200078e00ff */
[----:B------:R-:W-:Y:S01]  /*2020*/  SHF.R.U32.HI R11, RZ, 0x3, R11 ;  /* 0x00000003ff0b7819 */ /* 0x000fe2000001160b */
[----:B-1----:R-:W-:Y:S01]  /*2030*/  IMAD.SHL.U32 R15, R13, 0x8, RZ ;  /* 0x000000080d0f7824 */ /* 0x002fe200078e00ff */
[----:B------:R-:W-:Y:S02]  /*2040*/  LOP3.LUT R7, R10, 0xfffffe00, RZ, 0xc0, !PT ;  /* 0xfffffe000a077812 */ /* 0x000fe400078ec0ff */
[----:B------:R-:W-:Y:S01]  /*2050*/  LOP3.LUT R4, R4, R11, RZ, 0x3c, !PT ;  /* 0x0000000b04047212 */ /* 0x000fe200078e3cff */
[----:B------:R-:W-:Y:S01]  /*2060*/  IMAD.MOV.U32 R11, RZ, RZ, 0x20 ;  /* 0x00000020ff0b7424 */ /* 0x000fe200078e00ff */
[----:B------:R-:W-:Y:S01]  /*2070*/  LOP3.LUT R15, R12, 0x8, R15, 0xf8, !PT ;  /* 0x000000080c0f7812 */ /* 0x000fe200078ef80f */
[----:B------:R-:W-:-:S04]  /*2080*/  DEPBAR.LE SB0, 0x3 ;  /* 0x000080c00000791a */ /* 0x000fc80000000000 */
[----:B------:R-:W-:-:S04]  /*2090*/  DEPBAR.LE SB0, 0x2 ;  /* 0x000080800000791a */ /* 0x000fc80000000000 */
[----:B------:R-:W-:Y:S01]  /*20a0*/  SHF.R.U32.HI R12, RZ, 0x3, R12 ;  /* 0x00000003ff0c7819 */ /* 0x000fe2000001160c */
[----:B------:R-:W-:Y:S01]  /*20b0*/  IMAD R190, R13, 0x200, R4 ;  /* 0x000002000dbe7824 */ /* 0x000fe200078e0204 */
[----:B------:R-:W-:Y:S02]  /*20c0*/  LOP3.LUT R0, R0, 0x7ffffc00, RZ, 0xc0, !PT ;  /* 0x7ffffc0000007812 */ /* 0x000fe400078ec0ff */
[----:B------:R-:W-:Y:S01]  /*20d0*/  LOP3.LUT R4, R15, R12, RZ, 0x3c, !PT ;  /* 0x0000000c0f047212 */ /* 0x000fe200078e3cff */
[----:B------:R-:W-:Y:S01]  /*20e0*/  IMAD.SHL.U32 R190, R190, 0x2, RZ ;  /* 0x00000002bebe7824 */ /* 0x000fe200078e00ff */
[----:B------:R-:W-:Y:S01]  /*20f0*/  BAR.SYNC.DEFER_BLOCKING 0x0 ;  /* 0x0000000000007b1d */ /* 0x000fe20000010000 */
[----:B------:R-:W-:Y:S02]  /*2100*/  SEL R11, R11, 0xffffffe0, !P0 ;  /* 0xffffffe00b0b7807 */ /* 0x000fe40004000000 */
[----:B------:R-:W-:-:S03]  /*2110*/  IADD3 R0, R4, R7, R0 ;  /* 0x0000000704007210 */ /* 0x000fc60007ffe000 */
[----:B------:R-:W-:Y:S01]  /*2120*/  IMAD.IADD R98, R190, 0x1, R11 ;  /* 0x00000001be627824 */ /* 0x000fe200078e020b */
[C---:B------:R-:W-:Y:S01]  /*2130*/  LEA R192, R0.reuse, 0x18100, 0x1 ;  /* 0x0001810000c07811 */ /* 0x040fe200078e08ff */
[----:B------:R-:W-:-:S04]  /*2140*/  IMAD.SHL.U32 R48, R0, 0x2, RZ ;  /* 0x0000000200307824 */ /* 0x000fc800078e00ff */
        /* <DEDUP_REMOVED lines=12> */
[----:B------:R-:W-:Y:S01]  /*2210*/  SHF.R.S32.HI R0, RZ, 0x1f, R200 ;  /* 0x0000001fff007819 */ /* 0x000fe200000114c8 */
[----:B------:R-:W-:Y:S01]  /*2220*/  IMAD.WIDE.U32 R20, R200, c[0x0][0x208], RZ ;  /* 0x00008200c8147a25 */ /* 0x000fe200078e00ff */
[----:B------:R-:W-:-:S02]  /*2230*/  SEL R22, RZ, 0x10, P5 ;  /* 0x00000010ff167807 */ /* 0x000fc40002800000 */
[----:B------:R-:W-:Y:S01]  /*2240*/  SHF.L.U64.HI R32, R148, 0x1, R145 ;  /* 0x0000000194207819 */ /* 0x000fe20000010291 */
[----:B------:R-:W-:Y:S01]  /*2250*/  IMAD R11, R0, c[0x0][0x208], RZ ;  /* 0x00008200000b7a24 */ /* 0x000fe200078e02ff */
[----:B------:R-:W-:Y:S01]  /*2260*/  SHF.R.S32.HI R0, RZ, 0x1f, R199 ;  /* 0x0000001fff007819 */ /* 0x000fe200000114c7 */
[----:B------:R-:W-:Y:S01]  /*2270*/  IMAD.SHL.U32 R23, R148, 0x2, RZ ;  /* 0x0000000294177824 */ /* 0x000fe200078e00ff */
[----:B------:R-:W-:Y:S01]  /*2280*/  IADD3 R40, -R22, 0x10, RZ ;  /* 0x0000001016287810 */ /* 0x000fe20007ffe1ff */
[----:B------:R-:W-:Y:S01]  /*2290*/  IMAD R10, R200, c[0x0][0x20c], R11 ;  /* 0x00008300c80a7a24 */ /* 0x000fe200078e020b */
[----:B------:R-:W-:Y:S01]  /*22a0*/  IADD3 R35, -R146, 0x10, RZ ;  /* 0x0000001092237810 */ /* 0x000fe20007ffe1ff */
[----:B------:R-:W-:Y:S01]  /*22b0*/  IMAD R0, R0, c[0x0][0x218], RZ ;  /* 0x0000860000007a24 */ /* 0x000fe200078e02ff */
[----:B------:R-:W-:Y:S01]  /*22c0*/  LOP3.LUT R40, R40, 0xf, RZ, 0xc0, !PT ;  /* 0x0000000f28287812 */ /* 0x000fe200078ec0ff */
[----:B------:R-:W-:Y:S01]  /*22d0*/  IMAD.IADD R21, R21, 0x1, R10 ;  /* 0x0000000115157824 */ /* 0x000fe200078e020a */
[----:B------:R-:W-:Y:S01]  /*22e0*/  LOP3.LUT R35, R35, 0xf, RZ, 0xc0, !PT ;  /* 0x0000000f23237812 */ /* 0x000fe200078ec0ff */
[----:B------:R-:W-:-:S02]  /*22f0*/  IMAD R33, R199, c[0x0][0x21c], R0 ;  /* 0x00008700c7217a24 */ /* 0x000fc400078e0200 */
[----:B------:R-:W-:Y:S01]  /*2300*/  IMAD.WIDE.U32 R10, R199, c[0x0][0x218], R20 ;  /* 0x00008600c70a7a25 */ /* 0x000fe200078e0014 */
[----:B------:R-:W-:-:S03]  /*2310*/  SHF.L.U64.HI R21, R134, 0x1, R147 ;  /* 0x0000000186157819 */ /* 0x000fc60000010293 */
[----:B------:R-:W-:Y:S01]  /*2320*/  IMAD.SHL.U32 R20, R134, 0x2, RZ ;  /* 0x0000000286147824 */ /* 0x000fe200078e00ff */
[----:B------:R-:W-:Y:S02]  /*2330*/  IADD3 R0, P1, R208, R10, RZ ;  /* 0x0000000ad0007210 */ /* 0x000fe40007f3e0ff */
[----:B------:R-:W-:Y:S02]  /*2340*/  SHF.L.U64.HI R10, R2, 0x1, R133 ;  /* 0x00000001020a7819 */ /* 0x000fe40000010285 */
[----:B------:R-:W-:Y:S02]  /*2350*/  IADD3.X R33, R196, R11, R33, P1, !PT ;  /* 0x0000000bc4217210 */ /* 0x000fe40000ffe421 */
[C---:B------:R-:W-:Y:S02]  /*2360*/  LEA R34, P1, R0.reuse, c[0x0][0x1f8], 0x1 ;  /* 0x00007e0000227a11 */ /* 0x040fe400078208ff */
[----:B------:R-:W-:Y:S02]  /*2370*/  SEL R11, RZ, 0x10, P4 ;  /* 0x00000010ff0b7807 */ /* 0x000fe40002000000 */
[----:B------:R-:W-:Y:S01]  /*2380*/  LEA.HI.X R33, R0, c[0x0][0x1fc], R33, 0x1, P1 ;  /* 0x00007f0000217a11 */ /* 0x000fe200008f0c21 */
[----:B------:R-:W5:Y:S01]  /*2390*/  SHFL.IDX PT, R36, R34, 0x1, 0x181f ;  /* 0x00381f0022247f89 */ /* 0x000f6200000e0000 */
[----:B------:R-:W-:Y:S01]  /*23a0*/  IADD3 R39, -R11, 0x10, RZ ;  /* 0x000000100b277810 */ /* 0x000fe20007ffe1ff */
[----:B------:R-:W-:-:S02]  /*23b0*/  IMAD.SHL.U32 R0, R2, 0x2, RZ ;  /* 0x0000000202007824 */ /* 0x000fc400078e00ff */
[----:B------:R-:W4:Y:S01]  /*23c0*/  SHFL.IDX PT, R37, R33, 0x1, 0x181f ;  /* 0x00381f0021257f89 */ /* 0x000f2200000e0000 */
[----:B------:R-:W-:-:S03]  /*23d0*/  LOP3.LUT R39, R39, 0xf, RZ, 0xc0, !PT ;  /* 0x0000000f27277812 */ /* 0x000fc600078ec0ff */
[----:B------:R-:W-:Y:S01]  /*23e0*/  SHFL.IDX PT, R33, R33, RZ, 0x181f ;  /* 0x00181fff21217589 */ /* 0x000fe200000e0000 */
[----:B-----5:R-:W-:-:S04]  /*23f0*/  IADD3 R40, P2, P1, R40, R36, R23 ;  /* 0x0000002428287210 */ /* 0x020fc8000795e017 */
[----:B----4-:R-:W-:Y:S02]  /*2400*/  IADD3.X R41, RZ, R37, R32, P2, P1 ;  /* 0x00000025ff297210 */ /* 0x010fe400017e2420 */
[----:B------:R-:W-:-:S04]  /*2410*/  IADD3 R38, P2, P1, R39, R36, R20 ;  /* 0x0000002427267210 */ /* 0x000fc8000795e014 */
[-C--:B------:R-:W-:Y:S02]  /*2420*/  IADD3.X R39, RZ, R37.reuse, R21, P2, P1 ;  /* 0x00000025ff277210 */ /* 0x080fe400017e2415 */
[----:B------:R-:W-:Y:S02]  /*2430*/  IADD3 R36, P2, P1, R35, R36, R0 ;  /* 0x0000002423247210 */ /* 0x000fe4000795e000 */
[----:B------:R-:W4:Y:S02]  /*2440*/  SHFL.IDX PT, R35, R34, RZ, 0x181f ;  /* 0x00181fff22237589 */ /* 0x000f2400000e0000 */
[----:B------:R-:W-:Y:S02]  /*2450*/  IADD3.X R37, RZ, R37, R10, P2, P1 ;  /* 0x00000025ff257210 */ /* 0x000fe400017e240a */
[----:B----4-:R-:W-:-:S05]  /*2460*/  IADD3 R42, P1, R35, R23, RZ ;  /* 0x00000017232a7210 */ /* 0x010fca0007f3e0ff */
        /* <DEDUP_REMOVED lines=14> */
.L_x_876:
[----:B------:R-:W-:Y:S01]  /*2550*/  IMAD.MOV.U32 R0, RZ, RZ, 0x40 ;  /* 0x00000040ff007424 */ /* 0x000fe200078e00ff */
[----:B------:R-:W-:Y:S01]  /*2560*/  LOP3.LUT P1, RZ, R5, 0x4, RZ, 0xc0, !PT ;  /* 0x0000000405ff7812 */ /* 0x000fe2000782c0ff */
[C---:B-12-4-:R-:W-:Y:S01]  /*2570*/  HMMA.16816.F32.BF16 R20, R48.reuse, R16, RZ ;  /* 0x000000103014723c */ /* 0x056fe200000418ff */
[----:B------:R-:W-:Y:S01]  /*2580*/  LDSM.16.M88.4 R84, [R190+0x10900] ;  /* 0x01090000be54783b */ /* 0x000fe20000000200 */
[----:B------:R-:W-:Y:S01]  /*2590*/  IMAD.IADD R184, R7, 0x1, R4 ;  /* 0x0000000107b87824 */ /* 0x000fe200078e0204 */
[----:B------:R-:W-:Y:S02]  /*25a0*/  SEL R5, R0, 0xffffffc0, !P1 ;  /* 0xffffffc000057807 */ /* 0x000fe40004800000 */
[----:B------:R-:W-:Y:S01]  /*25b0*/  LOP3.LUT P1, RZ, R8, 0x4, RZ, 0xc0, !PT ;  /* 0x0000000408ff7812 */ /* 0x000fe2000782c0ff */
[----:B------:R-:W0:Y:S01]  /*25c0*/  LDGDEPBAR ;  /* 0x00000000000079af */ /* 0x000e220000000000 */
[----:B------:R-:W-:Y:S01]  /*25d0*/  IMAD.SHL.U32 R184, R184, 0x2, RZ ;  /* 0x00000002b8b87824 */ /* 0x000fe200078e00ff */
[----:B------:R-:W-:Y:S01]  /*25e0*/  HMMA.16816.F32.BF16 R16, R48, R18, RZ ;  /* 0x000000123010723c */ /* 0x000fe200000418ff */
[----:B------:R-:W-:Y:S01]  /*25f0*/  SEL R187, R0, 0xffffffc0, !P1 ;  /* 0xffffffc000bb7807 */ /* 0x000fe20004800000 */
[----:B------:R-:W-:-:S02]  /*2600*/  IMAD.IADD R186, R192, 0x1, R5 ;  /* 0x00000001c0ba7824 */ /* 0x000fc400078e0205 */
[----:B------:R-:W-:Y:S02]  /*2610*/  IMAD.IADD R185, R188, 0x1, R5 ;  /* 0x00000001bcb97824 */ /* 0x000fe400078e0205 */
[----:B------:R-:W-:Y:S01]  /*2620*/  IMAD.IADD R97, R190, 0x1, R187 ;  /* 0x00000001be617824 */ /* 0x000fe200078e02bb */
[----:B------:R-:W-:Y:S01]  /*2630*/  LDSM.16.M88.4 R52, [R186] ;  /* 0x00000000ba34783b */ /* 0x000fe20000000200 */
[C---:B---3--:R-:W-:Y:S01]  /*2640*/  HMMA.16816.F32.BF16 R32, R48.reuse, R44, RZ ;  /* 0x0000002c3020723c */ /* 0x048fe200000418ff */
[----:B------:R-:W-:Y:S02]  /*2650*/  IMAD.IADD R0, R187, 0x1, R98 ;  /* 0x00000001bb007824 */ /* 0x000fe400078e0262 */
[----:B------:R-:W1:Y:S01]  /*2660*/  LDSM.16.M88.4 R36, [R97+0xc100] ;  /* 0x00c100006124783b */ /* 0x000e620000000200 */
[--C-:B------:R-:W-:Y:S02]  /*2670*/  IMAD.IADD R135, R5, 0x1, R184.reuse ;  /* 0x0000000105877824 */ /* 0x100fe400078e02b8 */
[C---:B------:R-:W-:Y:S01]  /*2680*/  IMAD.IADD R174, R189.reuse, 0x1, R184 ;  /* 0x00000001bdae7824 */ /* 0x040fe200078e02b8 */
[----:B------:R-:W2:Y:S01]  /*2690*/  LDSM.16.M88.4 R8, [R97+0xc900] ;  /* 0x00c900006108783b */ /* 0x000ea20000000200 */
[----:B------:R-:W-:Y:S01]  /*26a0*/  HMMA.16816.F32.BF16 R44, R48, R46, RZ ;  /* 0x0000002e302c723c */ /* 0x000fe200000418ff */
[----:B------:R-:W-:-:S02]  /*26b0*/  IMAD.IADD R165, R189, 0x1, R135 ;  /* 0x00000001bda57824 */ /* 0x000fc400078e0287 */
[----:B------:R-:W-:Y:S01]  /*26c0*/  LDSM.16.M88.4 R40, [R97+0xd100] ;  /* 0x00d100006128783b */ /* 0x000fe20000000200 */
[----:B------:R-:W-:-:S03]  /*26d0*/  IMAD.IADD R5, R5, 0x1, R174 ;  /* 0x0000000105057824 */ /* 0x000fc600078e02ae */
[----:B------:R-:W-:Y:S01]  /*26e0*/  LDSM.16.M88.4 R80, [R97+0xd900] ;  /* 0x00d900006150783b */ /* 0x000fe20000000200 */
[C---:B------:R-:W-:Y:S03]  /*26f0*/  HMMA.16816.F32.BF16 R20, R76.reuse, R24, R20 ;  /* 0x000000184c14723c */ /* 0x040fe60000041814 */
[----:B------:R-:W-:Y:S04]  /*2700*/  LDSM.16.M88.4 R92, [R0+0xe900] ;  /* 0x00e90000005c783b */ /* 0x000fe80000000200 */
[----:B------:R-:W-:Y:S01]  /*2710*/  LDSM.16.M88.4 R88, [R97+0xf900] ;  /* 0x00f900006158783b */ /* 0x000fe20000000200 */
[----:B------:R-:W-:Y:S03]  /*2720*/  HMMA.16816.F32.BF16 R16, R76, R26, R16 ;  /* 0x0000001a4c10723c */ /* 0x000fe60000041810 */
[----:B------:R-:W-:Y:S05]  /*2730*/  LDSM.16.M88.4 R24, [R0+0xc100] ;  /* 0x00c100000018783b */ /* 0x000fea0000000200 */
[C---:B------:R-:W-:Y:S08]  /*2740*/  HMMA.16816.F32.BF16 R64, R48.reuse, R60, RZ ;  /* 0x0000003c3040723c */ /* 0x040ff000000418ff */
[C---:B------:R-:W-:Y:S08]  /*2750*/  HMMA.16816.F32.BF16 R60, R48.reuse, R62, RZ ;  /* 0x0000003e303c723c */ /* 0x040ff000000418ff */
[C---:B------:R-:W-:Y:S08]  /*2760*/  HMMA.16816.F32.BF16 R56, R48.reuse, R68, RZ ;  /* 0x000000443038723c */ /* 0x040ff000000418ff */
[----:B------:R-:W-:Y:S01]  /*2770*/  HMMA.16816.F32.BF16 R48, R48, R70, RZ ;  /* 0x000000463030723c */ /* 0x000fe200000418ff */
[----:B------:R-:W3:Y:S07]  /*2780*/  LDSM.16.M88.4 R68, [R185] ;  /* 0x00000000b944783b */ /* 0x000eee0000000200 */
[C---:B------:R-:W-:Y:S08]  /*2790*/  HMMA.16816.F32.BF16 R32, R76.reuse, R12, R32 ;  /* 0x0000000c4c20723c */ /* 0x040ff00000041820 */
[----:B------:R-:W-:Y:S01]  /*27a0*/  HMMA.16816.F32.BF16 R44, R76, R14, R44 ;  /* 0x0000000e4c2c723c */ /* 0x000fe2000004182c */
[----:B------:R-:W4:Y:S07]  /*27b0*/  LDSM.16.M88.4 R12, [R0+0xc900] ;  /* 0x00c90000000c783b */ /* 0x000f2e0000000200 */
[C---:B-1----:R-:W-:Y:S08]  /*27c0*/  HMMA.16816.F32.BF16 R20, R52.reuse, R36, R20 ;  /* 0x000000243414723c */ /* 0x042ff00000041814 */
[----:B------:R-:W-:Y:S01]  /*27d0*/  HMMA.16816.F32.BF16 R16, R52, R38, R16 ;  /* 0x000000263410723c */ /* 0x000fe20000041810 */
[----:B------:R-:W-:Y:S07]  /*27e0*/  LDSM.16.M88.4 R36, [R190+0xe100] ;  /* 0x00e10000be24783b */ /* 0x000fee0000000200 */
[C---:B------:R-:W-:Y:S08]  /*27f0*/  HMMA.16816.F32.BF16 R64, R76.reuse, R28, R64 ;  /* 0x0000001c4c40723c */ /* 0x040ff00000041840 */
[C---:B------:R-:W-:Y:S01]  /*2800*/  HMMA.16816.F32.BF16 R60, R76.reuse, R30, R60 ;  /* 0x0000001e4c3c723c */ /* 0x040fe2000004183c */
[----:B------:R-:W-:Y:S07]  /*2810*/  LDSM.16.M88.4 R28, [R0+0xd100] ;  /* 0x00d10000001c783b */ /* 0x000fee0000000200 */
[C---:B------:R-:W-:Y:S08]  /*2820*/  HMMA.16816.F32.BF16 R56, R76.reuse, R72, R56 ;  /* 0x000000484c38723c */ /* 0x040ff00000041838 */
[----:B------:R-:W-:Y:S01]  /*2830*/  HMMA.16816.F32.BF16 R76, R76, R74, R48 ;  /* 0x0000004a4c4c723c */ /* 0x000fe20000041830 */
[----:B------:R-:W1:Y:S04]  /*2840*/  LDSM.16.M88.4 R48, [R192+0x4000] ;  /* 0x00400000c030783b */ /* 0x000e680000000200 */
[----:B------:R-:W-:Y:S03]  /*2850*/  LDSM.16.M88.4 R72, [R0+0xd900] ;  /* 0x00d900000048783b */ /* 0x000fe60000000200 */
        /* <DEDUP_REMOVED lines=8> */
[----:B------:R-:W-:Y:S07]  /*28e0*/  LDSM.16.M88.4 R40, [R190+0xf100] ;  /* 0x00f10000be28783b */ /* 0x000fee0000000200 */
[C---:B----4-:R-:W-:Y:S08]  /*28f0*/  HMMA.16816.F32.BF16 R32, R68.reuse, R12, R32 ;  /* 0x0000000c4420723c */ /* 0x050ff00000041820 */
[----:B------:R-:W-:Y:S01]  /*2900*/  HMMA.16816.F32.BF16 R44, R68, R14, R44 ;  /* 0x0000000e442c723c */ /* 0x000fe2000004182c */
[----:B------:R-:W3:Y:S07]  /*2910*/  LDSM.16.M88.4 R12, [R188+0x4000] ;  /* 0x00400000bc0c783b */ /* 0x000eee0000000200 */
[C---:B------:R-:W-:Y:S08]  /*2920*/  HMMA.16816.F32.BF16 R56, R52.reuse, R80, R56 ;  /* 0x000000503438723c */ /* 0x040ff00000041838 */
[----:B------:R-:W-:Y:S01]  /*2930*/  HMMA.16816.F32.BF16 R76, R52, R82, R76 ;  /* 0x00000052344c723c */ /* 0x000fe2000004184c */
[----:B------:R-:W4:Y:S04]  /*2940*/  LDSM.16.M88.4 R52, [R190+0xf900] ;  /* 0x00f90000be34783b */ /* 0x000f280000000200 */
[----:B------:R-:W-:Y:S03]  /*2950*/  LDSM.16.M88.4 R80, [R186+0x4000] ;  /* 0x00400000ba50783b */ /* 0x000fe60000000200 */
[C---:B-1----:R-:W-:Y:S08]  /*2960*/  HMMA.16816.F32.BF16 R20, R48.reuse, R36, R20 ;  /* 0x000000243014723c */ /* 0x042ff00000041814 */
[----:B------:R-:W-:Y:S01]  /*2970*/  HMMA.16816.F32.BF16 R16, R48, R38, R16 ;  /* 0x000000263010723c */ /* 0x000fe20000041810 */
[----:B------:R-:W-:Y:S07]  /*2980*/  LDSM.16.M88.4 R36, [R97+0xe100] ;  /* 0x00e100006124783b */ /* 0x000fee0000000200 */
[C---:B------:R-:W-:Y:S08]  /*2990*/  HMMA.16816.F32.BF16 R64, R68.reuse, R28, R64 ;  /* 0x0000001c4440723c */ /* 0x040ff00000041840 */
[----:B------:R-:W-:Y:S01]  /*29a0*/  HMMA.16816.F32.BF16 R60, R68, R30, R60 ;  /* 0x0000001e443c723c */ /* 0x000fe2000004183c */
[----:B------:R-:W1:Y:S07]  /*29b0*/  LDSM.16.M88.4 R28, [R98+0xe900] ;  /* 0x00e90000621c783b */ /* 0x000e6e0000000200 */
[C---:B--2---:R-:W-:Y:S08]  /*29c0*/  HMMA.16816.F32.BF16 R32, R48.reuse, R8, R32 ;  /* 0x000000083020723c */ /* 0x044ff00000041820 */
[----:B------:R-:W-:Y:S01]  /*29d0*/  HMMA.16816.F32.BF16 R44, R48, R10, R44 ;  /* 0x0000000a302c723c */ /* 0x000fe2000004182c */
[----:B------:R-:W2:Y:S07]  /*29e0*/  LDSM.16.M88.4 R8, [R98+0xf100] ;  /* 0x00f100006208783b */ /* 0x000eae0000000200 */
[C---:B------:R-:W-:Y:S08]  /*29f0*/  HMMA.16816.F32.BF16 R56, R68.reuse, R72, R56 ;  /* 0x000000484438723c */ /* 0x040ff00000041838 */
[----:B------:R-:W-:Y:S01]  /*2a00*/  HMMA.16816.F32.BF16 R76, R68, R74, R76 ;  /* 0x0000004a444c723c */ /* 0x000fe2000004184c */
[----:B------:R-:W-:Y:S04]  /*2a10*/  LDSM.16.M88.4 R72, [R185+0x4000] ;  /* 0x00400000b948783b */ /* 0x000fe80000000200 */
[----:B------:R-:W-:Y:S03]  /*2a20*/  LDSM.16.M88.4 R68, [R0+0xf100] ;  /* 0x00f100000044783b */ /* 0x000fe60000000200 */
[C---:B---3--:R-:W-:Y:S08]  /*2a30*/  HMMA.16816.F32.BF16 R20, R12.reuse, R24, R20 ;  /* 0x000000180c14723c */ /* 0x048ff00000041814 */
[----:B------:R-:W-:Y:S01]  /*2a40*/  HMMA.16816.F32.BF16 R16, R12, R26, R16 ;  /* 0x0000001a0c10723c */ /* 0x000fe20000041810 */
[----:B------:R-:W-:Y:S07]  /*2a50*/  LDSM.16.M88.4 R24, [R0+0xe100] ;  /* 0x00e100000018783b */ /* 0x000fee0000000200 */
[C---:B------:R-:W-:Y:S08]  /*2a60*/  HMMA.16816.F32.BF16 R64, R48.reuse, R40, R64 ;  /* 0x000000283040723c */ /* 0x040ff00000041840 */
[C---:B------:R-:W-:Y:S01]  /*2a70*/  HMMA.16816.F32.BF16 R60, R48.reuse, R42, R60 ;  /* 0x0000002a303c723c */ /* 0x040fe2000004183c */
[----:B------:R-:W3:Y:S07]  /*2a80*/  LDSM.16.M88.4 R40, [R98+0xf900] ;  /* 0x00f900006228783b */ /* 0x000eee0000000200 */
[C---:B----4-:R-:W-:Y:S08]  /*2a90*/  HMMA.16816.F32.BF16 R56, R48.reuse, R52, R56 ;  /* 0x000000343038723c */ /* 0x050ff00000041838 */
[----:B------:R-:W-:Y:S01]  /*2aa0*/  HMMA.16816.F32.BF16 R76, R48, R54, R76 ;  /* 0x00000036304c723c */ /* 0x000fe2000004184c */
[----:B------:R-:W-:Y:S04]  /*2ab0*/  LDSM.16.M88.4 R52, [R192+0x8000] ;  /* 0x00800000c034783b */ /* 0x000fe80000000200 */
[----:B------:R-:W-:Y:S03]  /*2ac0*/  LDSM.16.M88.4 R48, [R98+0x10100] ;  /* 0x010100006230783b */ /* 0x000fe60000000200 */
[C---:B-1----:R-:W-:Y:S08]  /*2ad0*/  HMMA.16816.F32.BF16 R32, R12.reuse, R28, R32 ;  /* 0x0000001c0c20723c */ /* 0x042ff00000041820 */
[----:B------:R-:W-:Y:S01]  /*2ae0*/  HMMA.16816.F32.BF16 R44, R12, R30, R44 ;  /* 0x0000001e0c2c723c */ /* 0x000fe2000004182c */
[----:B------:R-:W1:Y:S07]  /*2af0*/  LDSM.16.M88.4 R28, [R97+0xe900] ;  /* 0x00e90000611c783b */ /* 0x000e6e0000000200 */
[C---:B------:R-:W-:Y:S08]  /*2b00*/  HMMA.16816.F32.BF16 R20, R80.reuse, R36, R20 ;  /* 0x000000245014723c */ /* 0x040ff00000041814 */
[----:B------:R-:W-:Y:S01]  /*2b10*/  HMMA.16816.F32.BF16 R16, R80, R38, R16 ;  /* 0x000000265010723c */ /* 0x000fe20000041810 */
[----:B------:R-:W-:Y:S07]  /*2b20*/  LDSM.16.M88.4 R36, [R98+0x10900] ;  /* 0x010900006224783b */ /* 0x000fee0000000200 */
[C---:B--2---:R-:W-:Y:S08]  /*2b30*/  HMMA.16816.F32.BF16 R64, R12.reuse, R8, R64 ;  /* 0x000000080c40723c */ /* 0x044ff00000041840 */
[C---:B------:R-:W-:Y:S01]  /*2b40*/  HMMA.16816.F32.BF16 R60, R12.reuse, R10, R60 ;  /* 0x0000000a0c3c723c */ /* 0x040fe2000004183c */
[----:B------:R-:W2:Y:S07]  /*2b50*/  LDSM.16.M88.4 R8, [R190+0x10100] ;  /* 0x01010000be08783b */ /* 0x000eae0000000200 */
[C---:B---3--:R-:W-:Y:S08]  /*2b60*/  HMMA.16816.F32.BF16 R56, R12.reuse, R40, R56 ;  /* 0x000000280c38723c */ /* 0x048ff00000041838 */
[----:B------:R-:W-:Y:S01]  /*2b70*/  HMMA.16816.F32.BF16 R76, R12, R42, R76 ;  /* 0x0000002a0c4c723c */ /* 0x000fe2000004184c */
[----:B------:R-:W3:Y:S04]  /*2b80*/  LDSM.16.M88.4 R12, [R97+0xf100] ;  /* 0x00f10000610c783b */ /* 0x000ee80000000200 */
[----:B------:R-:W4:Y:S03]  /*2b90*/  LDSM.16.M88.4 R40, [R188+0x8000] ;  /* 0x00800000bc28783b */ /* 0x000f260000000200 */
[C---:B------:R-:W-:Y:S08]  /*2ba0*/  HMMA.16816.F32.BF16 R20, R72.reuse, R24, R20 ;  /* 0x000000184814723c */ /* 0x040ff00000041814 */
[----:B------:R-:W-:Y:S01]  /*2bb0*/  HMMA.16816.F32.BF16 R16, R72, R26, R16 ;  /* 0x0000001a4810723c */ /* 0x000fe20000041810 */
[----:B------:R-:W-:Y:S07]  /*2bc0*/  LDSM.16.M88.4 R24, [R97+0x10100] ;  /* 0x010100006118783b */ /* 0x000fee0000000200 */
[C---:B-1----:R-:W-:Y:S08]  /*2bd0*/  HMMA.16816.F32.BF16 R32, R80.reuse, R28, R32 ;  /* 0x0000001c5020723c */ /* 0x042ff00000041820 */
[----:B------:R-:W-:Y:S01]  /*2be0*/  HMMA.16816.F32.BF16 R44, R80, R30, R44 ;  /* 0x0000001e502c723c */ /* 0x000fe2000004182c */
[----:B------:R-:W1:Y:S07]  /*2bf0*/  LDSM.16.M88.4 R28, [R186+0x8000] ;  /* 0x00800000ba1c783b */ /* 0x000e6e0000000200 */
[C---:B--2---:R-:W-:Y:S08]  /*2c00*/  HMMA.16816.F32.BF16 R20, R52.reuse, R8, R20 ;  /* 0x000000083414723c */ /* 0x044ff00000041814 */
[----:B------:R-:W-:Y:S01]  /*2c10*/  HMMA.16816.F32.BF16 R16, R52, R10, R16 ;  /* 0x0000000a3410723c */ /* 0x000fe20000041810 */
[----:B------:R-:W-:Y:S07]  /*2c20*/  LDSM.16.M88.4 R8, [R0+0x10100] ;  /* 0x010100000008783b */ /* 0x000fee0000000200 */
[C---:B---3--:R-:W-:Y:S08]  /*2c30*/  HMMA.16816.F32.BF16 R64, R80.reuse, R12, R64 ;  /* 0x0000000c5040723c */ /* 0x048ff00000041840 */
[----:B------:R-:W-:Y:S01]  /*2c40*/  HMMA.16816.F32.BF16 R60, R80, R14, R60 ;  /* 0x0000000e503c723c */ /* 0x000fe2000004183c */
[----:B------:R-:W-:Y:S07]  /*2c50*/  LDSM.16.M88.4 R12, [R185+0x8000] ;  /* 0x00800000b90c783b */ /* 0x000fee0000000200 */
[C---:B------:R-:W-:Y:S08]  /*2c60*/  HMMA.16816.F32.BF16 R32, R72.reuse, R92, R32 ;  /* 0x0000005c4820723c */ /* 0x040ff00000041820 */
[----:B------:R-:W-:Y:S08]  /*2c70*/  HMMA.16816.F32.BF16 R44, R72, R94, R44 ;  /* 0x0000005e482c723c */ /* 0x000ff0000004182c */
[C---:B----4-:R-:W-:Y:S08]  /*2c80*/  HMMA.16816.F32.BF16 R20, R40.reuse, R48, R20 ;  /* 0x000000302814723c */ /* 0x050ff00000041814 */
[----:B------:R-:W-:Y:S01]  /*2c90*/  HMMA.16816.F32.BF16 R16, R40, R50, R16 ;  /* 0x000000322810723c */ /* 0x000fe20000041810 */
[----:B------:R-:W2:Y:S07]  /*2ca0*/  LDSM.16.M88.4 R48, [R190+0x11100] ;  /* 0x01110000be30783b */ /* 0x000eae0000000200 */
[----:B------:R-:W-:Y:S08]  /*2cb0*/  HMMA.16816.F32.BF16 R64, R72, R68, R64 ;  /* 0x000000444840723c */ /* 0x000ff00000041840 */
[C---:B------:R-:W-:Y:S08]  /*2cc0*/  HMMA.16816.F32.BF16 R32, R52.reuse, R84, R32 ;  /* 0x000000543420723c */ /* 0x040ff00000041820 */
[----:B------:R-:W-:Y:S01]  /*2cd0*/  HMMA.16816.F32.BF16 R44, R52, R86, R44 ;  /* 0x00000056342c723c */ /* 0x000fe2000004182c */
[----:B------:R-:W3:Y:S07]  /*2ce0*/  LDSM.16.M88.4 R84, [R0+0xf900] ;  /* 0x00f900000054783b */ /* 0x000eee0000000200 */
[----:B------:R-:W-:Y:S01]  /*2cf0*/  HMMA.16816.F32.BF16 R68, R72, R70, R60 ;  /* 0x000000464844723c */ /* 0x000fe2000004183c */
[----:B------:R-:W-:Y:S07]  /*2d00*/  LDSM.16.M88.4 R60, [R0+0x10900] ;  /* 0x01090000003c783b */ /* 0x000fee0000000200 */
[C---:B-1----:R-:W-:Y:S08]  /*2d10*/  HMMA.16816.F32.BF16 R20, R28.reuse, R24, R20 ;  /* 0x000000181c14723c */ /* 0x042ff00000041814 */
[----:B------:R-:W-:Y:S01]  /*2d20*/  HMMA.16816.F32.BF16 R16, R28, R26, R16 ;  /* 0x0000001a1c10723c */ /* 0x000fe20000041810 */
[----:B------:R-:W1:Y:S07]  /*2d30*/  LDSM.16.M88.4 R24, [R98+0x11100] ;  /* 0x011100006218783b */ /* 0x000e6e0000000200 */
[C---:B------:R-:W-:Y:S08]  /*2d40*/  HMMA.16816.F32.BF16 R56, R80.reuse, R88, R56 ;  /* 0x000000585038723c */ /* 0x040ff00000041838 */
[----:B------:R-:W-:Y:S01]  /*2d50*/  HMMA.16816.F32.BF16 R80, R80, R90, R76 ;  /* 0x0000005a5050723c */ /* 0x000fe2000004184c */
[----:B------:R-:W4:Y:S07]  /*2d60*/  LDSM.16.M88.4 R76, [R97+0x10900] ;  /* 0x01090000614c783b */ /* 0x000f2e0000000200 */
[----:B------:R-:W-:Y:S08]  /*2d70*/  HMMA.16816.F32.BF16 R32, R40, R36, R32 ;  /* 0x000000242820723c */ /* 0x000ff00000041820 */
[----:B--2---:R-:W-:Y:S08]  /*2d80*/  HMMA.16816.F32.BF16 R64, R52, R48, R64 ;  /* 0x000000303440723c */ /* 0x004ff00000041840 */
[----:B------:R-:W-:Y:S01]  /*2d90*/  HMMA.16816.F32.BF16 R44, R40, R38, R44 ;  /* 0x00000026282c723c */ /* 0x000fe2000004182c */
[----:B------:R-:W2:Y:S07]  /*2da0*/  LDSM.16.M88.4 R36, [R190+0x11900] ;  /* 0x01190000be24783b */ /* 0x000eae0000000200 */
[----:B------:R-:W-:Y:S08]  /*2db0*/  HMMA.16816.F32.BF16 R68, R52, R50, R68 ;  /* 0x000000323444723c */ /* 0x000ff00000041844 */
[----:B---3--:R-:W-:Y:S08]  /*2dc0*/  HMMA.16816.F32.BF16 R56, R72, R84, R56 ;  /* 0x000000544838723c */ /* 0x008ff00000041838 */
[----:B------:R-:W-:Y:S08]  /*2dd0*/  HMMA.16816.F32.BF16 R16, R12, R10, R16 ;  /* 0x0000000a0c10723c */ /* 0x000ff00000041810 */
[C---:B-1----:R-:W-:Y:S08]  /*2de0*/  HMMA.16816.F32.BF16 R64, R40.reuse, R24, R64 ;  /* 0x000000182840723c */ /* 0x042ff00000041840 */
[----:B------:R-:W-:Y:S01]  /*2df0*/  HMMA.16816.F32.BF16 R68, R40, R26, R68 ;  /* 0x0000001a2844723c */ /* 0x000fe20000041844 */
[----:B------:R-:W1:Y:S07]  /*2e00*/  LDSM.16.M88.4 R24, [R98+0x11900] ;  /* 0x011900006218783b */ /* 0x000e6e0000000200 */
[----:B------:R-:W-:Y:S01]  /*2e10*/  HMMA.16816.F32.BF16 R80, R72, R86, R80 ;  /* 0x000000564850723c */ /* 0x000fe20000041850 */
[----:B------:R-:W-:-:S02]  /*2e20*/  FMUL.FTZ R16, R16, c[0x0][0x320] ;  /* 0x0000c80010107a20 */ /* 0x000fc40000410000 */
[----:B------:R-:W-:Y:S02]  /*2e30*/  FMUL.FTZ R17, R17, c[0x0][0x320] ;  /* 0x0000c80011117a20 */ /* 0x000fe40000410000 */
[----:B------:R-:W-:-:S03]  /*2e40*/  FMUL.FTZ R18, R18, c[0x0][0x320] ;  /* 0x0000c80012127a20 */ /* 0x000fc60000410000 */
[----:B------:R-:W-:Y:S01]  /*2e50*/  HMMA.16816.F32.BF16 R20, R12, R8, R20 ;  /* 0x000000080c14723c */ /* 0x000fe20000041814 */
[----:B------:R-:W3:Y:S07]  /*2e60*/  LDSM.16.M88.4 R8, [R97+0x11100] ;  /* 0x011100006108783b */ /* 0x000eee0000000200 */
[----:B----4-:R-:W-:Y:S01]  /*2e70*/  HMMA.16816.F32.BF16 R32, R28, R76, R32 ;  /* 0x0000004c1c20723c */ /* 0x010fe20000041820 */
[----:B------:R-:W-:Y:S06]  /*2e80*/  MUFU.TANH R76, R18 ;  /* 0x00000012004c7308 */ /* 0x000fec0000002400 */
[----:B------:R-:W-:Y:S01]  /*2e90*/  FMUL.FTZ R77, R19, c[0x0][0x320] ;  /* 0x0000c800134d7a20 */ /* 0x000fe20000410000 */
[C---:B--2---:R-:W-:Y:S05]  /*2ea0*/  HMMA.16816.F32.BF16 R56, R52.reuse, R36, R56 ;  /* 0x000000243438723c */ /* 0x044fea0000041838 */
[----:B------:R-:W-:Y:S03]  /*2eb0*/  MUFU.TANH R77, R77 ;  /* 0x0000004d004d7308 */ /* 0x000fe60000002400 */
[----:B------:R-:W-:Y:S01]  /*2ec0*/  HMMA.16816.F32.BF16 R80, R52, R38, R80 ;  /* 0x000000263450723c */ /* 0x000fe20000041850 */
[----:B------:R-:W-:-:S02]  /*2ed0*/  FMUL.FTZ R20, R20, c[0x0][0x320] ;  /* 0x0000c80014147a20 */ /* 0x000fc40000410000 */
[----:B------:R-:W-:Y:S02]  /*2ee0*/  FMUL.FTZ R21, R21, c[0x0][0x320] ;  /* 0x0000c80015157a20 */ /* 0x000fe40000410000 */
[----:B------:R-:W-:Y:S01]  /*2ef0*/  MUFU.TANH R48, R20 ;  /* 0x0000001400307308 */ /* 0x000fe20000002400 */
[----:B------:R-:W-:Y:S02]  /*2f00*/  FMUL.FTZ R50, R22, c[0x0][0x320] ;  /* 0x0000c80016327a20 */ /* 0x000fe40000410000 */
[----:B------:R-:W-:Y:S01]  /*2f10*/  HMMA.16816.F32.BF16 R32, R12, R60, R32 ;  /* 0x0000003c0c20723c */ /* 0x000fe20000041820 */
[----:B------:R-:W-:-:S04]  /*2f20*/  FMUL.FTZ R51, R23, c[0x0][0x320] ;  /* 0x0000c80017337a20 */ /* 0x000fc80000410000 */
[----:B------:R-:W-:Y:S03]  /*2f30*/  MUFU.TANH R60, R16 ;  /* 0x00000010003c7308 */ /* 0x000fe60000002400 */
[----:B------:R-:W-:Y:S05]  /*2f40*/  HMMA.16816.F32.BF16 R44, R28, R78, R44 ;  /* 0x0000004e1c2c723c */ /* 0x000fea000004182c */
[----:B------:R2:W-:Y:S03]  /*2f50*/  MUFU.TANH R61, R17 ;  /* 0x00000011003d7308 */ /* 0x0005e60000002400 */
[C---:B-1----:R-:W-:Y:S05]  /*2f60*/  HMMA.16816.F32.BF16 R56, R40.reuse, R24, R56 ;  /* 0x000000182838723c */ /* 0x042fea0000041838 */
[----:B------:R1:W-:Y:S02]  /*2f70*/  MUFU.TANH R49, R21 ;  /* 0x0000001500317308 */ /* 0x0003e40000002400 */
[----:B------:R-:W-:Y:S01]  /*2f80*/  LOP3.LUT R25, R96, 0xffffffe0, RZ, 0xc0, !PT ;  /* 0xffffffe060197812 */ /* 0x000fe200078ec0ff */
[----:B------:R-:W-:Y:S01]  /*2f90*/  HMMA.16816.F32.BF16 R80, R40, R26, R80 ;  /* 0x0000001a2850723c */ /* 0x000fe20000041850 */
[----:B------:R-:W-:-:S02]  /*2fa0*/  FMUL.FTZ R32, R32, c[0x0][0x320] ;  /* 0x0000c80020207a20 */ /* 0x000fc40000410000 */
[----:B------:R-:W-:Y:S01]  /*2fb0*/  FMUL.FTZ R34, R34, c[0x0][0x320] ;  /* 0x0000c80022227a20 */ /* 0x000fe20000410000 */
[----:B--2---:R-:W2:Y:S01]  /*2fc0*/  LDSM.16.M88.4 R16, [R97+0x11900] ;  /* 0x011900006110783b */ /* 0x004ea20000000200 */
[----:B------:R-:W-:Y:S01]  /*2fd0*/  IMAD.IADD R25, R6, 0x1, -R25 ;  /* 0x0000000106197824 */ /* 0x000fe200078e0a19 */
[----:B------:R-:W4:Y:S02]  /*2fe0*/  MUFU.TANH R50, R50 ;  /* 0x0000003200327308 */ /* 0x000f240000002400 */
[C---:B---3--:R-:W-:Y:S01]  /*2ff0*/  HMMA.16816.F32.BF16 R64, R28.reuse, R8, R64 ;  /* 0x000000081c40723c */ /* 0x048fe20000041840 */
[----:B------:R-:W-:Y:S01]  /*3000*/  FMUL.FTZ R33, R33, c[0x0][0x320] ;  /* 0x0000c80021217a20 */ /* 0x000fe20000410000 */
[----:B------:R-:W-:Y:S01]  /*3010*/  SHF.R.S32.HI R6, RZ, 0x1f, R25 ;  /* 0x0000001fff067819 */ /* 0x000fe20000011419 */
[----:B------:R-:W-:Y:S01]  /*3020*/  FMUL.FTZ R35, R35, c[0x0][0x320] ;  /* 0x0000c80023237a20 */ /* 0x000fe20000410000 */
[----:B-1----:R-:W1:Y:S02]  /*3030*/  LDSM.16.M88.4 R20, [R0+0x11100] ;  /* 0x011100000014783b */ /* 0x002e640000000200 */
[----:B------:R-:W3:Y:S02]  /*3040*/  MUFU.TANH R51, R51 ;  /* 0x0000003300337308 */ /* 0x000ee40000002400 */
[----:B------:R-:W-:Y:S01]  /*3050*/  HMMA.16816.F32.BF16 R68, R28, R10, R68 ;  /* 0x0000000a1c44723c */ /* 0x000fe20000041844 */
[----:B------:R5:W1:Y:S01]  /*3060*/  LDSM.16.M88.4 R8, [R0+0x11900] ;  /* 0x011900000008783b */ /* 0x000a620000000200 */
[----:B------:R-:W-:-:S04]  /*3070*/  DEPBAR.LE SB0, 0x2 ;  /* 0x000080800000791a */ /* 0x000fc80000000000 */
[----:B------:R-:W-:Y:S02]  /*3080*/  BAR.SYNC.DEFER_BLOCKING 0x0 ;  /* 0x0000000000007b1d */ /* 0x000fe40000010000 */
[----:B------:R-:W-:Y:S04]  /*3090*/  HMMA.16816.F32.BF16 R44, R12, R62, R44 ;  /* 0x0000003e0c2c723c */ /* 0x000fe8000004182c */
[----:B------:R-:W-:Y:S08]  /*30a0*/  MUFU.TANH R32, R32 ;  /* 0x0000002000207308 */ /* 0x000ff00000002400 */
[----:B------:R-:W1:Y:S01]  /*30b0*/  MUFU.TANH R34, R34 ;  /* 0x0000002200227308 */ /* 0x000e620000002400 */
[----:B-----5:R-:W-:-:S04]  /*30c0*/  LEA.HI R0, R6, R25, RZ, 0x2 ;  /* 0x0000001906007211 */ /* 0x020fc800078f10ff */
[----:B------:R-:W-:Y:S01]  /*30d0*/  LOP3.LUT R0, R0, 0x7ffffffc, RZ, 0xc0, !PT ;  /* 0x7ffffffc00007812 */ /* 0x000fe200078ec0ff */
[C---:B--2---:R-:W-:Y:S02]  /*30e0*/  HMMA.16816.F32.BF16 R56, R28.reuse, R16, R56 ;  /* 0x000000101c38723c */ /* 0x044fe40000041838 */
[----:B------:R-:W-:Y:S01]  /*30f0*/  MUFU.TANH R33, R33 ;  /* 0x0000002100217308 */ /* 0x000fe20000002400 */
[----:B------:R-:W-:Y:S03]  /*3100*/  LDSM.16.MT88.4 R40, [R184+0x2100] ;  /* 0x00210000b828783b */ /* 0x000fe60000004200 */
[----:B------:R-:W-:Y:S02]  /*3110*/  FMUL.FTZ R24, R46, c[0x0][0x320] ;  /* 0x0000c8002e187a20 */ /* 0x000fe40000410000 */
[----:B------:R-:W-:Y:S01]  /*3120*/  IMAD.IADD R0, R25, 0x1, -R0 ;  /* 0x0000000119007824 */ /* 0x000fe200078e0a00 */
[----:B------:R-:W-:Y:S01]  /*3130*/  LDSM.16.MT88.4 R124, [R184+0x100] ;  /* 0x00010000b87c783b */ /* 0x000fe20000004200 */
[----:B------:R-:W-:Y:S01]  /*3140*/  FMUL.FTZ R47, R47, c[0x0][0x320] ;  /* 0x0000c8002f2f7a20 */ /* 0x000fe20000410000 */
[----:B------:R-:W-:Y:S01]  /*3150*/  HMMA.16816.F32.BF16 R80, R28, R18, R80 ;  /* 0x000000121c50723c */ /* 0x000fe20000041850 */
[----:B------:R-:W-:Y:S01]  /*3160*/  IMAD R3, R0, -0x2, R3 ;  /* 0xfffffffe00037824 */ /* 0x000fe200078e0203 */
[----:B------:R-:W2:Y:S01]  /*3170*/  MUFU.TANH R35, R35 ;  /* 0x0000002300237308 */ /* 0x000ea20000002400 */
[----:B------:R-:W-:Y:S03]  /*3180*/  LDSM.16.MT88.4 R116, [R174+0x100] ;  /* 0x00010000ae74783b */ /* 0x000fe60000004200 */
[----:B------:R-:W-:Y:S01]  /*3190*/  ISETP.GT.AND P1, PT, R3, RZ, PT ;  /* 0x000000ff0300720c */ /* 0x000fe20003f24270 */
[----:B------:R-:W-:Y:S01]  /*31a0*/  LDSM.16.MT88.4 R108, [R135+0x100] ;  /* 0x00010000876c783b */ /* 0x000fe20000004200 */
[C---:B-1----:R-:W-:Y:S02]  /*31b0*/  HMMA.16816.F32.BF16 R64, R12.reuse, R20, R64 ;  /* 0x000000140c40723c */ /* 0x042fe40000041840 */
[----:B----4-:R-:W-:Y:S01]  /*31c0*/  FSEL R50, R50, -INF , P1 ;  /* 0xff80000032327808 */ /* 0x010fe20000800000 */
[----:B------:R-:W1:Y:S01]  /*31d0*/  MUFU.TANH R24, R24 ;  /* 0x0000001800187308 */ /* 0x000e620000002400 */
[----:B------:R-:W-:Y:S03]  /*31e0*/  LDSM.16.MT88.4 R100, [R5+0x100] ;  /* 0x000100000564783b */ /* 0x000fe60000004200 */
[----:B------:R-:W-:Y:S01]  /*31f0*/  FMUL.FTZ R20, R44, c[0x0][0x320] ;  /* 0x0000c8002c147a20 */ /* 0x000fe20000410000 */
[C---:B------:R-:W-:Y:S01]  /*3200*/  HMMA.16816.F32.BF16 R68, R12.reuse, R22, R68 ;  /* 0x000000160c44723c */ /* 0x040fe20000041844 */
[----:B------:R-:W-:Y:S01]  /*3210*/  FMUL.FTZ R21, R45, c[0x0][0x320] ;  /* 0x0000c8002d157a20 */ /* 0x000fe20000410000 */
[----:B------:R-:W-:Y:S01]  /*3220*/  LDSM.16.MT88.4 R72, [R184+0x4100] ;  /* 0x00410000b848783b */ /* 0x000fe20000004200 */
[----:B------:R-:W-:Y:S03]  /*3230*/  MUFU.TANH R22, R47 ;  /* 0x0000002f00167308 */ /* 0x000fe60000002400 */
[----:B------:R-:W-:Y:S01]  /*3240*/  LDSM.16.MT88.4 R88, [R135+0x4100] ;  /* 0x004100008758783b */ /* 0x000fe20000004200 */
[----:B------:R-:W-:Y:S01]  /*3250*/  FSEL R23, R48, -INF , P1 ;  /* 0xff80000030177808 */ /* 0x000fe20000800000 */
[C---:B------:R-:W-:Y:S01]  /*3260*/  HMMA.16816.F32.BF16 R56, R12.reuse, R8, R56 ;  /* 0x000000080c38723c */ /* 0x040fe20000041838 */
[----:B------:R-:W-:Y:S01]  /*3270*/  ISETP.GT.AND P1, PT, R3, 0x1, PT ;  /* 0x000000010300780c */ /* 0x000fe20003f24270 */
[----:B------:R-:W-:Y:S01]  /*3280*/  LDSM.16.MT88.4 R136, [R174+0x900] ;  /* 0x00090000ae88783b */ /* 0x000fe20000004200 */
[----:B------:R-:W4:Y:S02]  /*3290*/  MUFU.TANH R20, R20 ;  /* 0x0000001400147308 */ /* 0x000f240000002400 */
[----:B---3--:R-:W-:Y:S01]  /*32a0*/  FSEL R26, R51, -INF , P1 ;  /* 0xff800000331a7808 */ /* 0x008fe20000800000 */
[----:B------:R-:W-:Y:S01]  /*32b0*/  LDSM.16.MT88.4 R28, [R165+0x900] ;  /* 0x00090000a51c783b */ /* 0x000fe20000004200 */
[----:B------:R-:W-:Y:S01]  /*32c0*/  FSEL R49, R49, -INF , P1 ;  /* 0xff80000031317808 */ /* 0x000fe20000800000 */
[----:B------:R-:W-:Y:S01]  /*32d0*/  HMMA.16816.F32.BF16 R8, R12, R10, R80 ;  /* 0x0000000a0c08723c */ /* 0x000fe20000041850 */
[----:B------:R-:W-:Y:S01]  /*32e0*/  ISETP.GT.AND P1, PT, R3, 0x8, PT ;  /* 0x000000080300780c */ /* 0x000fe20003f24270 */
[----:B------:R-:W-:Y:S01]  /*32f0*/  FMUL.FTZ R64, R64, c[0x0][0x320] ;  /* 0x0000c80040407a20 */ /* 0x000fe20000410000 */
[----:B------:R-:W3:Y:S01]  /*3300*/  MUFU.TANH R21, R21 ;  /* 0x0000001500157308 */ /* 0x000ee20000002400 */
[----:B------:R-:W-:Y:S01]  /*3310*/  FMUL.FTZ R66, R66, c[0x0][0x320] ;  /* 0x0000c80042427a20 */ /* 0x000fe20000410000 */
[----:B------:R-:W-:Y:S01]  /*3320*/  FSEL R76, R76, -INF , P1 ;  /* 0xff8000004c4c7808 */ /* 0x000fe20000800000 */
[----:B------:R-:W-:Y:S01]  /*3330*/  FMUL.FTZ R65, R65, c[0x0][0x320] ;  /* 0x0000c80041417a20 */ /* 0x000fe20000410000 */
[----:B------:R-:W-:Y:S01]  /*3340*/  FSEL R25, R60, -INF , P1 ;  /* 0xff8000003c197808 */ /* 0x000fe20000800000 */
[----:B------:R-:W-:Y:S01]  /*3350*/  FMUL.FTZ R67, R67, c[0x0][0x320] ;  /* 0x0000c80043437a20 */ /* 0x000fe20000410000 */
[----:B------:R-:W-:Y:S01]  /*3360*/  ISETP.GT.AND P1, PT, R3, 0x9, PT ;  /* 0x000000090300780c */ /* 0x000fe20003f24270 */
[----:B------:R-:W-:Y:S01]  /*3370*/  FMUL.FTZ R68, R68, c[0x0][0x320] ;  /* 0x0000c80044447a20 */ /* 0x000fe20000410000 */
[----:B------:R-:W-:Y:S01]  /*3380*/  MUFU.TANH R175, R64 ;  /* 0x0000004000af7308 */ /* 0x000fe20000002400 */
[----:B------:R-:W-:Y:S01]  /*3390*/  FMUL.FTZ R70, R70, c[0x0][0x320] ;  /* 0x0000c80046467a20 */ /* 0x000fe20000410000 */
[----:B------:R-:W-:Y:S01]  /*33a0*/  FSEL R6, R77, -INF , P1 ;  /* 0xff8000004d067808 */ /* 0x000fe20000800000 */
[----:B------:R-:W-:Y:S01]  /*33b0*/  FMUL.FTZ R69, R69, c[0x0][0x320] ;  /* 0x0000c80045457a20 */ /* 0x000fe20000410000 */
[----:B------:R-:W-:Y:S01]  /*33c0*/  FSEL R61, R61, -INF , P1 ;  /* 0xff8000003d3d7808 */ /* 0x000fe20000800000 */
[----:B------:R-:W-:Y:S01]  /*33d0*/  FMUL.FTZ R71, R71, c[0x0][0x320] ;  /* 0x0000c80047477a20 */ /* 0x000fe20000410000 */
[----:B------:R-:W-:Y:S01]  /*33e0*/  ISETP.GT.AND P1, PT, R3, 0x10, PT ;  /* 0x000000100300780c */ /* 0x000fe20003f24270 */
[----:B------:R-:W-:Y:S01]  /*33f0*/  FMUL.FTZ R56, R56, c[0x0][0x320] ;  /* 0x0000c80038387a20 */ /* 0x000fe20000410000 */
[----:B------:R-:W5:Y:S01]  /*3400*/  MUFU.TANH R172, R66 ;  /* 0x0000004200ac7308 */ /* 0x000f620000002400 */
[----:B------:R-:W-:Y:S01]  /*3410*/  FMNMX.FTZ R14, R23, R49, !PT ;  /* 0x00000031170e7209 */ /* 0x000fe20007810000 */
[----:B------:R-:W-:Y:S01]  /*3420*/  FMUL.FTZ R58, R58, c[0x0][0x320] ;  /* 0x0000c8003a3a7a20 */ /* 0x000fe20000410000 */
[----:B------:R-:W-:Y:S01]  /*3430*/  FSEL R18, R34, -INF , P1 ;  /* 0xff80000022127808 */ /* 0x000fe20000800000 */
[----:B------:R-:W-:Y:S01]  /*3440*/  FMUL.FTZ R57, R57, c[0x0][0x320] ;  /* 0x0000c80039397a20 */ /* 0x000fe20000410000 */
[----:B------:R-:W-:Y:S01]  /*3450*/  FSEL R19, R32, -INF , P1 ;  /* 0xff80000020137808 */ /* 0x000fe20000800000 */
[----:B------:R-:W-:Y:S01]  /*3460*/  FMUL.FTZ R141, R9, c[0x0][0x320] ;  /* 0x0000c800098d7a20 */ /* 0x000fe20000410000 */
[----:B------:R-:W-:Y:S01]  /*3470*/  ISETP.GT.AND P1, PT, R3, 0x11, PT ;  /* 0x000000110300780c */ /* 0x000fe20003f24270 */
[----:B------:R-:W-:Y:S01]  /*3480*/  MUFU.TANH R169, R65 ;  /* 0x0000004100a97308 */ /* 0x000fe20000002400 */
[----:B------:R-:W-:Y:S01]  /*3490*/  FMNMX.FTZ R14, R25, R14, !PT ;  /* 0x0000000e190e7209 */ /* 0x000fe20007810000 */
[----:B------:R-:W-:Y:S01]  /*34a0*/  FMUL.FTZ R59, R59, c[0x0][0x320] ;  /* 0x0000c8003b3b7a20 */ /* 0x000fe20000410000 */
[----:B--2---:R-:W-:Y:S01]  /*34b0*/  FSEL R16, R35, -INF , P1 ;  /* 0xff80000023107808 */ /* 0x004fe20000800000 */
[----:B------:R-:W-:Y:S01]  /*34c0*/  FMUL.FTZ R143, R8, c[0x0][0x320] ;  /* 0x0000c800088f7a20 */ /* 0x000fe20000410000 */
[----:B------:R-:W-:Y:S01]  /*34d0*/  FSEL R17, R33, -INF , P1 ;  /* 0xff80000021117808 */ /* 0x000fe20000800000 */
[----:B------:R-:W-:Y:S01]  /*34e0*/  FMUL.FTZ R10, R10, c[0x0][0x320] ;  /* 0x0000c8000a0a7a20 */ /* 0x000fe20000410000 */
[----:B------:R-:W-:Y:S01]  /*34f0*/  ISETP.GT.AND P1, PT, R3, 0x18, PT ;  /* 0x000000180300780c */ /* 0x000fe20003f24270 */
[----:B------:R2:W2:Y:S01]  /*3500*/  MUFU.TANH R214, R67 ;  /* 0x0000004300d67308 */ /* 0x0004a20000002400 */
[----:B------:R-:W-:Y:S01]  /*3510*/  FMNMX.FTZ R9, R50, R26, !PT ;  /* 0x0000001a32097209 */ /* 0x000fe20007810000 */
[----:B------:R-:W-:Y:S01]  /*3520*/  LDSM.16.MT88.4 R80, [R174+0x4100] ;  /* 0x00410000ae50783b */ /* 0x000fe20000004200 */
[----:B-1----:R-:W-:-:S02]  /*3530*/  FSEL R12, R24, -INF , P1 ;  /* 0xff800000180c7808 */ /* 0x002fc40000800000 */
[----:B----4-:R-:W-:Y:S01]  /*3540*/  FSEL R15, R20, -INF , P1 ;  /* 0xff800000140f7808 */ /* 0x010fe20000800000 */
[----:B------:R-:W-:Y:S01]  /*3550*/  LDSM.16.MT88.4 R32, [R135+0x900] ;  /* 0x000900008720783b */ /* 0x000fe20000004200 */
[----:B------:R-:W-:Y:S01]  /*3560*/  ISETP.GT.AND P1, PT, R3, 0x19, PT ;  /* 0x000000190300780c */ /* 0x000fe20003f24270 */
[----:B------:R-:W-:Y:S01]  /*3570*/  MUFU.TANH R167, R68 ;  /* 0x0000004400a77308 */ /* 0x000fe20000002400 */
[----:B------:R-:W-:Y:S02]  /*3580*/  FMNMX.FTZ R14, R61, R14, !PT ;  /* 0x0000000e3d0e7209 */ /* 0x000fe40007810000 */
[----:B------:R-:W-:Y:S02]  /*3590*/  FSEL R0, R22, -INF , P1 ;  /* 0xff80000016007808 */ /* 0x000fe40000800000 */
[----:B---3--:R-:W-:Y:S02]  /*35a0*/  FSEL R13, R21, -INF , P1 ;  /* 0xff800000150d7808 */ /* 0x008fe40000800000 */
[----:B------:R-:W-:Y:S01]  /*35b0*/  ISETP.GT.AND P1, PT, R3, 0x20, PT ;  /* 0x000000200300780c */ /* 0x000fe20003f24270 */
[----:B------:R-:W1:Y:S01]  /*35c0*/  MUFU.TANH R182, R70 ;  /* 0x0000004600b67308 */ /* 0x000e620000002400 */
[----:B------:R-:W-:Y:S01]  /*35d0*/  FMNMX.FTZ R9, R76, R9, !PT ;  /* 0x000000094c097209 */ /* 0x000fe20007810000 */
[----:B--2---:R-:W-:Y:S01]  /*35e0*/  LDSM.16.MT88.4 R64, [R165+0x2100] ;  /* 0x00210000a540783b */ /* 0x004fe20000004200 */
[----:B-----5:R-:W-:-:S02]  /*35f0*/  FSEL R172, R172, -INF , P1 ;  /* 0xff800000acac7808 */ /* 0x020fc40000800000 */
[----:B------:R-:W-:Y:S02]  /*3600*/  FSEL R175, R175, -INF , P1 ;  /* 0xff800000afaf7808 */ /* 0x000fe40000800000 */
[----:B------:R-:W-:Y:S01]  /*3610*/  ISETP.GT.AND P1, PT, R3, 0x21, PT ;  /* 0x000000210300780c */ /* 0x000fe20003f24270 */
[----:B------:R-:W2:Y:S01]  /*3620*/  MUFU.TANH R173, R69 ;  /* 0x0000004500ad7308 */ /* 0x000ea20000002400 */
[----:B------:R-:W-:Y:S01]  /*3630*/  FMNMX.FTZ R8, R19, R14, !PT ;  /* 0x0000000e13087209 */ /* 0x000fe20007810000 */
[----:B------:R-:W-:Y:S01]  /*3640*/  FMUL.FTZ R14, R11, c[0x0][0x320] ;  /* 0x0000c8000b0e7a20 */ /* 0x000fe20000410000 */
[----:B------:R-:W-:Y:S02]  /*3650*/  FSEL R214, R214, -INF , P1 ;  /* 0xff800000d6d67808 */ /* 0x000fe40000800000 */
[----:B------:R-:W-:Y:S02]  /*3660*/  FSEL R169, R169, -INF , P1 ;  /* 0xff800000a9a97808 */ /* 0x000fe40000800000 */
[----:B------:R-:W-:Y:S01]  /*3670*/  ISETP.GT.AND P1, PT, R3, 0x28, PT ;  /* 0x000000280300780c */ /* 0x000fe20003f24270 */
[----:B------:R-:W3:Y:S01]  /*3680*/  MUFU.TANH R176, R71 ;  /* 0x0000004700b07308 */ /* 0x000ee20000002400 */
[----:B------:R-:W-:-:S02]  /*3690*/  FMNMX.FTZ R9, R6, R9, !PT ;  /* 0x0000000906097209 */ /* 0x000fc40007810000 */
[----:B-1----:R-:W-:Y:S02]  /*36a0*/  FSEL R182, R182, -INF , P1 ;  /* 0xff800000b6b67808 */ /* 0x002fe40000800000 */
[----:B------:R-:W-:Y:S02]  /*36b0*/  FSEL R167, R167, -INF , P1 ;  /* 0xff800000a7a77808 */ /* 0x000fe40000800000 */
[----:B------:R-:W-:Y:S01]  /*36c0*/  ISETP.GT.AND P1, PT, R3, 0x29, PT ;  /* 0x000000290300780c */ /* 0x000fe20003f24270 */
[----:B------:R-:W1:Y:S01]  /*36d0*/  MUFU.TANH R179, R56 ;  /* 0x0000003800b37308 */ /* 0x000e620000002400 */
[----:B------:R-:W-:Y:S02]  /*36e0*/  FMNMX.FTZ R8, R17, R8, !PT ;  /* 0x0000000811087209 */ /* 0x000fe40007810000 */
[----:B--2---:R-:W-:Y:S02]  /*36f0*/  FSEL R173, R173, -INF , P1 ;  /* 0xff800000adad7808 */ /* 0x004fe40000800000 */
[----:B------:R-:W-:-:S02]  /*3700*/  FMNMX.FTZ R9, R18, R9, !PT ;  /* 0x0000000912097209 */ /* 0x000fc40007810000 */
[----:B------:R-:W-:Y:S01]  /*3710*/  FMNMX.FTZ R8, R15, R8, !PT ;  /* 0x000000080f087209 */ /* 0x000fe20007810000 */
[----:B------:R-:W2:Y:S01]  /*3720*/  MUFU.TANH R178, R58 ;  /* 0x0000003a00b27308 */ /* 0x000ea20000002400 */
[----:B---3--:R-:W-:Y:S02]  /*3730*/  FSEL R176, R176, -INF , P1 ;  /* 0xff800000b0b07808 */ /* 0x008fe40000800000 */
[----:B------:R-:W-:Y:S02]  /*3740*/  ISETP.GT.AND P1, PT, R3, 0x30, PT ;  /* 0x000000300300780c */ /* 0x000fe40003f24270 */
[----:B------:R-:W-:Y:S02]  /*3750*/  FMNMX.FTZ R9, R16, R9, !PT ;  /* 0x0000000910097209 */ /* 0x000fe40007810000 */
[----:B------:R-:W-:Y:S01]  /*3760*/  FMNMX.FTZ R8, R13, R8, !PT ;  /* 0x000000080d087209 */ /* 0x000fe20007810000 */
[----:B------:R-:W3:Y:S01]  /*3770*/  MUFU.TANH R177, R57 ;  /* 0x0000003900b17308 */ /* 0x000ee20000002400 */
[----:B-1----:R-:W-:-:S02]  /*3780*/  FSEL R179, R179, -INF , P1 ;  /* 0xff800000b3b37808 */ /* 0x002fc40000800000 */
[----:B------:R-:W-:Y:S02]  /*3790*/  FMNMX.FTZ R9, R12, R9, !PT ;  /* 0x000000090c097209 */ /* 0x000fe40007810000 */
[----:B------:R-:W-:Y:S02]  /*37a0*/  FMNMX.FTZ R8, R175, R8, !PT ;  /* 0x00000008af087209 */ /* 0x000fe40007810000 */
[----:B------:R-:W-:Y:S01]  /*37b0*/  FMNMX.FTZ R9, R0, R9, !PT ;  /* 0x0000000900097209 */ /* 0x000fe20007810000 */
[----:B------:R-:W1:Y:S01]  /*37c0*/  MUFU.TANH R142, R59 ;  /* 0x0000003b008e7308 */ /* 0x000e620000002400 */
[----:B--2---:R-:W-:Y:S02]  /*37d0*/  FSEL R178, R178, -INF , P1 ;  /* 0xff800000b2b27808 */ /* 0x004fe40000800000 */
[----:B------:R-:W-:Y:S02]  /*37e0*/  ISETP.GT.AND P1, PT, R3, 0x31, PT ;  /* 0x000000310300780c */ /* 0x000fe40003f24270 */
[----:B------:R-:W-:-:S03]  /*37f0*/  FMNMX.FTZ R8, R169, R8, !PT ;  /* 0x00000008a9087209 */ /* 0x000fc60007810000 */
        /* <DEDUP_REMOVED lines=8> */
[----:B------:R-:W-:Y:S02]  /*3880*/  FMNMX.FTZ R8, R179, R8, !PT ;  /* 0x00000008b3087209 */ /* 0x000fe40007810000 */
[----:B--2---:R-:W-:Y:S01]  /*3890*/  FSEL R143, R143, -INF , P1 ;  /* 0xff8000008f8f7808 */ /* 0x004fe20000800000 */
[----:B------:R-:W1:Y:S01]  /*38a0*/  MUFU.TANH R141, R141 ;  /* 0x0000008d008d7308 */ /* 0x000e620000002400 */
[----:B------:R-:W-:-:S04]  /*38b0*/  FMNMX.FTZ R8, R177, R8, !PT ;  /* 0x00000008b1087209 */ /* 0x000fc80007810000 */
[----:B------:R-:W-:Y:S02]  /*38c0*/  FMNMX.FTZ R8, R143, R8, !PT ;  /* 0x000000088f087209 */ /* 0x000fe40007810000 */
[----:B---3--:R-:W-:Y:S01]  /*38d0*/  FSEL R140, R140, -INF , P1 ;  /* 0xff8000008c8c7808 */ /* 0x008fe20000800000 */
[----:B------:R-:W2:Y:S01]  /*38e0*/  MUFU.TANH R170, R14 ;  /* 0x0000000e00aa7308 */ /* 0x000ea20000002400 */
[----:B------:R-:W-:Y:S02]  /*38f0*/  ISETP.GT.AND P1, PT, R3, 0x39, PT ;  /* 0x000000390300780c */ /* 0x000fe40003f24270 */
[----:B------:R-:W-:-:S04]  /*3900*/  FMNMX.FTZ R3, R172, R9, !PT ;  /* 0x00000009ac037209 */ /* 0x000fc80007810000 */
[----:B------:R-:W-:Y:S02]  /*3910*/  FMNMX.FTZ R3, R214, R3, !PT ;  /* 0x00000003d6037209 */ /* 0x000fe40007810000 */
[----:B-1----:R-:W-:Y:S02]  /*3920*/  FSEL R141, R141, -INF , P1 ;  /* 0xff8000008d8d7808 */ /* 0x002fe40000800000 */
[----:B------:R-:W-:Y:S02]  /*3930*/  FMNMX.FTZ R3, R182, R3, !PT ;  /* 0x00000003b6037209 */ /* 0x000fe40007810000 */
[----:B------:R-:W-:Y:S02]  /*3940*/  FMNMX.FTZ R11, R141, R8, !PT ;  /* 0x000000088d0b7209 */ /* 0x000fe40007810000 */
[----:B------:R-:W-:Y:S02]  /*3950*/  FMNMX.FTZ R3, R176, R3, !PT ;  /* 0x00000003b0037209 */ /* 0x000fe40007810000 */
[----:B--2---:R-:W-:Y:S01]  /*3960*/  FSEL R170, R170, -INF , P1 ;  /* 0xff800000aaaa7808 */ /* 0x004fe20000800000 */
        /* <DEDUP_REMOVED lines=27> */
[--C-:B------:R-:W-:Y:S01]  /*3b20*/  FFMA.FTZ R154, R15, c[0x0][0x2d0], -R180.reuse ;  /* 0x0000b4000f9a7a23 */ /* 0x100fe200000108b4 */
[----:B------:R-:W-:Y:S01]  /*3b30*/  ISETP.GE.AND P1, PT, R144, 0x81, PT ;  /* 0x000000819000780c */ /* 0x000fe20003f26270 */
[----:B------:R-:W-:Y:S01]  /*3b40*/  FFMA.FTZ R149, R13, c[0x0][0x2d0], -R180 ;  /* 0x0000b4000d957a23 */ /* 0x000fe200000108b4 */
[----:B------:R-:W1:Y:S01]  /*3b50*/  MUFU.EX2 R159, R159 ;  /* 0x0000009f009f7308 */ /* 0x000e620000000800 */
[----:B------:R-:W-:-:S02]  /*3b60*/  FFMA.FTZ R164, R50, c[0x0][0x2d0], -R171 ;  /* 0x0000b40032a47a23 */ /* 0x000fc400000108ab */
[--C-:B------:R-:W-:Y:S01]  /*3b70*/  FFMA.FTZ R161, R26, c[0x0][0x2d0], -R171.reuse ;  /* 0x0000b4001aa17a23 */ /* 0x100fe200000108ab */
[----:B------:R-:W2:Y:S01]  /*3b80*/  LDSM.16.MT88.4 R48, [R174+0x2100] ;  /* 0x00210000ae30783b */ /* 0x000ea20000004200 */
[--C-:B------:R-:W-:Y:S02]  /*3b90*/  FFMA.FTZ R163, R76, c[0x0][0x2d0], -R171.reuse ;  /* 0x0000b4004ca37a23 */ /* 0x100fe400000108ab */
[--C-:B------:R-:W-:Y:S01]  /*3ba0*/  FFMA.FTZ R156, R6, c[0x0][0x2d0], -R171.reuse ;  /* 0x0000b400069c7a23 */ /* 0x100fe200000108ab */
[----:B------:R-:W-:Y:S01]  /*3bb0*/  MUFU.EX2 R160, R160 ;  /* 0x000000a000a07308 */ /* 0x000fe20000000800 */
[----:B------:R-:W3:Y:S01]  /*3bc0*/  LDSM.16.MT88.4 R4, [R5+0x4100] ;  /* 0x004100000504783b */ /* 0x000ee20000004200 */
[--C-:B------:R-:W-:Y:S02]  /*3bd0*/  FFMA.FTZ R157, R18, c[0x0][0x2d0], -R171.reuse ;  /* 0x0000b400129d7a23 */ /* 0x100fe400000108ab */
[--C-:B------:R-:W-:Y:S01]  /*3be0*/  FFMA.FTZ R152, R16, c[0x0][0x2d0], -R171.reuse ;  /* 0x0000b40010987a23 */ /* 0x100fe200000108ab */
[----:B------:R-:W-:Y:S01]  /*3bf0*/  LDSM.16.MT88.4 R24, [R174+0x2900] ;  /* 0x00290000ae18783b */ /* 0x000fe20000004200 */
[----:B------:R-:W-:-:S02]  /*3c00*/  FFMA.FTZ R151, R12, c[0x0][0x2d0], -R171 ;  /* 0x0000b4000c977a23 */ /* 0x000fc400000108ab */
[----:B------:R-:W4:Y:S01]  /*3c10*/  MUFU.EX2 R155, R155 ;  /* 0x0000009b009b7308 */ /* 0x000f220000000800 */
[----:B------:R-:W5:Y:S01]  /*3c20*/  LDSM.16.MT88.4 R16, [R135+0x2900] ;  /* 0x002900008710783b */ /* 0x000f620000004200 */
[----:B-1----:R-:W-:Y:S01]  /*3c30*/  F2FP.BF16.PACK_AB R96, R159, R162 ;  /* 0x000000a29f60723e */ /* 0x002fe200000010ff */
[----:B------:R-:W-:Y:S02]  /*3c40*/  FFMA.FTZ R0, R0, c[0x0][0x2d0], -R171 ;  /* 0x0000b40000007a23 */ /* 0x000fe400000108ab */
[----:B------:R-:W1:Y:S01]  /*3c50*/  LDSM.16.MT88.4 R12, [R165+0x2900] ;  /* 0x00290000a50c783b */ /* 0x000e620000004200 */
[--C-:B------:R-:W-:Y:S02]  /*3c60*/  FFMA.FTZ R166, R175, c[0x0][0x2d0], -R180.reuse ;  /* 0x0000b400afa67a23 */ /* 0x100fe400000108b4 */
[----:B------:R-:W-:Y:S01]  /*3c70*/  MUFU.EX2 R164, R164 ;  /* 0x000000a400a47308 */ /* 0x000fe20000000800 */
[--C-:B------:R-:W-:Y:S02]  /*3c80*/  FFMA.FTZ R168, R173, c[0x0][0x2d0], -R180.reuse ;  /* 0x0000b400ada87a23 */ /* 0x100fe400000108b4 */
[----:B------:R-:W-:-:S02]  /*3c90*/  FFMA.FTZ R169, R169, c[0x0][0x2d0], -R180 ;  /* 0x0000b400a9a97a23 */ /* 0x000fc400000108b4 */
[--C-:B------:R-:W-:Y:S02]  /*3ca0*/  FFMA.FTZ R167, R167, c[0x0][0x2d0], -R180.reuse ;  /* 0x0000b400a7a77a23 */ /* 0x100fe400000108b4 */
[--C-:B------:R-:W-:Y:S01]  /*3cb0*/  FFMA.FTZ R172, R172, c[0x0][0x2d0], -R171.reuse ;  /* 0x0000b400acac7a23 */ /* 0x100fe200000108ab */
[----:B------:R-:W2:Y:S01]  /*3cc0*/  MUFU.EX2 R161, R161 ;  /* 0x000000a100a17308 */ /* 0x000ea20000000800 */
[----:B----4-:R-:W-:Y:S01]  /*3cd0*/  F2FP.BF16.PACK_AB R98, R155, R160 ;  /* 0x000000a09b62723e */ /* 0x010fe200000010ff */
[--C-:B------:R-:W-:Y:S02]  /*3ce0*/  FFMA.FTZ R173, R214, c[0x0][0x2d0], -R171.reuse ;  /* 0x0000b400d6ad7a23 */ /* 0x100fe400000108ab */
[--C-:B------:R-:W-:Y:S02]  /*3cf0*/  FFMA.FTZ R175, R182, c[0x0][0x2d0], -R171.reuse ;  /* 0x0000b400b6af7a23 */ /* 0x100fe400000108ab */
[----:B------:R-:W-:Y:S02]  /*3d00*/  FFMA.FTZ R176, R176, c[0x0][0x2d0], -R171 ;  /* 0x0000b400b0b07a23 */ /* 0x000fe400000108ab */
[----:B------:R-:W-:Y:S01]  /*3d10*/  MUFU.EX2 R163, R163 ;  /* 0x000000a300a37308 */ /* 0x000fe20000000800 */
[----:B------:R-:W-:-:S02]  /*3d20*/  FFMA.FTZ R182, R177, c[0x0][0x2d0], -R180 ;  /* 0x0000b400b1b67a23 */ /* 0x000fc400000108b4 */
[--C-:B------:R-:W-:Y:S02]  /*3d30*/  FFMA.FTZ R179, R179, c[0x0][0x2d0], -R180.reuse ;  /* 0x0000b400b3b37a23 */ /* 0x100fe400000108b4 */
[--C-:B------:R-:W-:Y:S02]  /*3d40*/  FFMA.FTZ R177, R143, c[0x0][0x2d0], -R180.reuse ;  /* 0x0000b4008fb17a23 */ /* 0x100fe400000108b4 */
[----:B------:R-:W-:Y:S01]  /*3d50*/  FFMA.FTZ R180, R141, c[0x0][0x2d0], -R180 ;  /* 0x0000b4008db47a23 */ /* 0x000fe200000108b4 */
[----:B------:R-:W4:Y:S01]  /*3d60*/  MUFU.EX2 R156, R156 ;  /* 0x0000009c009c7308 */ /* 0x000f220000000800 */
[----:B--2---:R-:W-:Y:S01]  /*3d70*/  F2FP.BF16.PACK_AB R97, R161, R164 ;  /* 0x000000a4a161723e */ /* 0x004fe200000010ff */
        /* <DEDUP_REMOVED lines=9> */
[----:B----4-:R-:W-:Y:S01]  /*3e10*/  F2FP.BF16.PACK_AB R99, R156, R163 ;  /* 0x000000a39c63723e */ /* 0x010fe200000010ff */
[----:B------:R-:W2:Y:S01]  /*3e20*/  MUFU.EX2 R153, R153 ;  /* 0x0000009900997308 */ /* 0x000ea20000000800 */
        /* <DEDUP_REMOVED lines=10> */
[----:B------:R-:W4:Y:S06]  /*3ed0*/  MUFU.EX2 R152, R152 ;  /* 0x0000009800987308 */ /* 0x000f2c0000000800 */
        /* <DEDUP_REMOVED lines=36> */
[C---:B---3--:R-:W-:Y:S07]  /*4120*/  HMMA.16816.F32.BF16 R92, R96.reuse, R4, RZ ;  /* 0x00000004605c723c */ /* 0x048fee00000418ff */
[----:B--2---:R-:W-:Y:S01]  /*4130*/  F2FP.BF16.PACK_AB R4, R153, R158 ;  /* 0x0000009e9904723e */ /* 0x004fe200000010ff */
[----:B------:R-:W-:Y:S01]  /*4140*/  HMMA.16816.F32.BF16 R96, R96, R6, RZ ;  /* 0x000000066060723c */ /* 0x000fe200000418ff */
[----:B----4-:R-:W-:Y:S01]  /*4150*/  F2FP.BF16.PACK_AB R5, R152, R157 ;  /* 0x0000009d9805723e */ /* 0x010fe200000010ff */
        /* <DEDUP_REMOVED lines=9> */
[----:B------:R-:W-:Y:S01]  /*41f0*/  HMMA.16816.F32.BF16 R36, R4, R8, R36 ;  /* 0x000000080424723c */ /* 0x000fe20000041824 */
[----:B------:R-:W-:-:S07]  /*4200*/  FADD.FTZ R151, R0, R151 ;  /* 0x0000009700977221 */ /* 0x000fce0000010000 */
[C---:B------:R-:W-:Y:S01]  /*4210*/  HMMA.16816.F32.BF16 R40, R4.reuse, R10, R40 ;  /* 0x0000000a0428723c */ /* 0x040fe20000041828 */
[----:B------:R-:W1:Y:S07]  /*4220*/  LDSM.16.MT88.4 R8, [R174+0x4900] ;  /* 0x00490000ae08783b */ /* 0x000e6e0000004200 */
[C---:B-----5:R-:W-:Y:S08]  /*4230*/  HMMA.16816.F32.BF16 R52, R4.reuse, R16, R52 ;  /* 0x000000100434723c */ /* 0x060ff00000041834 */
        /* <DEDUP_REMOVED lines=120> */
[----:B------:R-:W-:Y:S01]  /*49c0*/  IADD3 R5, R144, 0x3f, RZ ;  /* 0x0000003f90057810 */ /* 0x000fe20007ffe0ff */
[----:B------:R-:W-:Y:S01]  /*49d0*/  IMAD.MOV.U32 R199, RZ, RZ, RZ ;  /* 0x000000ffffc77224 */ /* 0x000fe200078e00ff */
[----:B------:R-:W-:-:S02]  /*49e0*/  ISETP.NE.AND P2, PT, R194, 0x1, PT ;  /* 0x00000001c200780c */ /* 0x000fc40003f45270 */
[----:B------:R-:W-:-:S04]  /*49f0*/  SHF.R.S32.HI R0, RZ, 0x1f, R5 ;  /* 0x0000001fff007819 */ /* 0x000fc80000011405 */
[----:B------:R-:W-:-:S04]  /*4a00*/  LEA.HI R0, R0, R5, RZ, 0x6 ;  /* 0x0000000500007211 */ /* 0x000fc800078f30ff */
[----:B------:R-:W-:-:S05]  /*4a10*/  SHF.R.S32.HI R0, RZ, 0x6, R0 ;  /* 0x00000006ff007819 */ /* 0x000fca0000011400 */
[----:B------:R-:W-:-:S05]  /*4a20*/  IMAD R5, R0, 0x40, R203 ;  /* 0x0000004000057824 */ /* 0x000fca00078e02cb */
[----:B------:R-:W-:-:S05]  /*4a30*/  IADD3 R200, R5, -0xc0, R202 ;  /* 0xffffff4005c87810 */ /* 0x000fca0007ffe0ca */
[----:B------:R-:W-:-:S04]  /*4a40*/  @P2 IMAD.HI.U32 R4, R200, c[0x0][0x2bc], RZ ;  /* 0x0000af00c8042a27 */ /* 0x000fc800078e00ff */
[----:B------:R-:W-:Y:S01]  /*4a50*/  IMAD.MOV.U32 R0, RZ, RZ, R200 ;  /* 0x000000ffff007224 */ /* 0x000fe200078e00c8 */
[----:B------:R-:W-:-:S04]  /*4a60*/  @P2 SHF.R.U32.HI R0, RZ, c[0x0][0x2c0], R4 ;  /* 0x0000b000ff002a19 */ /* 0x000fc80000011604 */
[----:B------:R-:W-:-:S04]  /*4a70*/  @!P3 IADD3 R5, P1, R0, R206, RZ ;  /* 0x000000ce0005b210 */ /* 0x000fc80007f3e0ff */
[----:B------:R-:W-:Y:S02]  /*4a80*/  @!P3 LEA.HI.X.SX32 R4, R0, R193, 0x1, P1 ;  /* 0x000000c10004b211 */ /* 0x000fe400008f0eff */
[----:B------:R-:W-:-:S04]  /*4a90*/  @!P3 LEA R8, P1, R5, c[0x0][0x2a0], 0x2 ;  /* 0x0000a8000508ba11 */ /* 0x000fc800078210ff */
[----:B------:R-:W-:-:S05]  /*4aa0*/  @!P3 LEA.HI.X R9, R5, c[0x0][0x2a4], R4, 0x2, P1 ;  /* 0x0000a9000509ba11 */ /* 0x000fca00008f1404 */
[----:B------:R1:W2:Y:S01]  /*4ab0*/  @!P3 LDG.E R199, [R8.64] ;  /* 0x0000000608c7b981 */ /* 0x0002a2000c1e1900 */
[----:B------:R-:W-:Y:S01]  /*4ac0*/  IMAD.MOV R5, RZ, RZ, -R0 ;  /* 0x000000ffff057224 */ /* 0x000fe200078e0a00 */
[----:B------:R-:W-:Y:S01]  /*4ad0*/  SEL R11, RZ, 0x10, P4 ;  /* 0x00000010ff0b7807 */ /* 0x000fe20002000000 */
[----:B------:R-:W-:Y:S01]  /*4ae0*/  IMAD.SHL.U32 R12, R134, 0x2, RZ ;  /* 0x00000002860c7824 */ /* 0x000fe200078e00ff */
[----:B------:R-:W-:Y:S01]  /*4af0*/  SHF.L.U64.HI R145, R148, 0x1, R145 ;  /* 0x0000000194917819 */ /* 0x000fe20000010291 */
[----:B------:R-:W-:Y:S01]  /*4b00*/  IMAD R200, R5, c[0x0][0x2b8], R200 ;  /* 0x0000ae0005c87a24 */ /* 0x000fe200078e02c8 */
[----:B------:R-:W-:Y:S01]  /*4b10*/  IADD3 R16, -R11, 0x10, RZ ;  /* 0x000000100b107810 */ /* 0x000fe20007ffe1ff */
[----:B------:R-:W-:Y:S01]  /*4b20*/  IMAD.SHL.U32 R10, R2, 0x2, RZ ;  /* 0x00000002020a7824 */ /* 0x000fe200078e00ff */
[----:B------:R-:W-:Y:S01]  /*4b30*/  IADD3 R14, -R146, 0x10, RZ ;  /* 0x00000010920e7810 */ /* 0x000fe20007ffe1ff */
[----:B------:R-:W-:Y:S01]  /*4b40*/  IMAD.WIDE.U32 R6, R200, c[0x0][0x1e0], RZ ;  /* 0x00007800c8067a25 */ /* 0x000fe200078e00ff */
[----:B------:R-:W-:-:S02]  /*4b50*/  SHF.R.S32.HI R5, RZ, 0x1f, R200 ;  /* 0x0000001fff057819 */ /* 0x000fc400000114c8 */
[----:B------:R-:W-:Y:S02]  /*4b60*/  LOP3.LUT R16, R16, 0xf, RZ, 0xc0, !PT ;  /* 0x0000000f10107812 */ /* 0x000fe400078ec0ff */
[----:B------:R-:W-:Y:S01]  /*4b70*/  SHF.L.U64.HI R13, R134, 0x1, R147 ;  /* 0x00000001860d7819 */ /* 0x000fe20000010293 */
[----:B------:R-:W-:Y:S01]  /*4b80*/  IMAD R5, R5, c[0x0][0x1e0], RZ ;  /* 0x0000780005057a24 */ /* 0x000fe200078e02ff */
[----:B------:R-:W-:-:S03]  /*4b90*/  LOP3.LUT R14, R14, 0xf, RZ, 0xc0, !PT ;  /* 0x0000000f0e0e7812 */ /* 0x000fc600078ec0ff */
[----:B------:R-:W-:-:S04]  /*4ba0*/  IMAD R0, R200, c[0x0][0x1e4], R5 ;  /* 0x00007900c8007a24 */ /* 0x000fc800078e0205 */
[----:B------:R-:W-:Y:S01]  /*4bb0*/  IMAD.IADD R7, R7, 0x1, R0 ;  /* 0x0000000107077824 */ /* 0x000fe200078e0200 */
[----:B-1----:R-:W-:Y:S02]  /*4bc0*/  SHF.L.U64.HI R9, R2, 0x1, R133 ;  /* 0x0000000102097819 */ /* 0x002fe40000010285 */
[----:B--2---:R-:W-:Y:S01]  /*4bd0*/  SHF.R.S32.HI R4, RZ, 0x1f, R199 ;  /* 0x0000001fff047819 */ /* 0x004fe200000114c7 */
[----:B------:R-:W-:-:S04]  /*4be0*/  IMAD.WIDE.U32 R6, R199, c[0x0][0x1f0], R6 ;  /* 0x00007c00c7067a25 */ /* 0x000fc800078e0006 */
[----:B------:R-:W-:Y:S01]  /*4bf0*/  IMAD R4, R4, c[0x0][0x1f0], RZ ;  /* 0x00007c0004047a24 */ /* 0x000fe200078e02ff */
[----:B------:R-:W-:-:S03]  /*4c00*/  IADD3 R0, P1, R210, R6, RZ ;  /* 0x00000006d2007210 */ /* 0x000fc60007f3e0ff */
[----:B------:R-:W-:-:S05]  /*4c10*/  IMAD R4, R199, c[0x0][0x1f4], R4 ;  /* 0x00007d00c7047a24 */ /* 0x000fca00078e0204 */
[----:B------:R-:W-:Y:S01]  /*4c20*/  IADD3.X R5, R195, R7, R4, P1, !PT ;  /* 0x00000007c3057210 */ /* 0x000fe20000ffe404 */
[----:B------:R-:W-:Y:S01]  /*4c30*/  IMAD.SHL.U32 R4, R148, 0x2, RZ ;  /* 0x0000000294047824 */ /* 0x000fe200078e00ff */
[----:B------:R-:W-:-:S04]  /*4c40*/  LEA R6, P1, R0, c[0x0][0x1c8], 0x1 ;  /* 0x0000720000067a11 */ /* 0x000fc800078208ff */
[----:B------:R-:W-:Y:S01]  /*4c50*/  LEA.HI.X R5, R0, c[0x0][0x1cc], R5, 0x1, P1 ;  /* 0x0000730000057a11 */ /* 0x000fe200008f0c05 */
[----:B------:R-:W1:Y:S01]  /*4c60*/  SHFL.IDX PT, R7, R6, 0x1, 0x181f ;  /* 0x00381f0006077f89 */ /* 0x000e6200000e0000 */
[----:B------:R-:W-:-:S03]  /*4c70*/  SEL R0, RZ, 0x10, P5 ;  /* 0x00000010ff007807 */ /* 0x000fc60002800000 */
[----:B------:R-:W2:Y:S01]  /*4c80*/  SHFL.IDX PT, R8, R5, 0x1, 0x181f ;  /* 0x00381f0005087f89 */ /* 0x000ea200000e0000 */
[----:B------:R-:W-:-:S04]  /*4c90*/  IADD3 R18, -R0, 0x10, RZ ;  /* 0x0000001000127810 */ /* 0x000fc80007ffe1ff */
[----:B------:R-:W-:-:S04]  /*4ca0*/  LOP3.LUT R18, R18, 0xf, RZ, 0xc0, !PT ;  /* 0x0000000f12127812 */ /* 0x000fc800078ec0ff */
        /* <DEDUP_REMOVED lines=10> */
[----:B------:R-:W-:-:S05]  /*4d50*/  IADD3 R12, P1, R7, R12, RZ ;  /* 0x0000000c070c7210 */ /* 0x000fca0007f3e0ff */
[----:B------:R-:W-:Y:S01]  /*4d60*/  IMAD.X R13, R8, 0x1, R13, P1 ;  /* 0x00000001080d7824 */ /* 0x000fe200008e060d */
[----:B------:R-:W-:Y:S01]  /*4d70*/  IADD3 R22, P1, R7, R10, RZ ;  /* 0x0000000a07167210 */ /* 0x000fe20007f3e0ff */
[----:B------:R-:W-:-:S04]  /*4d80*/  IMAD.SHL.U32 R7, R201, 0x2, RZ ;  /* 0x00000002c9077824 */ /* 0x000fc800078e00ff */
[----:B------:R-:W-:Y:S01]  /*4d90*/  IMAD.X R23, R8, 0x1, R9, P1 ;  /* 0x0000000108177824 */ /* 0x000fe200008e0609 */
[----:B------:R-:W-:Y:S01]  /*4da0*/  ISETP.NE.U32.AND P1, PT, R0, RZ, PT ;  /* 0x000000ff0000720c */ /* 0x000fe20003f25070 */
[----:B------:R1:W-:Y:S04]  /*4db0*/  LDGSTS.E.BYPASS.LTC128B.128 [R7+0xc100], [R20.64], !P5 ;  /* 0x0c10000014077fae */ /* 0x0003e8000e901d46 */
[----:B------:R1:W-:Y:S04]  /*4dc0*/  LDGSTS.E.BYPASS.LTC128B.128 [R7+0xe100], [R12.64], !P4 ;  /* 0x0e1000000c077fae */ /* 0x0003e8000e101d46 */
[----:B------:R1:W-:Y:S04]  /*4dd0*/  LDGSTS.E.BYPASS.LTC128B.128 [R7+0x10100], [R22.64], !P6 ;  /* 0x1010000016077fae */ /* 0x0003e8000f101d46 */
[----:B------:R1:W-:Y:S01]  /*4de0*/  LDGSTS.E.BYPASS.LTC128B.128.ZFILL [R7+0xd100], [R18.64], P1 ;  /* 0x0d10000012077fae */ /* 0x0003e20008941d46 */
[----:B------:R-:W-:-:S13]  /*4df0*/  ISETP.NE.U32.AND P1, PT, R11, RZ, PT ;  /* 0x000000ff0b00720c */ /* 0x000fda0003f25070 */
[----:B------:R1:W-:Y:S01]  /*4e00*/  LDGSTS.E.BYPASS.LTC128B.128.ZFILL [R7+0xf100], [R16.64], P1 ;  /* 0x0f10000010077fae */ /* 0x0003e20008941d46 */
[----:B------:R-:W-:-:S13]  /*4e10*/  ISETP.NE.U32.AND P1, PT, R146, RZ, PT ;  /* 0x000000ff9200720c */ /* 0x000fda0003f25070 */
[----:B------:R1:W-:Y:S02]  /*4e20*/  LDGSTS.E.BYPASS.LTC128B.128.ZFILL [R7+0x11100], [R14.64], P1 ;  /* 0x111000000e077fae */ /* 0x0003e40008941d46 */
.L_x_877:
[----:B------:R-:W-:Y:S01]  /*4e30*/  IADD3 R150, -R203, R150, RZ ;  /* 0x00000096cb967210 */ /* 0x000fe20007ffe1ff */
[----:B------:R-:W0:Y:S03]  /*4e40*/  LDGDEPBAR ;  /* 0x00000000000079af */ /* 0x000e260000000000 */
[----:B------:R-:W-:-:S13]  /*4e50*/  ISETP.GE.AND P1, PT, R150, 0x41, PT ;  /* 0x000000419600780c */ /* 0x000fda0003f26270 */
[----:B------:R-:W-:Y:S05]  /*4e60*/  @!P1 BRA `(.L_x_878) ;  /* 0x0000308000009947 */ /* 0x000fea0003800000 */
[----:B------:R-:W-:Y:S01]  /*4e70*/  IADD3 R5, R144, 0x3f, RZ ;  /* 0x0000003f90057810 */ /* 0x000fe20007ffe0ff */
[C---:B------:R-:W-:Y:S01]  /*4e80*/  IMAD.SHL.U32 R215, R134.reuse, 0x2, RZ ;  /* 0x0000000286d77824 */ /* 0x040fe200078e00ff */
[----:B------:R-:W-:Y:S01]  /*4e90*/  SHF.L.U64.HI R216, R134, 0x1, R147 ;  /* 0x0000000186d87819 */ /* 0x000fe20000010293 */
[----:B------:R-:W-:Y:S01]  /*4ea0*/  IMAD.MOV.U32 R134, RZ, RZ, 0x20 ;  /* 0x00000020ff867424 */ /* 0x000fe200078e00ff */
[----:B------:R-:W-:Y:S01]  /*4eb0*/  SHF.R.S32.HI R218, RZ, 0x1f, R5 ;  /* 0x0000001fffda7819 */ /* 0x000fe20000011405 */
[C---:B------:R-:W-:Y:S01]  /*4ec0*/  IMAD.SHL.U32 R205, R2.reuse, 0x2, RZ ;  /* 0x0000000202cd7824 */ /* 0x040fe200078e00ff */
[----:B------:R-:W-:Y:S01]  /*4ed0*/  SHF.L.U64.HI R214, R2, 0x1, R133 ;  /* 0x0000000102d67819 */ /* 0x000fe20000010285 */
[----:B------:R-:W-:Y:S01]  /*4ee0*/  IMAD.MOV.U32 R0, RZ, RZ, R3 ;  /* 0x000000ffff007224 */ /* 0x000fe200078e0003 */
[----:B------:R-:W-:Y:S01]  /*4ef0*/  LEA.HI R218, R218, R5, RZ, 0x6 ;  /* 0x00000005dada7211 */ /* 0x000fe200078f30ff */
[----:B------:R-:W-:Y:S01]  /*4f00*/  IMAD.MOV.U32 R133, RZ, RZ, R132 ;  /* 0x000000ffff857224 */ /* 0x000fe200078e0084 */
[----:B------:R-:W-:Y:S01]  /*4f10*/  SEL R134, R134, 0xffffffe0, !P0 ;  /* 0xffffffe086867807 */ /* 0x000fe20004000000 */
[----:B------:R-:W-:Y:S01]  /*4f20*/  IMAD.MOV.U32 R217, RZ, RZ, RZ ;  /* 0x000000ffffd97224 */ /* 0x000fe200078e00ff */
[----:B------:R-:W-:Y:S01]  /*4f30*/  LEA.HI.SX32 R218, R218, 0xfffffffe, 0x1a ;  /* 0xfffffffedada7811 */ /* 0x000fe200078fd2ff */
[----:B------:R-:W-:-:S02]  /*4f40*/  UMOV UR5, 0x1 ;  /* 0x0000000100057882 */ /* 0x000fc40000000000 */
.L_x_881:
        /* <DEDUP_REMOVED lines=18> */
[----:B-1----:R-:W-:Y:S01]  /*5070*/  IMAD.WIDE.U32 R6, R200, c[0x0][0x208], RZ ;  /* 0x00008200c8067a25 */ /* 0x002fe200078e00ff */
[----:B------:R-:W-:Y:S02]  /*5080*/  SHF.R.S32.HI R5, RZ, 0x1f, R199 ;  /* 0x0000001fff057819 */ /* 0x000fe400000114c7 */
[----:B------:R-:W-:Y:S01]  /*5090*/  SEL R4, RZ, 0x10, P5 ;  /* 0x00000010ff047807 */ /* 0x000fe20002800000 */
[----:B------:R-:W-:Y:S02]  /*50a0*/  IMAD R2, R2, c[0x0][0x208], RZ ;  /* 0x0000820002027a24 */ /* 0x000fe400078e02ff */
[----:B------:R-:W-:Y:S01]  /*50b0*/  IMAD R5, R5, c[0x0][0x218], RZ ;  /* 0x0000860005057a24 */ /* 0x000fe200078e02ff */
[----:B------:R-:W-:Y:S01]  /*50c0*/  ISETP.NE.U32.AND P2, PT, R4, RZ, PT ;  /* 0x000000ff0400720c */ /* 0x000fe20003f45070 */
[----:B------:R-:W-:Y:S02]  /*50d0*/  IMAD R2, R200, c[0x0][0x20c], R2 ;  /* 0x00008300c8027a24 */ /* 0x000fe400078e0202 */
[----:B------:R-:W-:Y:S02]  /*50e0*/  IMAD R5, R199, c[0x0][0x21c], R5 ;  /* 0x00008700c7057a24 */ /* 0x000fe400078e0205 */
[----:B------:R-:W-:Y:S04]  /*50f0*/  IMAD.IADD R7, R7, 0x1, R2 ;  /* 0x0000000107077824 */ /* 0x000fe800078e0202 */
[----:B------:R-:W-:Y:S05]  /*5100*/  IMAD.WIDE.U32 R6, R199, c[0x0][0x218], R6 ;  /* 0x00008600c7067a25 */ /* 0x000fea00078e0006 */
[----:B------:R-:W-:Y:S04]  /*5110*/  IADD3 R3, P0, R208, R6, RZ ;  /* 0x00000006d0037210 */ /* 0x000fe80007f1e0ff */
[----:B------:R-:W-:Y:S02]  /*5120*/  IADD3.X R2, R196, R7, R5, P0, !PT ;  /* 0x00000007c4027210 */ /* 0x000fe400007fe405 */
[C---:B------:R-:W-:Y:S02]  /*5130*/  LEA R14, P0, R3.reuse, c[0x0][0x1f8], 0x1 ;  /* 0x00007e00030e7a11 */ /* 0x040fe400078008ff */
[----:B------:R-:W-:Y:S02]  /*5140*/  IADD3 R5, -R4, 0x10, RZ ;  /* 0x0000001004057810 */ /* 0x000fe40007ffe1ff */
[----:B------:R-:W-:Y:S01]  /*5150*/  LEA.HI.X R10, R3, c[0x0][0x1fc], R2, 0x1, P0 ;  /* 0x00007f00030a7a11 */ /* 0x000fe200000f0c02 */
[----:B------:R-:W1:Y:S01]  /*5160*/  SHFL.IDX PT, R7, R14, 0x1, 0x181f ;  /* 0x00381f000e077f89 */ /* 0x000e6200000e0000 */
[----:B------:R-:W-:Y:S02]  /*5170*/  SEL R3, RZ, 0x10, P4 ;  /* 0x00000010ff037807 */ /* 0x000fe40002000000 */
[----:B------:R-:W-:Y:S01]  /*5180*/  LOP3.LUT R5, R5, 0xf, RZ, 0xc0, !PT ;  /* 0x0000000f05057812 */ /* 0x000fe200078ec0ff */
[----:B------:R-:W5:Y:S01]  /*5190*/  SHFL.IDX PT, R9, R10, 0x1, 0x181f ;  /* 0x00381f000a097f89 */ /* 0x000f6200000e0000 */
[----:B------:R-:W-:Y:S02]  /*51a0*/  SEL R2, RZ, 0x10, P6 ;  /* 0x00000010ff027807 */ /* 0x000fe40003000000 */
[----:B------:R-:W-:Y:S01]  /*51b0*/  IADD3 R6, -R3, 0x10, RZ ;  /* 0x0000001003067810 */ /* 0x000fe20007ffe1ff */
[----:B------:R2:W4:Y:S03]  /*51c0*/  SHFL.IDX PT, R8, R14, RZ, 0x181f ;  /* 0x00181fff0e087589 */ /* 0x00052600000e0000 */
[----:B------:R-:W-:Y:S01]  /*51d0*/  LOP3.LUT R6, R6, 0xf, RZ, 0xc0, !PT ;  /* 0x0000000f06067812 */ /* 0x000fe200078ec0ff */
[----:B------:R-:W3:Y:S01]  /*51e0*/  SHFL.IDX PT, R11, R10, RZ, 0x181f ;  /* 0x00181fff0a0b7589 */ /* 0x000ee200000e0000 */
[----:B-1----:R-:W-:Y:S02]  /*51f0*/  IADD3 R12, P1, P0, R5, R7, R212 ;  /* 0x00000007050c7210 */ /* 0x002fe4000783e0d4 */
[----:B------:R-:W-:Y:S02]  /*5200*/  IADD3 R5, -R2, 0x10, RZ ;  /* 0x0000001002057810 */ /* 0x000fe40007ffe1ff */
[----:B-----5:R-:W-:Y:S02]  /*5210*/  IADD3.X R13, RZ, R9, R213, P1, P0 ;  /* 0x00000009ff0d7210 */ /* 0x020fe40000fe04d5 */
[----:B--2---:R-:W-:Y:S02]  /*5220*/  IADD3 R14, P1, P0, R6, R7, R215 ;  /* 0x00000007060e7210 */ /* 0x004fe4000783e0d7 */
[----:B------:R-:W-:Y:S01]  /*5230*/  LOP3.LUT R6, R5, 0xf, RZ, 0xc0, !PT ;  /* 0x0000000f05067812 */ /* 0x000fe200078ec0ff */
[----:B------:R-:W-:Y:S01]  /*5240*/  IMAD R5, R217, 0x6000, R198 ;  /* 0x00006000d9057824 */ /* 0x000fe200078e02c6 */
[----:B------:R-:W-:Y:S02]  /*5250*/  IADD3.X R15, RZ, R9, R216, P1, P0 ;  /* 0x00000009ff0f7210 */ /* 0x000fe40000fe04d8 */
[----:B------:R-:W-:Y:S04]  /*5260*/  IADD3 R6, P1, P0, R6, R7, R205 ;  /* 0x0000000706067210 */ /* 0x000fe8000783e0cd */
[----:B------:R-:W-:Y:S02]  /*5270*/  IADD3.X R7, RZ, R9, R214, P1, P0 ;  /* 0x00000009ff077210 */ /* 0x000fe40000fe04d6 */
[----:B----4-:R-:W-:Y:S02]  /*5280*/  IADD3 R18, P1, R212, R8, RZ ;  /* 0x00000008d4127210 */ /* 0x010fe40007f3e0ff */
[C---:B------:R-:W-:Y:S03]  /*5290*/  IADD3 R16, P0, R8.reuse, R215, RZ ;  /* 0x000000d708107210 */ /* 0x040fe60007f1e0ff */
[----:B---3--:R-:W-:Y:S01]  /*52a0*/  IMAD.X R19, R213, 0x1, R11, P1 ;  /* 0x00000001d5137824 */ /* 0x008fe200008e060b */
        /* <DEDUP_REMOVED lines=11> */
.L_x_879:
[C---:B-1-34-:R-:W-:Y:S01]  /*5360*/  HMMA.16816.F32.BF16 R4, R136.reuse, R140, RZ ;  /* 0x0000008c8804723c */ /* 0x05afe200000418ff */
[----:B------:R-:W0:Y:S02]  /*5370*/  LDGDEPBAR ;  /* 0x00000000000079af */ /* 0x000e240000000000 */
[----:B------:R-:W-:Y:S02]  /*5380*/  ISETP.GE.AND P0, PT, R218, 0x2, PT ;  /* 0x00000002da00780c */ /* 0x000fe40003f06270 */
[C---:B------:R-:W-:Y:S02]  /*5390*/  IADD3 R191, R187.reuse, R180, RZ ;  /* 0x000000b4bbbf7210 */ /* 0x040fe40007ffe0ff */
[----:B------:R-:W-:Y:S01]  /*53a0*/  IADD3 R2, R187, R132, RZ ;  /* 0x00000084bb027210 */ /* 0x000fe20007ffe0ff */
[C---:B------:R-:W-:Y:S01]  /*53b0*/  HMMA.16816.F32.BF16 R8, R136.reuse, R142, RZ ;  /* 0x0000008e8808723c */ /* 0x040fe200000418ff */
[----:B------:R-:W-:Y:S01]  /*53c0*/  LDSM.16.M88.4 R140, [R186] ;  /* 0x00000000ba8c783b */ /* 0x000fe20000000200 */
[C---:B------:R-:W-:Y:S02]  /*53d0*/  ISETP.GE.AND P1, PT, R217.reuse, 0x1, PT ;  /* 0x00000001d900780c */ /* 0x040fe40003f26270 */
[----:B------:R-:W-:Y:S02]  /*53e0*/  IADD3 R3, R134, R180, R187 ;  /* 0x000000b486037210 */ /* 0x000fe40007ffe0bb */
[----:B------:R-:W-:Y:S02]  /*53f0*/  IADD3 R217, R217, 0x1, RZ ;  /* 0x00000001d9d97810 */ /* 0x000fe40007ffe0ff */
[C---:B------:R-:W-:Y:S01]  /*5400*/  HMMA.16816.F32.BF16 R12, R136.reuse, R144, RZ ;  /* 0x00000090880c723c */ /* 0x040fe200000418ff */
[----:B------:R-:W-:Y:S03]  /*5410*/  LDSM.16.M88.4 R176, [R191+0xe100] ;  /* 0x00e10000bfb0783b */ /* 0x000fe60000000200 */
[----:B------:R-:W-:Y:S04]  /*5420*/  SEL R217, R217, RZ, !P1 ;  /* 0x000000ffd9d97207 */ /* 0x000fe80004800000 */
        /* <DEDUP_REMOVED lines=249> */
[C---:B------:R-:W-:Y:S01]  /*63c0*/  FADD.FTZ R4, -R132.reuse, R133 ;  /* 0x0000008584047221 */ /* 0x040fe20000010100 */
        /* <DEDUP_REMOVED lines=282> */
[----:B------:R-:W-:Y:S02]  /*7570*/  F2FP.BF16.PACK_AB R100, R228, R225 ;  /* 0x000000e1e464723e */ /* 0x000fe400000010ff */
[----:B----4-:R-:W-:Y:S03]  /*7580*/  F2FP.BF16.PACK_AB R101, R224, R223 ;  /* 0x000000dfe065723e */ /* 0x010fe600000010ff */
[----:B--2---:R-:W-:Y:S01]  /*7590*/  F2FP.BF16.PACK_AB R102, R227, R226 ;  /* 0x000000e2e366723e */ /* 0x004fe200000010ff */
[----:B------:R-:W-:Y:S01]  /*75a0*/  FADD.FTZ R223, R223, R222 ;  /* 0x000000dedfdf7221 */ /* 0x000fe20000010000 */
[----:B------:R-:W-:Y:S03]  /*75b0*/  F2FP.BF16.PACK_AB R103, R230, R229 ;  /* 0x000000e5e667723e */ /* 0x000fe600000010ff */
[----:B------:R-:W-:Y:S04]  /*75c0*/  FADD.FTZ R224, R224, R223 ;  /* 0x000000dfe0e07221 */ /* 0x000fe80000010000 */
[C---:B-1----:R-:W-:Y:S03]  /*75d0*/  HMMA.16816.F32.BF16 R4, R100.reuse, R108, R4 ;  /* 0x0000006c6404723c */ /* 0x042fe60000041804 */
[----:B------:R-:W-:Y:S04]  /*75e0*/  FADD.FTZ R229, R229, R224 ;  /* 0x000000e0e5e57221 */ /* 0x000fe80000010000 */
[----:B------:R-:W-:Y:S01]  /*75f0*/  FADD.FTZ R230, R230, R229 ;  /* 0x000000e5e6e67221 */ /* 0x000fe20000010000 */
[C---:B------:R-:W-:Y:S01]  /*7600*/  HMMA.16816.F32.BF16 R8, R100.reuse, R110, R8 ;  /* 0x0000006e6408723c */ /* 0x040fe20000041808 */
[----:B------:R-:W1:Y:S03]  /*7610*/  LDSM.16.MT88.4 R108, [R135+UR4+0x3100] ;  /* 0x00310004876c783b */ /* 0x000e660008004200 */
[----:B------:R-:W-:Y:S04]  /*7620*/  FADD.FTZ R233, R233, R230 ;  /* 0x000000e6e9e97221 */ /* 0x000fe80000010000 */
[C---:B------:R-:W-:Y:S04]  /*7630*/  HMMA.16816.F32.BF16 R12, R100.reuse, R120, R12 ;  /* 0x00000078640c723c */ /* 0x040fe8000004180c */
[----:B------:R-:W-:Y:S04]  /*7640*/  FADD.FTZ R234, R234, R233 ;  /* 0x000000e9eaea7221 */ /* 0x000fe80000010000 */
[C---:B------:R-:W-:Y:S04]  /*7650*/  HMMA.16816.F32.BF16 R16, R100.reuse, R122, R16 ;  /* 0x0000007a6410723c */ /* 0x040fe80000041810 */
[----:B------:R-:W-:Y:S04]  /*7660*/  FADD.FTZ R219, R237, R234 ;  /* 0x000000eaeddb7221 */ /* 0x000fe80000010000 */
[C---:B-----5:R-:W-:Y:S04]  /*7670*/  HMMA.16816.F32.BF16 R20, R100.reuse, R112, R20 ;  /* 0x000000706414723c */ /* 0x060fe80000041814 */
[----:B------:R-:W-:Y:S04]  /*7680*/  FADD.FTZ R219, R238, R219 ;  /* 0x000000dbeedb7221 */ /* 0x000fe80000010000 */
        /* <DEDUP_REMOVED lines=53> */
[C---:B--2---:R-:W-:Y:S04]  /*79e0*/  HMMA.16816.F32.BF16 R92, R136.reuse, R140, R92 ;  /* 0x0000008c885c723c */ /* 0x044fe8000004185c */
[----:B------:R-:W-:Y:S04]  /*79f0*/  FADD.FTZ R0, R226, R33 ;  /* 0x00000021e2007221 */ /* 0x000fe80000010000 */
[----:B------:R-:W-:Y:S01]  /*7a00*/  FADD.FTZ R0, R227, R0 ;  /* 0x00000000e3007221 */ /* 0x000fe20000010000 */
[----:B------:R-:W-:Y:S03]  /*7a10*/  HMMA.16816.F32.BF16 R96, R136, R142, R96 ;  /* 0x0000008e8860723c */ /* 0x000fe60000041860 */
[----:B------:R-:W-:Y:S04]  /*7a20*/  FADD.FTZ R231, R231, R0 ;  /* 0x00000000e7e77221 */ /* 0x000fe80000010000 */
[----:B------:R-:W-:Y:S05]  /*7a30*/  FADD.FTZ R232, R232, R231 ;  /* 0x000000e7e8e87221 */ /* 0x000fea0000010000 */
[----:B------:R-:W-:Y:S04]  /*7a40*/  FADD.FTZ R221, R235, R232 ;  /* 0x000000e8ebdd7221 */ /* 0x000fe80000010000 */
[----:B------:R-:W-:Y:S01]  /*7a50*/  FADD.FTZ R221, R236, R221 ;  /* 0x000000ddecdd7221 */ /* 0x000fe20000010000 */
[----:B------:R-:W-:-:S05]  /*7a60*/  @!P0 BRA `(.L_x_880) ;  /* 0x000003f000008947 */ /* 0x000fca0003800000 */
[----:B------:R-:W-:Y:S01]  /*7a70*/  ISETP.NE.AND P2, PT, R194, 0x1, PT ;  /* 0x00000001c200780c */ /* 0x000fe20003f45270 */
[----:B------:R-:W-:Y:S01]  /*7a80*/  IMAD R5, R218, 0x40, R203 ;  /* 0x00000040da057824 */ /* 0x000fe200078e02cb */
[----:B------:R-:W-:Y:S01]  /*7a90*/  SEL R4, RZ, 0x10, P5 ;  /* 0x00000010ff047807 */ /* 0x000fe20002800000 */
[----:B------:R-:W-:Y:S03]  /*7aa0*/  IMAD.MOV.U32 R199, RZ, RZ, RZ ;  /* 0x000000ffffc77224 */ /* 0x000fe600078e00ff */
[----:B------:R-:W-:Y:S05]  /*7ab0*/  IADD3 R200, R5, -0x80, R202 ;  /* 0xffffff8005c87810 */ /* 0x000fea0007ffe0ca */
[----:B------:R-:W-:Y:S02]  /*7ac0*/  IMAD.MOV.U32 R0, RZ, RZ, R200 ;  /* 0x000000ffff007224 */ /* 0x000fe400078e00c8 */
[----:B------:R-:W-:Y:S05]  /*7ad0*/  @P2 IMAD.HI.U32 R2, R200, c[0x0][0x2bc], RZ ;  /* 0x0000af00c8022a27 */ /* 0x000fea00078e00ff */
[----:B------:R-:W-:Y:S02]  /*7ae0*/  @P2 SHF.R.U32.HI R0, RZ, c[0x0][0x2c0], R2 ;  /* 0x0000b000ff002a19 */ /* 0x000fe40000011602 */
[----:B------:R-:W-:Y:S02]  /*7af0*/  ISETP.NE.U32.AND P2, PT, R4, RZ, PT ;  /* 0x000000ff0400720c */ /* 0x000fe40003f45070 */
[C---:B------:R-:W-:Y:S04]  /*7b00*/  @!P3 IADD3 R5, P0, R0.reuse, R206, RZ ;  /* 0x000000ce0005b210 */ /* 0x040fe80007f1e0ff */
[----:B------:R-:W-:Y:S02]  /*7b10*/  @!P3 LEA.HI.X.SX32 R2, R0, R193, 0x1, P0 ;  /* 0x000000c10002b211 */ /* 0x000fe400000f0eff */
[C---:B------:R-:W-:Y:S04]  /*7b20*/  @!P3 LEA R8, P0, R5.reuse, c[0x0][0x2a0], 0x2 ;  /* 0x0000a8000508ba11 */ /* 0x040fe800078010ff */
[----:B------:R-:W-:Y:S01]  /*7b30*/  @!P3 LEA.HI.X R9, R5, c[0x0][0x2a4], R2, 0x2, P0 ;  /* 0x0000a9000509ba11 */ /* 0x000fe200000f1402 */
[----:B------:R-:W-:Y:S01]  /*7b40*/  IMAD.MOV R5, RZ, RZ, -R0 ;  /* 0x000000ffff057224 */ /* 0x000fe200078e0a00 */
[----:B------:R-:W-:Y:S03]  /*7b50*/  SEL R2, RZ, 0x10, P4 ;  /* 0x00000010ff027807 */ /* 0x000fe60002000000 */
[----:B------:R-:W2:Y:S01]  /*7b60*/  @!P3 LDG.E R199, [R8.64] ;  /* 0x0000000608c7b981 */ /* 0x000ea2000c1e1900 */
[----:B------:R-:W-:Y:S04]  /*7b70*/  IMAD R200, R5, c[0x0][0x2b8], R200 ;  /* 0x0000ae0005c87a24 */ /* 0x000fe800078e02c8 */
[----:B------:R-:W-:Y:S01]  /*7b80*/  IMAD.WIDE.U32 R6, R200, c[0x0][0x1e0], RZ ;  /* 0x00007800c8067a25 */ /* 0x000fe200078e00ff */
[----:B------:R-:W-:Y:S05]  /*7b90*/  SHF.R.S32.HI R0, RZ, 0x1f, R200 ;  /* 0x0000001fff007819 */ /* 0x000fea00000114c8 */
[----:B------:R-:W-:Y:S04]  /*7ba0*/  IMAD R0, R0, c[0x0][0x1e0], RZ ;  /* 0x0000780000007a24 */ /* 0x000fe800078e02ff */
[----:B------:R-:W-:Y:S04]  /*7bb0*/  IMAD R0, R200, c[0x0][0x1e4], R0 ;  /* 0x00007900c8007a24 */ /* 0x000fe800078e0200 */
[----:B------:R-:W-:Y:S01]  /*7bc0*/  IMAD.IADD R7, R7, 0x1, R0 ;  /* 0x0000000107077824 */ /* 0x000fe200078e0200 */
[----:B--2---:R-:W-:Y:S03]  /*7bd0*/  SHF.R.S32.HI R0, RZ, 0x1f, R199 ;  /* 0x0000001fff007819 */ /* 0x004fe600000114c7 */
[C---:B------:R-:W-:Y:S04]  /*7be0*/  IMAD.WIDE.U32 R6, R199.reuse, c[0x0][0x1f0], R6 ;  /* 0x00007c00c7067a25 */ /* 0x040fe800078e0006 */
[----:B------:R-:W-:Y:S01]  /*7bf0*/  IMAD R0, R0, c[0x0][0x1f0], RZ ;  /* 0x00007c0000007a24 */ /* 0x000fe200078e02ff */
[----:B------:R-:W-:Y:S02]  /*7c00*/  IADD3 R5, P0, R210, R6, RZ ;  /* 0x00000006d2057210 */ /* 0x000fe40007f1e0ff */
[----:B------:R-:W-:Y:S01]  /*7c10*/  IADD3 R6, -R2, 0x10, RZ ;  /* 0x0000001002067810 */ /* 0x000fe20007ffe1ff */
[----:B------:R-:W-:Y:S03]  /*7c20*/  IMAD R0, R199, c[0x0][0x1f4], R0 ;  /* 0x00007d00c7007a24 */ /* 0x000fe600078e0200 */
[----:B------:R-:W-:Y:S02]  /*7c30*/  LOP3.LUT R6, R6, 0xf, RZ, 0xc0, !PT ;  /* 0x0000000f06067812 */ /* 0x000fe400078ec0ff */
[----:B------:R-:W-:Y:S02]  /*7c40*/  IADD3.X R0, R195, R7, R0, P0, !PT ;  /* 0x00000007c3007210 */ /* 0x000fe400007fe400 */
[C---:B------:R-:W-:Y:S04]  /*7c50*/  LEA R14, P0, R5.reuse, c[0x0][0x1c8], 0x1 ;  /* 0x00007200050e7a11 */ /* 0x040fe800078008ff */
[----:B------:R-:W-:Y:S01]  /*7c60*/  LEA.HI.X R10, R5, c[0x0][0x1cc], R0, 0x1, P0 ;  /* 0x00007300050a7a11 */ /* 0x000fe200000f0c00 */
[----:B------:R-:W1:Y:S01]  /*7c70*/  SHFL.IDX PT, R7, R14, 0x1, 0x181f ;  /* 0x00381f000e077f89 */ /* 0x000e6200000e0000 */
[----:B------:R-:W-:Y:S02]  /*7c80*/  SEL R0, RZ, 0x10, P6 ;  /* 0x00000010ff007807 */ /* 0x000fe40003000000 */
[----:B------:R-:W-:Y:S01]  /*7c90*/  IADD3 R5, -R4, 0x10, RZ ;  /* 0x0000001004057810 */ /* 0x000fe20007ffe1ff */
[----:B------:R-:W2:Y:S03]  /*7ca0*/  SHFL.IDX PT, R9, R10, 0x1, 0x181f ;  /* 0x00381f000a097f89 */ /* 0x000ea600000e0000 */
[----:B------:R-:W-:Y:S01]  /*7cb0*/  LOP3.LUT R5, R5, 0xf, RZ, 0xc0, !PT ;  /* 0x0000000f05057812 */ /* 0x000fe200078ec0ff */
[----:B------:R3:W4:Y:S04]  /*7cc0*/  SHFL.IDX PT, R8, R14, RZ, 0x181f ;  /* 0x00181fff0e087589 */ /* 0x00072800000e0000 */
[----:B------:R-:W5:Y:S01]  /*7cd0*/  SHFL.IDX PT, R11, R10, RZ, 0x181f ;  /* 0x00181fff0a0b7589 */ /* 0x000f6200000e0000 */
[----:B-1----:R-:W-:Y:S02]  /*7ce0*/  IADD3 R12, P1, P0, R5, R7, R212 ;  /* 0x00000007050c7210 */ /* 0x002fe4000783e0d4 */
[----:B------:R-:W-:Y:S02]  /*7cf0*/  IADD3 R5, -R0, 0x10, RZ ;  /* 0x0000001000057810 */ /* 0x000fe40007ffe1ff */
[----:B--2---:R-:W-:Y:S02]  /*7d00*/  IADD3.X R13, RZ, R9, R213, P1, P0 ;  /* 0x00000009ff0d7210 */ /* 0x004fe40000fe04d5 */
[----:B---3--:R-:W-:Y:S02]  /*7d10*/  IADD3 R14, P1, P0, R6, R7, R215 ;  /* 0x00000007060e7210 */ /* 0x008fe4000783e0d7 */
[----:B------:R-:W-:Y:S01]  /*7d20*/  LOP3.LUT R6, R5, 0xf, RZ, 0xc0, !PT ;  /* 0x0000000f05067812 */ /* 0x000fe200078ec0ff */
[----:B------:R-:W-:Y:S01]  /*7d30*/  IMAD R5, R217, 0x3000, R201 ;  /* 0x00003000d9057824 */ /* 0x000fe200078e02c9 */
[----:B------:R-:W-:Y:S02]  /*7d40*/  IADD3.X R15, RZ, R9, R216, P1, P0 ;  /* 0x00000009ff0f7210 */ /* 0x000fe40000fe04d8 */
[----:B------:R-:W-:Y:S01]  /*7d50*/  IADD3 R16, P1, P0, R6, R7, R205 ;  /* 0x0000000706107210 */ /* 0x000fe2000783e0cd */
[----:B------:R-:W-:Y:S03]  /*7d60*/  IMAD.SHL.U32 R7, R5, 0x2, RZ ;  /* 0x0000000205077824 */ /* 0x000fe600078e00ff */
[----:B------:R-:W-:Y:S02]  /*7d70*/  IADD3.X R17, RZ, R9, R214, P1, P0 ;  /* 0x00000009ff117210 */ /* 0x000fe40000fe04d6 */
[----:B----4-:R-:W-:Y:S02]  /*7d80*/  IADD3 R20, P1, R212, R8, RZ ;  /* 0x00000008d4147210 */ /* 0x010fe40007f3e0ff */
[----:B------:R-:W-:Y:S03]  /*7d90*/  IADD3 R18, P0, R8, R215, RZ ;  /* 0x000000d708127210 */ /* 0x000fe60007f1e0ff */
[----:B-----5:R-:W-:Y:S01]  /*7da0*/  IMAD.X R21, R213, 0x1, R11, P1 ;  /* 0x00000001d5157824 */ /* 0x020fe200008e060b */
        /* <DEDUP_REMOVED lines=11> */
.L_x_880:
        /* <DEDUP_REMOVED lines=9> */
.L_x_878:
[----:B------:R-:W2:Y:S01]  /*7ef0*/  SHFL.BFLY PT, R0, R219, 0x2, 0x1f ;  /* 0x0c401f00db007f89 */ /* 0x000ea200000e0000 */
[----:B------:R-:W-:-:S02]  /*7f00*/  MOV R2, RZ ;  /* 0x000000ff00027202 */ /* 0x000fc40000000f00 */
[----:B------:R-:W-:Y:S01]  /*7f10*/  MOV R4, RZ ;  /* 0x000000ff00047202 */ /* 0x000fe20000000f00 */
[----:B------:R-:W3:Y:S01]  /*7f20*/  SHFL.BFLY PT, R6, R221, 0x2, 0x1f ;  /* 0x0c401f00dd067f89 */ /* 0x000ee200000e0000 */
[----:B------:R-:W-:Y:S01]  /*7f30*/  PLOP3.LUT P2, PT, PT, PT, PT, 0x8, 0x0 ;  /* 0x000000000000781c */ /* 0x000fe20003f4e170 */
[----:B-12---:R-:W-:Y:S02]  /*7f40*/  FADD.FTZ R7, R0, R219 ;  /* 0x000000db00077221 */ /* 0x006fe40000010000 */
[----:B---3--:R-:W-:-:S03]  /*7f50*/  FADD.FTZ R6, R6, R221 ;  /* 0x000000dd06067221 */ /* 0x008fc60000010000 */
        /* <DEDUP_REMOVED lines=8> */
[----:B------:R-:W-:Y:S02]  /*7fe0*/  @P0 MOV R9, 0x3f317218 ;  /* 0x3f31721800090802 */ /* 0x000fe40000000f00 */
[----:B------:R-:W-:-:S05]  /*7ff0*/  @P1 MOV R6, 0x3f317218 ;  /* 0x3f31721800061802 */ /* 0x000fca0000000f00 */
[----:B------:R-:W2:Y:S01]  /*8000*/  @P1 MUFU.RCP R4, R5 ;  /* 0x0000000500041308 */ /* 0x000ea20000001000 */
[----:B------:R-:W-:-:S07]  /*8010*/  @P1 FMUL.FTZ R6, R6, c[0x0][0x2d0] ;  /* 0x0000b40006061a20 */ /* 0x000fce0000410000 */
[----:B------:R-:W3:Y:S01]  /*8020*/  @P0 MUFU.LG2 R0, R0 ;  /* 0x0000000000000308 */ /* 0x000ee20000000c00 */
[C---:B-1----:R-:W-:Y:S02]  /*8030*/  FMUL.FTZ R130, R2.reuse, R130 ;  /* 0x0000008202827220 */ /* 0x042fe40000410000 */
[C---:B------:R-:W-:Y:S02]  /*8040*/  FMUL.FTZ R131, R2.reuse, R131 ;  /* 0x0000008302837220 */ /* 0x040fe40000410000 */
[C---:B------:R-:W-:Y:S02]  /*8050*/  FMUL.FTZ R126, R2.reuse, R126 ;  /* 0x0000007e027e7220 */ /* 0x040fe40000410000 */
[----:B------:R-:W-:Y:S01]  /*8060*/  FMUL.FTZ R127, R2, R127 ;  /* 0x0000007f027f7220 */ /* 0x000fe20000410000 */
[----:B------:R-:W1:Y:S01]  /*8070*/  @P1 MUFU.LG2 R5, R5 ;  /* 0x0000000500051308 */ /* 0x000e620000000c00 */
[C---:B--2---:R-:W-:Y:S02]  /*8080*/  FMUL.FTZ R128, R4.reuse, R128 ;  /* 0x0000008004807220 */ /* 0x044fe40000410000 */
[----:B------:R-:W-:-:S02]  /*8090*/  FMUL.FTZ R129, R4, R129 ;  /* 0x0000008104817220 */ /* 0x000fc40000410000 */
[C---:B------:R-:W-:Y:S02]  /*80a0*/  FMUL.FTZ R124, R4.reuse, R124 ;  /* 0x0000007c047c7220 */ /* 0x040fe40000410000 */
[----:B------:R-:W-:Y:S02]  /*80b0*/  FMUL.FTZ R125, R4, R125 ;  /* 0x0000007d047d7220 */ /* 0x000fe40000410000 */
[----:B---3--:R-:W-:Y:S02]  /*80c0*/  @P0 FMUL.FTZ R8, R0, 0.69314718246459960938 ;  /* 0x3f31721800080820 */ /* 0x008fe40000410000 */
[----:B------:R-:W-:Y:S02]  /*80d0*/  @P0 FMUL.FTZ R0, R9, c[0x0][0x2d0] ;  /* 0x0000b40009000a20 */ /* 0x000fe40000410000 */
        /* <DEDUP_REMOVED lines=44> */
[----:B------:R-:W-:Y:S01]  /*83a0*/  FMUL.FTZ R97, R4, R97 ;  /* 0x0000006104617220 */ /* 0x000fe20000410000 */
[----:B------:R-:W-:Y:S01]  /*83b0*/  MOV R4, 0xff800000 ;  /* 0xff80000000047802 */ /* 0x000fe20000000f00 */
        /* <DEDUP_REMOVED lines=45> */
[----:B------:R-:W-:Y:S02]  /*8690*/  @P0 FFMA.FTZ R7, R0, R3, R8 ;  /* 0x0000000300070223 */ /* 0x000fe40000010008 */
.L_x_868:
[----:B------:R-:W-:Y:S01]  /*86a0*/  SHF.R.S32.HI R0, RZ, 0x1f, R197 ;  /* 0x0000001fff007819 */ /* 0x000fe200000114c5 */
[----:B------:R-:W-:Y:S05]  /*86b0*/  @P2 BRA `(.L_x_882) ;  /* 0x0000168000002947 */ /* 0x000fea0003800000 */
[----:B------:R-:W2:Y:S01]  /*86c0*/  S2R R2, SR_TID.X ;  /* 0x0000000000027919 */ /* 0x000ea20000002100 */
[----:B------:R-:W-:-:S02]  /*86d0*/  F2FP.BF16.PACK_AB R128, R129, R128 ;  /* 0x000000808180723e */ /* 0x000fc400000010ff */
[----:B------:R-:W-:Y:S01]  /*86e0*/  F2FP.BF16.PACK_AB R130, R131, R130 ;  /* 0x000000828382723e */ /* 0x000fe200000010ff */
[----:B------:R-:W-:Y:S01]  /*86f0*/  BAR.SYNC.DEFER_BLOCKING 0x1, 0x100 ;  /* 0x0044000000007b1d */ /* 0x000fe20000010000 */
        /* <DEDUP_REMOVED lines=10> */
[----:B--2---:R-:W-:-:S02]  /*87a0*/  SHF.R.S32.HI R3, RZ, 0x1f, R2 ;  /* 0x0000001fff037819 */ /* 0x004fc40000011402 */
[----:B------:R-:W-:Y:S02]  /*87b0*/  F2FP.BF16.PACK_AB R104, R105, R104 ;  /* 0x000000686968723e */ /* 0x000fe400000010ff */
[----:B------:R-:W-:Y:S02]  /*87c0*/  LEA.HI R5, R3, R2, RZ, 0x2 ;  /* 0x0000000203057211 */ /* 0x000fe400078f10ff */
[----:B------:R-:W-:Y:S02]  /*87d0*/  F2FP.BF16.PACK_AB R106, R107, R106 ;  /* 0x0000006a6b6a723e */ /* 0x000fe400000010ff */
[--C-:B------:R-:W-:Y:S02]  /*87e0*/  SHF.R.S32.HI R9, RZ, 0x2, R5.reuse ;  /* 0x00000002ff097819 */ /* 0x100fe40000011405 */
[----:B------:R-:W-:Y:S02]  /*87f0*/  SHF.R.S32.HI R6, RZ, 0x1f, R5 ;  /* 0x0000001fff067819 */ /* 0x000fe40000011405 */
[----:B------:R-:W-:-:S02]  /*8800*/  LOP3.LUT R5, R5, 0xfffffffc, RZ, 0xc0, !PT ;  /* 0xfffffffc05057812 */ /* 0x000fc400078ec0ff */
[----:B------:R-:W-:Y:S02]  /*8810*/  LEA.HI R6, R6, R9, RZ, 0x3 ;  /* 0x0000000906067211 */ /* 0x000fe400078f18ff */
[----:B------:R-:W-:Y:S01]  /*8820*/  F2FP.BF16.PACK_AB R100, R101, R100 ;  /* 0x000000646564723e */ /* 0x000fe200000010ff */
[----:B------:R-:W-:Y:S01]  /*8830*/  IMAD.IADD R5, R2, 0x1, -R5 ;  /* 0x0000000102057824 */ /* 0x000fe200078e0a05 */
[----:B------:R-:W-:Y:S02]  /*8840*/  LOP3.LUT R6, R6, 0xfffffff8, RZ, 0xc0, !PT ;  /* 0xfffffff806067812 */ /* 0x000fe400078ec0ff */
[----:B------:R-:W-:Y:S02]  /*8850*/  F2FP.BF16.PACK_AB R102, R103, R102 ;  /* 0x000000666766723e */ /* 0x000fe400000010ff */
[----:B------:R-:W-:Y:S01]  /*8860*/  F2FP.BF16.PACK_AB R36, R37, R36 ;  /* 0x000000242524723e */ /* 0x000fe200000010ff */
[----:B------:R-:W-:Y:S01]  /*8870*/  IMAD.IADD R9, R9, 0x1, -R6 ;  /* 0x0000000109097824 */ /* 0x000fe200078e0a06 */
[----:B------:R-:W-:-:S02]  /*8880*/  LEA.HI R6, R3, R2, RZ, 0x5 ;  /* 0x0000000203067211 */ /* 0x000fc400078f28ff */
[----:B------:R-:W-:Y:S01]  /*8890*/  F2FP.BF16.PACK_AB R38, R39, R38 ;  /* 0x000000262726723e */ /* 0x000fe200000010ff */
[C---:B------:R-:W-:Y:S01]  /*88a0*/  IMAD.SHL.U32 R10, R9.reuse, 0x40, RZ ;  /* 0x00000040090a7824 */ /* 0x040fe200078e00ff */
[----:B------:R-:W-:Y:S02]  /*88b0*/  SHF.R.S32.HI R8, RZ, 0x5, R6 ;  /* 0x00000005ff087819 */ /* 0x000fe40000011406 */
[----:B------:R-:W-:Y:S02]  /*88c0*/  LOP3.LUT R12, R9, 0x1, RZ, 0xc0, !PT ;  /* 0x00000001090c7812 */ /* 0x000fe400078ec0ff */
[----:B------:R-:W-:Y:S01]  /*88d0*/  LOP3.LUT R10, R10, 0x1c0, RZ, 0xc0, !PT ;  /* 0x000001c00a0a7812 */ /* 0x000fe200078ec0ff */
[----:B------:R-:W-:Y:S01]  /*88e0*/  IMAD R11, R8, 0x200, R5 ;  /* 0x00000200080b7824 */ /* 0x000fe200078e0205 */
[----:B------:R-:W-:Y:S02]  /*88f0*/  ISETP.NE.U32.AND P0, PT, R12, 0x1, PT ;  /* 0x000000010c00780c */ /* 0x000fe40003f05070 */
[----:B------:R-:W-:-:S02]  /*8900*/  LEA.HI R10, R10, R10, RZ, 0x1d ;  /* 0x0000000a0a0a7211 */ /* 0x000fc400078fe8ff */
[----:B------:R-:W-:Y:S01]  /*8910*/  R2P PR, R9, 0x6 ;  /* 0x0000000609007804 */ /* 0x000fe20000000000 */
[----:B------:R-:W-:Y:S01]  /*8920*/  IMAD.MOV.U32 R9, RZ, RZ, 0x20 ;  /* 0x00000020ff097424 */ /* 0x000fe200078e00ff */
[----:B------:R-:W-:Y:S01]  /*8930*/  F2FP.BF16.PACK_AB R40, R41, R40 ;  /* 0x000000282928723e */ /* 0x000fe200000010ff */
[----:B------:R-:W-:Y:S01]  /*8940*/  IMAD.U32 R10, R11, 0x2, R10 ;  /* 0x000000020b0a7824 */ /* 0x000fe200078e000a */
[----:B------:R-:W-:Y:S02]  /*8950*/  F2FP.BF16.PACK_AB R42, R43, R42 ;  /* 0x0000002a2b2a723e */ /* 0x000fe400000010ff */
[----:B------:R-:W-:Y:S01]  /*8960*/  F2FP.BF16.PACK_AB R44, R45, R44 ;  /* 0x0000002c2d2c723e */ /* 0x000fe200000010ff */
[----:B------:R-:W-:Y:S01]  /*8970*/  IMAD.SHL.U32 R11, R10, 0x2, RZ ;  /* 0x000000020a0b7824 */ /* 0x000fe200078e00ff */
[----:B------:R-:W-:Y:S02]  /*8980*/  F2FP.BF16.PACK_AB R46, R47, R46 ;  /* 0x0000002e2f2e723e */ /* 0x000fe400000010ff */
[----:B------:R-:W-:-:S02]  /*8990*/  F2FP.BF16.PACK_AB R48, R49, R48 ;  /* 0x000000303130723e */ /* 0x000fc400000010ff */
[C---:B------:R-:W-:Y:S01]  /*89a0*/  IADD3 R10, R11.reuse, 0x80, RZ ;  /* 0x000000800b0a7810 */ /* 0x040fe20007ffe0ff */
[----:B------:R-:W-:Y:S01]  /*89b0*/  STS [R11+0x80], R128 ;  /* 0x000080800b007388 */ /* 0x000fe20000000800 */
[----:B------:R-:W-:Y:S02]  /*89c0*/  IADD3 R13, R11, 0x70, RZ ;  /* 0x000000700b0d7810 */ /* 0x000fe40007ffe0ff */
[----:B------:R-:W-:Y:S01]  /*89d0*/  @P0 IADD3 R13, R10, 0x10, RZ ;  /* 0x000000100a0d0810 */ /* 0x000fe20007ffe0ff */
[----:B------:R-:W-:Y:S01]  /*89e0*/  STS [R11+0x480], R130 ;  /* 0x000480820b007388 */ /* 0x000fe20000000800 */
[----:B------:R-:W-:Y:S01]  /*89f0*/  SEL R10, R9, 0xffffffe0, !P1 ;  /* 0xffffffe0090a7807 */ /* 0x000fe20004800000 */
[----:B------:R-:W-:Y:S01]  /*8a00*/  IMAD.MOV.U32 R9, RZ, RZ, 0x40 ;  /* 0x00000040ff097424 */ /* 0x000fe200078e00ff */
[----:B------:R-:W-:Y:S01]  /*8a10*/  F2FP.BF16.PACK_AB R50, R51, R50 ;  /* 0x000000323332723e */ /* 0x000fe200000010ff */
[----:B------:R-:W-:Y:S01]  /*8a20*/  STS [R13], R124 ;  /* 0x0000007c0d007388 */ /* 0x000fe20000000800 */
[----:B------:R-:W-:Y:S01]  /*8a30*/  F2FP.BF16.PACK_AB R52, R53, R52 ;  /* 0x000000343534723e */ /* 0x000fe200000010ff */
[----:B------:R-:W-:Y:S01]  /*8a40*/  IMAD.IADD R15, R11, 0x1, R10 ;  /* 0x000000010b0f7824 */ /* 0x000fe200078e020a */
[----:B------:R-:W-:Y:S01]  /*8a50*/  SEL R12, R9, 0xffffffc0, !P2 ;  /* 0xffffffc0090c7807 */ /* 0x000fe20005000000 */
[----:B------:R-:W-:Y:S01]  /*8a60*/  IMAD.IADD R9, R10, 0x1, R13 ;  /* 0x000000010a097824 */ /* 0x000fe200078e020d */
[----:B------:R-:W-:Y:S01]  /*8a70*/  STS [R13+0x400], R126 ;  /* 0x0004007e0d007388 */ /* 0x000fe20000000800 */
[----:B------:R-:W-:-:S02]  /*8a80*/  F2FP.BF16.PACK_AB R54, R55, R54 ;  /* 0x000000363736723e */ /* 0x000fc400000010ff */
[--C-:B------:R-:W-:Y:S01]  /*8a90*/  IMAD.IADD R17, R11, 0x1, R12.reuse ;  /* 0x000000010b117824 */ /* 0x100fe200078e020c */
[----:B------:R-:W-:Y:S01]  /*8aa0*/  STS [R15+0x80], R120 ;  /* 0x000080780f007388 */ /* 0x000fe20000000800 */
[C---:B------:R-:W-:Y:S01]  /*8ab0*/  IMAD.IADD R19, R12.reuse, 0x1, R13 ;  /* 0x000000010c137824 */ /* 0x040fe200078e020d */
[----:B------:R-:W-:Y:S01]  /*8ac0*/  F2FP.BF16.PACK_AB R56, R57, R56 ;  /* 0x000000383938723e */ /* 0x000fe200000010ff */
[----:B------:R-:W-:Y:S01]  /*8ad0*/  IMAD.IADD R21, R12, 0x1, R15 ;  /* 0x000000010c157824 */ /* 0x000fe200078e020f */
[----:B------:R-:W-:Y:S01]  /*8ae0*/  STS [R15+0x480], R122 ;  /* 0x0004807a0f007388 */ /* 0x000fe20000000800 */
[----:B------:R-:W-:Y:S01]  /*8af0*/  IMAD.IADD R23, R9, 0x1, R12 ;  /* 0x0000000109177824 */ /* 0x000fe200078e020c */
[----:B------:R-:W-:Y:S02]  /*8b00*/  F2FP.BF16.PACK_AB R58, R59, R58 ;  /* 0x0000003a3b3a723e */ /* 0x000fe400000010ff */
        /* <DEDUP_REMOVED lines=31> */
[----:B------:R-:W-:Y:S02]  /*8d00*/  ISETP.NE.U32.AND P1, PT, RZ, c[0x0][0x508], PT ;  /* 0x00014200ff007a0c */ /* 0x000fe40003f25070 */
[----:B------:R-:W-:Y:S01]  /*8d10*/  ISETP.NE.U32.AND P0, PT, RZ, c[0x0][0x500], PT ;  /* 0x00014000ff007a0c */ /* 0x000fe20003f05070 */
[----:B------:R-:W-:Y:S01]  /*8d20*/  STS [R11+0x4480], R38 ;  /* 0x004480260b007388 */ /* 0x000fe20000000800 */
[----:B------:R-:W-:Y:S02]  /*8d30*/  ISETP.NE.AND.EX P1, PT, RZ, c[0x0][0x50c], PT, P1 ;  /* 0x00014300ff007a0c */ /* 0x000fe40003f25310 */
        /* <DEDUP_REMOVED lines=18> */
[----:B------:R3:W-:Y:S04]  /*8e60*/  STS [R13+0x8400], R74 ;  /* 0x0084004a0d007388 */ /* 0x0007e80000000800 */
[----:B------:R-:W-:Y:S04]  /*8e70*/  STS [R15+0x8080], R76 ;  /* 0x0080804c0f007388 */ /* 0x000fe80000000800 */
[----:B------:R-:W-:Y:S04]  /*8e80*/  STS [R15+0x8480], R78 ;  /* 0x0084804e0f007388 */ /* 0x000fe80000000800 */
[----:B------:R-:W-:Y:S04]  /*8e90*/  STS [R9+0x8000], R80 ;  /* 0x0080005009007388 */ /* 0x000fe80000000800 */
[----:B------:R4:W-:Y:S01]  /*8ea0*/  STS [R9+0x8400], R82 ;  /* 0x0084005209007388 */ /* 0x0009e20000000800 */
[----:B--2---:R-:W-:-:S03]  /*8eb0*/  IMAD.MOV.U32 R11, RZ, RZ, 0x4 ;  /* 0x00000004ff0b7424 */ /* 0x004fc600078e00ff */
[----:B------:R-:W-:Y:S04]  /*8ec0*/  STS [R17+0x8080], R84 ;  /* 0x0080805411007388 */ /* 0x000fe80000000800 */
[----:B------:R2:W-:Y:S01]  /*8ed0*/  STS [R17+0x8480], R86 ;  /* 0x0084805611007388 */ /* 0x0005e20000000800 */
[----:B---3--:R-:W-:-:S03]  /*8ee0*/  IMAD.WIDE R12, R204, R11, c[0x0][0x500] ;  /* 0x00014000cc0c7625 */ /* 0x008fc600078e020b */
[----:B------:R3:W-:Y:S04]  /*8ef0*/  STS [R19+0x8000], R88 ;  /* 0x0080005813007388 */ /* 0x0007e80000000800 */
[----:B------:R3:W-:Y:S04]  /*8f00*/  STS [R19+0x8400], R90 ;  /* 0x0084005a13007388 */ /* 0x0007e80000000800 */
[----:B------:R3:W-:Y:S04]  /*8f10*/  STS [R21+0x8080], R92 ;  /* 0x0080805c15007388 */ /* 0x0007e80000000800 */
[----:B------:R3:W-:Y:S04]  /*8f20*/  STS [R21+0x8480], R94 ;  /* 0x0084805e15007388 */ /* 0x0007e80000000800 */
[----:B------:R3:W-:Y:S04]  /*8f30*/  STS [R23+0x8000], R96 ;  /* 0x0080006017007388 */ /* 0x0007e80000000800 */
[----:B------:R3:W-:Y:S04]  /*8f40*/  STS [R23+0x8400], R98 ;  /* 0x0084006217007388 */ /* 0x0007e80000000800 */
[----:B------:R-:W-:Y:S01]  /*8f50*/  BAR.SYNC.DEFER_BLOCKING 0x1, 0x100 ;  /* 0x0044000000007b1d */ /* 0x000fe20000010000 */
[----:B----4-:R-:W-:-:S02]  /*8f60*/  IMAD.MOV.U32 R9, RZ, RZ, c[0x0][0x388] ;  /* 0x0000e200ff097624 */ /* 0x010fc400078e00ff */
[----:B------:R-:W-:-:S03]  /*8f70*/  @P1 IMAD.WIDE R10, R204, R11, c[0x0][0x508] ;  /* 0x00014200cc0a1625 */ /* 0x000fc600078e020b */
[----:B--2---:R-:W2:Y:S04]  /*8f80*/  @P0 LDG.E R17, [R12.64] ;  /* 0x000000060c110981 */ /* 0x004ea8000c1e1900 */
[----:B------:R3:W5:Y:S01]  /*8f90*/  @P1 LDG.E R9, [R10.64] ;  /* 0x000000060a091981 */ /* 0x000762000c1e1900 */
[----:B------:R-:W-:Y:S02]  /*8fa0*/  CS2R R14, SRZ ;  /* 0x00000000000e7805 */ /* 0x000fe4000001ff00 */
[--C-:B--2---:R-:W-:Y:S01]  /*8fb0*/  @P0 SHF.R.S32.HI R15, RZ, 0x1f, R17.reuse ;  /* 0x0000001fff0f0819 */ /* 0x104fe20000011411 */
[----:B------:R-:W-:Y:S01]  /*8fc0*/  @P0 IMAD.MOV.U32 R14, RZ, RZ, R17 ;  /* 0x000000ffff0e0224 */ /* 0x000fe200078e0011 */
[----:B------:R-:W-:Y:S05]  /*8fd0*/  @P1 BRA `(.L_x_883) ;  /* 0x0000004000001947 */ /* 0x000fea0003800000 */
[----:B---3--:R-:W-:Y:S05]  /*8fe0*/  @!P0 BRA `(.L_x_883) ;  /* 0x0000003000008947 */ /* 0x008fea0003800000 */
[----:B-----5:R-:W2:Y:S04]  /*8ff0*/  LDG.E R9, [R12.64] ;  /* 0x000000060c097981 */ /* 0x020ea8000c1e1900 */
[----:B------:R-:W2:Y:S02]  /*9000*/  LDG.E R10, [R12.64+0x4] ;  /* 0x000004060c0a7981 */ /* 0x000ea4000c1e1900 */
[----:B--2---:R-:W-:-:S02]  /*9010*/  IADD3 R9, -R9, R10, RZ ;  /* 0x0000000a09097210 */ /* 0x004fc40007ffe1ff */
.L_x_883:
[----:B---3--:R-:W-:Y:S01]  /*9020*/  LOP3.LUT R11, R6, 0xffffffe0, RZ, 0xc0, !PT ;  /* 0xffffffe0060b7812 */ /* 0x008fe200078ec0ff */
[----:B------:R-:W2:Y:S01]  /*9030*/  S2R R55, SR_CTAID.X ;  /* 0x0000000000377919 */ /* 0x000ea20000002500 */
[----:B------:R-:W-:Y:S01]  /*9040*/  SHF.R.S32.HI R13, RZ, 0x1f, R8 ;  /* 0x0000001fff0d7819 */ /* 0x000fe20000011408 */
[----:B------:R-:W-:Y:S01]  /*9050*/  IMAD.MOV.U32 R19, RZ, RZ, R15 ;  /* 0x000000ffff137224 */ /* 0x000fe200078e000f */
[----:B------:R-:W-:Y:S01]  /*9060*/  LEA.HI R12, R5, R5, RZ, 0x1 ;  /* 0x00000005050c7211 */ /* 0x000fe200078f08ff */
[----:B------:R-:W-:Y:S01]  /*9070*/  IMAD.IADD R10, R2, 0x1, -R11 ;  /* 0x00000001020a7824 */ /* 0x000fe200078e0a0b */
[----:B------:R-:W-:Y:S01]  /*9080*/  LEA.HI R13, R13, R8, RZ, 0x3 ;  /* 0x000000080d0d7211 */ /* 0x000fe200078f18ff */
[----:B------:R-:W-:Y:S01]  /*9090*/  BSSY B0, `(.L_x_884) ;  /* 0x0000082000007945 */ /* 0x000fe20003800000 */
[----:B------:R-:W-:-:S02]  /*90a0*/  LOP3.LUT R12, R12, 0x1ffffffe, RZ, 0xc0, !PT ;  /* 0x1ffffffe0c0c7812 */ /* 0x000fc400078ec0ff */
[----:B------:R-:W-:Y:S02]  /*90b0*/  SHF.R.S32.HI R11, RZ, 0x1f, R10 ;  /* 0x0000001fff0b7819 */ /* 0x000fe4000001140a */
[----:B------:R-:W-:Y:S01]  /*90c0*/  LOP3.LUT R13, R13, 0xffffff8, RZ, 0xc0, !PT ;  /* 0x0ffffff80d0d7812 */ /* 0x000fe200078ec0ff */
[----:B------:R-:W-:Y:S01]  /*90d0*/  IMAD.IADD R5, R5, 0x1, -R12 ;  /* 0x0000000105057824 */ /* 0x000fe200078e0a0c */
[----:B------:R-:W-:Y:S01]  /*90e0*/  LEA.HI R6, R11, R10, RZ, 0x2 ;  /* 0x0000000a0b067211 */ /* 0x000fe200078f10ff */
[----:B------:R-:W-:Y:S01]  /*90f0*/  IMAD.MOV.U32 R11, RZ, RZ, c[0x0][0x4e8] ;  /* 0x00013a00ff0b7624 */ /* 0x000fe200078e00ff */
[----:B------:R-:W-:Y:S02]  /*9100*/  IADD3 R8, R8, -R13, RZ ;  /* 0x8000000d08087210 */ /* 0x000fe40007ffe0ff */
[----:B------:R-:W-:Y:S02]  /*9110*/  SHF.R.S32.HI R13, RZ, 0x2, R6 ;  /* 0x00000002ff0d7819 */ /* 0x000fe40000011406 */
[----:B------:R-:W-:Y:S01]  /*9120*/  LOP3.LUT P2, RZ, R10, 0x3, RZ, 0xc0, !PT ;  /* 0x000000030aff7812 */ /* 0x000fe2000784c0ff */
[----:B------:R-:W-:Y:S01]  /*9130*/  IMAD R10, R0, c[0x0][0x490], RZ ;  /* 0x00012400000a7a24 */ /* 0x000fe200078e02ff */
[----:B------:R-:W-:Y:S01]  /*9140*/  ISETP.NE.AND P1, PT, R11, 0x1, PT ;  /* 0x000000010b00780c */ /* 0x000fe20003f25270 */
[----:B------:R-:W-:Y:S01]  /*9150*/  IMAD R8, R8, 0x10, R13 ;  /* 0x0000001008087824 */ /* 0x000fe200078e020d */
[----:B------:R-:W-:Y:S01]  /*9160*/  LEA.HI R6, R3, R2, RZ, 0x3 ;  /* 0x0000000203067211 */ /* 0x000fe200078f18ff */
[----:B------:R-:W-:Y:S01]  /*9170*/  IMAD R17, R197, c[0x0][0x494], R10 ;  /* 0x00012500c5117a24 */ /* 0x000fe200078e020a */
[----:B------:R-:W-:Y:S01]  /*9180*/  MOV R18, R14 ;  /* 0x0000000e00127202 */ /* 0x000fe20000000f00 */
[----:B------:R-:W-:Y:S01]  /*9190*/  IMAD R10, R5, 0x8, R8 ;  /* 0x00000008050a7824 */ /* 0x000fe200078e0208 */
[----:B------:R-:W-:Y:S01]  /*91a0*/  LOP3.LUT R5, R6, 0xfffffff8, RZ, 0xc0, !PT ;  /* 0xfffffff806057812 */ /* 0x000fe200078ec0ff */
[----:B------:R-:W-:Y:S01]  /*91b0*/  IMAD R13, R15, c[0x0][0x3a0], RZ ;  /* 0x0000e8000f0d7a24 */ /* 0x000fe200078e02ff */
[----:B------:R-:W-:Y:S01]  /*91c0*/  LEA.HI R3, R3, R2, RZ, 0x6 ;  /* 0x0000000203037211 */ /* 0x000fe200078f30ff */
[----:B------:R-:W-:Y:S01]  /*91d0*/  IMAD.WIDE.U32 R18, R197, c[0x0][0x490], R18 ;  /* 0x00012400c5127a25 */ /* 0x000fe200078e0012 */
[----:B--2---:R-:W-:-:S02]  /*91e0*/  LEA R11, R55, R10, 0x7 ;  /* 0x0000000a370b7211 */ /* 0x004fc400078e38ff */
[----:B------:R-:W-:Y:S01]  /*91f0*/  SHF.R.S32.HI R6, RZ, 0x3, R6 ;  /* 0x00000003ff067819 */ /* 0x000fe20000011406 */
[----:B------:R-:W-:Y:S02]  /*9200*/  IMAD R13, R14, c[0x0][0x3a4], R13 ;  /* 0x0000e9000e0d7a24 */ /* 0x000fe400078e020d */
[----:B------:R-:W-:-:S04]  /*9210*/  @P1 IMAD.HI.U32 R12, R11, c[0x0][0x4ec], RZ ;  /* 0x00013b000b0c1a27 */ /* 0x000fc800078e00ff */
[----:B------:R-:W-:-:S04]  /*9220*/  IMAD.WIDE.U32 R14, R14, c[0x0][0x3a0], RZ ;  /* 0x0000e8000e0e7a25 */ /* 0x000fc800078e00ff */
[----:B------:R-:W-:Y:S01]  /*9230*/  IMAD.MOV.U32 R10, RZ, RZ, R11 ;  /* 0x000000ffff0a7224 */ /* 0x000fe200078e000b */
[----:B------:R-:W-:Y:S01]  /*9240*/  @P1 SHF.R.U32.HI R10, RZ, c[0x0][0x4f0], R12 ;  /* 0x00013c00ff0a1a19 */ /* 0x000fe2000001160c */
[----:B------:R-:W-:Y:S01]  /*9250*/  IMAD.IADD R5, R2, 0x1, -R5 ;  /* 0x0000000102057824 */ /* 0x000fe200078e0a05 */
[----:B------:R-:W-:Y:S01]  /*9260*/  SHF.R.S32.HI R2, RZ, 0x1f, R204 ;  /* 0x0000001fff027819 */ /* 0x000fe200000114cc */
[----:B------:R-:W-:Y:S01]  /*9270*/  IMAD R0, R0, c[0x0][0x3e8], RZ ;  /* 0x0000fa0000007a24 */ /* 0x000fe200078e02ff */
[----:B------:R-:W-:Y:S01]  /*9280*/  IADD3 R15, R15, R13, RZ ;  /* 0x0000000d0f0f7210 */ /* 0x000fe20007ffe0ff */
[----:B------:R-:W-:Y:S01]  /*9290*/  IMAD.IADD R19, R19, 0x1, R17 ;  /* 0x0000000113137824 */ /* 0x000fe200078e0211 */
[----:B------:R-:W-:Y:S01]  /*92a0*/  SEL R204, R204, RZ, !P0 ;  /* 0x000000ffcccc7207 */ /* 0x000fe20004000000 */
[----:B------:R-:W-:Y:S01]  /*92b0*/  IMAD R17, R197, c[0x0][0x3ec], R0 ;  /* 0x0000fb00c5117a24 */ /* 0x000fe200078e0200 */
[----:B------:R-:W-:Y:S01]  /*92c0*/  SEL R2, R2, RZ, !P0 ;  /* 0x000000ff02027207 */ /* 0x000fe20004000000 */
[----:B------:R-:W-:Y:S01]  /*92d0*/  IMAD.MOV R12, RZ, RZ, -R10 ;  /* 0x000000ffff0c7224 */ /* 0x000fe200078e0a0a */
[----:B------:R-:W-:Y:S01]  /*92e0*/  LEA R0, R5, R6, 0x5 ;  /* 0x0000000605007211 */ /* 0x000fe200078e28ff */
[----:B------:R-:W-:Y:S01]  /*92f0*/  IMAD.WIDE.U32 R14, R197, c[0x0][0x3e8], R14 ;  /* 0x0000fa00c50e7a25 */ /* 0x000fe200078e000e */
[----:B------:R-:W-:-:S03]  /*9300*/  SHF.R.S32.HI R16, RZ, 0x1f, R10 ;  /* 0x0000001fff107819 */ /* 0x000fc6000001140a */
[----:B------:R-:W-:Y:S01]  /*9310*/  IMAD R12, R12, c[0x0][0x4e8], R11 ;  /* 0x00013a000c0c7a24 */ /* 0x000fe200078e020b */
[----:B------:R-:W-:Y:S01]  /*9320*/  IADD3 R15, R15, R17, RZ ;  /* 0x000000110f0f7210 */ /* 0x000fe20007ffe0ff */
[----:B------:R-:W-:-:S04]  /*9330*/  IMAD.WIDE.U32 R18, R204, c[0x0][0x498], R18 ;  /* 0x00012600cc127a25 */ /* 0x000fc800078e0012 */
[----:B------:R-:W-:Y:S01]  /*9340*/  IMAD R13, R2, c[0x0][0x498], RZ ;  /* 0x00012600020d7a24 */ /* 0x000fe200078e02ff */
[----:B------:R-:W-:Y:S01]  /*9350*/  IADD3 R20, P0, R10, R18, RZ ;  /* 0x000000120a147210 */ /* 0x000fe20007f1e0ff */
[----:B------:R-:W-:Y:S01]  /*9360*/  IMAD R11, R55, 0x80, R0 ;  /* 0x00000080370b7824 */ /* 0x000fe200078e0200 */
[----:B------:R-:W-:Y:S01]  /*9370*/  SHF.R.S32.HI R18, RZ, 0x1f, R12 ;  /* 0x0000001fff127819 */ /* 0x000fe2000001140c */
[----:B------:R-:W-:Y:S02]  /*9380*/  IMAD R13, R204, c[0x0][0x49c], R13 ;  /* 0x00012700cc0d7a24 */ /* 0x000fe400078e020d */
[----:B------:R-:W-:-:S03]  /*9390*/  @P1 IMAD.HI.U32 R17, R11, c[0x0][0x4ec], RZ ;  /* 0x00013b000b111a27 */ /* 0x000fc600078e00ff */
[----:B------:R-:W-:Y:S01]  /*93a0*/  IADD3.X R21, R16, R19, R13, P0, !PT ;  /* 0x0000001310157210 */ /* 0x000fe200007fe40d */
[----:B------:R-:W-:Y:S01]  /*93b0*/  IMAD.MOV.U32 R10, RZ, RZ, R11 ;  /* 0x000000ffff0a7224 */ /* 0x000fe200078e000b */
[----:B------:R-:W-:Y:S01]  /*93c0*/  @P1 SHF.R.U32.HI R10, RZ, c[0x0][0x4f0], R17 ;  /* 0x00013c00ff0a1a19 */ /* 0x000fe20000011611 */
[----:B------:R-:W-:Y:S02]  /*93d0*/  IMAD R17, R18, c[0x0][0x488], RZ ;  /* 0x0001220012117a24 */ /* 0x000fe400078e02ff */
[----:B------:R-:W-:Y:S01]  /*93e0*/  IMAD.SHL.U32 R0, R6, 0x40, RZ ;  /* 0x0000004006007824 */ /* 0x000fe200078e00ff */
[----:B------:R-:W-:Y:S01]  /*93f0*/  SHF.R.S32.HI R16, RZ, 0x1f, R10 ;  /* 0x0000001fff107819 */ /* 0x000fe2000001140a */
[----:B------:R-:W-:-:S03]  /*9400*/  IMAD.WIDE.U32 R20, R12, c[0x0][0x488], R20 ;  /* 0x000122000c147a25 */ /* 0x000fc600078e0014 */
[----:B------:R-:W-:Y:S01]  /*9410*/  LOP3.LUT R13, R0, 0x1c0, RZ, 0xc0, !PT ;  /* 0x000001c0000d7812 */ /* 0x000fe200078ec0ff */
[----:B------:R-:W-:Y:S01]  /*9420*/  IMAD R17, R12, c[0x0][0x48c], R17 ;  /* 0x000123000c117a24 */ /* 0x000fe200078e0211 */
[----:B------:R-:W-:Y:S01]  /*9430*/  LEA R12, P0, R20, c[0x0][0x450], 0x2 ;  /* 0x00011400140c7a11 */ /* 0x000fe200078010ff */
[----:B------:R-:W-:Y:S02]  /*9440*/  IMAD.SHL.U32 R0, R5, 0x8, RZ ;  /* 0x0000000805007824 */ /* 0x000fe400078e00ff */
[----:B------:R-:W-:Y:S01]  /*9450*/  IMAD R5, R2, c[0x0][0x3f0], RZ ;  /* 0x0000fc0002057a24 */ /* 0x000fe200078e02ff */
[----:B------:R-:W-:Y:S01]  /*9460*/  IADD3 R17, R21, R17, RZ ;  /* 0x0000001115117210 */ /* 0x000fe20007ffe0ff */
[----:B------:R-:W-:Y:S01]  /*9470*/  IMAD.WIDE.U32 R14, R204, c[0x0][0x3f0], R14 ;  /* 0x0000fc00cc0e7a25 */ /* 0x000fe200078e000e */
[----:B------:R-:W-:Y:S01]  /*9480*/  SHF.R.U32.HI R2, RZ, 0x3, R13 ;  /* 0x00000003ff027819 */ /* 0x000fe2000001160d */
[----:B------:R-:W-:Y:S01]  /*9490*/  SHFL.IDX PT, R32, R12, RZ, 0x1c1f ;  /* 0x001c1fff0c207589 */ /* 0x000fe200000e0000 */
[----:B------:R-:W-:Y:S01]  /*94a0*/  LEA.HI.X R17, R20, c[0x0][0x454], R17, 0x2, P0 ;  /* 0x0001150014117a11 */ /* 0x000fe200000f1411 */
[----:B------:R-:W-:Y:S01]  /*94b0*/  IMAD R5, R204, c[0x0][0x3f4], R5 ;  /* 0x0000fd00cc057a24 */ /* 0x000fe200078e0205 */
[----:B------:R-:W-:Y:S01]  /*94c0*/  LOP3.LUT R13, R13, 0x38, R0, 0xf8, !PT ;  /* 0x000000380d0d7812 */ /* 0x000fe200078ef800 */
[----:B------:R-:W-:Y:S03]  /*94d0*/  SHFL.IDX PT, R34, R12, 0x1, 0x1c1f ;  /* 0x003c1f000c227f89 */ /* 0x000fe600000e0000 */
[----:B------:R-:W-:Y:S01]  /*94e0*/  LOP3.LUT R13, R13, R2, RZ, 0x3c, !PT ;  /* 0x000000020d0d7212 */ /* 0x000fe200078e3cff */
[----:B------:R-:W2:Y:S01]  /*94f0*/  SHFL.IDX PT, R33, R17, RZ, 0x1c1f ;  /* 0x001c1fff11217589 */ /* 0x000ea200000e0000 */
[----:B------:R-:W-:Y:S01]  /*9500*/  IMAD.MOV R2, RZ, RZ, -R10 ;  /* 0x000000ffff027224 */ /* 0x000fe200078e0a0a */
[----:B------:R-:W-:Y:S01]  /*9510*/  IADD3 R15, R15, R5, RZ ;  /* 0x000000050f0f7210 */ /* 0x000fe20007ffe0ff */
[----:B------:R-:W-:Y:S01]  /*9520*/  IMAD R5, R55, 0x80, R8 ;  /* 0x0000008037057824 */ /* 0x000fe200078e0208 */
[----:B------:R-:W3:Y:S01]  /*9530*/  SHFL.IDX PT, R35, R17, 0x1, 0x1c1f ;  /* 0x003c1f0011237f89 */ /* 0x000ee200000e0000 */
[----:B------:R-:W-:Y:S01]  /*9540*/  IMAD R56, R2, c[0x0][0x4e8], R11 ;  /* 0x00013a0002387a24 */ /* 0x000fe200078e020b */
[----:B------:R-:W-:Y:S01]  /*9550*/  SHF.L.U32 R8, R3, 0x3, RZ ;  /* 0x0000000303087819 */ /* 0x000fe200000006ff */
[----:B-----5:R-:W-:Y:S01]  /*9560*/  IMAD R2, R9, c[0x0][0x4e8], RZ ;  /* 0x00013a0009027a24 */ /* 0x020fe200078e02ff */
[----:B------:R-:W-:Y:S01]  /*9570*/  IADD3 R9, R5, 0x8, RZ ;  /* 0x0000000805097810 */ /* 0x000fe20007ffe0ff */
[----:B------:R-:W-:Y:S01]  /*9580*/  IMAD R11, R16, c[0x0][0x3e0], RZ ;  /* 0x0000f800100b7a24 */ /* 0x000fe200078e02ff */
[----:B------:R-:W-:Y:S01]  /*9590*/  LOP3.LUT R8, R13, 0x7ffffe00, R8, 0xf8, !PT ;  /* 0x7ffffe000d087812 */ /* 0x000fe200078ef808 */
[----:B------:R-:W-:Y:S01]  /*95a0*/  IMAD.WIDE.U32 R14, R10, c[0x0][0x3e0], R14 ;  /* 0x0000f8000a0e7a25 */ /* 0x000fe200078e000e */
[----:B------:R-:W-:-:S02]  /*95b0*/  ISETP.GE.OR P1, PT, R5, R2, P2 ;  /* 0x000000020500720c */ /* 0x000fc40001726670 */
[----:B------:R-:W-:Y:S01]  /*95c0*/  ISETP.GE.OR P0, PT, R9, R2, P2 ;  /* 0x000000020900720c */ /* 0x000fe20001706670 */
[----:B------:R-:W-:Y:S01]  /*95d0*/  IMAD R11, R10, c[0x0][0x3e4], R11 ;  /* 0x0000f9000a0b7a24 */ /* 0x000fe200078e020b */
[----:B------:R-:W-:Y:S02]  /*95e0*/  SHF.R.S32.HI R5, RZ, 0x1f, R56 ;  /* 0x0000001fff057819 */ /* 0x000fe40000011438 */
[----:B------:R-:W-:Y:S01]  /*95f0*/  SHF.L.U32 R58, R8, 0x1, RZ ;  /* 0x00000001083a7819 */ /* 0x000fe200000006ff */
[----:B------:R-:W-:Y:S01]  /*9600*/  IMAD.IADD R15, R15, 0x1, R11 ;  /* 0x000000010f0f7824 */ /* 0x000fe200078e020b */
[----:B------:R-:W-:Y:S01]  /*9610*/  LEA R55, R55, R6, 0x7 ;  /* 0x0000000637377211 */ /* 0x000fe200078e38ff */
[----:B------:R-:W-:-:S04]  /*9620*/  IMAD R3, R5, c[0x0][0x3d8], RZ ;  /* 0x0000f60005037a24 */ /* 0x000fc800078e02ff */
[C---:B------:R-:W-:Y:S01]  /*9630*/  IMAD R3, R56.reuse, c[0x0][0x3dc], R3 ;  /* 0x0000f70038037a24 */ /* 0x040fe200078e0203 */
[----:B--2---:R2:W-:Y:S01]  /*9640*/  @!P1 ST.E [R32.64], R4 ;  /* 0x0000000420009985 */ /* 0x0045e2000c101906 */
[----:B------:R-:W-:-:S03]  /*9650*/  IMAD.WIDE.U32 R56, R56, c[0x0][0x3d8], R14 ;  /* 0x0000f60038387a25 */ /* 0x000fc600078e000e */
[----:B---3--:R2:W-:Y:S01]  /*9660*/  @!P0 ST.E [R34.64], R7 ;  /* 0x0000000722008985 */ /* 0x0085e2000c101906 */
        /* <DEDUP_REMOVED lines=18> */
[----:B------:R-:W-:Y:S01]  /*9790*/  IADD3 R52, R0, 0x80, RZ ;  /* 0x0000008000347810 */ /* 0x000fe20007ffe0ff */
[----:B--2---:R-:W2:Y:S01]  /*97a0*/  LDS.128 R32, [R58+0x4080] ;  /* 0x004080003a207984 */ /* 0x004ea20000000c00 */
        /* <DEDUP_REMOVED lines=10> */
[----:B-1---5:R-:W-:-:S04]  /*9850*/  @!P2 IMAD.WIDE R58, R0, 0x2, R60 ;  /* 0x00000002003aa825 */ /* 0x022fc800078e023c */
[----:B------:R-:W-:-:S04]  /*9860*/  @!P1 IMAD.WIDE R52, R53, 0x2, R60 ;  /* 0x0000000235349825 */ /* 0x000fc800078e023c */
[----:B------:R-:W-:Y:S01]  /*9870*/  @!P0 IMAD.WIDE R60, R3, 0x2, R60 ;  /* 0x00000002033c8825 */ /* 0x000fe200078e023c */
[----:B---3--:R1:W-:Y:S04]  /*9880*/  @!P2 ST.E.128 [R58.64], R48 ;  /* 0x000000303a00a985 */ /* 0x0083e8000c101d06 */
[----:B--2---:R1:W-:Y:S04]  /*9890*/  @!P1 ST.E.128 [R52.64], R32 ;  /* 0x0000002034009985 */ /* 0x0043e8000c101d06 */
[----:B----4-:R1:W-:Y:S02]  /*98a0*/  @!P0 ST.E.128 [R60.64], R4 ;  /* 0x000000043c008985 */ /* 0x0103e4000c101d06 */
.L_x_885:
[----:B---3--:R-:W-:Y:S05]  /*98b0*/  BSYNC B0 ;  /* 0x0000000000007941 */ /* 0x008fea0003800000 */
.L_x_884:
[----:B------:R-:W-:Y:S01]  /*98c0*/  IADD3 R3, R55, 0x20, RZ ;  /* 0x0000002037037810 */ /* 0x000fe20007ffe0ff */
[----:B-12---:R1:W2:Y:S01]  /*98d0*/  SHFL.IDX PT, R33, R56, 0x1, 0x181f ;  /* 0x00381f0038217f89 */ /* 0x0062a200000e0000 */
[----:B------:R-:W-:Y:S02]  /*98e0*/  BSSY B0, `(.L_x_886) ;  /* 0x0000015000007945 */ /* 0x000fe40003800000 */
[----:B------:R-:W-:Y:S01]  /*98f0*/  ISETP.GE.AND P0, PT, R3, R2, PT ;  /* 0x000000020300720c */ /* 0x000fe20003f06270 */
[----:B------:R1:W3:-:S12]  /*9900*/  SHFL.IDX PT, R32, R57, 0x1, 0x181f ;  /* 0x00381f0039207f89 */ /* 0x0002d800000e0000 */
        /* <DEDUP_REMOVED lines=18> */
.L_x_887:
[----:B------:R-:W-:Y:S05]  /*9a30*/  BSYNC B0 ;  /* 0x0000000000007941 */ /* 0x000fea0003800000 */
.L_x_886:
        /* <DEDUP_REMOVED lines=23> */
.L_x_889:
[----:B------:R-:W-:Y:S05]  /*9bb0*/  BSYNC B0 ;  /* 0x0000000000007941 */ /* 0x000fea0003800000 */
.L_x_888:
        /* <DEDUP_REMOVED lines=24> */
.L_x_882:
        /* <DEDUP_REMOVED lines=18> */
.L_x_890:
[----:B---3--:R-:W2:Y:S01]  /*9e60*/  S2R R2, SR_TID.X ;  /* 0x0000000000027919 */ /* 0x008ea20000002100 */
[----:B------:R-:W-:Y:S01]  /*9e70*/  SHF.R.S32.HI R5, RZ, 0x1f, R204 ;  /* 0x0000001fff057819 */ /* 0x000fe200000114cc */
[----:B------:R-:W-:Y:S01]  /*9e80*/  BSSY B0, `(.L_x_891) ;  /* 0x0000027000007945 */ /* 0x000fe20003800000 */
[----:B------:R-:W-:-:S02]  /*9e90*/  SEL R204, R204, RZ, !P0 ;  /* 0x000000ffcccc7207 */ /* 0x000fc40004000000 */
[----:B------:R-:W-:Y:S02]  /*9ea0*/  SEL R5, R5, RZ, !P0 ;  /* 0x000000ff05057207 */ /* 0x000fe40004000000 */
[----:B--2---:R-:W-:-:S13]  /*9eb0*/  ISETP.GE.AND P1, PT, R2, 0x80, PT ;  /* 0x000000800200780c */ /* 0x004fda0003f26270 */
[----:B------:R-:W-:Y:S05]  /*9ec0*/  @P1 BRA `(.L_x_892) ;  /* 0x0000022000001947 */ /* 0x000fea0003800000 */
[----:B------:R-:W2:Y:S01]  /*9ed0*/  S2R R9, SR_CTAID.X ;  /* 0x0000000000097919 */ /* 0x000ea20000002500 */
[----:B-----5:R-:W-:Y:S01]  /*9ee0*/  IMAD R7, R3, c[0x0][0x4e8], RZ ;  /* 0x00013a0003077a24 */ /* 0x020fe200078e02ff */
[----:B--2---:R-:W-:-:S04]  /*9ef0*/  LEA R8, R9, R2, 0x7 ;  /* 0x0000000209087211 */ /* 0x004fc800078e38ff */
        /* <DEDUP_REMOVED lines=9> */
[----:B------:R-:W-:Y:S02]  /*9f90*/  IMAD R4, R197, c[0x0][0x494], R4 ;  /* 0x00012500c5047a24 */ /* 0x000fe400078e0204 */
[----:B------:R-:W-:Y:S02]  /*9fa0*/  IMAD.MOV.U32 R14, RZ, RZ, R12 ;  /* 0x000000ffff0e7224 */ /* 0x000fe400078e000c */
[----:B------:R-:W-:Y:S02]  /*9fb0*/  IMAD.IADD R15, R4, 0x1, R13 ;  /* 0x00000001040f7824 */ /* 0x000fe400078e020d */
[----:B------:R-:W-:-:S04]  /*9fc0*/  @P0 IMAD.HI.U32 R6, R8, c[0x0][0x4ec], RZ ;  /* 0x00013b0008060a27 */ /* 0x000fc800078e00ff */
[----:B------:R-:W-:Y:S01]  /*9fd0*/  IMAD R13, R5, c[0x0][0x498], RZ ;  /* 0x00012600050d7a24 */ /* 0x000fe200078e02ff */
[----:B------:R-:W-:Y:S01]  /*9fe0*/  @P0 SHF.R.U32.HI R7, RZ, c[0x0][0x4f0], R6 ;  /* 0x00013c00ff070a19 */ /* 0x000fe20000011606 */
[----:B------:R-:W-:-:S03]  /*9ff0*/  IMAD.WIDE.U32 R14, R204, c[0x0][0x498], R14 ;  /* 0x00012600cc0e7a25 */ /* 0x000fc600078e000e */
[C---:B------:R-:W-:Y:S01]  /*a000*/  IADD3 R9, -R7.reuse, RZ, RZ ;  /* 0x000000ff07097210 */ /* 0x040fe20007ffe1ff */
[----:B------:R-:W-:Y:S01]  /*a010*/  IMAD R13, R204, c[0x0][0x49c], R13 ;  /* 0x00012700cc0d7a24 */ /* 0x000fe200078e020d */
[----:B------:R-:W-:Y:S02]  /*a020*/  SHF.R.S32.HI R4, RZ, 0x1f, R7 ;  /* 0x0000001fff047819 */ /* 0x000fe40000011407 */
[----:B------:R-:W-:Y:S01]  /*a030*/  IADD3 R12, P0, R7, R14, RZ ;  /* 0x0000000e070c7210 */ /* 0x000fe20007f1e0ff */
        /* <DEDUP_REMOVED lines=11> */
.L_x_892:
[----:B------:R-:W-:Y:S05]  /*a0f0*/  BSYNC B0 ;  /* 0x0000000000007941 */ /* 0x000fea0003800000 */
.L_x_891:
[----:B--2---:R-:W2:Y:S01]  /*a100*/  S2R R6, SR_CTAID.X ;  /* 0x0000000000067919 */ /* 0x004ea20000002500 */
        /* <DEDUP_REMOVED lines=14> */
[----:B------:R-:W-:Y:S02]  /*a1f0*/  IMAD R5, R5, c[0x0][0x3f0], RZ ;  /* 0x0000fc0005057a24 */ /* 0x000fe400078e02ff */
[----:B------:R-:W-:Y:S01]  /*a200*/  IMAD.WIDE.U32 R10, R197, c[0x0][0x3e8], R10 ;  /* 0x0000fa00c50a7a25 */ /* 0x000fe200078e000a */
[CC--:B------:R-:W-:Y:S02]  /*a210*/  LEA R7, R9.reuse, R4.reuse, 0x5 ;  /* 0x0000000409077211 */ /* 0x0c0fe400078e28ff */
[----:B------:R-:W-:Y:S01]  /*a220*/  SHF.L.U32 R9, R9, 0x3, RZ ;  /* 0x0000000309097819 */ /* 0x000fe200000006ff */
[----:B------:R-:W-:Y:S01]  /*a230*/  IMAD R5, R204, c[0x0][0x3f4], R5 ;  /* 0x0000fd00cc057a24 */ /* 0x000fe200078e0205 */
[----:B------:R-:W-:Y:S01]  /*a240*/  IADD3 R11, R0, R11, RZ ;  /* 0x0000000b000b7210 */ /* 0x000fe20007ffe0ff */
[C---:B--2---:R-:W-:Y:S01]  /*a250*/  IMAD R7, R6.reuse, 0x80, R7 ;  /* 0x0000008006077824 */ /* 0x044fe200078e0207 */
[----:B------:R-:W-:Y:S01]  /*a260*/  LEA R4, R6, R4, 0x7 ;  /* 0x0000000406047211 */ /* 0x000fe200078e38ff */
[----:B-----5:R-:W-:Y:S01]  /*a270*/  IMAD R3, R3, c[0x0][0x4e8], RZ ;  /* 0x00013a0003037a24 */ /* 0x020fe200078e02ff */
[----:B------:R-:W-:Y:S01]  /*a280*/  IADD3 R6, R9, 0x40, RZ ;  /* 0x0000004009067810 */ /* 0x000fe20007ffe0ff */
[----:B------:R-:W-:Y:S01]  /*a290*/  @P0 IMAD.HI.U32 R0, R7, c[0x0][0x4ec], RZ ;  /* 0x00013b0007000a27 */ /* 0x000fe200078e00ff */
[----:B------:R-:W-:-:S03]  /*a2a0*/  MOV R2, R7 ;  /* 0x0000000700027202 */ /* 0x000fc60000000f00 */
[----:B------:R-:W-:Y:S01]  /*a2b0*/  IMAD.WIDE.U32 R10, R204, c[0x0][0x3f0], R10 ;  /* 0x0000fc00cc0a7a25 */ /* 0x000fe200078e000a */
[----:B------:R-:W-:-:S04]  /*a2c0*/  @P0 SHF.R.U32.HI R2, RZ, c[0x0][0x4f0], R0 ;  /* 0x00013c00ff020a19 */ /* 0x000fc80000011600 */
[--C-:B------:R-:W-:Y:S01]  /*a2d0*/  SHF.R.S32.HI R8, RZ, 0x1f, R2.reuse ;  /* 0x0000001fff087819 */ /* 0x100fe20000011402 */
[----:B------:R-:W-:Y:S01]  /*a2e0*/  IMAD.MOV R0, RZ, RZ, -R2 ;  /* 0x000000ffff007224 */ /* 0x000fe200078e0a02 */
[----:B------:R-:W-:-:S03]  /*a2f0*/  IADD3 R11, R11, R5, RZ ;  /* 0x000000050b0b7210 */ /* 0x000fc60007ffe0ff */
[----:B------:R-:W-:Y:S02]  /*a300*/  IMAD R5, R8, c[0x0][0x3e0], RZ ;  /* 0x0000f80008057a24 */ /* 0x000fe400078e02ff */
[----:B------:R-:W-:Y:S02]  /*a310*/  IMAD R0, R0, c[0x0][0x4e8], R7 ;  /* 0x00013a0000007a24 */ /* 0x000fe400078e0207 */
[----:B------:R-:W-:-:S04]  /*a320*/  IMAD.WIDE.U32 R10, R2, c[0x0][0x3e0], R10 ;  /* 0x0000f800020a7a25 */ /* 0x000fc800078e000a */
[----:B------:R-:W-:Y:S01]  /*a330*/  IMAD R5, R2, c[0x0][0x3e4], R5 ;  /* 0x0000f90002057a24 */ /* 0x000fe200078e0205 */
[----:B------:R-:W-:-:S04]  /*a340*/  SHF.R.S32.HI R2, RZ, 0x1f, R0 ;  /* 0x0000001fff027819 */ /* 0x000fc80000011400 */
        /* <DEDUP_REMOVED lines=8> */
[----:B------:R2:W3:Y:S01]  /*a3d0*/  SHFL.IDX PT, R10, R2, RZ, 0x181f ;  /* 0x00181fff020a7589 */ /* 0x0004e200000e0000 */
[----:B------:R-:W-:-:S03]  /*a3e0*/  IADD3 R5, R9, 0x80, RZ ;  /* 0x0000008009057810 */ /* 0x000fc60007ffe0ff */
[----:B------:R2:W4:Y:S08]  /*a3f0*/  SHFL.IDX PT, R11, R0, RZ, 0x181f ;  /* 0x00181fff000b7589 */ /* 0x00053000000e0000 */
        /* <DEDUP_REMOVED lines=16> */
.L_x_894:
[----:B------:R-:W-:Y:S05]  /*a500*/  BSYNC B0 ;  /* 0x0000000000007941 */ /* 0x000fea0003800000 */
.L_x_893:
        /* <DEDUP_REMOVED lines=21> */
.L_x_896:
[----:B------:R-:W-:Y:S05]  /*a660*/  BSYNC B0 ;  /* 0x0000000000007941 */ /* 0x000fea0003800000 */
.L_x_895:
[----:B------:R-:W-:Y:S01]  /*a670*/  IADD3 R8, R4, 0x40, RZ ;  /* 0x0000004004087810 */ /* 0x000fe20007ffe0ff */
[----:B-1--4-:R1:W4:Y:S01]  /*a680*/  SHFL.IDX PT, R11, R0, 0x2, 0x181f ;  /* 0x00581f00000b7f89 */ /* 0x01232200000e0000 */
[----:B------:R-:W-:Y:S02]  /*a690*/  BSSY B0, `(.L_x_897) ;  /* 0x0000013000007945 */ /* 0x000fe40003800000 */
[----:B------:R-:W-:Y:S01]  /*a6a0*/  ISETP.GE.AND P0, PT, R8, R3, PT ;  /* 0x000000030800720c */ /* 0x000fe20003f06270 */
[----:B------:R1:W2:-:S12]  /*a6b0*/  SHFL.IDX PT, R10, R2, 0x2, 0x181f ;  /* 0x00581f00020a7f89 */ /* 0x00029800000e0000 */
        /* <DEDUP_REMOVED lines=8> */
[----:B--2-4-:R-:W-:Y:S01]  /*a740*/  @!P2 IMAD.WIDE R12, R9, 0x2, R10 ;  /* 0x00000002090ca825 */ /* 0x014fe200078e020a */
[----:B------:R-:W-:Y:S02]  /*a750*/  @!P1 LOP3.LUT R8, R8, 0xfffffff8, RZ, 0xc0, !PT ;  /* 0xfffffff808089812 */ /* 0x000fe400078ec0ff */
[----:B------:R-:W-:-:S02]  /*a760*/  @!P0 LOP3.LUT R7, R7, 0xfffffff8, RZ, 0xc0, !PT ;  /* 0xfffffff807078812 */ /* 0x000fc400078ec0ff */
[----:B------:R2:W-:Y:S01]  /*a770*/  @!P2 ST.E.128 [R12.64], RZ ;  /* 0x000000ff0c00a985 */ /* 0x0005e2000c101d06 */
[----:B------:R-:W-:-:S04]  /*a780*/  @!P1 IMAD.WIDE R14, R8, 0x2, R10 ;  /* 0x00000002080e9825 */ /* 0x000fc800078e020a */
[----:B------:R-:W-:Y:S01]  /*a790*/  @!P0 IMAD.WIDE R10, R7, 0x2, R10 ;  /* 0x00000002070a8825 */ /* 0x000fe200078e020a */
[----:B------:R2:W-:Y:S04]  /*a7a0*/  @!P1 ST.E.128 [R14.64], RZ ;  /* 0x000000ff0e009985 */ /* 0x0005e8000c101d06 */
[----:B------:R2:W-:Y:S02]  /*a7b0*/  @!P0 ST.E.128 [R10.64], RZ ;  /* 0x000000ff0a008985 */ /* 0x0005e4000c101d06 */
.L_x_898:
[----:B------:R-:W-:Y:S05]  /*a7c0*/  BSYNC B0 ;  /* 0x0000000000007941 */ /* 0x000fea0003800000 */
.L_x_897:
[----:B------:R-:W-:Y:S01]  /*a7d0*/  IADD3 R4, R4, 0x60, RZ ;  /* 0x0000006004047810 */ /* 0x000fe20007ffe0ff */
[----:B--2-4-:R2:W4:Y:S03]  /*a7e0*/  SHFL.IDX PT, R11, R0, 0x3, 0x181f ;  /* 0x00781f00000b7f89 */ /* 0x01452600000e0000 */
        /* <DEDUP_REMOVED lines=10> */
[----:B--23--:R-:W-:-:S05]  /*a890*/  @!P0 IMAD.WIDE R2, R3, 0x2, R10 ;  /* 0x0000000203028825 */ /* 0x00cfca00078e020a */
        /* <DEDUP_REMOVED lines=9> */
.L_x_899:
        /* <DEDUP_REMOVED lines=13> */
.L_x_1712:


//--------------------- .text._ZN7cutlass13device_kernelIN5flash19enable_sm80_to_sm89INS1_16FlashAttnFwdSm80INS1_25CollectiveMainloopFwdSm80ILi8ELi2ELb0EN4cute5tupleIJNS5_1CILi128EEENS7_ILi64EEENS7_ILi192EEEEEELi192ENS_10bfloat16_tEfNS_4arch4Sm80ELb0ELb0ELb1ELb1ELb1ELb1ELb1ELb0EEENS1_21CollectiveEpilogueFwdINS6_IJS8_SA_S9_EEENS6_IJNS7_ILi1EEESI_SI_EEESC_SE_Li256ELb1ELb1ELb0ELb0EEENS1_19SingleTileSchedulerILb1ELb0ELb1ELi128EEEEEEEEEvNT_6ParamsE --------------------------
	.section	.text._ZN7cutlass13device_kernelIN5flash19enable_sm80_to_sm89INS1_16FlashAttnFwdSm80INS1_25CollectiveMainloopFwdSm80ILi8ELi2ELb0EN4cute5tupleIJNS5_1CILi128EEENS7_ILi64EEENS7_ILi192EEEEEELi192ENS_10bfloat16_tEfNS_4arch4Sm80ELb0ELb0ELb1ELb1ELb1ELb1ELb1ELb0EEENS1_21CollectiveEpilogueFwdINS6_IJS8_SA_S9_EEENS6_IJNS7_ILi1EEESI_SI_EEESC_SE_Li256ELb1ELb1ELb0ELb0EEENS1_19SingleTileSchedulerILb1ELb0ELb1ELi128EEEEEEEEEvNT_6ParamsE,"ax",@progbits
	.sectioninfo	@"SHI_REGISTERS=236"
	.align	128
.text._ZN7cutlass13device_kernelIN5flash19enable_sm80_to_sm89INS1_16FlashAttnFwdSm80INS1_25CollectiveMainloopFwdSm80ILi8ELi2ELb0EN4cute5tupleIJNS5_1CILi128EEENS7_ILi64EEENS7_ILi192EEEEEELi192ENS_10bfloat16_tEfNS_4arch4Sm80ELb0ELb0ELb1ELb1ELb1ELb1ELb1ELb0EEENS1_21CollectiveEpilogueFwdINS6_IJS8_SA_S9_EEENS6_IJNS7_ILi1EEESI_SI_EEESC_SE_Li256ELb1ELb1ELb0ELb0EEENS1_19SingleTileSchedulerILb1ELb0ELb1ELi128EEEEEEEEEvNT_6ParamsE:
        .type           _ZN7cutlass13device_kernelIN5flash19enable_sm80_to_sm89INS1_16FlashAttnFwdSm80INS1_25CollectiveMainloopFwdSm80ILi8ELi2ELb0EN4cute5tupleIJNS5_1CILi128EEENS7_ILi64EEENS7_ILi192EEEEEELi192ENS_10bfloat16_tEfNS_4arch4Sm80ELb0ELb0ELb1ELb1ELb1ELb1ELb1ELb0EEENS1_21CollectiveEpilogueFwdINS6_IJS8_SA_S9_EEENS6_IJNS7_ILi1EEESI_SI_EEESC_SE_Li256ELb1ELb1ELb0ELb0EEENS1_19SingleTileSchedulerILb1ELb0ELb1ELi128EEEEEEEEEvNT_6ParamsE,@function
        .size           _ZN7cutlass13device_kernelIN5flash19enable_sm80_to_sm89INS1_16FlashAttnFwdSm80INS1_25CollectiveMainloopFwdSm80ILi8ELi2ELb0EN4cute5tupleIJNS5_1CILi128EEENS7_ILi64EEENS7_ILi192EEEEEELi192ENS_10bfloat16_tEfNS_4arch4Sm80ELb0ELb0ELb1ELb1ELb1ELb1ELb1ELb0EEENS1_21CollectiveEpilogueFwdINS6_IJS8_SA_S9_EEENS6_IJNS7_ILi1EEESI_SI_EEESC_SE_Li256ELb1ELb1ELb0ELb0EEENS1_19SingleTileSchedulerILb1ELb0ELb1ELi128EEEEEEEEEvNT_6ParamsE,(.L_x_1713 - _ZN7cutlass13device_kernelIN5flash19enable_sm80_to_sm89INS1_16FlashAttnFwdSm80INS1_25CollectiveMainloopFwdSm80ILi8ELi2ELb0EN4cute5tupleIJNS5_1CILi128EEENS7_ILi64EEENS7_ILi192EEEEEELi192ENS_10bfloat16_tEfNS_4arch4Sm80ELb0ELb0ELb1ELb1ELb1ELb1ELb1ELb0EEENS1_21CollectiveEpilogueFwdINS6_IJS8_SA_S9_EEENS6_IJNS7_ILi1EEESI_SI_EEESC_SE_Li256ELb1ELb1ELb0ELb0EEENS1_19SingleTileSchedulerILb1ELb0ELb1ELi128EEEEEEEEEvNT_6ParamsE)
        .other          _ZN7cutlass13device_kernelIN5flash19enable_sm80_to_sm89INS1_16FlashAttnFwdSm80INS1_25CollectiveMainloopFwdSm80ILi8ELi2ELb0EN4cute5tupleIJNS5_1CILi128EEENS7_ILi64EEENS7_ILi192EEEEEELi192ENS_10bfloat16_tEfNS_4arch4Sm80ELb0ELb0ELb1ELb1ELb1ELb1ELb1ELb0EEENS1_21CollectiveEpilogueFwdINS6_IJS8_SA_S9_EEENS6_IJNS7_ILi1EEESI_SI_EEESC_SE_Li256ELb1ELb1ELb0ELb0EEENS1_19SingleTileSchedulerILb1ELb0ELb1ELi128EEEEEEEEEvNT_6ParamsE,@"STO_CUDA_ENTRY STV_DEFAULT"
_ZN7cutlass13device_kernelIN5flash19enable_sm80_to_sm89INS1_16FlashAttnFwdSm80INS1_25CollectiveMainloopFwdSm80ILi8ELi2ELb0EN4cute5tupleIJNS5_1CILi128EEENS7_ILi64EEENS7_ILi192EEEEEELi192ENS_10bfloat16_tEfNS_4arch4Sm80ELb0ELb0ELb1ELb1ELb1ELb1ELb1ELb0EEENS1_21CollectiveEpilogueFwdINS6_IJS8_SA_S9_EEENS6_IJNS7_ILi1EEESI_SI_EEESC_SE_Li256ELb1ELb1ELb0ELb0EEENS1_19SingleTileSchedulerILb1ELb0ELb1ELi128EEEEEEEEEvNT_6ParamsE:
        /* <DEDUP_REMOVED lines=16> */
.L_x_901:
        /* <DEDUP_REMOVED lines=8> */
.L_x_903:
[----:B------:R-:W-:-:S05]  /*0180*/  MOV R3, c[0x0][0x54c] ;  /* 0x0001530000037a02 */ /* 0x000fca0000000f00 */
.L_x_902:
[----:B-----5:R-:W-:Y:S01]  /*0190*/  IMAD R3, R3, c[0x0][0x548], RZ ;  /* 0x0001520003037a24 */ /* 0x020fe200078e02ff */
[----:B------:R-:W-:-:S04]  /*01a0*/  SHF.L.U32 R0, R90, 0x7, RZ ;  /* 0x000000075a007819 */ /* 0x000fc800000006ff */
[----:B------:R-:W-:-:S04]  /*01b0*/  ISETP.GE.AND P0, PT, R0, R3, PT ;  /* 0x000000030000720c */ /* 0x000fc80003f06270 */
[----:B------:R-:W-:Y:S01]  /*01c0*/  SEL R195, R195, 0xffffffff, !P0 ;  /* 0xffffffffc3c37807 */ /* 0x000fe20004000000 */
[----:B------:R-:W-:Y:S05]  /*01d0*/  BRA `(.L_x_904) ;  /* 0x0000012000007947 */ /* 0x000fea0003800000 */
.L_x_900:
[----:B---3--:R-:W-:-:S04]  /*01e0*/  ISETP.NE.U32.AND P0, PT, RZ, c[0x0][0x568], PT ;  /* 0x00015a00ff007a0c */ /* 0x008fc80003f05070 */
[----:B------:R-:W-:-:S13]  /*01f0*/  ISETP.NE.AND.EX P0, PT, RZ, c[0x0][0x56c], PT, P0 ;  /* 0x00015b00ff007a0c */ /* 0x000fda0003f05300 */
[----:B------:R-:W-:Y:S05]  /*0200*/  @!P0 BRA `(.L_x_905) ;  /* 0x0000002000008947 */ /* 0x000fea0003800000 */
[----:B------:R1:W5:Y:S01]  /*0210*/  LDG.E R3, [R2.64] ;  /* 0x0000000602037981 */ /* 0x000362000c1e1900 */
[----:B------:R-:W-:Y:S05]  /*0220*/  BRA `(.L_x_906) ;  /* 0x0000009000007947 */ /* 0x000fea0003800000 */
.L_x_905:
        /* <DEDUP_REMOVED lines=8> */
.L_x_907:
[----:B------:R-:W-:-:S05]  /*02b0*/  MOV R3, c[0x0][0x54c] ;  /* 0x0001530000037a02 */ /* 0x000fca0000000f00 */
.L_x_906:
[----:B-----5:R-:W-:Y:S01]  /*02c0*/  IMAD R3, R3, c[0x0][0x548], RZ ;  /* 0x0001520003037a24 */ /* 0x020fe200078e02ff */
[----:B------:R-:W-:-:S04]  /*02d0*/  SHF.L.U32 R0, R90, 0x7, RZ ;  /* 0x000000075a007819 */ /* 0x000fc800000006ff */
[----:B------:R-:W-:-:S04]  /*02e0*/  ISETP.GE.AND P0, PT, R0, R3, PT ;  /* 0x000000030000720c */ /* 0x000fc80003f06270 */
[----:B------:R-:W-:-:S04]  /*02f0*/  SEL R195, R195, 0xffffffff, !P0 ;  /* 0xffffffffc3c37807 */ /* 0x000fc80004000000 */
.L_x_904:
        /* <DEDUP_REMOVED lines=39> */
.L_x_908:
[----:B---3--:R-:W-:-:S04]  /*0570*/  ISETP.NE.U32.AND P0, PT, RZ, c[0x0][0x368], PT ;  /* 0x0000da00ff007a0c */ /* 0x008fc80003f05070 */
[----:B------:R-:W-:-:S13]  /*0580*/  ISETP.NE.AND.EX P0, PT, RZ, c[0x0][0x36c], PT, P0 ;  /* 0x0000db00ff007a0c */ /* 0x000fda0003f05300 */
[----:B------:R-:W-:Y:S05]  /*0590*/  @!P0 BRA `(.L_x_909) ;  /* 0x0000003000008947 */ /* 0x000fea0003800000 */
[----:B------:R-:W-:-:S06]  /*05a0*/  IMAD.WIDE R2, R195, R6, c[0x0][0x368] ;  /* 0x0000da00c3027625 */ /* 0x000fcc00078e0206 */
[----:B------:R1:W5:Y:S01]  /*05b0*/  LDG.E R2, [R2.64] ;  /* 0x0000000602027981 */ /* 0x000362000c1e1900 */
[----:B------:R-:W-:Y:S05]  /*05c0*/  BRA `(.L_x_910) ;  /* 0x0000004000007947 */ /* 0x000fea0003800000 */
.L_x_909:
[----:B------:R-:W-:Y:S05]  /*05d0*/  @!P3 BRA `(.L_x_910) ;  /* 0x000000300000b947 */ /* 0x000fea0003800000 */
[----:B------:R-:W2:Y:S04]  /*05e0*/  LDG.E R2, [R10.64] ;  /* 0x000000060a027981 */ /* 0x000ea8000c1e1900 */
[----:B------:R-:W2:Y:S02]  /*05f0*/  LDG.E R3, [R10.64+0x4] ;  /* 0x000004060a037981 */ /* 0x000ea4000c1e1900 */
[----:B--2---:R-:W-:Y:S02]  /*0600*/  IADD3 R2, -R2, R3, RZ ;  /* 0x0000000302027210 */ /* 0x004fe40007ffe1ff */
.L_x_910:
        /* <DEDUP_REMOVED lines=19> */
[----:B------:R-:W-:-:S11]  /*0740*/  SHF.R.U32.HI R11, RZ, 0x6, R11 ;  /* 0x00000006ff0b7819 */ /* 0x000fd6000001160b */
[----:B------:R-:W-:Y:S01]  /*0750*/  @P0 IADD3 R3, R0, 0x3f, RZ ;  /* 0x0000003f00030810 */ /* 0x000fe20007ffe0ff */
[----:B------:R-:W-:-:S03]  /*0760*/  IMAD.MOV.U32 R0, RZ, RZ, R11 ;  /* 0x000000ffff007224 */ /* 0x000fc600078e000b */
[----:B------:R-:W-:-:S04]  /*0770*/  @P0 SHF.R.S32.HI R4, RZ, 0x1f, R3 ;  /* 0x0000001fff040819 */ /* 0x000fc80000011403 */
[----:B------:R-:W-:-:S04]  /*0780*/  @P0 LEA.HI R4, R4, R3, RZ, 0x6 ;  /* 0x0000000304040211 */ /* 0x000fc800078f30ff */
[----:B------:R-:W-:-:S04]  /*0790*/  @P0 SHF.R.S32.HI R0, RZ, 0x6, R4 ;  /* 0x00000006ff000819 */ /* 0x000fc80000011404 */
[----:B------:R-:W-:-:S13]  /*07a0*/  ISETP.GT.AND P0, PT, R0, R11, PT ;  /* 0x0000000b0000720c */ /* 0x000fda0003f04270 */
[----:B------:R-:W-:Y:S05]  /*07b0*/  @!P0 BRA `(.L_x_911) ;  /* 0x00005bd000008947 */ /* 0x000fea0003800000 */
[----:B-1----:R-:W-:-:S04]  /*07c0*/  ISETP.NE.U32.AND P0, PT, RZ, c[0x0][0x340], PT ;  /* 0x0000d000ff007a0c */ /* 0x002fc80003f05070 */
[----:B------:R-:W-:Y:S02]  /*07d0*/  ISETP.NE.AND.EX P1, PT, RZ, c[0x0][0x344], PT, P0 ;  /* 0x0000d100ff007a0c */ /* 0x000fe40003f25300 */
[----:B------:R-:W-:Y:S02]  /*07e0*/  SHF.R.S32.HI R16, RZ, 0x1f, R89 ;  /* 0x0000001fff107819 */ /* 0x000fe40000011459 */
[----:B------:R-:W-:Y:S02]  /*07f0*/  SHF.R.S32.HI R22, RZ, 0x1f, R8 ;  /* 0x0000001fff167819 */ /* 0x000fe40000011408 */
[----:B------:R-:W-:Y:S01]  /*0800*/  IADD3 R18, R0, -0x1, RZ ;  /* 0xffffffff00127810 */ /* 0x000fe20007ffe0ff */
[----:B------:R-:W-:Y:S01]  /*0810*/  IMAD.IADD R97, R97, 0x1, R2 ;  /* 0x0000000161617824 */ /* 0x000fe200078e0202 */
[----:B------:R-:W-:Y:S01]  /*0820*/  SEL R160, R195, RZ, !P4 ;  /* 0x000000ffc3a07207 */ /* 0x000fe20006000000 */
[----:B------:R-:W-:Y:S01]  /*0830*/  IMAD.MOV.U32 R102, RZ, RZ, c[0x0][0x238] ;  /* 0x00008e00ff667624 */ /* 0x000fe200078e00ff */
[----:B------:R-:W-:-:S03]  /*0840*/  P2R R4, PR, RZ, 0x2 ;  /* 0x00000002ff047803 */ /* 0x000fc60000000000 */
[----:B------:R-:W-:-:S06]  /*0850*/  @P1 IMAD.WIDE R174, R195, R6, c[0x0][0x340] ;  /* 0x0000d000c3ae1625 */ /* 0x000fcc00078e0206 */
[----:B------:R-:W2:Y:S01]  /*0860*/  @P1 LDG.E R174, [R174.64] ;  /* 0x00000006aeae1981 */ /* 0x000ea2000c1e1900 */
[----:B------:R-:W-:Y:S01]  /*0870*/  LEA.HI R6, R16, R89, RZ, 0x3 ;  /* 0x0000005910067211 */ /* 0x000fe200078f18ff */
[----:B------:R-:W-:Y:S01]  /*0880*/  IMAD.MOV.U32 R111, RZ, RZ, 0x6 ;  /* 0x00000006ff6f7424 */ /* 0x000fe200078e00ff */
[----:B------:R-:W-:Y:S01]  /*0890*/  LOP3.LUT R135, R135, 0xfffffffe, RZ, 0xc0, !PT ;  /* 0xfffffffe87877812 */ /* 0x000fe200078ec0ff */
[C---:B------:R-:W-:Y:S01]  /*08a0*/  IMAD.SHL.U32 R101, R102.reuse, 0x40, RZ ;  /* 0x0000004066657824 */ /* 0x040fe200078e00ff */
[----:B------:R-:W-:Y:S01]  /*08b0*/  SHF.R.S32.HI R3, RZ, 0x3, R6 ;  /* 0x00000003ff037819 */ /* 0x000fe20000011406 */
[----:B------:R-:W-:Y:S01]  /*08c0*/  IMAD.SHL.U32 R103, R102, 0x20, RZ ;  /* 0x0000002066677824 */ /* 0x000fe200078e00ff */
[----:B------:R-:W-:Y:S01]  /*08d0*/  LOP3.LUT R6, R6, 0x1ffffff8, RZ, 0xc0, !PT ;  /* 0x1ffffff806067812 */ /* 0x000fe200078ec0ff */
[----:B------:R-:W-:Y:S01]  /*08e0*/  IMAD.MOV.U32 R142, RZ, RZ, 0x1 ;  /* 0x00000001ff8e7424 */ /* 0x000fe200078e00ff */
[----:B------:R-:W-:Y:S01]  /*08f0*/  IADD3 R25, P0, R3, R8, RZ ;  /* 0x0000000803197210 */ /* 0x000fe20007f1e0ff */
[----:B------:R-:W-:Y:S01]  /*0900*/  IMAD.IADD R5, R96, 0x1, -R3 ;  /* 0x0000000160057824 */ /* 0x000fe200078e0a03 */
[----:B------:R-:W-:Y:S01]  /*0910*/  SHF.L.U64.HI R99, R102, R111, c[0x0][0x23c] ;  /* 0x00008f0066637619 */ /* 0x000fe2000001026f */
[----:B------:R-:W-:Y:S01]  /*0920*/  IMAD.IADD R6, R89, 0x1, -R6 ;  /* 0x0000000159067824 */ /* 0x000fe200078e0a06 */
[----:B------:R-:W-:Y:S01]  /*0930*/  LEA.HI.X.SX32 R22, R3, R22, 0x1, P0 ;  /* 0x0000001603167211 */ /* 0x000fe200000f0eff */
[----:B------:R-:W-:Y:S01]  /*0940*/  IMAD R2, R18, -0x40, R5 ;  /* 0xffffffc012027824 */ /* 0x000fe200078e0205 */
[----:B------:R-:W-:Y:S01]  /*0950*/  ULDC.U8 UR4, c[0x0][0x298] ;  /* 0x0000a60000047ab9 */ /* 0x000fe20000000000 */
[----:B------:R-:W-:-:S02]  /*0960*/  IMAD.SHL.U32 R6, R6, 0x8, RZ ;  /* 0x0000000806067824 */ /* 0x000fc400078e00ff */
[----:B------:R-:W-:Y:S01]  /*0970*/  IMAD R12, R22, c[0x0][0x238], RZ ;  /* 0x00008e00160c7a24 */ /* 0x000fe200078e02ff */
[----:B------:R-:W-:Y:S01]  /*0980*/  ISETP.GE.AND P1, PT, R2, 0x21, PT ;  /* 0x000000210200780c */ /* 0x000fe20003f26270 */
[----:B------:R-:W-:Y:S01]  /*0990*/  IMAD R22, R22, c[0x0][0x258], RZ ;  /* 0x0000960016167a24 */ /* 0x000fe200078e02ff */
[----:B------:R-:W-:Y:S01]  /*09a0*/  SHF.R.S32.HI R7, RZ, 0x1f, R6 ;  /* 0x0000001fff077819 */ /* 0x000fe20000011406 */
[C---:B------:R-:W-:Y:S01]  /*09b0*/  IMAD R12, R25.reuse, c[0x0][0x23c], R12 ;  /* 0x00008f00190c7a24 */ /* 0x040fe200078e020c */
[----:B------:R-:W-:Y:S01]  /*09c0*/  ISETP.GE.AND P2, PT, R2, 0x1, PT ;  /* 0x000000010200780c */ /* 0x000fe20003f46270 */
[C---:B------:R-:W-:Y:S01]  /*09d0*/  IMAD R22, R25.reuse, c[0x0][0x25c], R22 ;  /* 0x0000970019167a24 */ /* 0x040fe200078e0216 */
[C---:B------:R-:W-:Y:S01]  /*09e0*/  IADD3 R2, R6.reuse, 0x40, RZ ;  /* 0x0000004006027810 */ /* 0x040fe20007ffe0ff */
[----:B------:R-:W-:Y:S01]  /*09f0*/  IMAD.WIDE.U32 R8, R25, c[0x0][0x238], R6 ;  /* 0x00008e0019087a25 */ /* 0x000fe200078e0006 */
[----:B------:R-:W-:-:S03]  /*0a00*/  ISETP.GE.AND P6, PT, R6, c[0x0][0x1d4], PT ;  /* 0x0000750006007a0c */ /* 0x000fc60003fc6270 */
[----:B------:R-:W-:Y:S02]  /*0a10*/  IMAD.IADD R13, R9, 0x1, R12 ;  /* 0x00000001090d7824 */ /* 0x000fe400078e020c */
[----:B------:R-:W-:Y:S01]  /*0a20*/  IMAD.MOV.U32 R12, RZ, RZ, R8 ;  /* 0x000000ffff0c7224 */ /* 0x000fe200078e0008 */
[----:B------:R-:W-:Y:S01]  /*0a30*/  SHF.R.S32.HI R8, RZ, 0x1f, R195 ;  /* 0x0000001fff087819 */ /* 0x000fe200000114c3 */
[----:B------:R-:W-:Y:S02]  /*0a40*/  IMAD R9, R93, c[0x0][0x240], RZ ;  /* 0x000090005d097a24 */ /* 0x000fe400078e02ff */
[----:B------:R-:W-:Y:S01]  /*0a50*/  IMAD.WIDE.U32 R12, R192, c[0x0][0x240], R12 ;  /* 0x00009000c00c7a25 */ /* 0x000fe200078e000c */
[----:B------:R-:W-:Y:S02]  /*0a60*/  SEL R181, R8, RZ, !P4 ;  /* 0x000000ff08b57207 */ /* 0x000fe40006000000 */
[----:B------:R-:W-:Y:S01]  /*0a70*/  ISETP.GE.AND P4, PT, R2, c[0x0][0x1d4], PT ;  /* 0x0000750002007a0c */ /* 0x000fe20003f86270 */
[----:B------:R-:W-:-:S02]  /*0a80*/  IMAD R162, R192, c[0x0][0x244], R9 ;  /* 0x00009100c0a27a24 */ /* 0x000fc400078e0209 */
[----:B------:R-:W-:Y:S02]  /*0a90*/  IMAD R165, R181, c[0x0][0x248], RZ ;  /* 0x00009200b5a57a24 */ /* 0x000fe400078e02ff */
[----:B------:R-:W-:Y:S02]  /*0aa0*/  IMAD.IADD R163, R13, 0x1, R162 ;  /* 0x000000010da37824 */ /* 0x000fe400078e02a2 */
[----:B------:R-:W-:Y:S01]  /*0ab0*/  IMAD.MOV.U32 R162, RZ, RZ, R12 ;  /* 0x000000ffffa27224 */ /* 0x000fe200078e000c */
[----:B------:R-:W-:Y:S01]  /*0ac0*/  SHF.R.S32.HI R12, RZ, 0x1f, R18 ;  /* 0x0000001fff0c7819 */ /* 0x000fe20000011412 */
[C---:B------:R-:W-:Y:S02]  /*0ad0*/  IMAD R165, R160.reuse, c[0x0][0x24c], R165 ;  /* 0x00009300a0a57a24 */ /* 0x040fe400078e02a5 */
[----:B------:R-:W-:Y:S02]  /*0ae0*/  IMAD.WIDE.U32 R162, R160, c[0x0][0x248], R162 ;  /* 0x00009200a0a27a25 */ /* 0x000fe400078e00a2 */
[----:B------:R-:W-:-:S02]  /*0af0*/  @P4 LOP3.LUT R135, R135, 0x1, RZ, 0xfc, !PT ;  /* 0x0000000187874812 */ /* 0x000fc400078efcff */
[----:B------:R-:W-:Y:S02]  /*0b00*/  IMAD.IADD R165, R163, 0x1, R165 ;  /* 0x00000001a3a57824 */ /* 0x000fe400078e02a5 */
[----:B------:R-:W-:Y:S01]  /*0b10*/  IMAD.MOV.U32 R164, RZ, RZ, R162 ;  /* 0x000000ffffa47224 */ /* 0x000fe200078e00a2 */
[----:B------:R-:W-:Y:S01]  /*0b20*/  LOP3.LUT R135, R135, 0xfffffffb, RZ, 0xc0, !PT ;  /* 0xfffffffb87877812 */ /* 0x000fe200078ec0ff */
[----:B------:R-:W-:Y:S02]  /*0b30*/  IMAD R13, R99, R18, RZ ;  /* 0x00000012630d7224 */ /* 0x000fe400078e02ff */
[----:B------:R-:W-:-:S04]  /*0b40*/  IMAD.WIDE.U32 R24, R25, c[0x0][0x258], R6 ;  /* 0x0000960019187a25 */ /* 0x000fc800078e0006 */
[----:B------:R-:W-:-:S04]  /*0b50*/  IMAD.WIDE.U32 R14, R18, R101, R164 ;  /* 0x00000065120e7225 */ /* 0x000fc800078e00a4 */
[----:B------:R-:W-:Y:S01]  /*0b60*/  IMAD.MOV.U32 R7, RZ, RZ, 0x5 ;  /* 0x00000005ff077424 */ /* 0x000fe200078e00ff */
[----:B------:R-:W-:Y:S01]  /*0b70*/  @P1 IADD3 R5, P3, R103, R14, RZ ;  /* 0x0000000e67051210 */ /* 0x000fe20007f7e0ff */
[----:B------:R-:W-:Y:S01]  /*0b80*/  IMAD R13, R12, R101, R13 ;  /* 0x000000650c0d7224 */ /* 0x000fe200078e020d */
[----:B------:R-:W-:Y:S01]  /*0b90*/  @P2 LEA R20, P0, R14, c[0x0][0x220], 0x1 ;  /* 0x000088000e142a11 */ /* 0x000fe200078008ff */
[----:B------:R-:W-:Y:S01]  /*0ba0*/  IMAD.SHL.U32 R3, R3, 0x40, RZ ;  /* 0x0000004003037824 */ /* 0x000fe200078e00ff */
[----:B------:R-:W-:Y:S01]  /*0bb0*/  SHF.L.U64.HI R102, R102, R7, c[0x0][0x23c] ;  /* 0x00008f0066667619 */ /* 0x000fe20000010207 */
[----:B------:R-:W-:Y:S02]  /*0bc0*/  IMAD.IADD R13, R15, 0x1, R13 ;  /* 0x000000010f0d7824 */ /* 0x000fe400078e020d */
[----:B------:R-:W-:Y:S01]  /*0bd0*/  IMAD.IADD R23, R25, 0x1, R22 ;  /* 0x0000000119177824 */ /* 0x000fe200078e0216 */
[----:B------:R-:W-:Y:S01]  /*0be0*/  LOP3.LUT R3, R3, 0x1c0, RZ, 0xc0, !PT ;  /* 0x000001c003037812 */ /* 0x000fe200078ec0ff */
[--C-:B------:R-:W-:Y:S01]  /*0bf0*/  @P1 IMAD.X R2, R102, 0x1, R13.reuse, P3 ;  /* 0x0000000166021824 */ /* 0x100fe200018e060d */
[----:B------:R-:W-:Y:S01]  /*0c00*/  @P2 LEA.HI.X R21, R14, c[0x0][0x224], R13, 0x1, P0 ;  /* 0x000089000e152a11 */ /* 0x000fe200000f0c0d */
[----:B------:R-:W-:Y:S01]  /*0c10*/  IMAD.MOV.U32 R22, RZ, RZ, R24 ;  /* 0x000000ffff167224 */ /* 0x000fe200078e0018 */
[----:B------:R-:W-:Y:S01]  /*0c20*/  @P1 LEA R14, P0, R5, c[0x0][0x220], 0x1 ;  /* 0x00008800050e1a11 */ /* 0x000fe200078008ff */
[----:B------:R-:W-:Y:S01]  /*0c30*/  IMAD R9, R93, c[0x0][0x260], RZ ;  /* 0x000098005d097a24 */ /* 0x000fe200078e02ff */
[----:B------:R-:W-:Y:S01]  /*0c40*/  LOP3.LUT R10, R3, 0x38, R6, 0xf8, !PT ;  /* 0x00000038030a7812 */ /* 0x000fe200078ef806 */
[----:B------:R-:W-:Y:S01]  /*0c50*/  IMAD.WIDE.U32 R22, R192, c[0x0][0x260], R22 ;  /* 0x00009800c0167a25 */ /* 0x000fe200078e0016 */
[----:B------:R-:W-:-:S02]  /*0c60*/  @P1 LEA.HI.X R15, R5, c[0x0][0x224], R2, 0x1, P0 ;  /* 0x00008900050f1a11 */ /* 0x000fc400000f0c02 */
[----:B------:R-:W-:Y:S01]  /*0c70*/  SHF.R.U32.HI R3, RZ, 0x3, R3 ;  /* 0x00000003ff037819 */ /* 0x000fe20000011603 */
[----:B------:R-:W-:Y:S01]  /*0c80*/  IMAD R181, R181, c[0x0][0x268], RZ ;  /* 0x00009a00b5b57a24 */ /* 0x000fe200078e02ff */
[----:B------:R-:W-:Y:S01]  /*0c90*/  IADD3 R6, R6, 0x80, RZ ;  /* 0x0000008006067810 */ /* 0x000fe20007ffe0ff */
[----:B------:R-:W-:Y:S01]  /*0ca0*/  IMAD.MOV.U32 R137, RZ, RZ, c[0x0][0x27c] ;  /* 0x00009f00ff897624 */ /* 0x000fe200078e00ff */
[----:B------:R-:W-:Y:S01]  /*0cb0*/  ISETP.GT.AND P0, PT, R18, R11, PT ;  /* 0x0000000b1200720c */ /* 0x000fe20003f04270 */
[----:B------:R-:W-:Y:S01]  /*0cc0*/  IMAD R181, R160, c[0x0][0x26c], R181 ;  /* 0x00009b00a0b57a24 */ /* 0x000fe200078e02b5 */
[----:B------:R-:W-:Y:S01]  /*0cd0*/  LOP3.LUT R3, R10, R3, RZ, 0x3c, !PT ;  /* 0x000000030a037212 */ /* 0x000fe200078e3cff */
[----:B------:R-:W-:Y:S01]  /*0ce0*/  IMAD.WIDE.U32 R178, R192, c[0x0][0x210], RZ ;  /* 0x00008400c0b27a25 */ /* 0x000fe200078e00ff */
[----:B------:R-:W-:Y:S02]  /*0cf0*/  ISETP.GE.AND P5, PT, R6, c[0x0][0x1d4], PT ;  /* 0x0000750006007a0c */ /* 0x000fe40003fa6270 */
[-C--:B------:R-:W-:Y:S01]  /*0d00*/  LEA.HI R10, R16, R89.reuse, RZ, 0x6 ;  /* 0x00000059100a7211 */ /* 0x080fe200078f30ff */
[----:B------:R-:W-:Y:S01]  /*0d10*/  IMAD.MOV.U32 R6, RZ, RZ, c[0x0][0x258] ;  /* 0x00009600ff067624 */ /* 0x000fe200078e00ff */
[----:B------:R-:W-:Y:S01]  /*0d20*/  ISETP.NE.AND P3, PT, R4, RZ, PT ;  /* 0x000000ff0400720c */ /* 0x000fe20003f65270 */
[----:B------:R-:W-:Y:S01]  /*0d30*/  IMAD R4, R192, c[0x0][0x264], R9 ;  /* 0x00009900c0047a24 */ /* 0x000fe200078e0209 */
[----:B------:R-:W-:Y:S01]  /*0d40*/  LEA.HI R2, R16, R89, RZ, 0x2 ;  /* 0x0000005910027211 */ /* 0x000fe200078f10ff */
[----:B------:R-:W-:Y:S01]  /*0d50*/  IMAD.SHL.U32 R10, R10, 0x8, RZ ;  /* 0x000000080a0a7824 */ /* 0x000fe200078e00ff */
[C---:B------:R-:W-:Y:S01]  /*0d60*/  SHF.L.U64.HI R98, R6.reuse, R111, c[0x0][0x25c] ;  /* 0x0000970006627619 */ /* 0x040fe2000001026f */
[----:B------:R-:W-:Y:S01]  /*0d70*/  IMAD.SHL.U32 R100, R6, 0x40, RZ ;  /* 0x0000004006647824 */ /* 0x000fe200078e00ff */
[----:B------:R-:W-:Y:S01]  /*0d80*/  @P0 IADD3 R0, R0, -0x2, RZ ;  /* 0xfffffffe00000810 */ /* 0x000fe20007ffe0ff */
[----:B------:R-:W-:Y:S01]  /*0d90*/  IMAD.IADD R23, R23, 0x1, R4 ;  /* 0x0000000117177824 */ /* 0x000fe200078e0204 */
[----:B------:R-:W-:Y:S01]  /*0da0*/  LOP3.LUT R10, R3, 0xfffffe00, R10, 0xf8, !PT ;  /* 0xfffffe00030a7812 */ /* 0x000fe200078ef80a */
[----:B------:R-:W-:Y:S01]  /*0db0*/  IMAD R13, R98, R18, RZ ;  /* 0x00000012620d7224 */ /* 0x000fe200078e02ff */
[----:B------:R-:W-:Y:S01]  /*0dc0*/  @P0 SHF.R.S32.HI R9, RZ, 0x1f, R0 ;  /* 0x0000001fff090819 */ /* 0x000fe20000011400 */
[----:B------:R-:W-:Y:S01]  /*0dd0*/  @P0 IMAD R4, R99, R0, RZ ;  /* 0x0000000063040224 */ /* 0x000fe200078e02ff */
[----:B------:R-:W-:Y:S01]  /*0de0*/  LOP3.LUT R128, R2, 0xfffffffc, RZ, 0xc0, !PT ;  /* 0xfffffffc02807812 */ /* 0x000fe200078ec0ff */
[----:B------:R-:W-:Y:S01]  /*0df0*/  IMAD R3, R12, R100, R13 ;  /* 0x000000640c037224 */ /* 0x000fe200078e020d */
[----:B------:R-:W-:Y:S01]  /*0e00*/  SHF.R.S32.HI R105, RZ, 0x2, R2 ;  /* 0x00000002ff697819 */ /* 0x000fe20000011402 */
[----:B------:R-:W-:Y:S01]  /*0e10*/  @P2 IMAD.SHL.U32 R12, R10, 0x2, RZ ;  /* 0x000000020a0c2824 */ /* 0x000fe200078e00ff */
[----:B------:R-:W-:Y:S01]  /*0e20*/  SHF.L.U64.HI R108, R6, R7, c[0x0][0x25c] ;  /* 0x00009700066c7619 */ /* 0x000fe20000010207 */
[----:B------:R-:W-:Y:S01]  /*0e30*/  @P0 IMAD R4, R9, R101, R4 ;  /* 0x0000006509040224 */ /* 0x000fe200078e0204 */
[----:B------:R-:W-:Y:S01]  /*0e40*/  SHF.R.S32.HI R5, RZ, 0x1f, R105 ;  /* 0x0000001fff057819 */ /* 0x000fe20000011469 */
[----:B------:R-:W-:Y:S01]  /*0e50*/  @P1 IMAD.SHL.U32 R9, R10, 0x2, RZ ;  /* 0x000000020a091824 */ /* 0x000fe200078e00ff */
[----:B------:R-:W-:Y:S01]  /*0e60*/  @!PT LDS RZ, [RZ] ;  /* 0x00000000fffff984 */ /* 0x000fe20000000800 */
[----:B------:R-:W-:Y:S01]  /*0e70*/  @!PT LDS RZ, [RZ] ;  /* 0x00000000fffff984 */ /* 0x000fe20000000800 */
[----:B------:R-:W-:Y:S01]  /*0e80*/  @!PT LDS RZ, [RZ] ;  /* 0x00000000fffff984 */ /* 0x000fe20000000800 */
[----:B------:R1:W-:Y:S01]  /*0e90*/  @P2 LDGSTS.E.BYPASS.LTC128B.128 [R12+0xc100], [R20.64], !P6 ;  /* 0x0c100000140c2fae */ /* 0x0003e2000f101d46 */
[----:B------:R-:W-:Y:S01]  /*0ea0*/  IMAD.WIDE.U32 R160, R160, c[0x0][0x268], R22 ;  /* 0x00009a00a0a07a25 */ /* 0x000fe200078e0016 */
[----:B------:R-:W-:-:S02]  /*0eb0*/  SHF.R.S32.HI R2, RZ, 0x1f, R2 ;  /* 0x0000001fff027819 */ /* 0x000fc40000011402 */
[----:B------:R1:W-:Y:S01]  /*0ec0*/  @P2 LDGSTS.E.BYPASS.LTC128B.128 [R12+0xe100], [R20.64+0x80], !P4 ;  /* 0x0e100080140c2fae */ /* 0x0003e2000e101d46 */
[----:B------:R-:W-:Y:S01]  /*0ed0*/  IMAD.IADD R181, R161, 0x1, R181 ;  /* 0x00000001a1b57824 */ /* 0x000fe200078e02b5 */
[----:B------:R-:W-:Y:S01]  /*0ee0*/  LEA.HI R2, R2, R105, RZ, 0x3 ;  /* 0x0000006902027211 */ /* 0x000fe200078f18ff */
[----:B------:R-:W-:Y:S01]  /*0ef0*/  IMAD.MOV.U32 R180, RZ, RZ, R160 ;  /* 0x000000ffffb47224 */ /* 0x000fe200078e00a0 */
[----:B------:R1:W-:Y:S01]  /*0f00*/  @P2 LDGSTS.E.BYPASS.LTC128B.128 [R12+0x10100], [R20.64+0x100], !P5 ;  /* 0x10100100140c2fae */ /* 0x0003e2000e901d46 */
[----:B------:R-:W-:Y:S01]  /*0f10*/  IMAD.IADD R128, R89, 0x1, -R128 ;  /* 0x0000000159807824 */ /* 0x000fe200078e0a80 */
[----:B------:R-:W-:Y:S01]  /*0f20*/  LOP3.LUT R130, R2, 0xfffffff8, RZ, 0xc0, !PT ;  /* 0xfffffff802827812 */ /* 0x000fe200078ec0ff */
[----:B------:R-:W-:Y:S01]  /*0f30*/  IMAD.WIDE.U32 R26, R18, R100, R180 ;  /* 0x00000064121a7225 */ /* 0x000fe200078e00b4 */
[----:B------:R3:W-:Y:S01]  /*0f40*/  @P1 LDGSTS.E.BYPASS.LTC128B.128 [R9+0xd100], [R14.64], !P6 ;  /* 0x0d1000000e091fae */ /* 0x0007e2000f101d46 */
[----:B------:R-:W-:Y:S02]  /*0f50*/  LEA.HI R16, R16, R89, RZ, 0x5 ;  /* 0x0000005910107211 */ /* 0x000fe400078f28ff */
[----:B------:R-:W-:Y:S01]  /*0f60*/  IMAD.IADD R3, R27, 0x1, R3 ;  /* 0x000000011b037824 */ /* 0x000fe200078e0203 */
[----:B------:R3:W-:Y:S01]  /*0f70*/  @P1 LDGSTS.E.BYPASS.LTC128B.128 [R9+0xf100], [R14.64+0x80], !P4 ;  /* 0x0f1000800e091fae */ /* 0x0007e2000e101d46 */
[----:B------:R-:W-:-:S02]  /*0f80*/  IMAD.SHL.U32 R24, R128, 0x8, RZ ;  /* 0x0000000880187824 */ /* 0x000fc400078e00ff */
[----:B------:R-:W-:Y:S01]  /*0f90*/  IMAD.SHL.U32 R22, R128, 0x4, RZ ;  /* 0x0000000480167824 */ /* 0x000fe200078e00ff */
[----:B------:R3:W-:Y:S01]  /*0fa0*/  @P1 LDGSTS.E.BYPASS.LTC128B.128 [R9+0x11100], [R14.64+0x100], !P5 ;  /* 0x111001000e091fae */ /* 0x0007e2000e901d46 */
[----:B------:R-:W-:Y:S01]  /*0fb0*/  IMAD.SHL.U32 R115, R6, 0x20, RZ ;  /* 0x0000002006737824 */ /* 0x000fe200078e00ff */
[----:B------:R-:W-:Y:S01]  /*0fc0*/  SHF.R.S32.HI R25, RZ, 0x1f, R24 ;  /* 0x0000001fff197819 */ /* 0x000fe20000011418 */
[C---:B------:R-:W-:Y:S01]  /*0fd0*/  IMAD R168, R5.reuse, c[0x0][0x290], RZ ;  /* 0x0000a40005a87a24 */ /* 0x040fe200078e02ff */
[----:B------:R-:W0:Y:S01]  /*0fe0*/  LDGDEPBAR ;  /* 0x00000000000079af */ /* 0x000e220000000000 */
[----:B------:R-:W-:Y:S01]  /*0ff0*/  SHF.R.S32.HI R23, RZ, 0x1f, R22 ;  /* 0x0000001fff177819 */ /* 0x000fe20000011416 */
[----:B------:R-:W-:Y:S01]  /*1000*/  IMAD R166, R5, c[0x0][0x280], RZ ;  /* 0x0000a00005a67a24 */ /* 0x000fe200078e02ff */
[----:B------:R-:W-:Y:S01]  /*1010*/  IADD3 R19, R22, 0x40, RZ ;  /* 0x0000004016137810 */ /* 0x000fe20007ffe0ff */
[C---:B------:R-:W-:Y:S01]  /*1020*/  IMAD R168, R105.reuse, c[0x0][0x294], R168 ;  /* 0x0000a50069a87a24 */ /* 0x040fe200078e02a8 */
[C---:B------:R-:W-:Y:S01]  /*1030*/  IADD3 R131, R24.reuse, 0xa0, RZ ;  /* 0x000000a018837810 */ /* 0x040fe20007ffe0ff */
[----:B------:R-:W-:Y:S01]  /*1040*/  IMAD.WIDE.U32 R172, R105, c[0x0][0x290], R24 ;  /* 0x0000a40069ac7a25 */ /* 0x000fe200078e0018 */
[----:B------:R-:W-:-:S02]  /*1050*/  IADD3 R136, R24, 0x60, RZ ;  /* 0x0000006018887810 */ /* 0x000fc40007ffe0ff */
[----:B------:R-:W-:Y:S01]  /*1060*/  IADD3 R132, R24, 0x80, RZ ;  /* 0x0000008018847810 */ /* 0x000fe20007ffe0ff */
[----:B------:R-:W-:Y:S01]  /*1070*/  IMAD.IADD R173, R173, 0x1, R168 ;  /* 0x00000001adad7824 */ /* 0x000fe200078e02a8 */
[----:B------:R-:W-:Y:S01]  /*1080*/  SHF.R.S32.HI R123, RZ, 0x1f, R136 ;  /* 0x0000001fff7b7819 */ /* 0x000fe20000011488 */
[----:B-1----:R-:W-:Y:S01]  /*1090*/  IMAD.WIDE.U32 R20, R105, c[0x0][0x290], R22 ;  /* 0x0000a40069147a25 */ /* 0x002fe200078e0016 */
[----:B------:R-:W-:Y:S02]  /*10a0*/  SHF.R.S32.HI R121, RZ, 0x1f, R132 ;  /* 0x0000001fff797819 */ /* 0x000fe40000011484 */
[----:B------:R-:W-:Y:S01]  /*10b0*/  LEA.HI R123, R123, R136, RZ, 0x3 ;  /* 0x000000887b7b7211 */ /* 0x000fe200078f18ff */
[----:B------:R-:W-:Y:S01]  /*10c0*/  IMAD.IADD R169, R168, 0x1, R21 ;  /* 0x00000001a8a97824 */ /* 0x000fe200078e0215 */
[----:B------:R-:W-:Y:S01]  /*10d0*/  LEA.HI R121, R121, R132, RZ, 0x3 ;  /* 0x0000008479797211 */ /* 0x000fe200078f18ff */
[----:B------:R-:W-:Y:S01]  /*10e0*/  IMAD.MOV.U32 R168, RZ, RZ, R20 ;  /* 0x000000ffffa87224 */ /* 0x000fe200078e0014 */
[----:B------:R-:W-:Y:S01]  /*10f0*/  IADD3 R20, R22, 0x20, RZ ;  /* 0x0000002016147810 */ /* 0x000fe20007ffe0ff */
[----:B------:R-:W-:Y:S01]  /*1100*/  IMAD.IADD R130, R105, 0x1, -R130 ;  /* 0x0000000169827824 */ /* 0x000fe200078e0a82 */
[----:B------:R-:W-:Y:S01]  /*1110*/  LOP3.LUT R123, R123, 0xfffffff8, RZ, 0xc0, !PT ;  /* 0xfffffff87b7b7812 */ /* 0x000fe200078ec0ff */
[----:B------:R-:W-:Y:S01]  /*1120*/  IMAD R166, R105, c[0x0][0x284], R166 ;  /* 0x0000a10069a67a24 */ /* 0x000fe200078e02a6 */
[----:B------:R-:W-:Y:S01]  /*1130*/  LOP3.LUT R121, R121, 0xfffffff8, RZ, 0xc0, !PT ;  /* 0xfffffff879797812 */ /* 0x000fe200078ec0ff */
[----:B---3--:R-:W-:Y:S01]  /*1140*/  @P0 IMAD.WIDE.U32 R14, R0, R101, R164 ;  /* 0x00000065000e0225 */ /* 0x008fe200078e00a4 */
[----:B------:R-:W-:-:S02]  /*1150*/  SHF.R.S32.HI R116, RZ, 0x1f, R123 ;  /* 0x0000001fff747819 */ /* 0x000fc4000001147b */
[----:B------:R-:W-:Y:S01]  /*1160*/  SHF.R.S32.HI R114, RZ, 0x1f, R121 ;  /* 0x0000001fff727819 */ /* 0x000fe20000011479 */
[----:B------:R-:W-:Y:S02]  /*1170*/  @P0 IMAD.IADD R4, R15, 0x1, R4 ;  /* 0x000000010f040824 */ /* 0x000fe400078e0204 */
[C---:B------:R-:W-:Y:S02]  /*1180*/  IMAD.IADD R17, R22.reuse, 0x1, R20 ;  /* 0x0000000116117824 */ /* 0x040fe400078e0214 */
[----:B------:R-:W-:Y:S02]  /*1190*/  IMAD.IADD R15, R22, 0x1, R19 ;  /* 0x00000001160f7824 */ /* 0x000fe400078e0213 */
[----:B------:R-:W-:Y:S02]  /*11a0*/  @P0 IMAD.SHL.U32 R0, R10, 0x2, RZ ;  /* 0x000000020a000824 */ /* 0x000fe400078e00ff */
[----:B------:R-:W-:Y:S01]  /*11b0*/  IMAD.SHL.U32 R129, R130, 0x40, RZ ;  /* 0x0000004082817824 */ /* 0x000fe200078e00ff */
[----:B------:R-:W-:Y:S01]  /*11c0*/  SHF.R.S32.HI R126, RZ, 0x1f, R15 ;  /* 0x0000001fff7e7819 */ /* 0x000fe2000001140f */
[----:B------:R-:W-:-:S03]  /*11d0*/  IMAD.WIDE.U32 R170, R105, c[0x0][0x280], R24 ;  /* 0x0000a00069aa7a25 */ /* 0x000fc600078e0018 */
[----:B------:R-:W-:Y:S01]  /*11e0*/  LOP3.LUT R129, R129, 0x1c0, RZ, 0xc0, !PT ;  /* 0x000001c081817812 */ /* 0x000fe200078ec0ff */
[----:B------:R-:W-:Y:S01]  /*11f0*/  IMAD.SHL.U32 R16, R16, 0x10, RZ ;  /* 0x0000001010107824 */ /* 0x000fe200078e00ff */
[----:B------:R-:W-:Y:S01]  /*1200*/  LEA.HI R126, R126, R15, RZ, 0x3 ;  /* 0x0000000f7e7e7211 */ /* 0x000fe200078f18ff */
[----:B------:R-:W-:Y:S01]  /*1210*/  IMAD.IADD R171, R171, 0x1, R166 ;  /* 0x00000001abab7824 */ /* 0x000fe200078e02a6 */
[----:B------:R-:W-:Y:S01]  /*1220*/  SHF.R.U32.HI R118, RZ, 0x3, R129 ;  /* 0x00000003ff767819 */ /* 0x000fe20000011681 */
[----:B------:R-:W-:Y:S01]  /*1230*/  IMAD.WIDE.U32 R176, R192, c[0x0][0x1e8], RZ ;  /* 0x00007a00c0b07a25 */ /* 0x000fe200078e00ff */
[----:B------:R-:W-:Y:S02]  /*1240*/  LOP3.LUT R16, R16, 0xfffffe00, RZ, 0xc0, !PT ;  /* 0xfffffe0010107812 */ /* 0x000fe400078ec0ff */
[----:B------:R-:W-:Y:S01]  /*1250*/  LOP3.LUT R126, R126, 0xfffffff8, RZ, 0xc0, !PT ;  /* 0xfffffff87e7e7812 */ /* 0x000fe200078ec0ff */
[----:B-----5:R-:W-:-:S03]  /*1260*/  IMAD.WIDE.U32 R172, R91, c[0x0][0x290], R172 ;  /* 0x0000a4005bac7a25 */ /* 0x020fc600078e00ac */
[----:B------:R-:W-:Y:S01]  /*1270*/  SHF.R.S32.HI R149, RZ, 0x1f, R126 ;  /* 0x0000001fff957819 */ /* 0x000fe2000001147e */
[----:B------:R-:W-:Y:S02]  /*1280*/  IMAD.MOV.U32 R117, RZ, RZ, c[0x0][0x27c] ;  /* 0x00009f00ff757624 */ /* 0x000fe400078e00ff */
[----:B------:R-:W-:-:S04]  /*1290*/  IMAD.WIDE.U32 R170, R91, c[0x0][0x280], R170 ;  /* 0x0000a0005baa7a25 */ /* 0x000fc800078e00aa */
[----:B------:R-:W-:-:S04]  /*12a0*/  IMAD.WIDE.U32 R168, R91, c[0x0][0x290], R168 ;  /* 0x0000a4005ba87a25 */ /* 0x000fc800078e00a8 */
[----:B------:R-:W-:Y:S02]  /*12b0*/  IMAD.MOV.U32 R53, RZ, RZ, RZ ;  /* 0x000000ffff357224 */ /* 0x000fe400078e00ff */
[----:B------:R-:W-:Y:S02]  /*12c0*/  IMAD.MOV.U32 R67, RZ, RZ, 0x1 ;  /* 0x00000001ff437424 */ /* 0x000fe400078e00ff */
[----:B------:R-:W-:Y:S02]  /*12d0*/  IMAD.SHL.U32 R117, R117, 0x2, RZ ;  /* 0x0000000275757824 */ /* 0x000fe400078e00ff */
[----:B------:R-:W-:Y:S01]  /*12e0*/  IMAD R128, R128, 0x40, R105 ;  /* 0x0000004080807824 */ /* 0x000fe200078e0269 */
[----:B--2---:R-:W-:Y:S01]  /*12f0*/  @P3 SHF.R.S32.HI R175, RZ, 0x1f, R174 ;  /* 0x0000001fffaf3819 */ /* 0x004fe200000114ae */
[----:B------:R-:W-:Y:S02]  /*1300*/  @!P3 IMAD.MOV.U32 R174, RZ, RZ, R195 ;  /* 0x000000ffffaeb224 */ /* 0x000fe400078e00c3 */
[----:B------:R-:W-:Y:S01]  /*1310*/  @!P3 IMAD.MOV.U32 R175, RZ, RZ, R8 ;  /* 0x000000ffffafb224 */ /* 0x000fe200078e0008 */
[----:B------:R-:W-:Y:S01]  /*1320*/  BAR.SYNC.DEFER_BLOCKING 0x0 ;  /* 0x0000000000007b1d */ /* 0x000fe20000010000 */
[----:B------:R-:W-:-:S04]  /*1330*/  @P2 LEA R28, P3, R26, c[0x0][0x250], 0x1 ;  /* 0x000094001a1c2a11 */ /* 0x000fc800078608ff */
[----:B------:R-:W-:Y:S02]  /*1340*/  @P2 LEA.HI.X R29, R26, c[0x0][0x254], R3, 0x1, P3 ;  /* 0x000095001a1d2a11 */ /* 0x000fe400018f0c03 */
[----:B------:R-:W-:-:S04]  /*1350*/  ISETP.GE.AND P3, PT, R24, c[0x0][0x27c], PT ;  /* 0x00009f0018007a0c */ /* 0x000fc80003f66270 */
[----:B------:R-:W-:-:S05]  /*1360*/  SEL R7, RZ, c[0x0][0x27c], !P3 ;  /* 0x00009f00ff077a07 */ /* 0x000fca0005800000 */
[----:B------:R-:W-:-:S04]  /*1370*/  IMAD.IADD R7, R24, 0x1, R7 ;  /* 0x0000000118077824 */ /* 0x000fc800078e0207 */
[----:B------:R-:W-:Y:S02]  /*1380*/  @P3 LOP3.LUT R135, R135, 0x4, RZ, 0xfc, !PT ;  /* 0x0000000487873812 */ /* 0x000fe400078efcff */
[----:B------:R-:W-:Y:S01]  /*1390*/  SHF.R.S32.HI R124, RZ, 0x1f, R7 ;  /* 0x0000001fff7c7819 */ /* 0x000fe20000011407 */
[----:B------:R-:W-:Y:S01]  /*13a0*/  @!PT LDS RZ, [RZ] ;  /* 0x00000000fffff984 */ /* 0x000fe20000000800 */
[----:B------:R-:W-:Y:S01]  /*13b0*/  @!PT LDS RZ, [RZ] ;  /* 0x00000000fffff984 */ /* 0x000fe20000000800 */
[----:B------:R-:W-:Y:S01]  /*13c0*/  @!PT LDS RZ, [RZ] ;  /* 0x00000000fffff984 */ /* 0x000fe20000000800 */
[----:B------:R1:W-:Y:S01]  /*13d0*/  @P2 LDGSTS.E.BYPASS.LTC128B.128 [R12+0x100], [R28.64], !P6 ;  /* 0x001000001c0c2fae */ /* 0x0003e2000f101d46 */
[----:B------:R-:W-:Y:S02]  /*13e0*/  ISETP.GE.AND P3, PT, R15, c[0x0][0x27c], PT ;  /* 0x00009f000f007a0c */ /* 0x000fe40003f66270 */
[CC--:B------:R-:W-:Y:S01]  /*13f0*/  LEA.HI R144, R124.reuse, R7.reuse, RZ, 0x3 ;  /* 0x000000077c907211 */ /* 0x0c0fe200078f18ff */
[----:B------:R1:W-:Y:S01]  /*1400*/  @P2 LDGSTS.E.BYPASS.LTC128B.128 [R12+0x2100], [R28.64+0x80], !P4 ;  /* 0x021000801c0c2fae */ /* 0x0003e2000e101d46 */
[----:B------:R-:W-:Y:S02]  /*1410*/  LEA.HI R124, R124, R7, RZ, 0x6 ;  /* 0x000000077c7c7211 */ /* 0x000fe400078f30ff */
[----:B------:R-:W-:Y:S01]  /*1420*/  SEL R2, RZ, c[0x0][0x27c], !P3 ;  /* 0x00009f00ff027a07 */ /* 0x000fe20005800000 */
[----:B------:R1:W-:Y:S01]  /*1430*/  @P2 LDGSTS.E.BYPASS.LTC128B.128 [R12+0x4100], [R28.64+0x100], !P5 ;  /* 0x041001001c0c2fae */ /* 0x0003e2000e901d46 */
[----:B------:R-:W-:Y:S01]  /*1440*/  @P1 IADD3 R5, P2, R115, R26, RZ ;  /* 0x0000001a73051210 */ /* 0x000fe20007f5e0ff */
[----:B------:R-:W-:Y:S01]  /*1450*/  IMAD.SHL.U32 R124, R124, 0x40, RZ ;  /* 0x000000407c7c7824 */ /* 0x000fe200078e00ff */
[----:B------:R-:W-:-:S02]  /*1460*/  LOP3.LUT R135, R135, 0xfffffffd, RZ, 0xc0, !PT ;  /* 0xfffffffd87877812 */ /* 0x000fc400078ec0ff */
[----:B------:R-:W-:Y:S01]  /*1470*/  SHF.R.S32.HI R125, RZ, 0x3, R144 ;  /* 0x00000003ff7d7819 */ /* 0x000fe20000011490 */
[----:B------:R-:W-:Y:S01]  /*1480*/  @P1 IMAD.X R6, R108, 0x1, R3, P2 ;  /* 0x000000016c061824 */ /* 0x000fe200010e0603 */
[C---:B------:R-:W-:Y:S01]  /*1490*/  @P1 LEA R8, P2, R5.reuse, c[0x0][0x250], 0x1 ;  /* 0x0000940005081a11 */ /* 0x040fe200078408ff */
[----:B------:R-:W-:Y:S01]  /*14a0*/  @P1 IMAD.SHL.U32 R3, R10, 0x2, RZ ;  /* 0x000000020a031824 */ /* 0x000fe200078e00ff */
[----:B------:R-:W-:Y:S02]  /*14b0*/  LOP3.LUT R124, R124, 0xfffff000, RZ, 0xc0, !PT ;  /* 0xfffff0007c7c7812 */ /* 0x000fe400078ec0ff */
[----:B------:R-:W-:Y:S02]  /*14c0*/  @P1 LEA.HI.X R9, R5, c[0x0][0x254], R6, 0x1, P2 ;  /* 0x0000950005091a11 */ /* 0x000fe400010f0c06 */
[----:B------:R-:W-:-:S03]  /*14d0*/  @P0 LEA R6, P2, R14, c[0x0][0x220], 0x1 ;  /* 0x000088000e060a11 */ /* 0x000fc600078408ff */
[----:B------:R2:W-:Y:S01]  /*14e0*/  @P1 LDGSTS.E.BYPASS.LTC128B.128 [R3+0x1100], [R8.64], !P6 ;  /* 0x0110000008031fae */ /* 0x0005e2000f101d46 */
[----:B------:R-:W-:Y:S02]  /*14f0*/  @P0 LEA.HI.X R7, R14, c[0x0][0x224], R4, 0x1, P2 ;  /* 0x000089000e070a11 */ /* 0x000fe400010f0c04 */
[----:B------:R-:W-:Y:S01]  /*1500*/  ISETP.GE.AND P2, PT, R17, c[0x0][0x27c], PT ;  /* 0x00009f0011007a0c */ /* 0x000fe20003f46270 */
[----:B------:R2:W-:Y:S01]  /*1510*/  @P1 LDGSTS.E.BYPASS.LTC128B.128 [R3+0x3100], [R8.64+0x80], !P4 ;  /* 0x0310008008031fae */ /* 0x0005e2000e101d46 */
[----:B------:R-:W-:Y:S02]  /*1520*/  IADD3 R14, R22, 0x50, RZ ;  /* 0x00000050160e7810 */ /* 0x000fe40007ffe0ff */
[----:B------:R-:W-:Y:S01]  /*1530*/  SEL R4, RZ, c[0x0][0x27c], !P2 ;  /* 0x00009f00ff047a07 */ /* 0x000fe20005000000 */
[----:B------:R2:W-:Y:S01]  /*1540*/  @P1 LDGSTS.E.BYPASS.LTC128B.128 [R3+0x5100], [R8.64+0x100], !P5 ;  /* 0x0510010008031fae */ /* 0x0005e2000e901d46 */
[----:B-1----:R-:W-:-:S03]  /*1550*/  @P0 LEA R12, P1, R103, R6, 0x1 ;  /* 0x00000006670c0211 */ /* 0x002fc600078208ff */
[----:B------:R-:W-:Y:S01]  /*1560*/  IMAD.IADD R5, R4, 0x1, R17 ;  /* 0x0000000104057824 */ /* 0x000fe200078e0211 */
[----:B------:R-:W0:Y:S01]  /*1570*/  LDGDEPBAR ;  /* 0x00000000000079af */ /* 0x000e220000000000 */
[----:B------:R-:W-:-:S03]  /*1580*/  @P0 LEA.HI.X R13, R103, R7, R102, 0x1, P1 ;  /* 0x00000007670d0211 */ /* 0x000fc600008f0c66 */
[----:B------:R-:W-:Y:S01]  /*1590*/  SHF.R.S32.HI R122, RZ, 0x1f, R5 ;  /* 0x0000001fff7a7819 */ /* 0x000fe20000011405 */
[----:B------:R1:W-:Y:S01]  /*15a0*/  @P0 LDGSTS.E.BYPASS.LTC128B.128 [R0+0x12100], [R6.64], !P6 ;  /* 0x1210000006000fae */ /* 0x0003e2000f101d46 */
[----:B------:R-:W-:Y:S02]  /*15b0*/  @P2 LOP3.LUT R135, R135, 0x2, RZ, 0xfc, !PT ;  /* 0x0000000287872812 */ /* 0x000fe400078efcff */
[CC--:B------:R-:W-:Y:S01]  /*15c0*/  LEA.HI R152, R122.reuse, R5.reuse, RZ, 0x3 ;  /* 0x000000057a987211 */ /* 0x0c0fe200078f18ff */
[----:B------:R1:W-:Y:S01]  /*15d0*/  @P0 LDGSTS.E.BYPASS.LTC128B.128 [R0+0x14100], [R6.64+0x80], !P4 ;  /* 0x1410008006000fae */ /* 0x0003e2000e101d46 */
[----:B------:R-:W-:Y:S01]  /*15e0*/  LEA.HI R122, R122, R5, RZ, 0x6 ;  /* 0x000000057a7a7211 */ /* 0x000fe200078f30ff */
[----:B------:R-:W-:Y:S01]  /*15f0*/  IMAD.WIDE.U32 R4, R105, c[0x0][0x280], R22 ;  /* 0x0000a00069047a25 */ /* 0x000fe200078e0016 */
[----:B------:R-:W-:Y:S01]  /*1600*/  LOP3.LUT R135, R135, 0xfffffff7, RZ, 0xc0, !PT ;  /* 0xfffffff787877812 */ /* 0x000fe200078ec0ff */
[----:B------:R1:W-:Y:S01]  /*1610*/  @P0 LDGSTS.E.BYPASS.LTC128B.128 [R0+0x16100], [R6.64+0x100], !P5 ;  /* 0x1610010006000fae */ /* 0x0003e2000e901d46 */
[----:B------:R-:W-:Y:S01]  /*1620*/  ISETP.NE.AND P1, PT, R142, c[0x0][0x2b8], PT ;  /* 0x0000ae008e007a0c */ /* 0x000fe20003f25270 */
[----:B------:R-:W-:Y:S01]  /*1630*/  IMAD.IADD R167, R166, 0x1, R5 ;  /* 0x00000001a6a77824 */ /* 0x000fe200078e0205 */
[----:B------:R-:W-:Y:S01]  /*1640*/  LOP3.LUT R5, R129, 0x38, R152, 0xf8, !PT ;  /* 0x0000003881057812 */ /* 0x000fe200078ef898 */
[----:B------:R3:W-:Y:S01]  /*1650*/  @P0 LDGSTS.E.BYPASS.LTC128B.128 [R0+0x13100], [R12.64], !P6 ;  /* 0x131000000c000fae */ /* 0x0007e2000f101d46 */
[----:B------:R-:W-:Y:S01]  /*1660*/  IMAD.SHL.U32 R122, R122, 0x40, RZ ;  /* 0x000000407a7a7824 */ /* 0x000fe200078e00ff */
[----:B------:R-:W-:Y:S01]  /*1670*/  @P3 LOP3.LUT R135, R135, 0x8, RZ, 0xfc, !PT ;  /* 0x0000000887873812 */ /* 0x000fe200078efcff */
[----:B------:R-:W-:Y:S01]  /*1680*/  IMAD.MOV.U32 R166, RZ, RZ, R4 ;  /* 0x000000ffffa67224 */ /* 0x000fe200078e0004 */
[----:B------:R3:W-:Y:S01]  /*1690*/  @P0 LDGSTS.E.BYPASS.LTC128B.128 [R0+0x15100], [R12.64+0x80], !P4 ;  /* 0x151000800c000fae */ /* 0x0007e2000e101d46 */
[----:B--2---:R-:W-:Y:S01]  /*16a0*/  IMAD.IADD R3, R2, 0x1, R15 ;  /* 0x0000000102037824 */ /* 0x004fe200078e020f */
[----:B------:R-:W-:Y:S01]  /*16b0*/  LOP3.LUT R122, R122, 0xfffff000, RZ, 0xc0, !PT ;  /* 0xfffff0007a7a7812 */ /* 0x000fe200078ec0ff */
[----:B------:R-:W-:Y:S01]  /*16c0*/  IMAD.MOV.U32 R8, RZ, RZ, c[0x0][0x290] ;  /* 0x0000a400ff087624 */ /* 0x000fe200078e00ff */
[----:B------:R3:W-:Y:S01]  /*16d0*/  @P0 LDGSTS.E.BYPASS.LTC128B.128 [R0+0x17100], [R12.64+0x100], !P5 ;  /* 0x171001000c000fae */ /* 0x0007e2000e901d46 */
[----:B------:R-:W-:Y:S01]  /*16e0*/  LOP3.LUT P0, RZ, R130, 0x4, RZ, 0xc0, !PT ;  /* 0x0000000482ff7812 */ /* 0x000fe2000780c0ff */
[----:B------:R-:W-:Y:S01]  /*16f0*/  IMAD.WIDE.U32 R166, R91, c[0x0][0x280], R166 ;  /* 0x0000a0005ba67a25 */ /* 0x000fe200078e00a6 */
[----:B------:R-:W-:Y:S01]  /*1700*/  SHF.R.S32.HI R120, RZ, 0x1f, R3 ;  /* 0x0000001fff787819 */ /* 0x000fe20000011403 */
[----:B------:R-:W0:Y:S01]  /*1710*/  LDGDEPBAR ;  /* 0x00000000000079af */ /* 0x000e220000000000 */
[----:B------:R-:W-:Y:S01]  /*1720*/  LOP3.LUT R5, R5, R118, RZ, 0x3c, !PT ;  /* 0x0000007605057212 */ /* 0x000fe200078e3cff */
[----:B------:R-:W-:Y:S01]  /*1730*/  IMAD.SHL.U32 R109, R8, 0x40, RZ ;  /* 0x00000040086d7824 */ /* 0x000fe200078e00ff */
[----:B------:R-:W-:-:S02]  /*1740*/  LEA.HI R2, R120, R3, RZ, 0x3 ;  /* 0x0000000378027211 */ /* 0x000fc400078f18ff */
[----:B------:R-:W-:Y:S02]  /*1750*/  LEA.HI R120, R120, R3, RZ, 0x6 ;  /* 0x0000000378787211 */ /* 0x000fe400078f30ff */
[----:B------:R-:W-:Y:S02]  /*1760*/  LOP3.LUT R3, R129, 0x38, R2, 0xf8, !PT ;  /* 0x0000003881037812 */ /* 0x000fe400078ef802 */
[----:B------:R-:W-:Y:S01]  /*1770*/  LOP3.LUT R135, R135, 0xffffffef, RZ, 0xc0, !PT ;  /* 0xffffffef87877812 */ /* 0x000fe200078ec0ff */
[----:B------:R-:W-:Y:S01]  /*1780*/  IMAD.SHL.U32 R120, R120, 0x40, RZ ;  /* 0x0000004078787824 */ /* 0x000fe200078e00ff */
[----:B-1----:R-:W-:Y:S01]  /*1790*/  LOP3.LUT R7, R129, 0x38, R144, 0xf8, !PT ;  /* 0x0000003881077812 */ /* 0x002fe200078ef890 */
[----:B------:R-:W-:Y:S01]  /*17a0*/  IMAD.MOV.U32 R6, RZ, RZ, c[0x0][0x280] ;  /* 0x0000a000ff067624 */ /* 0x000fe200078e00ff */
[-C--:B------:R-:W-:Y:S02]  /*17b0*/  LOP3.LUT R3, R3, R118.reuse, RZ, 0x3c, !PT ;  /* 0x0000007603037212 */ /* 0x080fe400078e3cff */
[----:B------:R-:W-:Y:S01]  /*17c0*/  LOP3.LUT R7, R7, R118, RZ, 0x3c, !PT ;  /* 0x0000007607077212 */ /* 0x000fe200078e3cff */
[----:B------:R-:W-:Y:S01]  /*17d0*/  IMAD.SHL.U32 R113, R6, 0x40, RZ ;  /* 0x0000004006717824 */ /* 0x000fe200078e00ff */
[----:B------:R-:W-:-:S02]  /*17e0*/  LOP3.LUT R120, R120, 0xfffff000, RZ, 0xc0, !PT ;  /* 0xfffff00078787812 */ /* 0x000fc400078ec0ff */
[--C-:B------:R-:W-:Y:S01]  /*17f0*/  IADD3 R124, R7, R124, R16.reuse ;  /* 0x0000007c077c7210 */ /* 0x100fe20007ffe010 */
[----:B------:R-:W-:Y:S01]  /*1800*/  IMAD R7, R93, c[0x0][0x210], RZ ;  /* 0x000084005d077a24 */ /* 0x000fe200078e02ff */
[--C-:B------:R-:W-:Y:S02]  /*1810*/  IADD3 R122, R5, R122, R16.reuse ;  /* 0x0000007a057a7210 */ /* 0x100fe40007ffe010 */
[----:B---3--:R-:W-:Y:S01]  /*1820*/  SHF.R.S32.HI R0, RZ, 0x1f, R91 ;  /* 0x0000001fff007819 */ /* 0x008fe2000001145b */
[----:B------:R-:W-:Y:S01]  /*1830*/  IMAD R7, R192, c[0x0][0x214], R7 ;  /* 0x00008500c0077a24 */ /* 0x000fe200078e0207 */
[----:B------:R-:W-:Y:S01]  /*1840*/  IADD3 R120, R3, R120, R16 ;  /* 0x0000007803787210 */ /* 0x000fe20007ffe010 */
[----:B------:R-:W-:Y:S01]  /*1850*/  IMAD R3, R93, c[0x0][0x1e8], RZ ;  /* 0x00007a005d037a24 */ /* 0x000fe200078e02ff */
[----:B------:R-:W-:Y:S01]  /*1860*/  @P0 LOP3.LUT R135, R135, 0x10, RZ, 0xfc, !PT ;  /* 0x0000001087870812 */ /* 0x000fe200078efcff */
[C---:B------:R-:W-:Y:S01]  /*1870*/  IMAD R4, R0.reuse, c[0x0][0x290], RZ ;  /* 0x0000a40000047a24 */ /* 0x040fe200078e02ff */
[----:B------:R-:W-:Y:S01]  /*1880*/  ISETP.GE.AND P0, PT, R137, 0x1, PT ;  /* 0x000000018900780c */ /* 0x000fe20003f06270 */
[----:B------:R-:W-:Y:S01]  /*1890*/  IMAD R0, R0, c[0x0][0x280], RZ ;  /* 0x0000a00000007a24 */ /* 0x000fe200078e02ff */
[----:B------:R-:W-:Y:S01]  /*18a0*/  LOP3.LUT R135, R135, 0xffffffbf, RZ, 0xc0, !PT ;  /* 0xffffffbf87877812 */ /* 0x000fe200078ec0ff */
[----:B------:R-:W-:Y:S01]  /*18b0*/  IMAD R3, R192, c[0x0][0x1ec], R3 ;  /* 0x00007b00c0037a24 */ /* 0x000fe200078e0203 */
[----:B------:R-:W-:Y:S01]  /*18c0*/  LOP3.LUT R144, R144, 0xfffffff8, RZ, 0xc0, !PT ;  /* 0xfffffff890907812 */ /* 0x000fe200078ec0ff */
[----:B------:R-:W-:Y:S01]  /*18d0*/  IMAD R5, R91, c[0x0][0x284], R0 ;  /* 0x0000a1005b057a24 */ /* 0x000fe200078e0200 */
[----:B------:R-:W-:Y:S01]  /*18e0*/  SHF.R.S32.HI R0, RZ, 0x1f, R131 ;  /* 0x0000001fff007819 */ /* 0x000fe20000011483 */
[----:B------:R-:W-:Y:S01]  /*18f0*/  IMAD.IADD R106, R179, 0x1, R7 ;  /* 0x00000001b36a7824 */ /* 0x000fe200078e0207 */
[----:B------:R-:W-:Y:S01]  /*1900*/  LOP3.LUT R146, R152, 0xfffffff8, RZ, 0xc0, !PT ;  /* 0xfffffff898927812 */ /* 0x000fe200078ec0ff */
[----:B------:R-:W-:Y:S01]  /*1910*/  IMAD.IADD R110, R177, 0x1, R3 ;  /* 0x00000001b16e7824 */ /* 0x000fe200078e0203 */
[----:B------:R-:W-:Y:S01]  /*1920*/  LEA.HI R119, R0, R131, RZ, 0x3 ;  /* 0x0000008300777211 */ /* 0x000fe200078f18ff */
[----:B------:R-:W-:Y:S01]  /*1930*/  IMAD R7, R175, c[0x0][0x2b0], RZ ;  /* 0x0000ac00af077a24 */ /* 0x000fe200078e02ff */
[----:B------:R-:W-:Y:S01]  /*1940*/  SHF.R.S32.HI R0, RZ, 0x1f, R17 ;  /* 0x0000001fff007819 */ /* 0x000fe20000011411 */
[----:B------:R-:W-:Y:S01]  /*1950*/  IMAD R139, R91, c[0x0][0x294], R4 ;  /* 0x0000a5005b8b7a24 */ /* 0x000fe200078e0204 */
[----:B------:R-:W-:Y:S01]  /*1960*/  LOP3.LUT R3, R129, 0x18, R24, 0xf8, !PT ;  /* 0x0000001881037812 */ /* 0x000fe200078ef818 */
[----:B------:R-:W-:Y:S01]  /*1970*/  IMAD R7, R174, c[0x0][0x2b4], R7 ;  /* 0x0000ad00ae077a24 */ /* 0x000fe200078e0207 */
[----:B------:R-:W-:Y:S01]  /*1980*/  LOP3.LUT R148, R2, 0xfffffff8, RZ, 0xc0, !PT ;  /* 0xfffffff802947812 */ /* 0x000fe200078ec0ff */
[----:B------:R-:W-:Y:S01]  /*1990*/  IMAD.WIDE.U32 R174, R174, c[0x0][0x2b0], RZ ;  /* 0x0000ac00aeae7a25 */ /* 0x000fe200078e00ff */
[----:B------:R-:W-:-:S02]  /*19a0*/  LEA.HI R127, R0, R17, RZ, 0x3 ;  /* 0x00000011007f7211 */ /* 0x000fc400078f18ff */
[----:B------:R-:W-:Y:S01]  /*19b0*/  LOP3.LUT R135, R135, 0xffffffdf, RZ, 0xc0, !PT ;  /* 0xffffffdf87877812 */ /* 0x000fe200078ec0ff */
[----:B------:R-:W-:Y:S01]  /*19c0*/  IMAD.IADD R141, R173, 0x1, R139 ;  /* 0x00000001ad8d7824 */ /* 0x000fe200078e028b */
[----:B------:R-:W-:Y:S01]  /*19d0*/  LOP3.LUT R3, R3, R118, RZ, 0x3c, !PT ;  /* 0x0000007603037212 */ /* 0x000fe200078e3cff */
[----:B------:R-:W-:Y:S01]  /*19e0*/  IMAD.IADD R104, R175, 0x1, R7 ;  /* 0x00000001af687824 */ /* 0x000fe200078e0207 */
[----:B------:R-:W-:Y:S01]  /*19f0*/  SHF.R.S32.HI R143, RZ, 0x1f, R144 ;  /* 0x0000001fff8f7819 */ /* 0x000fe20000011490 */
[----:B------:R-:W-:Y:S01]  /*1a00*/  IMAD.IADD R139, R139, 0x1, R169 ;  /* 0x000000018b8b7824 */ /* 0x000fe200078e02a9 */
[----:B------:R-:W-:Y:S01]  /*1a10*/  SHF.R.S32.HI R145, RZ, 0x1f, R146 ;  /* 0x0000001fff917819 */ /* 0x000fe20000011492 */
[----:B------:R-:W-:Y:S01]  /*1a20*/  IMAD.IADD R0, R3, 0x1, R16 ;  /* 0x0000000103007824 */ /* 0x000fe200078e0210 */
[----:B------:R-:W-:Y:S01]  /*1a30*/  SHF.R.S32.HI R147, RZ, 0x1f, R148 ;  /* 0x0000001fff937819 */ /* 0x000fe20000011494 */
[----:B------:R-:W-:Y:S01]  /*1a40*/  IMAD.IADD R140, R171, 0x1, R5 ;  /* 0x00000001ab8c7824 */ /* 0x000fe200078e0205 */
[----:B------:R-:W-:Y:S01]  /*1a50*/  LOP3.LUT R119, R119, 0xfffffff8, RZ, 0xc0, !PT ;  /* 0xfffffff877777812 */ /* 0x000fe200078ec0ff */
[----:B------:R-:W-:Y:S01]  /*1a60*/  IMAD.IADD R138, R5, 0x1, R167 ;  /* 0x00000001058a7824 */ /* 0x000fe200078e02a7 */
[----:B------:R-:W-:-:S02]  /*1a70*/  LOP3.LUT R127, R127, 0xfffffff8, RZ, 0xc0, !PT ;  /* 0xfffffff87f7f7812 */ /* 0x000fc400078ec0ff */
[----:B------:R-:W-:Y:S02]  /*1a80*/  @P1 LOP3.LUT R135, R135, 0x20, RZ, 0xfc, !PT ;  /* 0x0000002087871812 */ /* 0x000fe400078efcff */
[-C--:B------:R-:W-:Y:S02]  /*1a90*/  SHF.L.U64.HI R107, R8, R111.reuse, c[0x0][0x294] ;  /* 0x0000a500086b7619 */ /* 0x080fe4000001026f */
[C---:B------:R-:W-:Y:S01]  /*1aa0*/  SHF.L.U64.HI R143, R144.reuse, 0x1, R143 ;  /* 0x00000001908f7819 */ /* 0x040fe2000001028f */
[----:B------:R-:W-:Y:S01]  /*1ab0*/  IMAD.SHL.U32 R144, R144, 0x2, RZ ;  /* 0x0000000290907824 */ /* 0x000fe200078e00ff */
[C---:B------:R-:W-:Y:S01]  /*1ac0*/  SHF.L.U64.HI R145, R146.reuse, 0x1, R145 ;  /* 0x0000000192917819 */ /* 0x040fe20000010291 */
[----:B------:R-:W-:Y:S01]  /*1ad0*/  IMAD.SHL.U32 R146, R146, 0x2, RZ ;  /* 0x0000000292927824 */ /* 0x000fe200078e00ff */
[C---:B------:R-:W-:Y:S01]  /*1ae0*/  SHF.L.U64.HI R147, R148.reuse, 0x1, R147 ;  /* 0x0000000194937819 */ /* 0x040fe20000010293 */
[----:B------:R-:W-:Y:S01]  /*1af0*/  IMAD.SHL.U32 R148, R148, 0x2, RZ ;  /* 0x0000000294947824 */ /* 0x000fe200078e00ff */
[----:B------:R-:W-:-:S02]  /*1b00*/  SHF.L.U64.HI R111, R6, R111, c[0x0][0x284] ;  /* 0x0000a100066f7619 */ /* 0x000fc4000001026f */
[C---:B------:R-:W-:Y:S02]  /*1b10*/  IADD3 R13, R22.reuse, 0x30, RZ ;  /* 0x00000030160d7810 */ /* 0x040fe40007ffe0ff */
[----:B------:R-:W-:Y:S02]  /*1b20*/  IADD3 R12, R22, 0x10, RZ ;  /* 0x00000010160c7810 */ /* 0x000fe40007ffe0ff */
[----:B------:R-:W-:Y:S02]  /*1b30*/  SHF.R.S32.HI R112, RZ, 0x1f, R119 ;  /* 0x0000001fff707819 */ /* 0x000fe40000011477 */
[----:B------:R-:W-:Y:S02]  /*1b40*/  SHF.R.S32.HI R150, RZ, 0x1f, R127 ;  /* 0x0000001fff967819 */ /* 0x000fe4000001147f */
[----:B------:R-:W-:Y:S02]  /*1b50*/  SHF.R.S32.HI R152, RZ, 0x3, R152 ;  /* 0x00000003ff987819 */ /* 0x000fe40000011498 */
[----:B------:R-:W-:-:S02]  /*1b60*/  SHF.R.S32.HI R151, RZ, 0x3, R2 ;  /* 0x00000003ff977819 */ /* 0x000fc40000011402 */
[----:B------:R-:W-:Y:S02]  /*1b70*/  @P0 LOP3.LUT R135, R135, 0x40, RZ, 0xfc, !PT ;  /* 0x0000004087870812 */ /* 0x000fe400078efcff */
.L_x_936:
[----:B------:R-:W-:Y:S01]  /*1b80*/  ISETP.NE.AND P1, PT, R142, c[0x0][0x2b8], PT ;  /* 0x0000ae008e007a0c */ /* 0x000fe20003f25270 */
[----:B-1----:R-:W-:Y:S01]  /*1b90*/  IMAD.SHL.U32 R5, R18, 0x40, RZ ;  /* 0x0000004012057824 */ /* 0x002fe200078e00ff */
[----:B------:R-:W-:Y:S01]  /*1ba0*/  LOP3.LUT P2, RZ, R130, 0x4, RZ, 0xc0, !PT ;  /* 0x0000000482ff7812 */ /* 0x000fe2000784c0ff */
[----:B------:R-:W-:Y:S01]  /*1bb0*/  IMAD.MOV.U32 R154, RZ, RZ, RZ ;  /* 0x000000ffff9a7224 */ /* 0x000fe200078e00ff */
[----:B------:R-:W-:Y:S04]  /*1bc0*/  DEPBAR.LE SB0, 0x2 ;  /* 0x000080800000791a */ /* 0x000fe80000000000 */
[----:B------:R-:W-:Y:S01]  /*1bd0*/  IMAD.IADD R3, R128, 0x1, R5 ;  /* 0x0000000180037824 */ /* 0x000fe200078e0205 */
[----:B------:R-:W-:Y:S01]  /*1be0*/  BSSY B1, `(.L_x_912) ;  /* 0x0000409000017945 */ /* 0x000fe20003800000 */
[----:B------:R-:W-:Y:S02]  /*1bf0*/  IMAD R2, R53, 0x3000, R0 ;  /* 0x0000300035027824 */ /* 0x000fe400078e0200 */
[----:B------:R-:W-:Y:S01]  /*1c00*/  IMAD.IADD R153, R97, 0x1, R3 ;  /* 0x0000000161997824 */ /* 0x000fe200078e0203 */
[----:B------:R-:W-:Y:S02]  /*1c10*/  ISETP.GE.AND P0, PT, R3, R96, PT ;  /* 0x000000600300720c */ /* 0x000fe40003f06270 */
[----:B------:R-:W-:Y:S01]  /*1c20*/  IADD3 R155, R2, 0x20, RZ ;  /* 0x00000020029b7810 */ /* 0x000fe20007ffe0ff */
[----:B------:R-:W-:Y:S01]  /*1c30*/  @P1 IMAD.HI.U32 R4, R153, c[0x0][0x2bc], RZ ;  /* 0x0000af0099041a27 */ /* 0x000fe200078e00ff */
[----:B------:R-:W-:Y:S02]  /*1c40*/  ISETP.GT.OR P0, PT, R128, 0x3f, P0 ;  /* 0x0000003f8000780c */ /* 0x000fe40000704670 */
[C---:B------:R-:W-:Y:S01]  /*1c50*/  @P2 IADD3 R155, R2.reuse, -0x20, RZ ;  /* 0xffffffe0029b2810 */ /* 0x040fe20007ffe0ff */
[----:B------:R-:W-:Y:S01]  /*1c60*/  IMAD.MOV.U32 R3, RZ, RZ, R153 ;  /* 0x000000ffff037224 */ /* 0x000fe200078e0099 */
[----:B------:R-:W-:Y:S02]  /*1c70*/  @P1 SHF.R.U32.HI R3, RZ, c[0x0][0x2c0], R4 ;  /* 0x0000b000ff031a19 */ /* 0x000fe40000011604 */
[----:B------:R-:W-:Y:S02]  /*1c80*/  ISETP.GE.AND P2, PT, R137, 0x1, PT ;  /* 0x000000018900780c */ /* 0x000fe40003f46270 */
[----:B------:R-:W-:Y:S02]  /*1c90*/  LEA R157, R2, 0x100, 0x1 ;  /* 0x00000100029d7811 */ /* 0x000fe400078e08ff */
[----:B------:R-:W-:Y:S03]  /*1ca0*/  LEA R155, R155, 0x100, 0x1 ;  /* 0x000001009b9b7811 */ /* 0x000fe600078e08ff */
[C---:B------:R-:W-:Y:S04]  /*1cb0*/  @!P0 IADD3 R7, P1, R3.reuse, R174, RZ ;  /* 0x000000ae03078210 */ /* 0x040fe80007f3e0ff */
[----:B------:R-:W-:Y:S02]  /*1cc0*/  @!P0 LEA.HI.X.SX32 R4, R3, R104, 0x1, P1 ;  /* 0x0000006803048211 */ /* 0x000fe400008f0eff */
[C---:B------:R-:W-:Y:S04]  /*1cd0*/  @!P0 LEA R8, P1, R7.reuse, c[0x0][0x2a0], 0x2 ;  /* 0x0000a80007088a11 */ /* 0x040fe800078210ff */
[----:B------:R-:W-:Y:S01]  /*1ce0*/  @!P0 LEA.HI.X R9, R7, c[0x0][0x2a4], R4, 0x2, P1 ;  /* 0x0000a90007098a11 */ /* 0x000fe200008f1404 */
[----:B------:R-:W-:Y:S04]  /*1cf0*/  IMAD.MOV R4, RZ, RZ, -R3 ;  /* 0x000000ffff047224 */ /* 0x000fe800078e0a03 */
[----:B-----5:R1:W5:Y:S01]  /*1d00*/  @!P0 LDG.E R154, [R8.64] ;  /* 0x00000006089a8981 */ /* 0x020362000c1e1900 */
[----:B------:R-:W-:Y:S03]  /*1d10*/  IMAD R153, R4, c[0x0][0x2b8], R153 ;  /* 0x0000ae0004997a24 */ /* 0x000fe600078e0299 */
[----:B------:R-:W-:Y:S06]  /*1d20*/  BAR.SYNC.DEFER_BLOCKING 0x0 ;  /* 0x0000000000007b1d */ /* 0x000fec0000010000 */
[----:B----4-:R-:W-:-:S05]  /*1d30*/  @!P2 BRA `(.L_x_913) ;  /* 0x00003c100000a947 */ /* 0x010fca0003800000 */
[----:B------:R-:W-:Y:S01]  /*1d40*/  IMAD.WIDE.U32 R6, R153, c[0x0][0x1e0], RZ ;  /* 0x0000780099067a25 */ /* 0x000fe200078e00ff */
[----:B------:R-:W-:Y:S02]  /*1d50*/  SHF.R.S32.HI R159, RZ, 0x1f, R153 ;  /* 0x0000001fff9f7819 */ /* 0x000fe40000011499 */
[----:B-----5:R-:W-:Y:S01]  /*1d60*/  SHF.R.S32.HI R158, RZ, 0x1f, R154 ;  /* 0x0000001fff9e7819 */ /* 0x020fe2000001149a */
[----:B-1----:R-:W-:Y:S01]  /*1d70*/  IMAD R9, R107, R18, RZ ;  /* 0x000000126b097224 */ /* 0x002fe200078e02ff */
[----:B------:R-:W-:Y:S01]  /*1d80*/  IADD3 R156, -R5, R96, RZ ;  /* 0x00000060059c7210 */ /* 0x000fe20007ffe1ff */
[----:B------:R-:W-:Y:S02]  /*1d90*/  IMAD R2, R159, c[0x0][0x1e0], RZ ;  /* 0x000078009f027a24 */ /* 0x000fe400078e02ff */
[----:B------:R-:W-:Y:S01]  /*1da0*/  IMAD R81, R158, c[0x0][0x1f0], RZ ;  /* 0x00007c009e517a24 */ /* 0x000fe200078e02ff */
[----:B------:R-:W-:Y:S01]  /*1db0*/  IMNMX R156, R156, 0x40, PT ;  /* 0x000000409c9c7817 */ /* 0x000fe20003800200 */
[----:B------:R-:W-:Y:S02]  /*1dc0*/  IMAD R2, R153, c[0x0][0x1e4], R2 ;  /* 0x0000790099027a24 */ /* 0x000fe400078e0202 */
[C---:B------:R-:W-:Y:S02]  /*1dd0*/  IMAD R81, R154.reuse, c[0x0][0x1f4], R81 ;  /* 0x00007d009a517a24 */ /* 0x040fe400078e0251 */
[----:B------:R-:W-:Y:S01]  /*1de0*/  IMAD.WIDE.U32 R4, R109, R18, RZ ;  /* 0x000000126d047225 */ /* 0x000fe200078e00ff */
[----:B------:R-:W-:Y:S02]  /*1df0*/  IADD3 R3, R7, R2, RZ ;  /* 0x0000000207037210 */ /* 0x000fe40007ffe0ff */
[----:B------:R-:W-:Y:S01]  /*1e00*/  MOV R2, R6 ;  /* 0x0000000600027202 */ /* 0x000fe20000000f00 */
[----:B------:R-:W-:Y:S04]  /*1e10*/  IMAD.WIDE.U32 R6, R113, R18, RZ ;  /* 0x0000001271067225 */ /* 0x000fe800078e00ff */
[----:B------:R-:W-:Y:S05]  /*1e20*/  IMAD.WIDE.U32 R2, R154, c[0x0][0x1f0], R2 ;  /* 0x00007c009a027a25 */ /* 0x000fea00078e0002 */
[----:B------:R-:W-:Y:S04]  /*1e30*/  IADD3 R2, P0, R176, R2, RZ ;  /* 0x00000002b0027210 */ /* 0x000fe80007f1e0ff */
[----:B------:R-:W-:Y:S01]  /*1e40*/  IADD3.X R81, R110, R3, R81, P0, !PT ;  /* 0x000000036e517210 */ /* 0x000fe200007fe451 */
[----:B------:R-:W-:Y:S01]  /*1e50*/  IMAD R3, R111, R18, RZ ;  /* 0x000000126f037224 */ /* 0x000fe200078e02ff */
[C---:B------:R-:W-:Y:S04]  /*1e60*/  LEA R80, P0, R2.reuse, c[0x0][0x1c8], 0x1 ;  /* 0x0000720002507a11 */ /* 0x040fe800078008ff */
[----:B------:R-:W-:Y:S02]  /*1e70*/  LEA.HI.X R81, R2, c[0x0][0x1cc], R81, 0x1, P0 ;  /* 0x0000730002517a11 */ /* 0x000fe400000f0c51 */
[----:B------:R-:W-:Y:S02]  /*1e80*/  ISETP.NE.AND P0, PT, RZ, UR4, PT ;  /* 0x00000004ff007c0c */ /* 0x000fe4000bf05270 */
[----:B------:R-:W-:Y:S05]  /*1e90*/  SHF.R.S32.HI R2, RZ, 0x1f, R18 ;  /* 0x0000001fff027819 */ /* 0x000fea0000011412 */
[C---:B------:R-:W-:Y:S02]  /*1ea0*/  IMAD R3, R2.reuse, R113, R3 ;  /* 0x0000007102037224 */ /* 0x040fe400078e0203 */
[----:B------:R-:W-:Y:S03]  /*1eb0*/  IMAD R9, R2, R109, R9 ;  /* 0x0000006d02097224 */ /* 0x000fe600078e0209 */
[----:B------:R-:W-:Y:S02]  /*1ec0*/  IADD3 R3, R7, R3, RZ ;  /* 0x0000000307037210 */ /* 0x000fe40007ffe0ff */
        /* <DEDUP_REMOVED lines=61> */
.L_x_916:
[----:B------:R-:W-:Y:S05]  /*22a0*/  BSYNC B0 ;  /* 0x0000000000007941 */ /* 0x000fea0003800000 */
.L_x_915:
        /* <DEDUP_REMOVED lines=59> */
[----:B------:R-:W-:Y:S02]  /*2660*/  @!P0 PRMT R44, R44, 0x5410, R45 ;  /* 0x000054102c2c8816 */ /* 0x000fe4000000002d */
[----:B------:R-:W-:Y:S02]  /*2670*/  @!P0 SHF.R.U32.HI R54, RZ, 0x10, R79 ;  /* 0x00000010ff368819 */ /* 0x000fe4000001164f */
[----:B------:R-:W-:Y:S02]  /*2680*/  @!P0 PRMT R41, R41, 0x5410, R46 ;  /* 0x0000541029298816 */ /* 0x000fe4000000002e */
[----:B------:R-:W-:Y:S02]  /*2690*/  @!P0 SHF.L.U32 R45, R44, 0x10, RZ ;  /* 0x000000102c2d8819 */ /* 0x000fe400000006ff */
[----:B------:R-:W-:Y:S01]  /*26a0*/  @!P0 PRMT R54, R51, 0x5410, R54 ;  /* 0x0000541033368816 */ /* 0x000fe20000000036 */
[C---:B------:R-:W-:Y:S01]  /*26b0*/  @!P0 IMAD.U32 R51, R52.reuse, 0x10000, RZ ;  /* 0x0001000034338824 */ /* 0x040fe200078e00ff */
[----:B------:R-:W-:Y:S02]  /*26c0*/  @!P0 LOP3.LUT R52, R52, 0xffff0000, RZ, 0xc0, !PT ;  /* 0xffff000034348812 */ /* 0x000fe400078ec0ff */
[----:B------:R-:W-:Y:S01]  /*26d0*/  @!P0 LOP3.LUT R44, R44, 0xffff0000, RZ, 0xc0, !PT ;  /* 0xffff00002c2c8812 */ /* 0x000fe200078ec0ff */
[C---:B-1----:R-:W-:Y:S01]  /*26e0*/  @!P0 IMAD.U32 R50, R28.reuse, 0x10000, RZ ;  /* 0x000100001c328824 */ /* 0x042fe200078e00ff */
[----:B------:R-:W-:Y:S01]  /*26f0*/  @!P0 LOP3.LUT R46, R28, 0xffff0000, RZ, 0xc0, !PT ;  /* 0xffff00001c2e8812 */ /* 0x000fe200078ec0ff */
[C---:B------:R-:W-:Y:S01]  /*2700*/  @!P0 IMAD.U32 R55, R29.reuse, 0x10000, RZ ;  /* 0x000100001d378824 */ /* 0x040fe200078e00ff */
[----:B------:R-:W-:Y:S02]  /*2710*/  @!P0 LOP3.LUT R47, R29, 0xffff0000, RZ, 0xc0, !PT ;  /* 0xffff00001d2f8812 */ /* 0x000fe400078ec0ff */
[C---:B------:R-:W-:Y:S01]  /*2720*/  @!P0 SHF.L.U32 R56, R31.reuse, 0x10, RZ ;  /* 0x000000101f388819 */ /* 0x040fe200000006ff */
        /* <DEDUP_REMOVED lines=11> */
[----:B------:R-:W-:Y:S01]  /*27e0*/  @!P0 F2FP.BF16.PACK_AB R83, R2, R83 ;  /* 0x000000530253823e */ /* 0x000fe200000010ff */
[C---:B------:R-:W-:Y:S01]  /*27f0*/  @!P0 IMAD.U32 R44, R41.reuse, 0x10000, RZ ;  /* 0x00010000292c8824 */ /* 0x040fe200078e00ff */
[----:B------:R-:W-:Y:S01]  /*2800*/  @!P0 LOP3.LUT R41, R41, 0xffff0000, RZ, 0xc0, !PT ;  /* 0xffff000029298812 */ /* 0x000fe200078ec0ff */
[----:B------:R-:W-:Y:S02]  /*2810*/  @!P0 IMAD.U32 R51, R30, 0x10000, RZ ;  /* 0x000100001e338824 */ /* 0x000fe400078e00ff */
        /* <DEDUP_REMOVED lines=17> */
.L_x_919:
[----:B------:R-:W-:Y:S05]  /*2930*/  BSYNC B0 ;  /* 0x0000000000007941 */ /* 0x000fea0003800000 */
.L_x_918:
        /* <DEDUP_REMOVED lines=58> */
.L_x_921:
[----:B------:R-:W-:Y:S05]  /*2ce0*/  BSYNC B0 ;  /* 0x0000000000007941 */ /* 0x000fea0003800000 */
.L_x_920:
        /* <DEDUP_REMOVED lines=58> */
.L_x_923:
[----:B------:R-:W-:Y:S05]  /*3090*/  BSYNC B0 ;  /* 0x0000000000007941 */ /* 0x000fea0003800000 */
.L_x_922:
        /* <DEDUP_REMOVED lines=26> */
[C---:B------:R-:W-:Y:S01]  /*3240*/  @!P0 FMUL.FTZ R45, R36.reuse, R41 ;  /* 0x00000029242d8220 */ /* 0x040fe20000410000 */
[----:B------:R-:W-:Y:S01]  /*3250*/  @!P0 LOP3.LUT R44, R63, 0xffff0000, RZ, 0xc0, !PT ;  /* 0xffff00003f2c8812 */ /* 0x000fe200078ec0ff */
[----:B------:R-:W-:Y:S02]  /*3260*/  @!P0 FMUL.FTZ R48, R37, R42 ;  /* 0x0000002a25308220 */ /* 0x000fe40000410000 */
[-C--:B------:R-:W-:Y:S01]  /*3270*/  @!P0 FMUL.FTZ R2, R36, R27.reuse ;  /* 0x0000001b24028220 */ /* 0x080fe20000410000 */
[----:B------:R-:W-:Y:S01]  /*3280*/  @!P0 LOP3.LUT R36, R31, 0xffff0000, RZ, 0xc0, !PT ;  /* 0xffff00001f248812 */ /* 0x000fe200078ec0ff */
[----:B------:R-:W-:Y:S01]  /*3290*/  @!P0 FFMA.FTZ R45, R40, R27, -R45 ;  /* 0x0000001b282d8223 */ /* 0x000fe2000001082d */
[C---:B------:R-:W-:Y:S01]  /*32a0*/  @!P0 LOP3.LUT R27, R30.reuse, 0xffff0000, RZ, 0xc0, !PT ;  /* 0xffff00001e1b8812 */ /* 0x040fe200078ec0ff */
        /* <DEDUP_REMOVED lines=25> */
.L_x_925:
[----:B------:R-:W-:Y:S05]  /*3440*/  BSYNC B0 ;  /* 0x0000000000007941 */ /* 0x000fea0003800000 */
.L_x_924:
        /* <DEDUP_REMOVED lines=58> */
.L_x_927:
[----:B------:R-:W-:Y:S05]  /*37f0*/  BSYNC B0 ;  /* 0x0000000000007941 */ /* 0x000fea0003800000 */
.L_x_926:
        /* <DEDUP_REMOVED lines=34> */
[C---:B------:R-:W-:Y:S01]  /*3a20*/  @!P0 SHF.L.U32 R7, R6.reuse, 0x10, RZ ;  /* 0x0000001006078819 */ /* 0x040fe200000006ff */
[----:B------:R-:W-:Y:S01]  /*3a30*/  @!P0 FFMA.FTZ R2, R21, R27, R2 ;  /* 0x0000001b15028223 */ /* 0x000fe20000010002 */
[----:B------:R-:W-:Y:S01]  /*3a40*/  @!P0 LOP3.LUT R6, R6, 0xffff0000, RZ, 0xc0, !PT ;  /* 0xffff000006068812 */ /* 0x000fe200078ec0ff */
[----:B------:R-:W-:Y:S02]  /*3a50*/  @!P0 IMAD.U32 R21, R57, 0x10000, RZ ;  /* 0x0001000039158824 */ /* 0x000fe400078e00ff */
[----:B------:R-:W-:Y:S01]  /*3a60*/  @!P0 FMUL.FTZ R4, R8, R7 ;  /* 0x0000000708048220 */ /* 0x000fe20000410000 */
[----:B------:R-:W-:Y:S01]  /*3a70*/  @!P0 F2FP.BF16.PACK_AB R35, R2, R35 ;  /* 0x000000230223823e */ /* 0x000fe200000010ff */
        /* <DEDUP_REMOVED lines=18> */
.L_x_914:
        /* <DEDUP_REMOVED lines=47> */
.L_x_929:
[----:B------:R-:W-:Y:S05]  /*3e90*/  BSYNC B0 ;  /* 0x0000000000007941 */ /* 0x000fea0003800000 */
.L_x_928:
[----:B------:R2:W3:Y:S04]  /*3ea0*/  SHFL.IDX PT, R183, R81, RZ, 0x1c1f ;  /* 0x001c1fff51b77589 */ /* 0x0004e800000e0000 */
[----:B------:R2:W4:Y:S01]  /*3eb0*/  SHFL.IDX PT, R182, R80, RZ, 0x1c1f ;  /* 0x001c1fff50b67589 */ /* 0x00052200000e0000 */
[----:B------:R-:W-:-:S05]  /*3ec0*/  @P1 BRA `(.L_x_917) ;  /* 0x00001da000001947 */ /* 0x000fca0003800000 */
[----:B------:R-:W-:Y:S01]  /*3ed0*/  ISETP.GE.AND P0, PT, R24, c[0x0][0x1d4], PT ;  /* 0x0000750018007a0c */ /* 0x000fe20003f06270 */
[----:B-----5:R-:W-:Y:S01]  /*3ee0*/  IMAD.MOV.U32 R5, RZ, RZ, R30 ;  /* 0x000000ffff057224 */ /* 0x020fe200078e001e */
[----:B------:R-:W-:Y:S01]  /*3ef0*/  IADD3 R184, -R117, c[0x0][0x1d4], RZ ;  /* 0x0000750075b87a10 */ /* 0x000fe20007ffe1ff */
[----:B------:R-:W-:Y:S01]  /*3f00*/  IMAD.MOV.U32 R4, RZ, RZ, R31 ;  /* 0x000000ffff047224 */ /* 0x000fe200078e001f */
[----:B------:R-:W-:Y:S01]  /*3f10*/  BSSY B0, `(.L_x_930) ;  /* 0x00000a3000007945 */ /* 0x000fe20003800000 */
        /* <DEDUP_REMOVED lines=28> */
[----:B------:R-:W-:Y:S01]  /*40e0*/  IMAD R185, R53, 0x3000, RZ ;  /* 0x0000300035b97824 */ /* 0x000fe200078e02ff */
[----:B------:R-:W-:Y:S02]  /*40f0*/  PRMT R88, R7, 0x7610, R88 ;  /* 0x0000761007587816 */ /* 0x000fe40000000058 */
[----:B------:R-:W-:Y:S01]  /*4100*/  PRMT R87, R6, 0x7610, R87 ;  /* 0x0000761006577816 */ /* 0x000fe20000000057 */
[----:B------:R-:W-:-:S05]  /*4110*/  @P0 BRA `(.L_x_931) ;  /* 0x0000082000000947 */ /* 0x000fca0003800000 */
[----:B------:R-:W-:Y:S01]  /*4120*/  LOP3.LUT P2, RZ, R135, 0x4, RZ, 0xc0, !PT ;  /* 0x0000000487ff7812 */ /* 0x000fe2000784c0ff */
[----:B------:R-:W-:Y:S01]  /*4130*/  IMAD.MOV.U32 R50, RZ, RZ, R44 ;  /* 0x000000ffff327224 */ /* 0x000fe200078e002c */
[----:B------:R-:W-:Y:S01]  /*4140*/  ISETP.GE.AND P0, PT, R24, c[0x0][0x27c], PT ;  /* 0x00009f0018007a0c */ /* 0x000fe20003f06270 */
[----:B------:R-:W-:Y:S01]  /*4150*/  IMAD.MOV.U32 R55, RZ, RZ, R56 ;  /* 0x000000ffff377224 */ /* 0x000fe200078e0038 */
[----:B------:R-:W-:Y:S01]  /*4160*/  SEL R187, R117, R184, !P2 ;  /* 0x000000b875bb7207 */ /* 0x000fe20005000000 */
[----:B------:R-:W-:Y:S01]  /*4170*/  IMAD.MOV.U32 R49, RZ, RZ, R45 ;  /* 0x000000ffff317224 */ /* 0x000fe200078e002d */
[----:B------:R-:W-:Y:S01]  /*4180*/  MOV R54, R57 ;  /* 0x0000003900367202 */ /* 0x000fe20000000f00 */
[----:B------:R-:W-:Y:S01]  /*4190*/  IMAD.MOV.U32 R62, RZ, RZ, R58 ;  /* 0x000000ffff3e7224 */ /* 0x000fe200078e003a */
[----:B------:R-:W-:Y:S02]  /*41a0*/  SHF.R.S32.HI R186, RZ, 0x1f, R187 ;  /* 0x0000001fffba7819 */ /* 0x000fe400000114bb */
[----:B------:R-:W-:Y:S02]  /*41b0*/  MOV R68, R59 ;  /* 0x0000003b00447202 */ /* 0x000fe40000000f00 */
[----:B------:R-:W-:Y:S03]  /*41c0*/  LEA.HI R186, R186, R187, RZ, 0x4 ;  /* 0x000000bbbaba7211 */ /* 0x000fe600078f20ff */
[----:B------:R-:W-:Y:S01]  /*41d0*/  @!P0 SHF.R.U64 R51, R44, 0x10, R45 ;  /* 0x000000102c338819 */ /* 0x000fe2000000122d */
[----:B------:R-:W-:Y:S01]  /*41e0*/  IMAD.MOV.U32 R44, RZ, RZ, R47 ;  /* 0x000000ffff2c7224 */ /* 0x000fe200078e002f */
[----:B------:R-:W-:Y:S02]  /*41f0*/  LEA.HI.SX32 R187, R186, R125, 0x1c ;  /* 0x0000007dbabb7211 */ /* 0x000fe400078fe2ff */
[----:B------:R-:W-:Y:S02]  /*4200*/  @!P0 SHF.R.U64 R56, R56, 0x10, R57 ;  /* 0x0000001038388819 */ /* 0x000fe40000001239 */
[----:B------:R-:W-:Y:S01]  /*4210*/  SHF.R.S32.HI R190, RZ, 0x1f, R187 ;  /* 0x0000001fffbe7819 */ /* 0x000fe200000114bb */
[----:B------:R-:W-:Y:S01]  /*4220*/  IMAD.SHL.U32 R186, R187, 0x8, RZ ;  /* 0x00000008bbba7824 */ /* 0x000fe200078e00ff */
[----:B------:R-:W-:Y:S01]  /*4230*/  @!P0 SHF.R.U32.HI R52, RZ, 0x10, R45 ;  /* 0x00000010ff348819 */ /* 0x000fe2000001162d */
[----:B------:R-:W-:Y:S01]  /*4240*/  IMAD.MOV.U32 R45, RZ, RZ, R46 ;  /* 0x000000ffff2d7224 */ /* 0x000fe200078e002e */
[----:B------:R-:W-:Y:S02]  /*4250*/  LEA.HI R190, R190, R187, RZ, 0x3 ;  /* 0x000000bbbebe7211 */ /* 0x000fe400078f18ff */
[----:B------:R-:W-:Y:S02]  /*4260*/  LOP3.LUT R189, R129, 0x38, R186, 0xf8, !PT ;  /* 0x0000003881bd7812 */ /* 0x000fe400078ef8ba */
[----:B------:R-:W-:Y:S01]  /*4270*/  @!P0 PRMT R50, R50, 0x5410, R51 ;  /* 0x0000541032328816 */ /* 0x000fe20000000033 */
[----:B------:R-:W-:Y:S01]  /*4280*/  IMAD.SHL.U32 R190, R190, 0x200, RZ ;  /* 0x00000200bebe7824 */ /* 0x000fe200078e00ff */
[----:B------:R-:W-:Y:S02]  /*4290*/  LOP3.LUT R189, R189, R118, RZ, 0x3c, !PT ;  /* 0x00000076bdbd7212 */ /* 0x000fe400078e3cff */
[--C-:B------:R-:W-:Y:S02]  /*42a0*/  @!P0 SHF.R.U64 R46, R46, 0x10, R47.reuse ;  /* 0x000000102e2e8819 */ /* 0x100fe4000000122f */
[----:B------:R-:W-:Y:S02]  /*42b0*/  LOP3.LUT R190, R190, 0x7ffff000, RZ, 0xc0, !PT ;  /* 0x7ffff000bebe7812 */ /* 0x000fe400078ec0ff */
[----:B------:R-:W-:Y:S02]  /*42c0*/  @!P0 SHF.R.U32.HI R47, RZ, 0x10, R47 ;  /* 0x00000010ff2f8819 */ /* 0x000fe4000001162f */
[----:B------:R-:W-:Y:S02]  /*42d0*/  IADD3 R190, R189, R190, R16 ;  /* 0x000000bebdbe7210 */ /* 0x000fe40007ffe010 */
[----:B------:R-:W-:Y:S02]  /*42e0*/  IADD3 R189, R124, R185, RZ ;  /* 0x000000b97cbd7210 */ /* 0x000fe40007ffe0ff */
[----:B------:R-:W-:Y:S01]  /*42f0*/  @!P0 SHF.R.U32.HI R57, RZ, 0x10, R57 ;  /* 0x00000010ff398819 */ /* 0x000fe20000011639 */
[----:B------:R-:W-:Y:S01]  /*4300*/  IMAD.IADD R190, R185, 0x1, R190 ;  /* 0x00000001b9be7824 */ /* 0x000fe200078e02be */
[----:B------:R-:W-:Y:S01]  /*4310*/  @!P0 PRMT R56, R55, 0x5410, R56 ;  /* 0x0000541037388816 */ /* 0x000fe20000000038 */
[----:B------:R-:W-:Y:S01]  /*4320*/  IMAD.SHL.U32 R187, R189, 0x2, RZ ;  /* 0x00000002bdbb7824 */ /* 0x000fe200078e00ff */
[----:B------:R-:W-:Y:S01]  /*4330*/  @!P0 PRMT R49, R49, 0x5410, R52 ;  /* 0x0000541031318816 */ /* 0x000fe20000000034 */
[----:B------:R-:W-:Y:S01]  /*4340*/  IMAD.SHL.U32 R188, R190, 0x2, RZ ;  /* 0x00000002bebc7824 */ /* 0x000fe200078e00ff */
[----:B------:R-:W-:Y:S01]  /*4350*/  @!P0 PRMT R44, R44, 0x5410, R47 ;  /* 0x000054102c2c8816 */ /* 0x000fe2000000002f */
[----:B------:R-:W-:Y:S01]  /*4360*/  @!P0 IMAD.U32 R47, R50, 0x10000, RZ ;  /* 0x00010000322f8824 */ /* 0x000fe200078e00ff */
[----:B--2---:R-:W1:Y:S01]  /*4370*/  LDS.128 R80, [R187+0xc100] ;  /* 0x00c10000bb507984 */ /* 0x004e620000000c00 */
[----:B------:R-:W-:Y:S01]  /*4380*/  @!P0 IMAD.U32 R55, R56, 0x10000, RZ ;  /* 0x0001000038378824 */ /* 0x000fe200078e00ff */
[----:B------:R-:W-:Y:S02]  /*4390*/  @!P0 SHF.R.U64 R61, R58, 0x10, R59 ;  /* 0x000000103a3d8819 */ /* 0x000fe4000000123b */
[----:B------:R-:W-:Y:S02]  /*43a0*/  @!P0 PRMT R58, R54, 0x5410, R57 ;  /* 0x00005410363a8816 */ /* 0x000fe40000000039 */
[----:B------:R-:W-:Y:S02]  /*43b0*/  @!P0 PRMT R45, R45, 0x5410, R46 ;  /* 0x000054102d2d8816 */ /* 0x000fe4000000002e */
[----:B------:R-:W2:Y:S01]  /*43c0*/  LDS.128 R32, [R188+0xc100] ;  /* 0x00c10000bc207984 */ /* 0x000ea20000000c00 */
[----:B------:R-:W-:Y:S02]  /*43d0*/  @!P0 LOP3.LUT R56, R56, 0xffff0000, RZ, 0xc0, !PT ;  /* 0xffff000038388812 */ /* 0x000fe400078ec0ff */
[----:B------:R-:W-:Y:S02]  /*43e0*/  @!P0 LOP3.LUT R46, R50, 0xffff0000, RZ, 0xc0, !PT ;  /* 0xffff0000322e8812 */ /* 0x000fe400078ec0ff */
[----:B------:R-:W-:Y:S02]  /*43f0*/  @!P0 SHF.R.U32.HI R59, RZ, 0x10, R59 ;  /* 0x00000010ff3b8819 */ /* 0x000fe4000001163b */
[----:B------:R-:W-:Y:S02]  /*4400*/  @!P0 PRMT R62, R62, 0x5410, R61 ;  /* 0x000054103e3e8816 */ /* 0x000fe4000000003d */
[----:B------:R-:W-:Y:S03]  /*4410*/  @!P0 PRMT R68, R68, 0x5410, R59 ;  /* 0x0000541044448816 */ /* 0x000fe6000000003b */
[C---:B------:R-:W-:Y:S01]  /*4420*/  @!P0 IMAD.U32 R60, R62.reuse, 0x10000, RZ ;  /* 0x000100003e3c8824 */ /* 0x040fe200078e00ff */
[----:B------:R-:W-:Y:S01]  /*4430*/  @!P0 LOP3.LUT R62, R62, 0xffff0000, RZ, 0xc0, !PT ;  /* 0xffff00003e3e8812 */ /* 0x000fe200078ec0ff */
[C---:B------:R-:W-:Y:S01]  /*4440*/  @!P0 IMAD.U32 R63, R68.reuse, 0x10000, RZ ;  /* 0x00010000443f8824 */ /* 0x040fe200078e00ff */
[----:B------:R-:W-:Y:S01]  /*4450*/  @!P0 LOP3.LUT R68, R68, 0xffff0000, RZ, 0xc0, !PT ;  /* 0xffff000044448812 */ /* 0x000fe200078ec0ff */
[C---:B-1----:R-:W-:Y:S01]  /*4460*/  @!P0 IMAD.U32 R54, R80.reuse, 0x10000, RZ ;  /* 0x0001000050368824 */ /* 0x042fe200078e00ff */
[----:B------:R-:W-:Y:S01]  /*4470*/  @!P0 LOP3.LUT R57, R80, 0xffff0000, RZ, 0xc0, !PT ;  /* 0xffff000050398812 */ /* 0x000fe200078ec0ff */
[C---:B------:R-:W-:Y:S01]  /*4480*/  @!P0 IMAD.U32 R61, R82.reuse, 0x10000, RZ ;  /* 0x00010000523d8824 */ /* 0x040fe200078e00ff */
[----:B------:R-:W-:Y:S01]  /*4490*/  @!P0 LOP3.LUT R59, R81, 0xffff0000, RZ, 0xc0, !PT ;  /* 0xffff0000513b8812 */ /* 0x000fe200078ec0ff */
[C---:B------:R-:W-:Y:S01]  /*44a0*/  @!P0 IMAD.U32 R66, R83.reuse, 0x10000, RZ ;  /* 0x0001000053428824 */ /* 0x040fe200078e00ff */
[----:B------:R-:W-:Y:S02]  /*44b0*/  @!P0 LOP3.LUT R64, R82, 0xffff0000, RZ, 0xc0, !PT ;  /* 0xffff000052408812 */ /* 0x000fe400078ec0ff */
[----:B------:R-:W-:Y:S02]  /*44c0*/  @!P0 LOP3.LUT R65, R83, 0xffff0000, RZ, 0xc0, !PT ;  /* 0xffff000053418812 */ /* 0x000fe400078ec0ff */
[C---:B--2---:R-:W-:Y:S02]  /*44d0*/  @!P0 SHF.L.U32 R52, R32.reuse, 0x10, RZ ;  /* 0x0000001020348819 */ /* 0x044fe400000006ff */
[----:B------:R-:W-:Y:S02]  /*44e0*/  @!P0 LOP3.LUT R51, R32, 0xffff0000, RZ, 0xc0, !PT ;  /* 0xffff000020338812 */ /* 0x000fe400078ec0ff */
[----:B------:R-:W-:Y:S01]  /*44f0*/  @!P0 SHF.L.U32 R50, R33, 0x10, RZ ;  /* 0x0000001021328819 */ /* 0x000fe200000006ff */
[C---:B------:R-:W-:Y:S02]  /*4500*/  @!P0 FMUL.FTZ R2, R52.reuse, R47 ;  /* 0x0000002f34028220 */ /* 0x040fe40000410000 */
[----:B------:R-:W-:Y:S02]  /*4510*/  @!P0 FMUL.FTZ R187, R52, R55 ;  /* 0x0000003734bb8220 */ /* 0x000fe40000410000 */
[----:B------:R-:W-:Y:S02]  /*4520*/  @!P0 FFMA.FTZ R2, R55, R54, R2 ;  /* 0x0000003637028223 */ /* 0x000fe40000010002 */
[C---:B------:R-:W-:Y:S01]  /*4530*/  @!P0 IMAD.U32 R55, R58.reuse, 0x10000, RZ ;  /* 0x000100003a378824 */ /* 0x040fe200078e00ff */
[----:B------:R-:W-:Y:S01]  /*4540*/  @!P0 LOP3.LUT R58, R58, 0xffff0000, RZ, 0xc0, !PT ;  /* 0xffff00003a3a8812 */ /* 0x000fe200078ec0ff */
[C---:B------:R-:W-:Y:S02]  /*4550*/  @!P0 FMUL.FTZ R188, R51.reuse, R56 ;  /* 0x0000003833bc8220 */ /* 0x040fe40000410000 */
[----:B------:R-:W-:Y:S02]  /*4560*/  @!P0 FFMA.FTZ R187, R54, R47, -R187 ;  /* 0x0000002f36bb8223 */ /* 0x000fe400000108bb */
[-C--:B------:R-:W-:Y:S01]  /*4570*/  @!P0 FMUL.FTZ R3, R51, R46.reuse ;  /* 0x0000002e33038220 */ /* 0x080fe20000410000 */
[----:B------:R-:W-:Y:S01]  /*4580*/  @!P0 LOP3.LUT R51, R33, 0xffff0000, RZ, 0xc0, !PT ;  /* 0xffff000021338812 */ /* 0x000fe200078ec0ff */
[----:B------:R-:W-:Y:S02]  /*4590*/  @!P0 IMAD.U32 R47, R49, 0x10000, RZ ;  /* 0x00010000312f8824 */ /* 0x000fe400078e00ff */
[----:B------:R-:W-:Y:S02]  /*45a0*/  @!P0 IMAD.U32 R54, R81, 0x10000, RZ ;  /* 0x0001000051368824 */ /* 0x000fe400078e00ff */
[C---:B------:R-:W-:Y:S02]  /*45b0*/  @!P0 FMUL.FTZ R189, R50.reuse, R55 ;  /* 0x0000003732bd8220 */ /* 0x040fe40000410000 */
[----:B------:R-:W-:Y:S01]  /*45c0*/  @!P0 FFMA.FTZ R188, R57, R46, -R188 ;  /* 0x0000002e39bc8223 */ /* 0x000fe200000108bc */
[----:B------:R-:W-:Y:S01]  /*45d0*/  @!P0 LOP3.LUT R46, R49, 0xffff0000, RZ, 0xc0, !PT ;  /* 0xffff0000312e8812 */ /* 0x000fe200078ec0ff */
[-C--:B------:R-:W-:Y:S01]  /*45e0*/  @!P0 FMUL.FTZ R4, R50, R47.reuse ;  /* 0x0000002f32048220 */ /* 0x080fe20000410000 */
[----:B------:R-:W-:Y:S01]  /*45f0*/  @!P0 LOP3.LUT R50, R34, 0xffff0000, RZ, 0xc0, !PT ;  /* 0xffff000022328812 */ /* 0x000fe200078ec0ff */
[----:B------:R-:W-:Y:S01]  /*4600*/  @!P0 FFMA.FTZ R189, R54, R47, -R189 ;  /* 0x0000002f36bd8223 */ /* 0x000fe200000108bd */
[----:B------:R-:W-:Y:S01]  /*4610*/  @!P0 SHF.L.U32 R47, R34, 0x10, RZ ;  /* 0x00000010222f8819 */ /* 0x000fe200000006ff */
[C---:B------:R-:W-:Y:S01]  /*4620*/  @!P0 FMUL.FTZ R190, R51.reuse, R58 ;  /* 0x0000003a33be8220 */ /* 0x040fe20000410000 */
[----:B------:R-:W-:Y:S01]  /*4630*/  @!P0 F2FP.BF16.PACK_AB R187, R188, R187 ;  /* 0x000000bbbcbb823e */ /* 0x000fe200000010ff */
[-C--:B------:R-:W-:Y:S02]  /*4640*/  @!P0 FMUL.FTZ R5, R51, R46.reuse ;  /* 0x0000002e33058220 */ /* 0x080fe40000410000 */
[----:B------:R-:W-:Y:S02]  /*4650*/  @!P0 FFMA.FTZ R190, R59, R46, -R190 ;  /* 0x0000002e3bbe8223 */ /* 0x000fe400000108be */
[C---:B------:R-:W-:Y:S01]  /*4660*/  @!P0 IMAD.U32 R46, R45.reuse, 0x10000, RZ ;  /* 0x000100002d2e8824 */ /* 0x040fe200078e00ff */
[----:B------:R-:W-:Y:S01]  /*4670*/  @!P0 LOP3.LUT R45, R45, 0xffff0000, RZ, 0xc0, !PT ;  /* 0xffff00002d2d8812 */ /* 0x000fe200078ec0ff */
[C---:B------:R-:W-:Y:S01]  /*4680*/  @!P0 FMUL.FTZ R193, R47.reuse, R60 ;  /* 0x0000003c2fc18220 */ /* 0x040fe20000410000 */
[----:B------:R-:W-:Y:S01]  /*4690*/  @!P0 F2FP.BF16.PACK_AB R190, R190, R189 ;  /* 0x000000bdbebe823e */ /* 0x000fe200000010ff */
[----:B------:R-:W-:Y:S02]  /*46a0*/  @!P0 FMUL.FTZ R198, R50, R62 ;  /* 0x0000003e32c68220 */ /* 0x000fe40000410000 */
[----:B------:R-:W-:Y:S01]  /*46b0*/  @!P0 FFMA.FTZ R3, R56, R57, R3 ;  /* 0x0000003938038223 */ /* 0x000fe20000010003 */
[----:B------:R-:W-:Y:S01]  /*46c0*/  @!P0 MOV R81, R190 ;  /* 0x000000be00518202 */ /* 0x000fe20000000f00 */
[-C--:B------:R-:W-:Y:S01]  /*46d0*/  @!P0 FMUL.FTZ R6, R47, R46.reuse ;  /* 0x0000002e2f068220 */ /* 0x080fe20000410000 */
[----:B------:R-:W-:Y:S01]  /*46e0*/  @!P0 LOP3.LUT R47, R35, 0xffff0000, RZ, 0xc0, !PT ;  /* 0xffff0000232f8812 */ /* 0x000fe200078ec0ff */
[----:B------:R-:W-:Y:S01]  /*46f0*/  @!P0 FFMA.FTZ R193, R61, R46, -R193 ;  /* 0x0000002e3dc18223 */ /* 0x000fe200000108c1 */
[----:B------:R-:W-:Y:S01]  /*4700*/  @!P0 SHF.L.U32 R46, R35, 0x10, RZ ;  /* 0x00000010232e8819 */ /* 0x000fe200000006ff */
[-C--:B------:R-:W-:Y:S01]  /*4710*/  @!P0 FMUL.FTZ R7, R50, R45.reuse ;  /* 0x0000002d32078220 */ /* 0x080fe20000410000 */
[----:B------:R-:W-:Y:S01]  /*4720*/  @!P0 F2FP.BF16.PACK_AB R188, R3, R2 ;  /* 0x0000000203bc823e */ /* 0x000fe200000010ff */
[----:B------:R-:W-:Y:S02]  /*4730*/  @!P0 FFMA.FTZ R198, R64, R45, -R198 ;  /* 0x0000002d40c68223 */ /* 0x000fe400000108c6 */
[C---:B------:R-:W-:Y:S01]  /*4740*/  @!P0 IMAD.U32 R45, R44.reuse, 0x10000, RZ ;  /* 0x000100002c2d8824 */ /* 0x040fe200078e00ff */
[----:B------:R-:W-:Y:S01]  /*4750*/  @!P0 MOV R32, R188 ;  /* 0x000000bc00208202 */ /* 0x000fe20000000f00 */
[----:B------:R-:W-:Y:S01]  /*4760*/  @!P0 FFMA.FTZ R4, R55, R54, R4 ;  /* 0x0000003637048223 */ /* 0x000fe20000010004 */
[----:B------:R-:W-:Y:S01]  /*4770*/  @!P0 LOP3.LUT R44, R44, 0xffff0000, RZ, 0xc0, !PT ;  /* 0xffff00002c2c8812 */ /* 0x000fe200078ec0ff */
[----:B------:R-:W-:Y:S01]  /*4780*/  @!P0 FFMA.FTZ R5, R58, R59, R5 ;  /* 0x0000003b3a058223 */ /* 0x000fe20000010005 */
[----:B------:R-:W-:Y:S01]  /*4790*/  @!P0 F2FP.BF16.PACK_AB R193, R198, R193 ;  /* 0x000000c1c6c1823e */ /* 0x000fe200000010ff */
[----:B------:R-:W-:Y:S02]  /*47a0*/  @!P0 FMUL.FTZ R8, R46, R45 ;  /* 0x0000002d2e088220 */ /* 0x000fe40000410000 */
[----:B------:R-:W-:Y:S01]  /*47b0*/  @!P0 FFMA.FTZ R6, R60, R61, R6 ;  /* 0x0000003d3c068223 */ /* 0x000fe20000010006 */
[----:B------:R-:W-:Y:S01]  /*47c0*/  @!P0 F2FP.BF16.PACK_AB R189, R5, R4 ;  /* 0x0000000405bd823e */ /* 0x000fe200000010ff */
[----:B------:R-:W-:Y:S02]  /*47d0*/  @!P0 FMUL.FTZ R191, R46, R63 ;  /* 0x0000003f2ebf8220 */ /* 0x000fe40000410000 */
[C---:B------:R-:W-:Y:S02]  /*47e0*/  @!P0 FMUL.FTZ R196, R47.reuse, R68 ;  /* 0x000000442fc48220 */ /* 0x040fe40000410000 */
        /* <DEDUP_REMOVED lines=14> */
[----:B------:R-:W-:Y:S02]  /*48d0*/  @!P0 MOV R35, R198 ;  /* 0x000000c600238202 */ /* 0x000fe40000000f00 */
[----:B----4-:R-:W-:Y:S05]  /*48e0*/  IADD3 R188, P0, R182, R144, RZ ;  /* 0x00000090b6bc7210 */ /* 0x010fea0007f1e0ff */
[----:B---3--:R-:W-:Y:S01]  /*48f0*/  IMAD.X R189, R183, 0x1, R143, P0 ;  /* 0x00000001b7bd7824 */ /* 0x008fe200000e068f */
[C---:B------:R-:W-:Y:S04]  /*4900*/  ISETP.GE.AND P0, PT, R186.reuse, c[0x0][0x1d4], PT ;  /* 0x00007500ba007a0c */ /* 0x040fe80003f06270 */
[----:B------:R1:W-:Y:S09]  /*4910*/  ST.E.128 [R188.64], R80 ;  /* 0x00000050bc007985 */ /* 0x0003f2000c101d06 */
[----:B------:R-:W-:Y:S05]  /*4920*/  @!P0 IMAD.WIDE R186, R186, 0x2, R182 ;  /* 0x00000002baba8825 */ /* 0x000fea00078e02b6 */
[----:B------:R1:W-:Y:S02]  /*4930*/  @!P0 ST.E.128 [R186.64], R32 ;  /* 0x00000020ba008985 */ /* 0x0003e4000c101d06 */
.L_x_931:
[----:B------:R-:W-:Y:S05]  /*4940*/  BSYNC B0 ;  /* 0x0000000000007941 */ /* 0x000fea0003800000 */
.L_x_930:
[----:B------:R-:W-:Y:S01]  /*4950*/  ISETP.GE.AND P0, PT, R17, c[0x0][0x1d4], PT ;  /* 0x0000750011007a0c */ /* 0x000fe20003f06270 */
[----:B------:R-:W-:Y:S01]  /*4960*/  @!UPT UIADD3 URZ, URZ, URZ, URZ ;  /* 0x0000003f3f3ff290 */ /* 0x000fe2000fffe03f */
[----:B------:R-:W-:Y:S11]  /*4970*/  BSSY B0, `(.L_x_932) ;  /* 0x000007c000007945 */ /* 0x000ff60003800000 */
[----:B------:R-:W-:-:S05]  /*4980*/  @P0 BRA `(.L_x_933) ;  /* 0x000007a000000947 */ /* 0x000fca0003800000 */
[----:B------:R-:W-:Y:S02]  /*4990*/  LOP3.LUT P1, RZ, R135, 0x2, RZ, 0xc0, !PT ;  /* 0x0000000287ff7812 */ /* 0x000fe4000782c0ff */
[----:B------:R-:W-:Y:S02]  /*49a0*/  ISETP.GE.AND P0, PT, R17, c[0x0][0x27c], PT ;  /* 0x00009f0011007a0c */ /* 0x000fe40003f06270 */
[----:B------:R-:W-:Y:S04]  /*49b0*/  SEL R63, R117, R184, !P1 ;  /* 0x000000b8753f7207 */ /* 0x000fe80004800000 */
[----:B------:R-:W-:Y:S04]  /*49c0*/  SHF.R.S32.HI R62, RZ, 0x1f, R63 ;  /* 0x0000001fff3e7819 */ /* 0x000fe8000001143f */
        /* <DEDUP_REMOVED lines=12> */
[----:B------:R-:W-:Y:S01]  /*4a90*/  @!P0 PRMT R42, R42, 0x5410, R45 ;  /* 0x000054102a2a8816 */ /* 0x000fe2000000002d */
[----:B------:R-:W-:Y:S01]  /*4aa0*/  @!P0 IMAD.U32 R47, R88, 0x10000, RZ ;  /* 0x00010000582f8824 */ /* 0x000fe200078e00ff */
[----:B------:R-:W-:Y:S02]  /*4ab0*/  LOP3.LUT R66, R66, 0x7ffff000, RZ, 0xc0, !PT ;  /* 0x7ffff00042427812 */ /* 0x000fe400078ec0ff */
[----:B------:R-:W-:Y:S01]  /*4ac0*/  @!P0 SHF.R.U32.HI R36, RZ, 0x10, R37 ;  /* 0x00000010ff248819 */ /* 0x000fe20000011625 */
[----:B------:R-:W-:Y:S01]  /*4ad0*/  @!P0 IMAD.U32 R37, R42, 0x10000, RZ ;  /* 0x000100002a258824 */ /* 0x000fe200078e00ff */
[----:B------:R-:W-:Y:S01]  /*4ae0*/  IADD3 R66, R65, R66, R16 ;  /* 0x0000004241427210 */ /* 0x000fe20007ffe010 */
[----:B------:R-:W-:Y:S01]  /*4af0*/  IMAD.IADD R65, R122, 0x1, R185 ;  /* 0x000000017a417824 */ /* 0x000fe200078e02b9 */
[----:B------:R-:W-:Y:S02]  /*4b00*/  @!P0 PRMT R87, R87, 0x5410, R76 ;  /* 0x0000541057578816 */ /* 0x000fe4000000004c */
[----:B------:R-:W-:Y:S01]  /*4b10*/  @!P0 SHF.R.U32.HI R49, RZ, 0x10, R79 ;  /* 0x00000010ff318819 */ /* 0x000fe2000001164f */
[----:B------:R-:W-:Y:S01]  /*4b20*/  IMAD.IADD R66, R185, 0x1, R66 ;  /* 0x00000001b9427824 */ /* 0x000fe200078e0242 */
[----:B------:R-:W-:Y:S02]  /*4b30*/  SHF.L.U32 R63, R65, 0x1, RZ ;  /* 0x00000001413f7819 */ /* 0x000fe400000006ff */
[--C-:B------:R-:W-:Y:S01]  /*4b40*/  @!P0 SHF.R.U32.HI R44, RZ, 0x10, R39.reuse ;  /* 0x00000010ff2c8819 */ /* 0x100fe20000011627 */
[----:B------:R-:W-:Y:S01]  /*4b50*/  IMAD.SHL.U32 R64, R66, 0x2, RZ ;  /* 0x0000000242407824 */ /* 0x000fe200078e00ff */
[----:B------:R-:W-:Y:S01]  /*4b60*/  @!P0 SHF.R.U64 R39, R38, 0x10, R39 ;  /* 0x0000001026278819 */ /* 0x000fe20000001227 */
[----:B-12---:R-:W1:Y:S01]  /*4b70*/  LDS.128 R80, [R63+0xc100] ;  /* 0x00c100003f507984 */ /* 0x006e620000000c00 */
[----:B------:R-:W-:Y:S02]  /*4b80*/  @!P0 PRMT R41, R41, 0x5410, R36 ;  /* 0x0000541029298816 */ /* 0x000fe40000000024 */
[----:B------:R-:W-:Y:S01]  /*4b90*/  @!P0 PRMT R86, R86, 0x5410, R49 ;  /* 0x0000541056568816 */ /* 0x000fe20000000031 */
[----:B------:R-:W-:Y:S01]  /*4ba0*/  @!P0 IMAD.U32 R49, R87, 0x10000, RZ ;  /* 0x0001000057318824 */ /* 0x000fe200078e00ff */
[----:B------:R-:W-:Y:S02]  /*4bb0*/  @!P0 PRMT R48, R48, 0x5410, R39 ;  /* 0x0000541030308816 */ /* 0x000fe40000000027 */
[----:B------:R-:W-:Y:S01]  /*4bc0*/  @!P0 SHF.L.U32 R36, R41, 0x10, RZ ;  /* 0x0000001029248819 */ /* 0x000fe200000006ff */
[C---:B------:R-:W-:Y:S01]  /*4bd0*/  @!P0 IMAD.U32 R59, R86.reuse, 0x10000, RZ ;  /* 0x00010000563b8824 */ /* 0x040fe200078e00ff */
[----:B------:R-:W2:Y:S01]  /*4be0*/  LDS.128 R32, [R64+0xc100] ;  /* 0x00c1000040207984 */ /* 0x000ea20000000c00 */
[----:B------:R-:W-:Y:S02]  /*4bf0*/  @!P0 LOP3.LUT R52, R87, 0xffff0000, RZ, 0xc0, !PT ;  /* 0xffff000057348812 */ /* 0x000fe400078ec0ff */
[----:B------:R-:W-:Y:S02]  /*4c00*/  @!P0 PRMT R43, R43, 0x5410, R44 ;  /* 0x000054102b2b8816 */ /* 0x000fe4000000002c */
[----:B------:R-:W-:Y:S02]  /*4c10*/  @!P0 LOP3.LUT R60, R86, 0xffff0000, RZ, 0xc0, !PT ;  /* 0xffff0000563c8812 */ /* 0x000fe400078ec0ff */
[----:B------:R-:W-:Y:S04]  /*4c20*/  @!P0 SHF.R.U64 R78, R78, 0x10, R79 ;  /* 0x000000104e4e8819 */ /* 0x000fe8000000124f */
[----:B------:R-:W-:Y:S04]  /*4c30*/  @!P0 PRMT R85, R85, 0x5410, R78 ;  /* 0x0000541055558816 */ /* 0x000fe8000000004e */
[C---:B------:R-:W-:Y:S01]  /*4c40*/  @!P0 LOP3.LUT R56, R85.reuse, 0xffff0000, RZ, 0xc0, !PT ;  /* 0xffff000055388812 */ /* 0x040fe200078ec0ff */
[----:B------:R-:W-:Y:S02]  /*4c50*/  @!P0 IMAD.U32 R55, R85, 0x10000, RZ ;  /* 0x0001000055378824 */ /* 0x000fe400078e00ff */
[C---:B-1----:R-:W-:Y:S01]  /*4c60*/  @!P0 IMAD.U32 R46, R80.reuse, 0x10000, RZ ;  /* 0x00010000502e8824 */ /* 0x042fe200078e00ff */
[----:B------:R-:W-:Y:S01]  /*4c70*/  @!P0 LOP3.LUT R50, R80, 0xffff0000, RZ, 0xc0, !PT ;  /* 0xffff000050328812 */ /* 0x000fe200078ec0ff */
[----:B------:R-:W-:Y:S01]  /*4c80*/  @!P0 IMAD.U32 R51, R81, 0x10000, RZ ;  /* 0x0001000051338824 */ /* 0x000fe200078e00ff */
[C---:B------:R-:W-:Y:S01]  /*4c90*/  @!P0 LOP3.LUT R61, R83.reuse, 0xffff0000, RZ, 0xc0, !PT ;  /* 0xffff0000533d8812 */ /* 0x040fe200078ec0ff */
[----:B------:R-:W-:Y:S01]  /*4ca0*/  @!P0 IMAD.U32 R58, R83, 0x10000, RZ ;  /* 0x00010000533a8824 */ /* 0x000fe200078e00ff */
[C---:B------:R-:W-:Y:S01]  /*4cb0*/  @!P0 LOP3.LUT R57, R82.reuse, 0xffff0000, RZ, 0xc0, !PT ;  /* 0xffff000052398812 */ /* 0x040fe200078ec0ff */
[----:B------:R-:W-:Y:S02]  /*4cc0*/  @!P0 IMAD.U32 R54, R82, 0x10000, RZ ;  /* 0x0001000052368824 */ /* 0x000fe400078e00ff */
[----:B--2---:R-:W-:Y:S02]  /*4cd0*/  @!P0 IMAD.U32 R38, R32, 0x10000, RZ ;  /* 0x0001000020268824 */ /* 0x004fe400078e00ff */
[----:B------:R-:W-:Y:S02]  /*4ce0*/  @!P0 IMAD.U32 R39, R33, 0x10000, RZ ;  /* 0x0001000021278824 */ /* 0x000fe400078e00ff */
[C---:B------:R-:W-:Y:S02]  /*4cf0*/  @!P0 FMUL.FTZ R63, R38.reuse, R47 ;  /* 0x0000002f263f8220 */ /* 0x040fe40000410000 */
[----:B------:R-:W-:Y:S01]  /*4d00*/  @!P0 FMUL.FTZ R2, R38, R37 ;  /* 0x0000002526028220 */ /* 0x000fe20000410000 */
[----:B------:R-:W-:Y:S01]  /*4d10*/  @!P0 LOP3.LUT R38, R32, 0xffff0000, RZ, 0xc0, !PT ;  /* 0xffff000020268812 */ /* 0x000fe200078ec0ff */
[----:B------:R-:W-:Y:S02]  /*4d20*/  @!P0 FMUL.FTZ R64, R39, R49 ;  /* 0x0000003127408220 */ /* 0x000fe40000410000 */
        /* <DEDUP_REMOVED lines=8> */
[C---:B------:R-:W-:Y:S01]  /*4db0*/  @!P0 FMUL.FTZ R66, R38.reuse, R46 ;  /* 0x0000002e26428220 */ /* 0x040fe20000410000 */
[----:B------:R-:W-:Y:S01]  /*4dc0*/  @!P0 LOP3.LUT R47, R81, 0xffff0000, RZ, 0xc0, !PT ;  /* 0xffff0000512f8812 */ /* 0x000fe200078ec0ff */
[-C--:B------:R-:W-:Y:S01]  /*4dd0*/  @!P0 FMUL.FTZ R3, R38, R37.reuse ;  /* 0x0000002526038220 */ /* 0x080fe20000410000 */
[----:B------:R-:W-:Y:S01]  /*4de0*/  @!P0 SHF.L.U32 R38, R35, 0x10, RZ ;  /* 0x0000001023268819 */ /* 0x000fe200000006ff */
[C---:B------:R-:W-:Y:S02]  /*4df0*/  @!P0 FMUL.FTZ R65, R39.reuse, R52 ;  /* 0x0000003427418220 */ /* 0x040fe40000410000 */
[-C--:B------:R-:W-:Y:S01]  /*4e00*/  @!P0 FMUL.FTZ R5, R39, R36.reuse ;  /* 0x0000002427058220 */ /* 0x080fe20000410000 */
[----:B------:R-:W-:Y:S01]  /*4e10*/  @!P0 LOP3.LUT R39, R35, 0xffff0000, RZ, 0xc0, !PT ;  /* 0xffff000023278812 */ /* 0x000fe200078ec0ff */
[----:B------:R-:W-:Y:S02]  /*4e20*/  @!P0 FFMA.FTZ R66, R50, R37, -R66 ;  /* 0x0000002532428223 */ /* 0x000fe40000010842 */
[----:B------:R-:W-:Y:S02]  /*4e30*/  @!P0 IMAD.U32 R37, R43, 0x10000, RZ ;  /* 0x000100002b258824 */ /* 0x000fe400078e00ff */
[----:B------:R-:W-:Y:S01]  /*4e40*/  @!P0 FMUL.FTZ R68, R38, R59 ;  /* 0x0000003b26448220 */ /* 0x000fe20000410000 */
[----:B------:R-:W-:Y:S01]  /*4e50*/  @!P0 F2FP.BF16.PACK_AB R63, R66, R63 ;  /* 0x0000003f423f823e */ /* 0x000fe200000010ff */
[----:B------:R-:W-:Y:S01]  /*4e60*/  @!P0 FFMA.FTZ R65, R47, R36, -R65 ;  /* 0x000000242f418223 */ /* 0x000fe20000010841 */
[----:B------:R-:W-:Y:S01]  /*4e70*/  @!P0 LOP3.LUT R36, R43, 0xffff0000, RZ, 0xc0, !PT ;  /* 0xffff00002b248812 */ /* 0x000fe200078ec0ff */
[----:B------:R-:W-:Y:S02]  /*4e80*/  @!P0 FMUL.FTZ R187, R39, R60 ;  /* 0x0000003c27bb8220 */ /* 0x000fe40000410000 */
[-C--:B------:R-:W-:Y:S01]  /*4e90*/  @!P0 FMUL.FTZ R8, R38, R37.reuse ;  /* 0x0000002526088220 */ /* 0x080fe20000410000 */
[----:B------:R-:W-:Y:S01]  /*4ea0*/  @!P0 F2FP.BF16.PACK_AB R64, R65, R64 ;  /* 0x000000404140823e */ /* 0x000fe200000010ff */
[----:B------:R-:W-:Y:S01]  /*4eb0*/  @!P0 FFMA.FTZ R68, R58, R37, -R68 ;  /* 0x000000253a448223 */ /* 0x000fe20000010844 */
[----:B------:R-:W-:Y:S01]  /*4ec0*/  @!P0 SHF.L.U32 R37, R48, 0x10, RZ ;  /* 0x0000001030258819 */ /* 0x000fe200000006ff */
[C---:B------:R-:W-:Y:S02]  /*4ed0*/  @!P0 IMAD.U32 R38, R34.reuse, 0x10000, RZ ;  /* 0x0001000022268824 */ /* 0x040fe400078e00ff */
        /* <DEDUP_REMOVED lines=12> */
[----:B------:R-:W-:Y:S01]  /*4fa0*/  @!P0 FFMA.FTZ R7, R56, R57, R7 ;  /* 0x0000003938078223 */ /* 0x000fe20000010007 */
[----:B------:R-:W-:Y:S01]  /*4fb0*/  @!P0 F2FP.BF16.PACK_AB R66, R5, R4 ;  /* 0x000000040542823e */ /* 0x000fe200000010ff */
[----:B------:R-:W-:Y:S02]  /*4fc0*/  @!P0 FMUL.FTZ R186, R38, R55 ;  /* 0x0000003726ba8220 */ /* 0x000fe40000410000 */
[----:B------:R-:W-:Y:S02]  /*4fd0*/  @!P0 FMUL.FTZ R189, R39, R56 ;  /* 0x0000003827bd8220 */ /* 0x000fe40000410000 */
[----:B------:R-:W-:Y:S02]  /*4fe0*/  @!P0 FFMA.FTZ R8, R59, R58, R8 ;  /* 0x0000003a3b088223 */ /* 0x000fe40000010008 */
[----:B------:R-:W-:Y:S02]  /*4ff0*/  @!P0 FFMA.FTZ R9, R60, R61, R9 ;  /* 0x0000003d3c098223 */ /* 0x000fe40000010009 */
[----:B------:R-:W-:Y:S02]  /*5000*/  @!P0 FFMA.FTZ R186, R54, R37, -R186 ;  /* 0x0000002536ba8223 */ /* 0x000fe400000108ba */
[----:B------:R-:W-:Y:S01]  /*5010*/  @!P0 FFMA.FTZ R189, R57, R36, -R189 ;  /* 0x0000002439bd8223 */ /* 0x000fe200000108bd */
[----:B------:R-:W-:Y:S01]  /*5020*/  @!P0 F2FP.BF16.PACK_AB R187, R9, R8 ;  /* 0x0000000809bb823e */ /* 0x000fe200000010ff */
[----:B------:R-:W-:Y:S02]  /*5030*/  @!P0 IMAD.MOV.U32 R80, RZ, RZ, R63 ;  /* 0x000000ffff508224 */ /* 0x000fe400078e003f */
[----:B------:R-:W-:Y:S01]  /*5040*/  @!P0 IMAD.MOV.U32 R81, RZ, RZ, R64 ;  /* 0x000000ffff518224 */ /* 0x000fe200078e0040 */
[----:B------:R-:W-:Y:S01]  /*5050*/  @!P0 F2FP.BF16.PACK_AB R189, R189, R186 ;  /* 0x000000babdbd823e */ /* 0x000fe200000010ff */
[----:B------:R-:W-:Y:S01]  /*5060*/  @!P0 IMAD.MOV.U32 R83, RZ, RZ, R68 ;  /* 0x000000ffff538224 */ /* 0x000fe200078e0044 */
[----:B------:R-:W-:Y:S01]  /*5070*/  @!P0 F2FP.BF16.PACK_AB R186, R7, R6 ;  /* 0x0000000607ba823e */ /* 0x000fe200000010ff */
[----:B------:R-:W-:Y:S01]  /*5080*/  @!P0 IMAD.MOV.U32 R32, RZ, RZ, R65 ;  /* 0x000000ffff208224 */ /* 0x000fe200078e0041 */
[----:B------:R-:W-:Y:S01]  /*5090*/  @!P0 MOV R82, R189 ;  /* 0x000000bd00528202 */ /* 0x000fe20000000f00 */
        /* <DEDUP_REMOVED lines=9> */
.L_x_933:
[----:B------:R-:W-:Y:S05]  /*5130*/  BSYNC B0 ;  /* 0x0000000000007941 */ /* 0x000fea0003800000 */
.L_x_932:
[----:B------:R-:W-:Y:S11]  /*5140*/  ISETP.GE.AND P0, PT, R15, c[0x0][0x1d4], PT ;  /* 0x000075000f007a0c */ /* 0x000ff60003f06270 */
[----:B------:R-:W-:Y:S02]  /*5150*/  @!UPT UIADD3 URZ, URZ, URZ, URZ ;  /* 0x0000003f3f3ff290 */ /* 0x000fe4000fffe03f */
[----:B------:R-:W-:-:S05]  /*5160*/  @P0 BRA `(.L_x_917) ;  /* 0x00000b0000000947 */ /* 0x000fca0003800000 */
[----:B------:R-:W-:Y:S02]  /*5170*/  LOP3.LUT P1, RZ, R135, 0x8, RZ, 0xc0, !PT ;  /* 0x0000000887ff7812 */ /* 0x000fe4000782c0ff */
        /* <DEDUP_REMOVED lines=9> */
[----:B------:R-:W-:Y:S02]  /*5210*/  @!P0 SHF.R.U64 R39, R72, 0x10, R73 ;  /* 0x0000001048278819 */ /* 0x000fe40000001249 */
[----:B------:R-:W-:Y:S02]  /*5220*/  LEA.HI R62, R62, R63, RZ, 0x3 ;  /* 0x0000003f3e3e7211 */ /* 0x000fe400078f18ff */
[----:B------:R-:W-:Y:S02]  /*5230*/  @!P0 PRMT R84, R84, 0x5410, R39 ;  /* 0x0000541054548816 */ /* 0x000fe40000000027 */
[----:B------:R-:W-:Y:S01]  /*5240*/  @!P0 SHF.R.U32.HI R41, RZ, 0x10, R75 ;  /* 0x00000010ff298819 */ /* 0x000fe2000001164b */
[----:B------:R-:W-:Y:S01]  /*5250*/  IMAD.SHL.U32 R62, R62, 0x200, RZ ;  /* 0x000002003e3e7824 */ /* 0x000fe200078e00ff */
[----:B------:R-:W-:Y:S01]  /*5260*/  LOP3.LUT R63, R129, 0x38, R55, 0xf8, !PT ;  /* 0x00000038813f7812 */ /* 0x000fe200078ef837 */
[----:B------:R-:W-:Y:S01]  /*5270*/  @!P0 IMAD.U32 R38, R84, 0x10000, RZ ;  /* 0x0001000054268824 */ /* 0x000fe200078e00ff */
[----:B------:R-:W-:Y:S02]  /*5280*/  @!P0 PRMT R70, R70, 0x5410, R41 ;  /* 0x0000541046468816 */ /* 0x000fe40000000029 */
[----:B------:R-:W-:Y:S02]  /*5290*/  LOP3.LUT R63, R63, R118, RZ, 0x3c, !PT ;  /* 0x000000763f3f7212 */ /* 0x000fe400078e3cff */
[----:B------:R-:W-:Y:S02]  /*52a0*/  LOP3.LUT R62, R62, 0x7ffff000, RZ, 0xc0, !PT ;  /* 0x7ffff0003e3e7812 */ /* 0x000fe400078ec0ff */
[----:B------:R-:W-:Y:S02]  /*52b0*/  @!P0 LOP3.LUT R42, R84, 0xffff0000, RZ, 0xc0, !PT ;  /* 0xffff0000542a8812 */ /* 0x000fe400078ec0ff */
[----:B------:R-:W-:Y:S02]  /*52c0*/  IADD3 R62, R63, R62, R16 ;  /* 0x0000003e3f3e7210 */ /* 0x000fe40007ffe010 */
[C---:B------:R-:W-:Y:S02]  /*52d0*/  @!P0 LOP3.LUT R50, R70.reuse, 0xffff0000, RZ, 0xc0, !PT ;  /* 0xffff000046328812 */ /* 0x040fe400078ec0ff */
[----:B------:R-:W-:Y:S01]  /*52e0*/  @!P0 SHF.L.U32 R49, R70, 0x10, RZ ;  /* 0x0000001046318819 */ /* 0x000fe200000006ff */
[----:B------:R-:W-:Y:S01]  /*52f0*/  IMAD.IADD R62, R185, 0x1, R62 ;  /* 0x00000001b93e7824 */ /* 0x000fe200078e023e */
[----:B------:R-:W-:Y:S01]  /*5300*/  @!P0 SHF.R.U64 R37, R28, 0x10, R29 ;  /* 0x000000101c258819 */ /* 0x000fe2000000121d */
[----:B------:R-:W-:Y:S01]  /*5310*/  IMAD.IADD R185, R120, 0x1, R185 ;  /* 0x0000000178b97824 */ /* 0x000fe200078e02b9 */
[----:B------:R-:W-:Y:S02]  /*5320*/  @!P0 SHF.R.U32.HI R28, RZ, 0x10, R29 ;  /* 0x00000010ff1c8819 */ /* 0x000fe4000001161d */
[----:B------:R-:W-:Y:S01]  /*5330*/  SHF.L.U32 R64, R62, 0x1, RZ ;  /* 0x000000013e407819 */ /* 0x000fe200000006ff */
[----:B------:R-:W-:Y:S01]  /*5340*/  IMAD.SHL.U32 R54, R185, 0x2, RZ ;  /* 0x00000002b9367824 */ /* 0x000fe200078e00ff */
[----:B------:R-:W-:Y:S02]  /*5350*/  @!P0 PRMT R26, R26, 0x5410, R37 ;  /* 0x000054101a1a8816 */ /* 0x000fe40000000025 */
[----:B------:R-:W-:Y:S01]  /*5360*/  @!P0 PRMT R21, R21, 0x5410, R28 ;  /* 0x0000541015158816 */ /* 0x000fe2000000001c */
[----:B------:R-:W1:Y:S01]  /*5370*/  LDS.128 R32, [R64+0xc100] ;  /* 0x00c1000040207984 */ /* 0x000e620000000c00 */
[--C-:B------:R-:W-:Y:S01]  /*5380*/  @!P0 SHF.R.U32.HI R36, RZ, 0x10, R31.reuse ;  /* 0x00000010ff248819 */ /* 0x100fe2000001161f */
[C---:B------:R-:W-:Y:S01]  /*5390*/  @!P0 IMAD.U32 R28, R26.reuse, 0x10000, RZ ;  /* 0x000100001a1c8824 */ /* 0x040fe200078e00ff */
[----:B------:R-:W-:Y:S02]  /*53a0*/  @!P0 LOP3.LUT R26, R26, 0xffff0000, RZ, 0xc0, !PT ;  /* 0xffff00001a1a8812 */ /* 0x000fe400078ec0ff */
[----:B------:R-:W-:Y:S02]  /*53b0*/  @!P0 PRMT R27, R27, 0x5410, R36 ;  /* 0x000054101b1b8816 */ /* 0x000fe40000000024 */
[----:B------:R-:W-:Y:S01]  /*53c0*/  @!P0 SHF.R.U64 R31, R30, 0x10, R31 ;  /* 0x000000101e1f8819 */ /* 0x000fe2000000121f */
[----:B------:R3:W4:Y:S01]  /*53d0*/  LDS.128 R56, [R54+0xc100] ;  /* 0x00c1000036387984 */ /* 0x0007220000000c00 */
[----:B------:R-:W-:Y:S02]  /*53e0*/  @!P0 SHF.R.U32.HI R72, RZ, 0x10, R73 ;  /* 0x00000010ff488819 */ /* 0x000fe40000011649 */
[----:B------:R-:W-:Y:S02]  /*53f0*/  @!P0 PRMT R40, R40, 0x5410, R31 ;  /* 0x0000541028288816 */ /* 0x000fe4000000001f */
[----:B------:R-:W-:Y:S02]  /*5400*/  @!P0 PRMT R71, R71, 0x5410, R72 ;  /* 0x0000541047478816 */ /* 0x000fe40000000048 */
[----:B------:R-:W-:Y:S02]  /*5410*/  @!P0 SHF.R.U64 R74, R74, 0x10, R75 ;  /* 0x000000104a4a8819 */ /* 0x000fe4000000124b */
[----:B------:R-:W-:Y:S02]  /*5420*/  @!P0 LOP3.LUT R43, R71, 0xffff0000, RZ, 0xc0, !PT ;  /* 0xffff0000472b8812 */ /* 0x000fe400078ec0ff */
[----:B------:R-:W-:Y:S04]  /*5430*/  @!P0 PRMT R69, R69, 0x5410, R74 ;  /* 0x0000541045458816 */ /* 0x000fe8000000004a */
[C---:B------:R-:W-:Y:S01]  /*5440*/  @!P0 LOP3.LUT R46, R69.reuse, 0xffff0000, RZ, 0xc0, !PT ;  /* 0xffff0000452e8812 */ /* 0x040fe200078ec0ff */
[----:B------:R-:W-:Y:S02]  /*5450*/  @!P0 IMAD.U32 R45, R69, 0x10000, RZ ;  /* 0x00010000452d8824 */ /* 0x000fe400078e00ff */
[C---:B-1----:R-:W-:Y:S01]  /*5460*/  @!P0 IMAD.U32 R31, R32.reuse, 0x10000, RZ ;  /* 0x00010000201f8824 */ /* 0x042fe200078e00ff */
[----:B------:R-:W-:Y:S03]  /*5470*/  @!P0 LOP3.LUT R29, R32, 0xffff0000, RZ, 0xc0, !PT ;  /* 0xffff0000201d8812 */ /* 0x000fe600078ec0ff */
[C---:B---3--:R-:W-:Y:S02]  /*5480*/  @!P0 FMUL.FTZ R54, R31.reuse, R38 ;  /* 0x000000261f368220 */ /* 0x048fe40000410000 */
[----:B------:R-:W-:Y:S02]  /*5490*/  @!P0 FMUL.FTZ R2, R31, R28 ;  /* 0x0000001c1f028220 */ /* 0x000fe40000410000 */
[C---:B------:R-:W-:Y:S01]  /*54a0*/  @!P0 FMUL.FTZ R63, R29.reuse, R42 ;  /* 0x0000002a1d3f8220 */ /* 0x040fe20000410000 */
[C---:B----4-:R-:W-:Y:S01]  /*54b0*/  @!P0 SHF.L.U32 R39, R56.reuse, 0x10, RZ ;  /* 0x0000001038278819 */ /* 0x050fe200000006ff */
[----:B------:R-:W-:Y:S01]  /*54c0*/  @!P0 FMUL.FTZ R3, R29, R26 ;  /* 0x0000001a1d038220 */ /* 0x000fe20000410000 */
[----:B------:R-:W-:Y:S01]  /*54d0*/  @!P0 LOP3.LUT R41, R56, 0xffff0000, RZ, 0xc0, !PT ;  /* 0xffff000038298812 */ /* 0x000fe200078ec0ff */
[----:B------:R-:W-:Y:S01]  /*54e0*/  @!P0 IMAD.U32 R29, R33, 0x10000, RZ ;  /* 0x00010000211d8824 */ /* 0x000fe200078e00ff */
[----:B------:R-:W-:Y:S01]  /*54f0*/  @!P0 LOP3.LUT R44, R57, 0xffff0000, RZ, 0xc0, !PT ;  /* 0xffff0000392c8812 */ /* 0x000fe200078ec0ff */
[----:B------:R-:W-:Y:S01]  /*5500*/  @!P0 FFMA.FTZ R54, R39, R28, -R54 ;  /* 0x0000001c27368223 */ /* 0x000fe20000010836 */
[----:B------:R-:W-:Y:S01]  /*5510*/  @!P0 LOP3.LUT R52, R59, 0xffff0000, RZ, 0xc0, !PT ;  /* 0xffff00003b348812 */ /* 0x000fe200078ec0ff */
[----:B------:R-:W-:Y:S01]  /*5520*/  @!P0 FFMA.FTZ R63, R41, R26, -R63 ;  /* 0x0000001a293f8223 */ /* 0x000fe2000001083f */
[----:B------:R-:W-:Y:S01]  /*5530*/  @!P0 LOP3.LUT R48, R58, 0xffff0000, RZ, 0xc0, !PT ;  /* 0xffff00003a308812 */ /* 0x000fe200078ec0ff */
[C---:B------:R-:W-:Y:S01]  /*5540*/  @!P0 IMAD.U32 R26, R21.reuse, 0x10000, RZ ;  /* 0x00010000151a8824 */ /* 0x040fe200078e00ff */
[----:B------:R-:W-:Y:S01]  /*5550*/  @!P0 LOP3.LUT R21, R21, 0xffff0000, RZ, 0xc0, !PT ;  /* 0xffff000015158812 */ /* 0x000fe200078ec0ff */
[----:B------:R-:W-:Y:S01]  /*5560*/  @!P0 FFMA.FTZ R2, R38, R39, R2 ;  /* 0x0000002726028223 */ /* 0x000fe20000010002 */
[----:B------:R-:W-:Y:S01]  /*5570*/  @!P0 F2FP.BF16.PACK_AB R54, R63, R54 ;  /* 0x000000363f36823e */ /* 0x000fe200000010ff */
[----:B------:R-:W-:Y:S01]  /*5580*/  @!P0 IMAD.U32 R38, R71, 0x10000, RZ ;  /* 0x0001000047268824 */ /* 0x000fe200078e00ff */
[----:B------:R-:W-:Y:S01]  /*5590*/  @!P0 LOP3.LUT R28, R33, 0xffff0000, RZ, 0xc0, !PT ;  /* 0xffff0000211c8812 */ /* 0x000fe200078ec0ff */
[----:B------:R-:W-:Y:S02]  /*55a0*/  @!P0 IMAD.U32 R39, R57, 0x10000, RZ ;  /* 0x0001000039278824 */ /* 0x000fe400078e00ff */
[----:B------:R-:W-:Y:S02]  /*55b0*/  @!P0 FMUL.FTZ R62, R29, R38 ;  /* 0x000000261d3e8220 */ /* 0x000fe40000410000 */
[C---:B------:R-:W-:Y:S02]  /*55c0*/  @!P0 FMUL.FTZ R65, R28.reuse, R43 ;  /* 0x0000002b1c418220 */ /* 0x040fe40000410000 */
[-C--:B------:R-:W-:Y:S01]  /*55d0*/  @!P0 FMUL.FTZ R5, R28, R21.reuse ;  /* 0x000000151c058220 */ /* 0x080fe20000410000 */
[----:B------:R-:W-:Y:S01]  /*55e0*/  @!P0 LOP3.LUT R28, R35, 0xffff0000, RZ, 0xc0, !PT ;  /* 0xffff0000231c8812 */ /* 0x000fe200078ec0ff */
[----:B------:R-:W-:Y:S01]  /*55f0*/  @!P0 FFMA.FTZ R65, R44, R21, -R65 ;  /* 0x000000152c418223 */ /* 0x000fe20000010841 */
[----:B------:R-:W-:Y:S01]  /*5600*/  @!P0 LOP3.LUT R21, R27, 0xffff0000, RZ, 0xc0, !PT ;  /* 0xffff00001b158812 */ /* 0x000fe200078ec0ff */
[-C--:B------:R-:W-:Y:S02]  /*5610*/  @!P0 FMUL.FTZ R4, R29, R26.reuse ;  /* 0x0000001a1d048220 */ /* 0x080fe40000410000 */
[----:B------:R-:W-:Y:S02]  /*5620*/  @!P0 IMAD.U32 R29, R35, 0x10000, RZ ;  /* 0x00010000231d8824 */ /* 0x000fe400078e00ff */
[----:B------:R-:W-:Y:S02]  /*5630*/  @!P0 FFMA.FTZ R62, R39, R26, -R62 ;  /* 0x0000001a273e8223 */ /* 0x000fe4000001083e */
[----:B------:R-:W-:Y:S01]  /*5640*/  @!P0 IMAD.U32 R26, R27, 0x10000, RZ ;  /* 0x000100001b1a8824 */ /* 0x000fe200078e00ff */
[----:B------:R-:W-:Y:S01]  /*5650*/  @!P0 SHF.L.U32 R27, R34, 0x10, RZ ;  /* 0x00000010221b8819 */ /* 0x000fe200000006ff */
[C---:B------:R-:W-:Y:S01]  /*5660*/  @!P0 FMUL.FTZ R77, R28.reuse, R50 ;  /* 0x000000321c4d8220 */ /* 0x040fe20000410000 */
[----:B------:R-:W-:Y:S01]  /*5670*/  @!P0 F2FP.BF16.PACK_AB R65, R65, R62 ;  /* 0x0000003e4141823e */ /* 0x000fe200000010ff */
[----:B------:R-:W-:Y:S01]  /*5680*/  @!P0 FMUL.FTZ R9, R28, R21 ;  /* 0x000000151c098220 */ /* 0x000fe20000410000 */
[----:B------:R-:W-:Y:S01]  /*5690*/  @!P0 LOP3.LUT R28, R34, 0xffff0000, RZ, 0xc0, !PT ;  /* 0xffff0000221c8812 */ /* 0x000fe200078ec0ff */
[----:B------:R-:W-:Y:S01]  /*56a0*/  @!P0 IMAD.U32 R51, R59, 0x10000, RZ ;  /* 0x000100003b338824 */ /* 0x000fe200078e00ff */
[----:B------:R-:W-:Y:S01]  /*56b0*/  @!P0 MOV R57, R65 ;  /* 0x0000004100398202 */ /* 0x000fe20000000f00 */
[C---:B------:R-:W-:Y:S02]  /*56c0*/  @!P0 FMUL.FTZ R64, R29.reuse, R49 ;  /* 0x000000311d408220 */ /* 0x040fe40000410000 */
[----:B------:R-:W-:Y:S01]  /*56d0*/  @!P0 FFMA.FTZ R77, R52, R21, -R77 ;  /* 0x00000015344d8223 */ /* 0x000fe2000001084d */
[C---:B------:R-:W-:Y:S01]  /*56e0*/  @!P0 LOP3.LUT R21, R40.reuse, 0xffff0000, RZ, 0xc0, !PT ;  /* 0xffff000028158812 */ /* 0x040fe200078ec0ff */
[-C--:B------:R-:W-:Y:S02]  /*56f0*/  @!P0 FMUL.FTZ R8, R29, R26.reuse ;  /* 0x0000001a1d088220 */ /* 0x080fe40000410000 */
[----:B------:R-:W-:Y:S02]  /*5700*/  @!P0 FFMA.FTZ R64, R51, R26, -R64 ;  /* 0x0000001a33408223 */ /* 0x000fe40000010840 */
[----:B------:R-:W-:Y:S02]  /*5710*/  @!P0 IMAD.U32 R26, R40, 0x10000, RZ ;  /* 0x00010000281a8824 */ /* 0x000fe400078e00ff */
[----:B------:R-:W-:Y:S01]  /*5720*/  @!P0 IMAD.U32 R47, R58, 0x10000, RZ ;  /* 0x000100003a2f8824 */ /* 0x000fe200078e00ff */
[----:B------:R-:W-:Y:S01]  /*5730*/  @!P0 F2FP.BF16.PACK_AB R64, R77, R64 ;  /* 0x000000404d40823e */ /* 0x000fe200000010ff */
[C---:B------:R-:W-:Y:S02]  /*5740*/  @!P0 FMUL.FTZ R66, R27.reuse, R45 ;  /* 0x0000002d1b428220 */ /* 0x040fe40000410000 */
[----:B------:R-:W-:Y:S02]  /*5750*/  @!P0 FMUL.FTZ R79, R28, R46 ;  /* 0x0000002e1c4f8220 */ /* 0x000fe40000410000 */
[----:B------:R-:W-:Y:S02]  /*5760*/  @!P0 FFMA.FTZ R3, R42, R41, R3 ;  /* 0x000000292a038223 */ /* 0x000fe40000010003 */
[-C--:B------:R-:W-:Y:S02]  /*5770*/  @!P0 FMUL.FTZ R6, R27, R26.reuse ;  /* 0x0000001a1b068220 */ /* 0x080fe40000410000 */
[----:B------:R-:W-:Y:S01]  /*5780*/  @!P0 FFMA.FTZ R66, R47, R26, -R66 ;  /* 0x0000001a2f428223 */ /* 0x000fe20000010842 */
[----:B------:R-:W-:Y:S01]  /*5790*/  @!P0 F2FP.BF16.PACK_AB R62, R3, R2 ;  /* 0x00000002033e823e */ /* 0x000fe200000010ff */
[----:B------:R-:W-:Y:S02]  /*57a0*/  @!P0 FFMA.FTZ R79, R48, R21, -R79 ;  /* 0x00000015304f8223 */ /* 0x000fe4000001084f */
[----:B------:R-:W-:Y:S02]  /*57b0*/  @!P0 FFMA.FTZ R4, R38, R39, R4 ;  /* 0x0000002726048223 */ /* 0x000fe40000010004 */
        /* <DEDUP_REMOVED lines=9> */
[----:B------:R-:W-:Y:S01]  /*5850*/  @!P0 IMAD.MOV.U32 R56, RZ, RZ, R54 ;  /* 0x000000ffff388224 */ /* 0x000fe200078e0036 */
[----:B------:R-:W-:Y:S01]  /*5860*/  @!P0 MOV R33, R63 ;  /* 0x0000003f00218202 */ /* 0x000fe20000000f00 */
[----:B------:R-:W-:Y:S01]  /*5870*/  @!P0 IMAD.MOV.U32 R58, RZ, RZ, R79 ;  /* 0x000000ffff3a8224 */ /* 0x000fe200078e004f */
[----:B------:R-:W-:Y:S01]  /*5880*/  @!P0 F2FP.BF16.PACK_AB R77, R9, R8 ;  /* 0x00000008094d823e */ /* 0x000fe200000010ff */
        /* <DEDUP_REMOVED lines=12> */
.L_x_913:
[----:B------:R-:W-:Y:S01]  /*5950*/  IMAD.WIDE.U32 R26, R153, c[0x0][0x1e0], RZ ;  /* 0x00007800991a7a25 */ /* 0x000fe200078e00ff */
[----:B------:R-:W-:Y:S02]  /*5960*/  SHF.R.S32.HI R159, RZ, 0x1f, R153 ;  /* 0x0000001fff9f7819 */ /* 0x000fe40000011499 */
[----:B-----5:R-:W-:Y:S01]  /*5970*/  SHF.R.S32.HI R158, RZ, 0x1f, R154 ;  /* 0x0000001fff9e7819 */ /* 0x020fe2000001149a */
[----:B------:R-:W-:Y:S02]  /*5980*/  IMAD.IADD R5, R96, 0x1, -R5 ;  /* 0x0000000160057824 */ /* 0x000fe400078e0a05 */
[----:B------:R-:W-:Y:S02]  /*5990*/  IMAD R2, R159, c[0x0][0x1e0], RZ ;  /* 0x000078009f027a24 */ /* 0x000fe400078e02ff */
[----:B-1----:R-:W-:Y:S01]  /*59a0*/  IMAD R9, R158, c[0x0][0x1f0], RZ ;  /* 0x00007c009e097a24 */ /* 0x002fe200078e02ff */
[----:B------:R-:W-:Y:S01]  /*59b0*/  IMNMX R156, R5, 0x40, PT ;  /* 0x00000040059c7817 */ /* 0x000fe20003800200 */
[----:B------:R-:W-:Y:S02]  /*59c0*/  IMAD R2, R153, c[0x0][0x1e4], R2 ;  /* 0x0000790099027a24 */ /* 0x000fe400078e0202 */
[C---:B------:R-:W-:Y:S02]  /*59d0*/  IMAD R9, R154.reuse, c[0x0][0x1f4], R9 ;  /* 0x00007d009a097a24 */ /* 0x040fe400078e0209 */
[----:B------:R-:W-:Y:S04]  /*59e0*/  IMAD.IADD R27, R27, 0x1, R2 ;  /* 0x000000011b1b7824 */ /* 0x000fe800078e0202 */
[----:B------:R-:W-:Y:S05]  /*59f0*/  IMAD.WIDE.U32 R26, R154, c[0x0][0x1f0], R26 ;  /* 0x00007c009a1a7a25 */ /* 0x000fea00078e001a */
[----:B------:R-:W-:Y:S04]  /*5a00*/  IADD3 R7, P0, R176, R26, RZ ;  /* 0x0000001ab0077210 */ /* 0x000fe80007f1e0ff */
[----:B------:R-:W-:Y:S02]  /*5a10*/  IADD3.X R4, R110, R27, R9, P0, !PT ;  /* 0x0000001b6e047210 */ /* 0x000fe400007fe409 */
[C---:B------:R-:W-:Y:S04]  /*5a20*/  LEA R2, P0, R7.reuse, c[0x0][0x1c8], 0x1 ;  /* 0x0000720007027a11 */ /* 0x040fe800078008ff */
[----:B------:R-:W-:Y:S02]  /*5a30*/  LEA.HI.X R3, R7, c[0x0][0x1cc], R4, 0x1, P0 ;  /* 0x0000730007037a11 */ /* 0x000fe400000f0c04 */
[----:B------:R-:W1:Y:S01]  /*5a40*/  SHFL.IDX PT, R2, R2, RZ, 0x1c1f ;  /* 0x001c1fff02027589 */ /* 0x000e6200000e0000 */
[----:B------:R-:W-:Y:S07]  /*5a50*/  ISETP.GT.AND P0, PT, R156, R105, PT ;  /* 0x000000699c00720c */ /* 0x000fee0003f04270 */
[----:B------:R-:W2:Y:S06]  /*5a60*/  SHFL.IDX PT, R3, R3, RZ, 0x1c1f ;  /* 0x001c1fff03037589 */ /* 0x000eac00000e0000 */
[----:B------:R-:W-:-:S05]  /*5a70*/  @!P0 BRA `(.L_x_917) ;  /* 0x000001f000008947 */ /* 0x000fca0003800000 */
[----:B------:R-:W-:Y:S02]  /*5a80*/  ISETP.GE.AND P2, PT, R24, c[0x0][0x1d4], PT ;  /* 0x0000750018007a0c */ /* 0x000fe40003f46270 */
[----:B------:R-:W-:Y:S02]  /*5a90*/  ISETP.GE.AND P1, PT, R17, c[0x0][0x1d4], PT ;  /* 0x0000750011007a0c */ /* 0x000fe40003f26270 */
[----:B------:R-:W-:Y:S02]  /*5aa0*/  ISETP.GE.AND P4, PT, R15, c[0x0][0x1d4], PT ;  /* 0x000075000f007a0c */ /* 0x000fe40003f86270 */
[----:B------:R-:W-:Y:S07]  /*5ab0*/  ISETP.GE.AND P3, PT, R136, c[0x0][0x1d4], PT ;  /* 0x0000750088007a0c */ /* 0x000fee0003f66270 */
[----:B------:R-:W3:Y:S01]  /*5ac0*/  @!P2 LDS.128 R28, [R157+0xc000] ;  /* 0x00c000009d1ca984 */ /* 0x000ee20000000c00 */
[CC--:B-1----:R-:W-:Y:S04]  /*5ad0*/  @!P2 LEA R32, P0, R24.reuse, R2.reuse, 0x1 ;  /* 0x000000021820a211 */ /* 0x0c2fe800078008ff */
[-C--:B--2---:R-:W-:Y:S02]  /*5ae0*/  @!P2 LEA.HI.X R33, R24, R3.reuse, R25, 0x1, P0 ;  /* 0x000000031821a211 */ /* 0x084fe400000f0c19 */
        /* <DEDUP_REMOVED lines=24> */
.L_x_917:
[----:B------:R-:W-:Y:S05]  /*5c70*/  BSYNC B1 ;  /* 0x0000000000017941 */ /* 0x000fea0003800000 */
.L_x_912:
[C---:B------:R-:W-:Y:S01]  /*5c80*/  ISETP.GT.AND P0, PT, R18.reuse, R11, PT ;  /* 0x0000000b1200720c */ /* 0x040fe20003f04270 */
[----:B------:R-:W-:Y:S01]  /*5c90*/  BSSY B0, `(.L_x_934) ;  /* 0x000004d000007945 */ /* 0x000fe20003800000 */
[C---:B------:R-:W-:Y:S02]  /*5ca0*/  ISETP.GE.AND P1, PT, R67.reuse, 0x1, PT ;  /* 0x000000014300780c */ /* 0x040fe40003f26270 */
[----:B-123--:R-:W-:Y:S02]  /*5cb0*/  IADD3 R3, R67, 0x1, RZ ;  /* 0x0000000143037810 */ /* 0x00efe40007ffe0ff */
[----:B------:R-:W-:Y:S07]  /*5cc0*/  LOP3.LUT P2, RZ, R135, 0x1, RZ, 0xc0, !PT ;  /* 0x0000000187ff7812 */ /* 0x000fee000784c0ff */
[----:B------:R-:W-:Y:S01]  /*5cd0*/  @P0 IADD3 R5, R18, -0x1, RZ ;  /* 0xffffffff12050810 */ /* 0x000fe20007ffe0ff */
[----:B------:R-:W-:Y:S01]  /*5ce0*/  @P0 IMAD R2, R67, 0x3000, R10 ;  /* 0x0000300043020824 */ /* 0x000fe200078e020a */
[----:B------:R-:W-:Y:S01]  /*5cf0*/  SEL R67, R3, RZ, !P1 ;  /* 0x000000ff03437207 */ /* 0x000fe20004800000 */
[----:B------:R-:W-:Y:S01]  /*5d00*/  @P0 IMAD.MOV.U32 R8, RZ, RZ, R160 ;  /* 0x000000ffff080224 */ /* 0x000fe200078e00a0 */
[----:B------:R-:W-:Y:S01]  /*5d10*/  @P0 SHF.R.S32.HI R4, RZ, 0x1f, R5 ;  /* 0x0000001fff040819 */ /* 0x000fe20000011405 */
[----:B------:R-:W-:Y:S02]  /*5d20*/  @P0 IMAD R3, R98, R5, RZ ;  /* 0x0000000562030224 */ /* 0x000fe400078e02ff */
[----:B------:R-:W-:Y:S02]  /*5d30*/  @P0 IMAD.MOV.U32 R9, RZ, RZ, R181 ;  /* 0x000000ffff090224 */ /* 0x000fe400078e00b5 */
[-C--:B------:R-:W-:Y:S02]  /*5d40*/  @P0 IMAD R3, R4, R100.reuse, R3 ;  /* 0x0000006404030224 */ /* 0x080fe400078e0203 */
[----:B------:R-:W-:Y:S04]  /*5d50*/  @P0 IMAD.WIDE.U32 R8, R5, R100, R8 ;  /* 0x0000006405080225 */ /* 0x000fe800078e0008 */
[----:B------:R-:W-:Y:S01]  /*5d60*/  @P0 IMAD.IADD R3, R9, 0x1, R3 ;  /* 0x0000000109030824 */ /* 0x000fe200078e0203 */
[----:B------:R-:W-:Y:S01]  /*5d70*/  @P0 LEA R6, P1, R8, c[0x0][0x250], 0x1 ;  /* 0x0000940008060a11 */ /* 0x000fe200078208ff */
[----:B------:R-:W-:Y:S03]  /*5d80*/  @P0 IMAD.SHL.U32 R5, R2, 0x2, RZ ;  /* 0x0000000202050824 */ /* 0x000fe600078e00ff */
[----:B------:R-:W-:Y:S01]  /*5d90*/  @P0 LEA.HI.X R7, R8, c[0x0][0x254], R3, 0x1, P1 ;  /* 0x0000950008070a11 */ /* 0x000fe200008f0c03 */
[----:B------:R-:W-:Y:S02]  /*5da0*/  IMAD R3, R159, c[0x0][0x208], RZ ;  /* 0x000082009f037a24 */ /* 0x000fe400078e02ff */
[C---:B------:R-:W-:Y:S02]  /*5db0*/  IMAD.WIDE.U32 R8, R153.reuse, c[0x0][0x208], RZ ;  /* 0x0000820099087a25 */ /* 0x040fe400078e00ff */
[----:B------:R-:W-:Y:S01]  /*5dc0*/  @!PT LDS RZ, [RZ] ;  /* 0x00000000fffff984 */ /* 0x000fe20000000800 */
[----:B------:R-:W-:Y:S01]  /*5dd0*/  @!PT LDS RZ, [RZ] ;  /* 0x00000000fffff984 */ /* 0x000fe20000000800 */
[----:B------:R-:W-:Y:S01]  /*5de0*/  @!PT LDS RZ, [RZ] ;  /* 0x00000000fffff984 */ /* 0x000fe20000000800 */
[----:B------:R1:W-:Y:S02]  /*5df0*/  @P0 LDGSTS.E.BYPASS.LTC128B.128 [R5+0x100], [R6.64], !P6 ;  /* 0x0010000006050fae */ /* 0x0003e4000f101d46 */
[----:B------:R-:W-:Y:S02]  /*5e00*/  IMAD R3, R153, c[0x0][0x20c], R3 ;  /* 0x0000830099037a24 */ /* 0x000fe400078e0203 */
[----:B------:R1:W-:Y:S02]  /*5e10*/  @P0 LDGSTS.E.BYPASS.LTC128B.128 [R5+0x2100], [R6.64+0x80], !P2 ;  /* 0x0210008006050fae */ /* 0x0003e4000d101d46 */
[----:B------:R-:W-:Y:S02]  /*5e20*/  IMAD.IADD R9, R9, 0x1, R3 ;  /* 0x0000000109097824 */ /* 0x000fe400078e0203 */
[----:B------:R1:W-:Y:S01]  /*5e30*/  @P0 LDGSTS.E.BYPASS.LTC128B.128 [R5+0x4100], [R6.64+0x100], !P5 ;  /* 0x0410010006050fae */ /* 0x0003e2000e901d46 */
[----:B------:R-:W-:Y:S02]  /*5e40*/  IMAD R3, R158, c[0x0][0x218], RZ ;  /* 0x000086009e037a24 */ /* 0x000fe400078e02ff */
[C---:B------:R-:W-:Y:S04]  /*5e50*/  IMAD.WIDE.U32 R8, R154.reuse, c[0x0][0x218], R8 ;  /* 0x000086009a087a25 */ /* 0x040fe800078e0008 */
[----:B------:R-:W-:Y:S01]  /*5e60*/  IMAD R3, R154, c[0x0][0x21c], R3 ;  /* 0x000087009a037a24 */ /* 0x000fe200078e0203 */
[----:B------:R-:W-:Y:S04]  /*5e70*/  IADD3 R4, P1, R178, R8, RZ ;  /* 0x00000008b2047210 */ /* 0x000fe80007f3e0ff */
[----:B------:R-:W-:Y:S02]  /*5e80*/  IADD3.X R3, R106, R9, R3, P1, !PT ;  /* 0x000000096a037210 */ /* 0x000fe40000ffe403 */
[C---:B------:R-:W-:Y:S04]  /*5e90*/  @P0 LEA R26, P1, R115.reuse, R6, 0x1 ;  /* 0x00000006731a0211 */ /* 0x040fe800078208ff */
[----:B------:R-:W-:Y:S02]  /*5ea0*/  @P0 LEA.HI.X R27, R115, R7, R108, 0x1, P1 ;  /* 0x00000007731b0211 */ /* 0x000fe400008f0c6c */
[C---:B------:R-:W-:Y:S03]  /*5eb0*/  LEA R8, P1, R4.reuse, c[0x0][0x1f8], 0x1 ;  /* 0x00007e0004087a11 */ /* 0x040fe600078208ff */
[----:B------:R1:W-:Y:S01]  /*5ec0*/  @P0 LDGSTS.E.BYPASS.LTC128B.128 [R5+0x1100], [R26.64], !P6 ;  /* 0x011000001a050fae */ /* 0x0003e2000f101d46 */
[----:B------:R-:W-:Y:S03]  /*5ed0*/  LEA.HI.X R3, R4, c[0x0][0x1fc], R3, 0x1, P1 ;  /* 0x00007f0004037a11 */ /* 0x000fe600008f0c03 */
[----:B------:R1:W-:Y:S04]  /*5ee0*/  @P0 LDGSTS.E.BYPASS.LTC128B.128 [R5+0x3100], [R26.64+0x80], !P2 ;  /* 0x031000801a050fae */ /* 0x0003e8000d101d46 */
[----:B------:R1:W-:Y:S01]  /*5ef0*/  @P0 LDGSTS.E.BYPASS.LTC128B.128 [R5+0x5100], [R26.64+0x100], !P5 ;  /* 0x051001001a050fae */ /* 0x0003e2000e901d46 */
[----:B------:R-:W-:Y:S03]  /*5f00*/  ISETP.GT.AND P0, PT, R156, R105, PT ;  /* 0x000000699c00720c */ /* 0x000fe60003f04270 */
[----:B------:R-:W0:Y:S04]  /*5f10*/  LDGDEPBAR ;  /* 0x00000000000079af */ /* 0x000e280000000000 */
[----:B------:R-:W2:Y:S04]  /*5f20*/  SHFL.IDX PT, R8, R8, RZ, 0x1c1f ;  /* 0x001c1fff08087589 */ /* 0x000ea800000e0000 */
[----:B------:R-:W3:Y:S01]  /*5f30*/  SHFL.IDX PT, R3, R3, RZ, 0x1c1f ;  /* 0x001c1fff03037589 */ /* 0x000ee200000e0000 */
[----:B------:R-:W-:Y:S04]  /*5f40*/  DEPBAR.LE SB0, 0x2 ;  /* 0x000080800000791a */ /* 0x000fe80000000000 */
[----:B------:R-:W-:Y:S06]  /*5f50*/  BAR.SYNC.DEFER_BLOCKING 0x0 ;  /* 0x0000000000007b1d */ /* 0x000fec0000010000 */
[----:B------:R-:W-:-:S05]  /*5f60*/  @!P0 BRA `(.L_x_935) ;  /* 0x000001f000008947 */ /* 0x000fca0003800000 */
[----:B-123--:R-:W-:Y:S02]  /*5f70*/  ISETP.GE.AND P2, PT, R24, c[0x0][0x1d4], PT ;  /* 0x0000750018007a0c */ /* 0x00efe40003f46270 */
[----:B------:R-:W-:Y:S02]  /*5f80*/  ISETP.GE.AND P1, PT, R17, c[0x0][0x1d4], PT ;  /* 0x0000750011007a0c */ /* 0x000fe40003f26270 */
[----:B------:R-:W-:Y:S02]  /*5f90*/  ISETP.GE.AND P4, PT, R15, c[0x0][0x1d4], PT ;  /* 0x000075000f007a0c */ /* 0x000fe40003f86270 */
[----:B------:R-:W-:Y:S07]  /*5fa0*/  ISETP.GE.AND P3, PT, R136, c[0x0][0x1d4], PT ;  /* 0x0000750088007a0c */ /* 0x000fee0003f66270 */
[----:B------:R-:W1:Y:S01]  /*5fb0*/  @!P2 LDS.128 R4, [R157] ;  /* 0x000000009d04a984 */ /* 0x000e620000000c00 */
[CC--:B-----5:R-:W-:Y:S04]  /*5fc0*/  @!P2 LEA R38, P0, R24.reuse, R8.reuse, 0x1 ;  /* 0x000000081826a211 */ /* 0x0e0fe800078008ff */
        /* <DEDUP_REMOVED lines=25> */
.L_x_935:
[----:B-123--:R-:W-:Y:S05]  /*6160*/  BSYNC B0 ;  /* 0x0000000000007941 */ /* 0x00efea0003800000 */
.L_x_934:
[C---:B------:R-:W-:Y:S02]  /*6170*/  ISETP.GE.AND P0, PT, R53.reuse, 0x1, PT ;  /* 0x000000013500780c */ /* 0x040fe40003f06270 */
[----:B------:R-:W-:Y:S02]  /*6180*/  IADD3 R2, R18, -0x2, RZ ;  /* 0xfffffffe12027810 */ /* 0x000fe40007ffe0ff */
[----:B------:R-:W-:Y:S02]  /*6190*/  IADD3 R4, R53, 0x1, RZ ;  /* 0x0000000135047810 */ /* 0x000fe40007ffe0ff */
[----:B------:R-:W-:Y:S02]  /*61a0*/  LOP3.LUT P2, RZ, R135, 0x1, RZ, 0xc0, !PT ;  /* 0x0000000187ff7812 */ /* 0x000fe4000784c0ff */
[----:B------:R-:W-:Y:S02]  /*61b0*/  SEL R53, R4, RZ, !P0 ;  /* 0x000000ff04357207 */ /* 0x000fe40004000000 */
[C---:B------:R-:W-:Y:S11]  /*61c0*/  ISETP.GE.AND P0, PT, R2.reuse, R11, PT ;  /* 0x0000000b0200720c */ /* 0x040ff60003f06270 */
[----:B------:R-:W-:Y:S02]  /*61d0*/  @!UPT UIADD3 URZ, URZ, URZ, URZ ;  /* 0x0000003f3f3ff290 */ /* 0x000fe4000fffe03f */
[----:B------:R-:W-:Y:S01]  /*61e0*/  @P0 SHF.R.S32.HI R5, RZ, 0x1f, R2 ;  /* 0x0000001fff050819 */ /* 0x000fe20000011402 */
[----:B------:R-:W-:Y:S02]  /*61f0*/  @P0 IMAD R4, R99, R2, RZ ;  /* 0x0000000263040224 */ /* 0x000fe400078e02ff */
[----:B------:R-:W-:Y:S02]  /*6200*/  @P0 IMAD.MOV.U32 R6, RZ, RZ, R162 ;  /* 0x000000ffff060224 */ /* 0x000fe400078e00a2 */
[----:B------:R-:W-:Y:S02]  /*6210*/  @P0 IMAD.MOV.U32 R7, RZ, RZ, R165 ;  /* 0x000000ffff070224 */ /* 0x000fe400078e00a5 */
[-C--:B------:R-:W-:Y:S02]  /*6220*/  @P0 IMAD R4, R5, R101.reuse, R4 ;  /* 0x0000006505040224 */ /* 0x080fe400078e0204 */
[----:B------:R-:W-:Y:S04]  /*6230*/  @P0 IMAD.WIDE.U32 R6, R2, R101, R6 ;  /* 0x0000006502060225 */ /* 0x000fe800078e0006 */
[----:B------:R-:W-:Y:S01]  /*6240*/  @P0 IMAD.IADD R4, R7, 0x1, R4 ;  /* 0x0000000107040824 */ /* 0x000fe200078e0204 */
[C---:B------:R-:W-:Y:S01]  /*6250*/  @P0 LEA R8, P1, R6.reuse, c[0x0][0x220], 0x1 ;  /* 0x0000880006080a11 */ /* 0x040fe200078208ff */
[----:B------:R-:W-:Y:S03]  /*6260*/  @P0 IMAD R3, R67, 0x3000, R10 ;  /* 0x0000300043030824 */ /* 0x000fe600078e020a */
[----:B------:R-:W-:Y:S01]  /*6270*/  @P0 LEA.HI.X R9, R6, c[0x0][0x224], R4, 0x1, P1 ;  /* 0x0000890006090a11 */ /* 0x000fe200008f0c04 */
[----:B------:R-:W-:Y:S01]  /*6280*/  @P0 IMAD.SHL.U32 R5, R3, 0x2, RZ ;  /* 0x0000000203050824 */ /* 0x000fe200078e00ff */
[C---:B------:R-:W-:Y:S04]  /*6290*/  @P0 LEA R6, P1, R103.reuse, R8, 0x1 ;  /* 0x0000000867060211 */ /* 0x040fe800078208ff */
        /* <DEDUP_REMOVED lines=9> */
[----:B------:R1:W-:Y:S01]  /*6330*/  @P0 LDGSTS.E.BYPASS.LTC128B.128 [R5+0x11100], [R6.64+0x100], !P5 ;  /* 0x1110010006050fae */ /* 0x0003e2000e901d46 */
[C---:B------:R-:W-:Y:S02]  /*6340*/  ISETP.GT.AND P0, PT, R18.reuse, R11, PT ;  /* 0x0000000b1200720c */ /* 0x040fe40003f04270 */
[----:B------:R-:W-:Y:S01]  /*6350*/  IADD3 R18, R18, -0x1, RZ ;  /* 0xffffffff12127810 */ /* 0x000fe20007ffe0ff */
[----:B------:R-:W0:Y:S10]  /*6360*/  LDGDEPBAR ;  /* 0x00000000000079af */ /* 0x000e340000000000 */
[----:B------:R-:W-:-:S05]  /*6370*/  @P0 BRA `(.L_x_936) ;  /* 0xffffb80000000947 */ /* 0x000fca000383ffff */
[----:B------:R-:W-:Y:S06]  /*6380*/  BAR.SYNC.DEFER_BLOCKING 0x0 ;  /* 0x0000000000007b1d */ /* 0x000fec0000010000 */
.L_x_911:
[----:B-1----:R-:W-:Y:S01]  /*6390*/  ISETP.GE.AND P0, PT, R134, 0x1, PT ;  /* 0x000000018600780c */ /* 0x002fe20003f06270 */
[----:B------:R-:W-:Y:S01]  /*63a0*/  CS2R R98, SRZ ;  /* 0x0000000000627805 */ /* 0x000fe2000001ff00 */
[----:B------:R-:W-:Y:S01]  /*63b0*/  PLOP3.LUT P2, PT, PT, PT, PT, 0x80, 0x0 ;  /* 0x000000000000781c */ /* 0x000fe20003f4f070 */
[----:B------:R-:W-:Y:S01]  /*63c0*/  CS2R R96, SRZ ;  /* 0x0000000000607805 */ /* 0x000fe2000001ff00 */
[----:B------:R-:W-:Y:S01]  /*63d0*/  IMAD.MOV.U32 R13, RZ, RZ, RZ ;  /* 0x000000ffff0d7224 */ /* 0x000fe200078e00ff */
        /* <DEDUP_REMOVED lines=8> */
[----:B------:R-:W-:Y:S01]  /*6460*/  CS2R R80, SRZ ;  /* 0x0000000000507805 */ /* 0x000fe2000001ff00 */
[----:B-----5:R-:W-:Y:S01]  /*6470*/  CS2R R78, SRZ ;  /* 0x00000000004e7805 */ /* 0x020fe2000001ff00 */
        /* <DEDUP_REMOVED lines=61> */
[----:B------:R-:W-:Y:S01]  /*6850*/  IMAD R5, R192, c[0x0][0x1bc], R5 ;  /* 0x00006f00c0057a24 */ /* 0x000fe200078e0205 */
[----:B------:R-:W-:Y:S01]  /*6860*/  SEL R11, R11, RZ, !P0 ;  /* 0x000000ff0b0b7207 */ /* 0x000fe20004000000 */
[----:B------:R-:W-:Y:S01]  /*6870*/  IMAD R205, R36, 0x20, R3 ;  /* 0x0000002024cd7824 */ /* 0x000fe200078e0203 */
[----:B------:R-:W-:Y:S01]  /*6880*/  SEL R8, R195, RZ, !P0 ;  /* 0x000000ffc3087207 */ /* 0x000fe20004000000 */
[----:B------:R-:W-:Y:S01]  /*6890*/  IMAD.WIDE.U32 R12, R192, c[0x0][0x1b8], R12 ;  /* 0x00006e00c00c7a25 */ /* 0x000fe200078e000c */
[----:B------:R-:W-:-:S02]  /*68a0*/  LEA.HI R10, R4, R89, RZ, 0x6 ;  /* 0x00000059040a7211 */ /* 0x000fc400078f30ff */
[----:B------:R-:W-:Y:S01]  /*68b0*/  LEA.HI R88, R4, R89, RZ, 0x5 ;  /* 0x0000005904587211 */ /* 0x000fe200078f28ff */
[----:B------:R-:W-:Y:S02]  /*68c0*/  IMAD R7, R90, 0x80, R205 ;  /* 0x000000805a077824 */ /* 0x000fe400078e02cd */
[----:B------:R-:W-:Y:S02]  /*68d0*/  IMAD.IADD R13, R13, 0x1, R5 ;  /* 0x000000010d0d7824 */ /* 0x000fe400078e0205 */
[----:B------:R-:W-:-:S04]  /*68e0*/  @P1 IMAD.HI.U32 R0, R7, c[0x0][0x2c8], RZ ;  /* 0x0000b20007001a27 */ /* 0x000fc800078e00ff */
[----:B------:R-:W-:Y:S01]  /*68f0*/  IMAD.MOV.U32 R5, RZ, RZ, R7 ;  /* 0x000000ffff057224 */ /* 0x000fe200078e0007 */
[----:B------:R-:W-:Y:S01]  /*6900*/  @P1 SHF.R.U32.HI R5, RZ, c[0x0][0x2cc], R0 ;  /* 0x0000b300ff051a19 */ /* 0x000fe20000011600 */
[----:B------:R-:W-:Y:S01]  /*6910*/  IMAD R11, R11, c[0x0][0x1c0], RZ ;  /* 0x000070000b0b7a24 */ /* 0x000fe200078e02ff */
[C---:B------:R-:W-:Y:S01]  /*6920*/  LOP3.LUT P1, RZ, R36.reuse, 0x2, RZ, 0xc0, !PT ;  /* 0x0000000224ff7812 */ /* 0x040fe2000782c0ff */
[----:B------:R-:W-:Y:S01]  /*6930*/  IMAD.SHL.U32 R146, R36, 0x8, RZ ;  /* 0x0000000824927824 */ /* 0x000fe200078e00ff */
[--C-:B------:R-:W-:Y:S01]  /*6940*/  SHF.R.S32.HI R2, RZ, 0x1f, R5.reuse ;  /* 0x0000001fff027819 */ /* 0x100fe20000011405 */
[----:B------:R-:W-:Y:S02]  /*6950*/  IMAD.MOV R0, RZ, RZ, -R5 ;  /* 0x000000ffff007224 */ /* 0x000fe400078e0a05 */
[----:B------:R-:W-:Y:S01]  /*6960*/  IMAD R11, R8, c[0x0][0x1c4], R11 ;  /* 0x00007100080b7a24 */ /* 0x000fe200078e020b */
[----:B------:R-:W-:Y:S01]  /*6970*/  ISETP.GE.AND P3, PT, R146, c[0x0][0x198], PT ;  /* 0x0000660092007a0c */ /* 0x000fe20003f66270 */
[----:B------:R-:W-:Y:S01]  /*6980*/  IMAD.WIDE.U32 R8, R8, c[0x0][0x1c0], R12 ;  /* 0x0000700008087a25 */ /* 0x000fe200078e000c */
[----:B------:R-:W-:-:S03]  /*6990*/  LEA.HI R13, R4, R89, RZ, 0x4 ;  /* 0x00000059040d7211 */ /* 0x000fc600078f20ff */
[----:B------:R-:W-:Y:S02]  /*69a0*/  IMAD R0, R0, c[0x0][0x2c4], R7 ;  /* 0x0000b10000007a24 */ /* 0x000fe400078e0207 */
[----:B------:R-:W-:Y:S02]  /*69b0*/  IMAD.IADD R9, R9, 0x1, R11 ;  /* 0x0000000109097824 */ /* 0x000fe400078e020b */
[----:B------:R-:W-:Y:S01]  /*69c0*/  IMAD R2, R2, c[0x0][0x1b0], RZ ;  /* 0x00006c0002027a24 */ /* 0x000fe200078e02ff */
[----:B------:R-:W-:Y:S01]  /*69d0*/  SHF.R.S32.HI R6, RZ, 0x1f, R0 ;  /* 0x0000001fff067819 */ /* 0x000fe20000011400 */
[----:B------:R-:W-:-:S04]  /*69e0*/  IMAD.WIDE.U32 R8, R5, c[0x0][0x1b0], R8 ;  /* 0x00006c0005087a25 */ /* 0x000fc800078e0008 */
[----:B------:R-:W-:Y:S02]  /*69f0*/  IMAD R2, R5, c[0x0][0x1b4], R2 ;  /* 0x00006d0005027a24 */ /* 0x000fe400078e0202 */
[----:B------:R-:W-:Y:S02]  /*6a00*/  IMAD R5, R6, c[0x0][0x1a8], RZ ;  /* 0x00006a0006057a24 */ /* 0x000fe400078e02ff */
[----:B------:R-:W-:Y:S01]  /*6a10*/  IMAD.MOV.U32 R6, RZ, RZ, R8 ;  /* 0x000000ffff067224 */ /* 0x000fe200078e0008 */
[----:B------:R-:W-:Y:S01]  /*6a20*/  IADD3 R7, R9, R2, RZ ;  /* 0x0000000209077210 */ /* 0x000fe20007ffe0ff */
[C---:B------:R-:W-:Y:S02]  /*6a30*/  IMAD R9, R0.reuse, c[0x0][0x1ac], R5 ;  /* 0x00006b0000097a24 */ /* 0x040fe400078e0205 */
[----:B------:R-:W-:Y:S02]  /*6a40*/  IMAD.SHL.U32 R5, R3, 0x40, RZ ;  /* 0x0000004003057824 */ /* 0x000fe400078e00ff */
[----:B------:R-:W-:Y:S01]  /*6a50*/  IMAD.WIDE.U32 R6, R0, c[0x0][0x1a8], R6 ;  /* 0x00006a0000067a25 */ /* 0x000fe200078e0006 */
[----:B------:R-:W-:-:S02]  /*6a60*/  LOP3.LUT R0, R13, 0xfffffff0, RZ, 0xc0, !PT ;  /* 0xfffffff00d007812 */ /* 0x000fc400078ec0ff */
[----:B------:R-:W-:Y:S01]  /*6a70*/  LOP3.LUT R5, R5, 0x1c0, RZ, 0xc0, !PT ;  /* 0x000001c005057812 */ /* 0x000fe200078ec0ff */
[----:B------:R-:W-:Y:S01]  /*6a80*/  IMAD.IADD R8, R7, 0x1, R9 ;  /* 0x0000000107087824 */ /* 0x000fe200078e0209 */
[----:B------:R-:W-:Y:S01]  /*6a90*/  LEA R9, P0, R6, c[0x0][0x160], 0x1 ;  /* 0x0000580006097a11 */ /* 0x000fe200078008ff */
[----:B------:R-:W-:Y:S01]  /*6aa0*/  IMAD R17, R94, c[0x0][0x2c4], RZ ;  /* 0x0000b1005e117a24 */ /* 0x000fe200078e02ff */
[----:B------:R-:W-:Y:S01]  /*6ab0*/  SHF.R.U32.HI R203, RZ, 0x3, R5 ;  /* 0x00000003ffcb7819 */ /* 0x000fe20000011605 */
[----:B------:R-:W-:Y:S01]  /*6ac0*/  IMAD.IADD R37, R89, 0x1, -R0 ;  /* 0x0000000159257824 */ /* 0x000fe200078e0a00 */
[----:B------:R-:W-:Y:S01]  /*6ad0*/  LOP3.LUT R2, R5, 0x38, R146, 0xf8, !PT ;  /* 0x0000003805027812 */ /* 0x000fe200078ef892 */
[----:B------:R-:W-:Y:S01]  /*6ae0*/  IMAD.SHL.U32 R10, R10, 0x8, RZ ;  /* 0x000000080a0a7824 */ /* 0x000fe200078e00ff */
[----:B------:R-:W-:Y:S02]  /*6af0*/  LEA.HI.X R8, R6, c[0x0][0x164], R8, 0x1, P0 ;  /* 0x0000590006087a11 */ /* 0x000fe400000f0c08 */
[----:B------:R-:W-:Y:S01]  /*6b00*/  LOP3.LUT R203, R2, R203, RZ, 0x3c, !PT ;  /* 0x000000cb02cb7212 */ /* 0x000fe200078e3cff */
[----:B------:R1:W2:Y:S01]  /*6b10*/  SHFL.IDX PT, R6, R9, RZ, 0x181f ;  /* 0x00181fff09067589 */ /* 0x0002a200000e0000 */
[----:B------:R-:W-:-:S02]  /*6b20*/  LEA R2, R90, R3, 0x7 ;  /* 0x000000035a027211 */ /* 0x000fc400078e38ff */
[----:B------:R-:W-:Y:S01]  /*6b30*/  SHF.R.S32.HI R14, RZ, 0x1f, R37 ;  /* 0x0000001fff0e7819 */ /* 0x000fe20000011425 */
[----:B------:R1:W3:Y:S01]  /*6b40*/  SHFL.IDX PT, R7, R8, RZ, 0x181f ;  /* 0x00181fff08077589 */ /* 0x0002e200000e0000 */
[----:B------:R-:W-:Y:S02]  /*6b50*/  ISETP.GE.AND P0, PT, R2, R17, PT ;  /* 0x000000110200720c */ /* 0x000fe40003f06270 */
[----:B------:R-:W-:Y:S02]  /*6b60*/  LEA.HI R14, R14, R37, RZ, 0x3 ;  /* 0x000000250e0e7211 */ /* 0x000fe400078f18ff */
[----:B------:R-:W-:Y:S02]  /*6b70*/  IADD3 R5, R146, 0x40, RZ ;  /* 0x0000004092057810 */ /* 0x000fe40007ffe0ff */
[----:B------:R-:W-:Y:S02]  /*6b80*/  LOP3.LUT R12, R14, 0xfffffff8, RZ, 0xc0, !PT ;  /* 0xfffffff80e0c7812 */ /* 0x000fe400078ec0ff */
[----:B------:R-:W-:-:S02]  /*6b90*/  IADD3 R0, R146, 0x80, RZ ;  /* 0x0000008092007810 */ /* 0x000fc40007ffe0ff */
[----:B------:R-:W-:Y:S01]  /*6ba0*/  ISETP.GE.AND P5, PT, R5, c[0x0][0x198], PT ;  /* 0x0000660005007a0c */ /* 0x000fe20003fa6270 */
[----:B------:R-:W-:Y:S01]  /*6bb0*/  IMAD.IADD R37, R37, 0x1, -R12 ;  /* 0x0000000125257824 */ /* 0x000fe200078e0a0c */
[----:B------:R-:W-:Y:S02]  /*6bc0*/  ISETP.GE.AND P4, PT, R0, c[0x0][0x198], PT ;  /* 0x0000660000007a0c */ /* 0x000fe40003f86270 */
[----:B------:R-:W-:Y:S01]  /*6bd0*/  LOP3.LUT R203, R203, 0xfffffe00, R10, 0xf8, !PT ;  /* 0xfffffe00cbcb7812 */ /* 0x000fe200078ef80a */
        /* <DEDUP_REMOVED lines=16> */
.L_x_939:
[----:B-123--:R-:W-:Y:S05]  /*6ce0*/  BSYNC B0 ;  /* 0x0000000000007941 */ /* 0x00efea0003800000 */
.L_x_938:
[----:B------:R-:W-:Y:S01]  /*6cf0*/  IADD3 R6, R2, 0x20, RZ ;  /* 0x0000002002067810 */ /* 0x000fe20007ffe0ff */
[----:B------:R1:W2:Y:S01]  /*6d00*/  SHFL.IDX PT, R19, R8, 0x1, 0x181f ;  /* 0x00381f0008137f89 */ /* 0x0002a200000e0000 */
[----:B------:R-:W-:Y:S02]  /*6d10*/  BSSY B0, `(.L_x_940) ;  /* 0x0000012000007945 */ /* 0x000fe40003800000 */
[----:B------:R-:W-:Y:S01]  /*6d20*/  ISETP.GE.AND P0, PT, R6, R17, PT ;  /* 0x000000110600720c */ /* 0x000fe20003f06270 */
        /* <DEDUP_REMOVED lines=16> */
.L_x_941:
[----:B------:R-:W-:Y:S05]  /*6e30*/  BSYNC B0 ;  /* 0x0000000000007941 */ /* 0x000fea0003800000 */
.L_x_940:
[----:B--2---:R-:W-:Y:S01]  /*6e40*/  IADD3 R6, R2, 0x40, RZ ;  /* 0x0000004002067810 */ /* 0x004fe20007ffe0ff */
[----:B------:R2:W1:Y:S01]  /*6e50*/  SHFL.IDX PT, R19, R8, 0x2, 0x181f ;  /* 0x00581f0008137f89 */ /* 0x00046200000e0000 */
[----:B------:R-:W-:Y:S02]  /*6e60*/  BSSY B0, `(.L_x_942) ;  /* 0x0000012000007945 */ /* 0x000fe40003800000 */
[----:B------:R-:W-:Y:S01]  /*6e70*/  ISETP.GE.AND P0, PT, R6, R17, PT ;  /* 0x000000110600720c */ /* 0x000fe20003f06270 */
[----:B---3--:R2:W3:-:S12]  /*6e80*/  SHFL.IDX PT, R18, R9, 0x2, 0x181f ;  /* 0x00581f0009127f89 */ /* 0x0084d800000e0000 */
[----:B------:R-:W-:Y:S05]  /*6e90*/  @P0 BRA `(.L_x_943) ;  /* 0x000000e000000947 */ /* 0x000fea0003800000 */
[----:B------:R-:W-:Y:S01]  /*6ea0*/  SHF.R.S32.HI R6, RZ, 0x1f, R5 ;  /* 0x0000001fff067819 */ /* 0x000fe20000011405 */
[----:B------:R-:W-:Y:S01]  /*6eb0*/  IMAD.SHL.U32 R10, R203, 0x2, RZ ;  /* 0x00000002cb0a7824 */ /* 0x000fe200078e00ff */
[----:B------:R-:W-:Y:S01]  /*6ec0*/  SHF.R.S32.HI R11, RZ, 0x1f, R0 ;  /* 0x0000001fff0b7819 */ /* 0x000fe20000011400 */
[----:B-1-3--:R-:W-:Y:S01]  /*6ed0*/  IMAD.WIDE R20, R146, 0x2, R18 ;  /* 0x0000000292147825 */ /* 0x00afe200078e0212 */
        /* <DEDUP_REMOVED lines=10> */
.L_x_943:
[----:B------:R-:W-:Y:S05]  /*6f80*/  BSYNC B0 ;  /* 0x0000000000007941 */ /* 0x000fea0003800000 */
.L_x_942:
[----:B-1----:R1:W-:Y:S01]  /*6f90*/  SHFL.IDX PT, R22, R9, 0x3, 0x181f ;  /* 0x00781f0009167f89 */ /* 0x0023e200000e0000 */
[----:B------:R-:W-:Y:S01]  /*6fa0*/  IADD3 R2, R2, 0x60, RZ ;  /* 0x0000006002027810 */ /* 0x000fe20007ffe0ff */
[----:B------:R-:W-:Y:S01]  /*6fb0*/  IMAD.MOV.U32 R199, RZ, RZ, c[0x0][0x2b8] ;  /* 0x0000ae00ffc77624 */ /* 0x000fe200078e00ff */
[----:B------:R-:W-:Y:S01]  /*6fc0*/  SHF.R.S32.HI R6, RZ, 0x1f, R5 ;  /* 0x0000001fff067819 */ /* 0x000fe20000011405 */
[----:B------:R-:W2:Y:S01]  /*6fd0*/  SHFL.IDX PT, R23, R8, 0x3, 0x181f ;  /* 0x00781f0008177f89 */ /* 0x000ea200000e0000 */
[----:B------:R-:W-:Y:S01]  /*6fe0*/  ISETP.GE.AND P0, PT, R2, R17, PT ;  /* 0x000000110200720c */ /* 0x000fe20003f06270 */
[----:B------:R-:W-:Y:S01]  /*6ff0*/  IMAD.SHL.U32 R2, R203, 0x2, RZ ;  /* 0x00000002cb027824 */ /* 0x000fe200078e00ff */
[----:B------:R-:W-:Y:S01]  /*7000*/  SHF.R.S32.HI R11, RZ, 0x1f, R0 ;  /* 0x0000001fff0b7819 */ /* 0x000fe20000011400 */
[----:B------:R-:W-:Y:S01]  /*7010*/  IMAD.MOV.U32 R201, RZ, RZ, RZ ;  /* 0x000000ffffc97224 */ /* 0x000fe200078e00ff */
[----:B------:R-:W-:-:S02]  /*7020*/  IADD3 R132, R92, -0x40, RZ ;  /* 0xffffffc05c847810 */ /* 0x000fc40007ffe0ff */
[----:B------:R-:W-:Y:S02]  /*7030*/  LEA.HI R145, R6, R5, RZ, 0x3 ;  /* 0x0000000506917211 */ /* 0x000fe400078f18ff */
[----:B------:R-:W-:Y:S01]  /*7040*/  LEA.HI R144, R11, R0, RZ, 0x3 ;  /* 0x000000000b907211 */ /* 0x000fe200078f18ff */
[----:B------:R-:W-:Y:S01]  /*7050*/  IMAD.IADD R7, R205, 0x1, R132 ;  /* 0x00000001cd077824 */ /* 0x000fe200078e0284 */
[----:B------:R-:W-:Y:S02]  /*7060*/  LOP3.LUT R145, R145, 0xfffffff8, RZ, 0xc0, !PT ;  /* 0xfffffff891917812 */ /* 0x000fe400078ec0ff */
[----:B------:R-:W-:Y:S01]  /*7070*/  ISETP.NE.AND P6, PT, R199, 0x1, PT ;  /* 0x00000001c700780c */ /* 0x000fe20003fc5270 */
[C---:B------:R-:W-:Y:S01]  /*7080*/  IMAD.IADD R202, R7.reuse, 0x1, R194 ;  /* 0x0000000107ca7824 */ /* 0x040fe200078e02c2 */
[----:B------:R-:W-:Y:S02]  /*7090*/  LOP3.LUT R144, R144, 0xfffffff8, RZ, 0xc0, !PT ;  /* 0xfffffff890907812 */ /* 0x000fe400078ec0ff */
[----:B------:R-:W-:Y:S01]  /*70a0*/  ISETP.GE.AND P2, PT, R7, R134, PT ;  /* 0x000000860700720c */ /* 0x000fe20003f46270 */
[----:B------:R-:W-:Y:S01]  /*70b0*/  IMAD.MOV.U32 R7, RZ, RZ, R202 ;  /* 0x000000ffff077224 */ /* 0x000fe200078e00ca */
[----:B-12--5:R-:W-:-:S02]  /*70c0*/  SHF.R.S32.HI R9, RZ, 0x1f, R206 ;  /* 0x0000001fff097819 */ /* 0x026fc400000114ce */
[----:B------:R-:W-:Y:S02]  /*70d0*/  ISETP.GT.OR P2, PT, R205, 0x3f, P2 ;  /* 0x0000003fcd00780c */ /* 0x000fe40001744670 */
[----:B------:R-:W-:Y:S01]  /*70e0*/  LOP3.LUT R135, R135, 0xfffffffd, RZ, 0xc0, !PT ;  /* 0xfffffffd87877812 */ /* 0x000fe200078ec0ff */
[----:B---3--:R-:W-:-:S03]  /*70f0*/  @!P0 IMAD.WIDE R18, R146, 0x2, R22 ;  /* 0x0000000292128825 */ /* 0x008fc600078e0216 */
[----:B------:R-:W-:Y:S01]  /*7100*/  @P6 LOP3.LUT R135, R135, 0x2, RZ, 0xfc, !PT ;  /* 0x0000000287876812 */ /* 0x000fe200078efcff */
[--C-:B------:R-:W-:Y:S01]  /*7110*/  @!P0 IMAD.WIDE R10, R145, 0x2, R22.reuse ;  /* 0x00000002910a8825 */ /* 0x100fe200078e0216 */
[----:B------:R-:W-:Y:S01]  /*7120*/  @!PT LDS RZ, [RZ] ;  /* 0x00000000fffff984 */ /* 0x000fe20000000800 */
[----:B------:R1:W-:Y:S03]  /*7130*/  @!P0 LDGSTS.E.BYPASS.LTC128B.128 [R2+0x1b100], [R18.64], !P3 ;  /* 0x1b10000012028fae */ /* 0x0003e6000d901d46 */
[----:B------:R-:W-:Y:S01]  /*7140*/  @!P0 IMAD.WIDE R22, R144, 0x2, R22 ;  /* 0x0000000290168825 */ /* 0x000fe200078e0216 */
[----:B------:R2:W-:Y:S03]  /*7150*/  @!P0 LDGSTS.E.BYPASS.LTC128B.128 [R2+0x1f100], [R10.64], !P5 ;  /* 0x1f1000000a028fae */ /* 0x0005e6000e901d46 */
[----:B------:R-:W-:Y:S01]  /*7160*/  IMAD R9, R9, c[0x0][0x2b0], RZ ;  /* 0x0000ac0009097a24 */ /* 0x000fe200078e02ff */
[----:B------:R3:W-:Y:S01]  /*7170*/  @!P0 LDGSTS.E.BYPASS.LTC128B.128 [R2+0x23100], [R22.64], !P4 ;  /* 0x2310000016028fae */ /* 0x0007e2000e101d46 */
[----:B------:R-:W-:-:S03]  /*7180*/  @P6 IMAD.HI.U32 R6, R202, c[0x0][0x2bc], RZ ;  /* 0x0000af00ca066a27 */ /* 0x000fc600078e00ff */
[----:B------:R-:W0:Y:S01]  /*7190*/  LDGDEPBAR ;  /* 0x00000000000079af */ /* 0x000e220000000000 */
[C---:B------:R-:W-:Y:S01]  /*71a0*/  IMAD R9, R206.reuse, c[0x0][0x2b4], R9 ;  /* 0x0000ad00ce097a24 */ /* 0x040fe200078e0209 */
        /* <DEDUP_REMOVED lines=8> */
[----:B----4-:R-:W4:Y:S01]  /*7230*/  @!P2 LDG.E R201, [R20.64] ;  /* 0x0000000614c9a981 */ /* 0x010f22000c1e1900 */
[----:B------:R-:W-:Y:S01]  /*7240*/  IMAD.MOV R7, RZ, RZ, -R7 ;  /* 0x000000ffff077224 */ /* 0x000fe200078e0a07 */
[----:B------:R-:W-:Y:S01]  /*7250*/  ISETP.GE.AND P5, PT, R146, c[0x0][0x1d4], PT ;  /* 0x0000750092007a0c */ /* 0x000fe20003fa6270 */
[----:B------:R-:W-:Y:S01]  /*7260*/  IMAD R197, R93, c[0x0][0x1e8], RZ ;  /* 0x00007a005dc57a24 */ /* 0x000fe200078e02ff */
[----:B------:R-:W-:Y:S01]  /*7270*/  ISETP.GE.AND P4, PT, R5, c[0x0][0x1d4], PT ;  /* 0x0000750005007a0c */ /* 0x000fe20003f86270 */
[----:B------:R-:W-:Y:S01]  /*7280*/  IMAD R202, R7, c[0x0][0x2b8], R202 ;  /* 0x0000ae0007ca7a24 */ /* 0x000fe200078e02ca */
[----:B------:R-:W-:Y:S01]  /*7290*/  ISETP.GE.AND P6, PT, R0, c[0x0][0x1d4], PT ;  /* 0x0000750000007a0c */ /* 0x000fe20003fc6270 */
[----:B------:R-:W-:Y:S01]  /*72a0*/  IMAD.WIDE.U32 R150, R192, c[0x0][0x1e8], RZ ;  /* 0x00007a00c0967a25 */ /* 0x000fe200078e00ff */
[----:B------:R-:W-:-:S02]  /*72b0*/  ISETP.GE.AND P3, PT, R146, c[0x0][0x1d4], PT ;  /* 0x0000750092007a0c */ /* 0x000fc40003f66270 */
[----:B------:R-:W-:Y:S01]  /*72c0*/  SHF.R.S32.HI R9, RZ, 0x1f, R202 ;  /* 0x0000001fff097819 */ /* 0x000fe200000114ca */
[----:B------:R-:W-:Y:S01]  /*72d0*/  IMAD.WIDE.U32 R6, R202, c[0x0][0x1e0], RZ ;  /* 0x00007800ca067a25 */ /* 0x000fe200078e00ff */
[----:B------:R-:W-:Y:S02]  /*72e0*/  LOP3.LUT R135, R135, 0xfffffffe, RZ, 0xc0, !PT ;  /* 0xfffffffe87877812 */ /* 0x000fe400078ec0ff */
[----:B------:R-:W-:Y:S01]  /*72f0*/  SHF.R.S32.HI R149, RZ, 0x1f, R146 ;  /* 0x0000001fff957819 */ /* 0x000fe20000011492 */
[C---:B--2---:R-:W-:Y:S01]  /*7300*/  IMAD R11, R9.reuse, c[0x0][0x1e0], RZ ;  /* 0x00007800090b7a24 */ /* 0x044fe200078e02ff */
[----:B------:R-:W-:Y:S01]  /*7310*/  SEL R38, RZ, 0x10, P6 ;  /* 0x00000010ff267807 */ /* 0x000fe20003000000 */
[----:B------:R-:W-:Y:S01]  /*7320*/  IMAD R197, R192, c[0x0][0x1ec], R197 ;  /* 0x00007b00c0c57a24 */ /* 0x000fe200078e02c5 */
[----:B------:R-:W-:Y:S01]  /*7330*/  IADD3 R200, R2, 0x100, RZ ;  /* 0x0000010002c87810 */ /* 0x000fe20007ffe0ff */
[----:B-1----:R-:W-:Y:S01]  /*7340*/  IMAD R18, R202, c[0x0][0x1e4], R11 ;  /* 0x00007900ca127a24 */ /* 0x002fe200078e020b */
[----:B------:R-:W-:Y:S01]  /*7350*/  SHF.R.S32.HI R148, RZ, 0x1f, R145 ;  /* 0x0000001fff947819 */ /* 0x000fe20000011491 */
[----:B------:R-:W-:Y:S01]  /*7360*/  IMAD R9, R9, c[0x0][0x208], RZ ;  /* 0x0000820009097a24 */ /* 0x000fe200078e02ff */
[----:B------:R-:W-:Y:S01]  /*7370*/  SHF.R.S32.HI R147, RZ, 0x1f, R144 ;  /* 0x0000001fff937819 */ /* 0x000fe20000011490 */
[----:B------:R-:W-:-:S02]  /*7380*/  IMAD.IADD R19, R7, 0x1, R18 ;  /* 0x0000000107137824 */ /* 0x000fc400078e0212 */
[----:B------:R-:W-:Y:S02]  /*7390*/  IMAD.MOV.U32 R18, RZ, RZ, R6 ;  /* 0x000000ffff127224 */ /* 0x000fe400078e0006 */
[C---:B---3--:R-:W-:Y:S02]  /*73a0*/  IMAD R22, R202.reuse, c[0x0][0x20c], R9 ;  /* 0x00008300ca167a24 */ /* 0x048fe400078e0209 */
[----:B------:R-:W-:Y:S02]  /*73b0*/  IMAD.IADD R197, R151, 0x1, R197 ;  /* 0x0000000197c57824 */ /* 0x000fe400078e02c5 */
[----:B------:R-:W-:-:S04]  /*73c0*/  IMAD.WIDE.U32 R6, R202, c[0x0][0x208], RZ ;  /* 0x00008200ca067a25 */ /* 0x000fc800078e00ff */
[----:B------:R-:W-:Y:S02]  /*73d0*/  IMAD.IADD R23, R7, 0x1, R22 ;  /* 0x0000000107177824 */ /* 0x000fe400078e0216 */
[----:B------:R-:W-:Y:S02]  /*73e0*/  IMAD.MOV.U32 R22, RZ, RZ, R6 ;  /* 0x000000ffff167224 */ /* 0x000fe400078e0006 */
[----:B------:R-:W-:Y:S02]  /*73f0*/  IMAD R7, R93, c[0x0][0x210], RZ ;  /* 0x000084005d077a24 */ /* 0x000fe400078e02ff */
[----:B------:R-:W-:-:S04]  /*7400*/  IMAD.WIDE.U32 R40, R192, c[0x0][0x210], RZ ;  /* 0x00008400c0287a25 */ /* 0x000fc800078e00ff */
[----:B------:R-:W-:Y:S02]  /*7410*/  IMAD R7, R192, c[0x0][0x214], R7 ;  /* 0x00008500c0077a24 */ /* 0x000fe400078e0207 */
[----:B------:R-:W-:Y:S02]  /*7420*/  IMAD.IADD R132, R134, 0x1, -R132 ;  /* 0x0000000186847824 */ /* 0x000fe400078e0a84 */
[----:B------:R-:W-:Y:S02]  /*7430*/  IMAD.IADD R196, R41, 0x1, R7 ;  /* 0x0000000129c47824 */ /* 0x000fe400078e0207 */
[----:B------:R-:W-:Y:S02]  /*7440*/  IMAD.IADD R6, R132, 0x1, -R3 ;  /* 0x0000000184067824 */ /* 0x000fe400078e0a03 */
[----:B------:R-:W-:-:S03]  /*7450*/  IMAD.WIDE R208, R146, 0x2, RZ ;  /* 0x0000000292d07825 */ /* 0x000fc600078e02ff */
[----:B------:R-:W-:Y:S02]  /*7460*/  ISETP.GE.AND P2, PT, R6, 0x1, PT ;  /* 0x000000010600780c */ /* 0x000fe40003f46270 */
[----:B----4-:R-:W-:Y:S01]  /*7470*/  SHF.R.S32.HI R8, RZ, 0x1f, R201 ;  /* 0x0000001fff087819 */ /* 0x010fe200000114c9 */
[----:B------:R-:W-:-:S04]  /*7480*/  IMAD.WIDE.U32 R18, R201, c[0x0][0x1f0], R18 ;  /* 0x00007c00c9127a25 */ /* 0x000fc800078e0012 */
[----:B------:R-:W-:Y:S01]  /*7490*/  IMAD R10, R8, c[0x0][0x1f0], RZ ;  /* 0x00007c00080a7a24 */ /* 0x000fe200078e02ff */
[----:B------:R-:W-:Y:S01]  /*74a0*/  IADD3 R9, P0, R150, R18, RZ ;  /* 0x0000001296097210 */ /* 0x000fe20007f1e0ff */
[----:B------:R-:W-:Y:S02]  /*74b0*/  IMAD R8, R8, c[0x0][0x218], RZ ;  /* 0x0000860008087a24 */ /* 0x000fe400078e02ff */
[C---:B------:R-:W-:Y:S02]  /*74c0*/  IMAD R10, R201.reuse, c[0x0][0x1f4], R10 ;  /* 0x00007d00c90a7a24 */ /* 0x040fe400078e020a */
[----:B------:R-:W-:-:S03]  /*74d0*/  IMAD.WIDE.U32 R22, R201, c[0x0][0x218], R22 ;  /* 0x00008600c9167a25 */ /* 0x000fc600078e0016 */
[----:B------:R-:W-:Y:S02]  /*74e0*/  IADD3.X R10, R197, R19, R10, P0, !PT ;  /* 0x00000013c50a7210 */ /* 0x000fe400007fe40a */
[----:B------:R-:W-:-:S04]  /*74f0*/  LEA R12, P0, R9, c[0x0][0x1c8], 0x1 ;  /* 0x00007200090c7a11 */ /* 0x000fc800078008ff */
[----:B------:R-:W-:Y:S01]  /*7500*/  LEA.HI.X R10, R9, c[0x0][0x1cc], R10, 0x1, P0 ;  /* 0x00007300090a7a11 */ /* 0x000fe200000f0c0a */
[----:B------:R-:W-:Y:S01]  /*7510*/  SHFL.IDX PT, R20, R12, RZ, 0x181f ;  /* 0x00181fff0c147589 */ /* 0x000fe200000e0000 */
[----:B------:R-:W-:Y:S01]  /*7520*/  IMAD R9, R201, c[0x0][0x21c], R8 ;  /* 0x00008700c9097a24 */ /* 0x000fe200078e0208 */
[----:B------:R-:W-:Y:S02]  /*7530*/  IADD3 R7, P0, R40, R22, RZ ;  /* 0x0000001628077210 */ /* 0x000fe40007f1e0ff */
[----:B------:R-:W1:Y:S02]  /*7540*/  SHFL.IDX PT, R21, R10, RZ, 0x181f ;  /* 0x00181fff0a157589 */ /* 0x000e6400000e0000 */
[----:B------:R-:W-:Y:S02]  /*7550*/  IADD3.X R16, R196, R23, R9, P0, !PT ;  /* 0x00000017c4107210 */ /* 0x000fe400007fe409 */
[----:B------:R-:W-:Y:S01]  /*7560*/  SHFL.IDX PT, R18, R12, 0x1, 0x181f ;  /* 0x00381f000c127f89 */ /* 0x000fe200000e0000 */
[----:B------:R-:W-:-:S03]  /*7570*/  LEA R8, P0, R7, c[0x0][0x1f8], 0x1 ;  /* 0x00007e0007087a11 */ /* 0x000fc600078008ff */
[----:B------:R-:W2:Y:S01]  /*7580*/  SHFL.IDX PT, R19, R10, 0x1, 0x181f ;  /* 0x00381f000a137f89 */ /* 0x000ea200000e0000 */
[----:B------:R-:W-:Y:S02]  /*7590*/  LEA.HI.X R7, R7, c[0x0][0x1fc], R16, 0x1, P0 ;  /* 0x00007f0007077a11 */ /* 0x000fe400000f0c10 */
[----:B------:R-:W-:Y:S01]  /*75a0*/  ISETP.GT.AND P0, PT, R6, 0x20, PT ;  /* 0x000000200600780c */ /* 0x000fe20003f04270 */
[----:B------:R-:W3:Y:S04]  /*75b0*/  SHFL.IDX PT, R9, R8, RZ, 0x181f ;  /* 0x00181fff08097589 */ /* 0x000ee800000e0000 */
[----:B------:R-:W4:Y:S04]  /*75c0*/  SHFL.IDX PT, R11, R7, RZ, 0x181f ;  /* 0x00181fff070b7589 */ /* 0x000f2800000e0000 */
[----:B------:R-:W4:Y:S01]  /*75d0*/  SHFL.IDX PT, R15, R8, 0x1, 0x181f ;  /* 0x00381f00080f7f89 */ /* 0x000f2200000e0000 */
        /* <DEDUP_REMOVED lines=8> */
[----:B---3--:R-:W-:Y:S01]  /*7660*/  IADD3 R26, P2, R9, R208, RZ ;  /* 0x000000d0091a7210 */ /* 0x008fe20007f5e0ff */
[--C-:B------:R-:W-:Y:S02]  /*7670*/  @P0 IMAD.WIDE R20, R145, 0x2, R18.reuse ;  /* 0x0000000291140825 */ /* 0x100fe400078e0212 */
[----:B------:R3:W-:Y:S02]  /*7680*/  @P0 LDGSTS.E.BYPASS.LTC128B.128 [R2+0xd100], [R22.64], !P5 ;  /* 0x0d10000016020fae */ /* 0x0007e4000e901d46 */
[----:B------:R-:W-:Y:S02]  /*7690*/  @P0 IMAD.WIDE R18, R144, 0x2, R18 ;  /* 0x0000000290120825 */ /* 0x000fe400078e0212 */
[----:B------:R2:W-:Y:S02]  /*76a0*/  @P0 LDGSTS.E.BYPASS.LTC128B.128 [R2+0xf100], [R20.64], !P4 ;  /* 0x0f10000014020fae */ /* 0x0005e4000e101d46 */
[----:B----4-:R-:W-:-:S02]  /*76b0*/  IMAD.X R27, R11, 0x1, R209, P2 ;  /* 0x000000010b1b7824 */ /* 0x010fc400010e06d1 */
[----:B------:R4:W-:Y:S01]  /*76c0*/  @P0 LDGSTS.E.BYPASS.LTC128B.128 [R2+0x11100], [R18.64], !P6 ;  /* 0x1110000012020fae */ /* 0x0009e2000f101d46 */
[----:B------:R-:W-:Y:S02]  /*76d0*/  ISETP.LT.OR P0, PT, R6, 0x1, P3 ;  /* 0x000000010600780c */ /* 0x000fe40001f01670 */
[----:B------:R-:W-:Y:S01]  /*76e0*/  ISETP.GE.AND P3, PT, R5, c[0x0][0x1d4], PT ;  /* 0x0000750005007a0c */ /* 0x000fe20003f66270 */
[----:B------:R-:W0:Y:S01]  /*76f0*/  LDGDEPBAR ;  /* 0x00000000000079af */ /* 0x000e220000000000 */
[----:B-1----:R-:W-:-:S09]  /*7700*/  IMAD.WIDE R28, R145, 0x2, RZ ;  /* 0x00000002911c7825 */ /* 0x002fd200078e02ff */
        /* <DEDUP_REMOVED lines=25> */
[----:B------:R1:W-:Y:S04]  /*78a0*/  LDGSTS.E.BYPASS.LTC128B.128 [R2+0x5100], [R8.64], !P0 ;  /* 0x0510000008027fae */ /* 0x0003e8000c101d46 */
[----:B------:R-:W0:Y:S06]  /*78b0*/  LDGDEPBAR ;  /* 0x00000000000079af */ /* 0x000e2c0000000000 */
[----:B------:R-:W-:Y:S01]  /*78c0*/  @P2 LOP3.LUT R135, R135, 0x1, RZ, 0xfc, !PT ;  /* 0x0000000187872812 */ /* 0x000fe200078efcff */
[----:B------:R-:W-:Y:S05]  /*78d0*/  @!P2 BRA `(.L_x_944) ;  /* 0x000004200000a947 */ /* 0x000fea0003800000 */
[----:B------:R-:W-:Y:S01]  /*78e0*/  ISETP.NE.AND P2, PT, R199, 0x1, PT ;  /* 0x00000001c700780c */ /* 0x000fe20003f45270 */
        /* <DEDUP_REMOVED lines=12> */
[C---:B------:R-:W-:Y:S01]  /*79b0*/  SHF.L.U64.HI R11, R146.reuse, 0x1, R149 ;  /* 0x00000001920b7819 */ /* 0x040fe20000010295 */
[----:B------:R-:W-:Y:S01]  /*79c0*/  IMAD.SHL.U32 R10, R146, 0x2, RZ ;  /* 0x00000002920a7824 */ /* 0x000fe200078e00ff */
        /* <DEDUP_REMOVED lines=8> */
[----:B-1----:R-:W-:Y:S02]  /*7a50*/  SEL R9, RZ, 0x10, P5 ;  /* 0x00000010ff097807 */ /* 0x002fe40002800000 */
[----:B------:R-:W-:Y:S02]  /*7a60*/  SHF.L.U64.HI R8, R145, 0x1, R148 ;  /* 0x0000000191087819 */ /* 0x000fe40000010294 */
[----:B------:R-:W-:-:S04]  /*7a70*/  IADD3 R23, -R9, 0x10, RZ ;  /* 0x0000001009177810 */ /* 0x000fc80007ffe1ff */
[----:B------:R-:W-:Y:S02]  /*7a80*/  LOP3.LUT R23, R23, 0xf, RZ, 0xc0, !PT ;  /* 0x0000000f17177812 */ /* 0x000fe400078ec0ff */
[----:B--2---:R-:W-:Y:S01]  /*7a90*/  SHF.R.S32.HI R0, RZ, 0x1f, R201 ;  /* 0x0000001fff007819 */ /* 0x004fe200000114c9 */
[----:B------:R-:W-:-:S04]  /*7aa0*/  IMAD.WIDE.U32 R6, R201, c[0x0][0x1f0], R6 ;  /* 0x00007c00c9067a25 */ /* 0x000fc800078e0006 */
[----:B------:R-:W-:Y:S01]  /*7ab0*/  IMAD R0, R0, c[0x0][0x1f0], RZ ;  /* 0x00007c0000007a24 */ /* 0x000fe200078e02ff */
[----:B------:R-:W-:Y:S02]  /*7ac0*/  IADD3 R5, P0, R150, R6, RZ ;  /* 0x0000000696057210 */ /* 0x000fe40007f1e0ff */
[----:B------:R-:W-:Y:S01]  /*7ad0*/  SEL R6, RZ, 0x10, P4 ;  /* 0x00000010ff067807 */ /* 0x000fe20002000000 */
[----:B------:R-:W-:Y:S02]  /*7ae0*/  IMAD R12, R201, c[0x0][0x1f4], R0 ;  /* 0x00007d00c90c7a24 */ /* 0x000fe400078e0200 */
[----:B------:R-:W-:Y:S01]  /*7af0*/  IMAD.SHL.U32 R0, R144, 0x2, RZ ;  /* 0x0000000290007824 */ /* 0x000fe200078e00ff */
[----:B------:R-:W-:Y:S02]  /*7b00*/  IADD3 R20, -R6, 0x10, RZ ;  /* 0x0000001006147810 */ /* 0x000fe40007ffe1ff */
[----:B------:R-:W-:Y:S01]  /*7b10*/  IADD3.X R12, R197, R7, R12, P0, !PT ;  /* 0x00000007c50c7210 */ /* 0x000fe200007fe40c */
[----:B------:R-:W-:Y:S01]  /*7b20*/  IMAD.SHL.U32 R7, R145, 0x2, RZ ;  /* 0x0000000291077824 */ /* 0x000fe200078e00ff */
[----:B------:R-:W-:-:S02]  /*7b30*/  LEA R15, P0, R5, c[0x0][0x1c8], 0x1 ;  /* 0x00007200050f7a11 */ /* 0x000fc400078008ff */
[----:B------:R-:W-:Y:S02]  /*7b40*/  LOP3.LUT R20, R20, 0xf, RZ, 0xc0, !PT ;  /* 0x0000000f14147812 */ /* 0x000fe400078ec0ff */
[----:B------:R-:W-:Y:S01]  /*7b50*/  LEA.HI.X R12, R5, c[0x0][0x1cc], R12, 0x1, P0 ;  /* 0x00007300050c7a11 */ /* 0x000fe200000f0c0c */
[----:B------:R-:W1:Y:S01]  /*7b60*/  SHFL.IDX PT, R16, R15, 0x1, 0x181f ;  /* 0x00381f000f107f89 */ /* 0x000e6200000e0000 */
[----:B------:R-:W-:-:S03]  /*7b70*/  SHF.L.U64.HI R5, R144, 0x1, R147 ;  /* 0x0000000190057819 */ /* 0x000fc60000010293 */
        /* <DEDUP_REMOVED lines=24> */
.L_x_944:
[----:B------:R-:W-:Y:S01]  /*7d00*/  IMAD.MOV.U32 R0, RZ, RZ, 0x10 ;  /* 0x00000010ff007424 */ /* 0x000fe200078e00ff */
[----:B------:R-:W-:Y:S01]  /*7d10*/  LOP3.LUT P0, RZ, R37, 0x2, RZ, 0xc0, !PT ;  /* 0x0000000225ff7812 */ /* 0x000fe2000780c0ff */
[----:B------:R-:W0:Y:S01]  /*7d20*/  LDGDEPBAR ;  /* 0x00000000000079af */ /* 0x000e220000000000 */
[----:B------:R-:W-:Y:S02]  /*7d30*/  SHF.R.S32.HI R12, RZ, 0x5, R88 ;  /* 0x00000005ff0c7819 */ /* 0x000fe40000011458 */
[----:B------:R-:W-:Y:S02]  /*7d40*/  SEL R0, R0, 0xfffffff0, !P0 ;  /* 0xfffffff000007807 */ /* 0x000fe40004000000 */
[----:B------:R-:W-:-:S13]  /*7d50*/  ISETP.LT.AND P0, PT, RZ, c[0x0][0x27c], PT ;  /* 0x00009f00ff007a0c */ /* 0x000fda0003f01270 */
[----:B------:R-:W-:Y:S05]  /*7d60*/  @P0 BRA `(.L_x_945) ;  /* 0x0000002000000947 */ /* 0x000fea0003800000 */
[----:B------:R-:W-:-:S04]  /*7d70*/  DEPBAR.LE SB0, 0x3 ;  /* 0x000080c00000791a */ /* 0x000fc80000000000 */
[----:B------:R-:W-:Y:S05]  /*7d80*/  BRA `(.L_x_946) ;  /* 0x00005c9000007947 */ /* 0x000fea0003800000 */
.L_x_945:
[----:B------:R-:W-:Y:S01]  /*7d90*/  SHF.R.S32.HI R5, RZ, 0x1f, R91 ;  /* 0x0000001fff057819 */ /* 0x000fe2000001145b */
[----:B-1----:R-:W-:Y:S01]  /*7da0*/  IMAD.WIDE.U32 R8, R91, c[0x0][0x280], RZ ;  /* 0x0000a0005b087a25 */ /* 0x002fe200078e00ff */
[----:B------:R-:W-:Y:S01]  /*7db0*/  ULDC.U8 UR4, c[0x0][0x298] ;  /* 0x0000a60000047ab9 */ /* 0x000fe20000000000 */
[----:B------:R-:W-:Y:S01]  /*7dc0*/  LEA.HI R4, R4, R89, RZ, 0x2 ;  /* 0x0000005904047211 */ /* 0x000fe200078f10ff */
[----:B------:R-:W-:Y:S01]  /*7dd0*/  BSSY B2, `(.L_x_946) ;  /* 0x00005c4000027945 */ /* 0x000fe20003800000 */
[----:B------:R-:W-:Y:S01]  /*7de0*/  IMAD R6, R5, c[0x0][0x280], RZ ;  /* 0x0000a00005067a24 */ /* 0x000fe200078e02ff */
[----:B------:R-:W-:Y:S02]  /*7df0*/  LEA R24, P0, R8, c[0x0][0x270], 0x1 ;  /* 0x00009c0008187a11 */ /* 0x000fe400078008ff */
[----:B------:R-:W-:Y:S01]  /*7e00*/  LOP3.LUT R46, R4, 0xfffffffc, RZ, 0xc0, !PT ;  /* 0xfffffffc042e7812 */ /* 0x000fe200078ec0ff */
[----:B------:R-:W-:Y:S01]  /*7e10*/  IMAD R6, R91, c[0x0][0x284], R6 ;  /* 0x0000a1005b067a24 */ /* 0x000fe200078e0206 */
[----:B------:R-:W-:-:S02]  /*7e20*/  SHF.R.S32.HI R15, RZ, 0x2, R4 ;  /* 0x00000002ff0f7819 */ /* 0x000fc40000011404 */
[----:B------:R-:W-:Y:S01]  /*7e30*/  IADD3 R46, -R46, R89, RZ ;  /* 0x000000592e2e7210 */ /* 0x000fe20007ffe1ff */
[----:B------:R-:W-:Y:S02]  /*7e40*/  IMAD.IADD R6, R6, 0x1, R9 ;  /* 0x0000000106067824 */ /* 0x000fe400078e0209 */
[----:B------:R-:W-:Y:S01]  /*7e50*/  IMAD R18, R90, 0x80, R15 ;  /* 0x000000805a127824 */ /* 0x000fe200078e020f */
[----:B------:R-:W-:Y:S02]  /*7e60*/  SHF.L.U32 R16, R46, 0x3, RZ ;  /* 0x000000032e107819 */ /* 0x000fe400000006ff */
[----:B------:R-:W-:Y:S01]  /*7e70*/  LEA.HI.X R25, R8, c[0x0][0x274], R6, 0x1, P0 ;  /* 0x00009d0008197a11 */ /* 0x000fe200000f0c06 */
[----:B------:R-:W-:Y:S02]  /*7e80*/  IMAD R6, R5, c[0x0][0x290], RZ ;  /* 0x0000a40005067a24 */ /* 0x000fe400078e02ff */
[----:B------:R-:W-:-:S04]  /*7e90*/  IMAD.WIDE.U32 R8, R91, c[0x0][0x290], RZ ;  /* 0x0000a4005b087a25 */ /* 0x000fc800078e00ff */
[----:B------:R-:W-:Y:S01]  /*7ea0*/  IMAD R5, R91, c[0x0][0x294], R6 ;  /* 0x0000a5005b057a24 */ /* 0x000fe200078e0206 */
[----:B------:R-:W-:-:S03]  /*7eb0*/  LEA R32, P0, R8, c[0x0][0x288], 0x1 ;  /* 0x0000a20008207a11 */ /* 0x000fc600078008ff */
[----:B------:R-:W-:-:S05]  /*7ec0*/  IMAD.IADD R5, R5, 0x1, R9 ;  /* 0x0000000105057824 */ /* 0x000fca00078e0209 */
[----:B------:R-:W-:Y:S02]  /*7ed0*/  LEA.HI.X R33, R8, c[0x0][0x28c], R5, 0x1, P0 ;  /* 0x0000a30008217a11 */ /* 0x000fe400000f0c05 */
[----:B------:R-:W-:-:S13]  /*7ee0*/  ISETP.NE.AND P0, PT, RZ, UR4, PT ;  /* 0x00000004ff007c0c */ /* 0x000fda000bf05270 */
[----:B------:R-:W-:Y:S05]  /*7ef0*/  @!P0 BRA `(.L_x_947) ;  /* 0x00002b4000008947 */ /* 0x000fea0003800000 */
[----:B------:R-:W-:Y:S01]  /*7f00*/  SHF.R.S32.HI R8, RZ, 0x1f, R89 ;  /* 0x0000001fff087819 */ /* 0x000fe20000011459 */
[----:B------:R-:W-:Y:S01]  /*7f10*/  BSSY B0, `(.L_x_948) ;  /* 0x0000051000007945 */ /* 0x000fe20003800000 */
[----:B------:R-:W-:Y:S01]  /*7f20*/  ISETP.GE.AND P0, PT, R18, R17, PT ;  /* 0x000000111200720c */ /* 0x000fe20003f06270 */
[----:B------:R-:W-:Y:S01]  /*7f30*/  CS2R R48, SRZ ;  /* 0x0000000000307805 */ /* 0x000fe2000001ff00 */
[----:B------:R-:W-:Y:S01]  /*7f40*/  LEA.HI R8, R8, R89, RZ, 0x2 ;  /* 0x0000005908087211 */ /* 0x000fe200078f10ff */
[----:B------:R-:W-:Y:S01]  /*7f50*/  CS2R R20, SRZ ;  /* 0x0000000000147805 */ /* 0x000fe2000001ff00 */
[----:B------:R-:W-:Y:S01]  /*7f60*/  CS2R R22, SRZ ;  /* 0x0000000000167805 */ /* 0x000fe2000001ff00 */
        /* <DEDUP_REMOVED lines=10> */
[----:B------:R-:W-:Y:S01]  /*8010*/  CS2R R46, SRZ ;  /* 0x00000000002e7805 */ /* 0x000fe2000001ff00 */
[----:B------:R-:W-:Y:S01]  /*8020*/  IMAD.SHL.U32 R9, R9, 0x4, RZ ;  /* 0x0000000409097824 */ /* 0x000fe200078e00ff */
[----:B------:R-:W-:Y:S05]  /*8030*/  @P0 BRA `(.L_x_949) ;  /* 0x000003e000000947 */ /* 0x000fea0003800000 */
[C---:B------:R-:W-:Y:S01]  /*8040*/  ISETP.GE.AND P0, PT, R9.reuse, c[0x0][0x27c], PT ;  /* 0x00009f0009007a0c */ /* 0x040fe20003f06270 */
[----:B------:R-:W-:Y:S01]  /*8050*/  CS2R R30, SRZ ;  /* 0x00000000001e7805 */ /* 0x000fe2000001ff00 */
[----:B------:R-:W-:Y:S01]  /*8060*/  CS2R R46, SRZ ;  /* 0x00000000002e7805 */ /* 0x000fe2000001ff00 */
[----:B------:R-:W-:-:S10]  /*8070*/  IADD3 R4, R9, 0x10, RZ ;  /* 0x0000001009047810 */ /* 0x000fd40007ffe0ff */
[----:B------:R-:W-:-:S04]  /*8080*/  @!P0 IMAD.WIDE R20, R9, 0x2, R24 ;  /* 0x0000000209148825 */ /* 0x000fc800078e0218 */
[----:B------:R-:W-:Y:S01]  /*8090*/  @!P0 IMAD.WIDE R10, R9, 0x2, R32 ;  /* 0x00000002090a8825 */ /* 0x000fe200078e0220 */
[----:B------:R1:W5:Y:S04]  /*80a0*/  @!P0 LD.E.64 R30, [R20.64] ;  /* 0x00000006141e8980 */ /* 0x000368000c101b00 */
[----:B------:R2:W5:Y:S01]  /*80b0*/  @!P0 LD.E.64 R46, [R10.64] ;  /* 0x000000060a2e8980 */ /* 0x000562000c101b00 */
[----:B------:R-:W-:Y:S01]  /*80c0*/  ISETP.GE.AND P0, PT, R4, c[0x0][0x27c], PT ;  /* 0x00009f0004007a0c */ /* 0x000fe20003f06270 */
[----:B------:R-:W-:Y:S01]  /*80d0*/  CS2R R28, SRZ ;  /* 0x00000000001c7805 */ /* 0x000fe2000001ff00 */
[----:B------:R-:W-:-:S11]  /*80e0*/  CS2R R44, SRZ ;  /* 0x00000000002c7805 */ /* 0x000fd6000001ff00 */
[----:B------:R-:W-:-:S04]  /*80f0*/  @!P0 SHF.R.S32.HI R5, RZ, 0x1f, R4 ;  /* 0x0000001fff058819 */ /* 0x000fc80000011404 */
[----:B------:R-:W-:-:S04]  /*8100*/  @!P0 LEA.HI R5, R5, R4, RZ, 0x2 ;  /* 0x0000000405058211 */ /* 0x000fc800078f10ff */
[----:B------:R-:W-:Y:S02]  /*8110*/  @!P0 LOP3.LUT R5, R5, 0xfffffffc, RZ, 0xc0, !PT ;  /* 0xfffffffc05058812 */ /* 0x000fe400078ec0ff */
[----:B------:R-:W-:-:S03]  /*8120*/  IADD3 R4, R9, 0x20, RZ ;  /* 0x0000002009047810 */ /* 0x000fc60007ffe0ff */
[----:B------:R-:W-:-:S04]  /*8130*/  @!P0 IMAD.WIDE R6, R5, 0x2, R24 ;  /* 0x0000000205068825 */ /* 0x000fc800078e0218 */
[----:B------:R-:W-:Y:S01]  /*8140*/  @!P0 IMAD.WIDE R18, R5, 0x2, R32 ;  /* 0x0000000205128825 */ /* 0x000fe200078e0220 */
[----:B------:R3:W5:Y:S04]  /*8150*/  @!P0 LD.E.64 R28, [R6.64] ;  /* 0x00000006061c8980 */ /* 0x000768000c101b00 */
[----:B------:R4:W5:Y:S01]  /*8160*/  @!P0 LD.E.64 R44, [R18.64] ;  /* 0x00000006122c8980 */ /* 0x000962000c101b00 */
[----:B------:R-:W-:Y:S01]  /*8170*/  ISETP.GE.AND P0, PT, R4, c[0x0][0x27c], PT ;  /* 0x00009f0004007a0c */ /* 0x000fe20003f06270 */
[----:B------:R-:W-:Y:S01]  /*8180*/  CS2R R26, SRZ ;  /* 0x00000000001a7805 */ /* 0x000fe2000001ff00 */
[----:B--2---:R-:W-:-:S11]  /*8190*/  CS2R R10, SRZ ;  /* 0x00000000000a7805 */ /* 0x004fd6000001ff00 */
[----:B------:R-:W-:-:S04]  /*81a0*/  @!P0 SHF.R.S32.HI R5, RZ, 0x1f, R4 ;  /* 0x0000001fff058819 */ /* 0x000fc80000011404 */
[----:B------:R-:W-:-:S04]  /*81b0*/  @!P0 LEA.HI R5, R5, R4, RZ, 0x2 ;  /* 0x0000000405058211 */ /* 0x000fc800078f10ff */
[----:B------:R-:W-:Y:S02]  /*81c0*/  @!P0 LOP3.LUT R5, R5, 0xfffffffc, RZ, 0xc0, !PT ;  /* 0xfffffffc05058812 */ /* 0x000fe400078ec0ff */
[----:B------:R-:W-:-:S03]  /*81d0*/  IADD3 R4, R9, 0x30, RZ ;  /* 0x0000003009047810 */ /* 0x000fc60007ffe0ff */
[----:B-1----:R-:W-:-:S04]  /*81e0*/  @!P0 IMAD.WIDE R20, R5, 0x2, R24 ;  /* 0x0000000205148825 */ /* 0x002fc800078e0218 */
[----:B------:R-:W-:Y:S01]  /*81f0*/  @!P0 IMAD.WIDE R34, R5, 0x2, R32 ;  /* 0x0000000205228825 */ /* 0x000fe200078e0220 */
[----:B------:R1:W5:Y:S04]  /*8200*/  @!P0 LD.E.64 R26, [R20.64] ;  /* 0x00000006141a8980 */ /* 0x000368000c101b00 */
[----:B------:R2:W5:Y:S01]  /*8210*/  @!P0 LD.E.64 R10, [R34.64] ;  /* 0x00000006220a8980 */ /* 0x000562000c101b00 */
[----:B------:R-:W-:Y:S01]  /*8220*/  ISETP.GE.AND P0, PT, R4, c[0x0][0x27c], PT ;  /* 0x00009f0004007a0c */ /* 0x000fe20003f06270 */
[----:B------:R-:W-:Y:S01]  /*8230*/  CS2R R22, SRZ ;  /* 0x0000000000167805 */ /* 0x000fe2000001ff00 */
[----:B---3--:R-:W-:-:S11]  /*8240*/  CS2R R6, SRZ ;  /* 0x0000000000067805 */ /* 0x008fd6000001ff00 */
[----:B------:R-:W-:-:S04]  /*8250*/  @!P0 SHF.R.S32.HI R5, RZ, 0x1f, R4 ;  /* 0x0000001fff058819 */ /* 0x000fc80000011404 */
[----:B------:R-:W-:-:S04]  /*8260*/  @!P0 LEA.HI R5, R5, R4, RZ, 0x2 ;  /* 0x0000000405058211 */ /* 0x000fc800078f10ff */
[----:B------:R-:W-:Y:S02]  /*8270*/  @!P0 LOP3.LUT R5, R5, 0xfffffffc, RZ, 0xc0, !PT ;  /* 0xfffffffc05058812 */ /* 0x000fe400078ec0ff */
[----:B------:R-:W-:-:S03]  /*8280*/  IADD3 R4, R9, 0x40, RZ ;  /* 0x0000004009047810 */ /* 0x000fc60007ffe0ff */
[----:B----4-:R-:W-:-:S04]  /*8290*/  @!P0 IMAD.WIDE R18, R5, 0x2, R24 ;  /* 0x0000000205128825 */ /* 0x010fc800078e0218 */
[----:B------:R-:W-:Y:S01]  /*82a0*/  @!P0 IMAD.WIDE R48, R5, 0x2, R32 ;  /* 0x0000000205308825 */ /* 0x000fe200078e0220 */
[----:B------:R3:W5:Y:S04]  /*82b0*/  @!P0 LD.E.64 R22, [R18.64] ;  /* 0x0000000612168980 */ /* 0x000768000c101b00 */
[----:B------:R4:W5:Y:S01]  /*82c0*/  @!P0 LD.E.64 R6, [R48.64] ;  /* 0x0000000630068980 */ /* 0x000962000c101b00 */
[----:B------:R-:W-:Y:S01]  /*82d0*/  ISETP.GE.AND P0, PT, R4, c[0x0][0x27c], PT ;  /* 0x00009f0004007a0c */ /* 0x000fe20003f06270 */
[----:B-1----:R-:W-:-:S12]  /*82e0*/  CS2R R20, SRZ ;  /* 0x0000000000147805 */ /* 0x002fd8000001ff00 */
[----:B------:R-:W-:-:S04]  /*82f0*/  @!P0 SHF.R.S32.HI R5, RZ, 0x1f, R4 ;  /* 0x0000001fff058819 */ /* 0x000fc80000011404 */
[----:B------:R-:W-:-:S04]  /*8300*/  @!P0 LEA.HI R5, R5, R4, RZ, 0x2 ;  /* 0x0000000405058211 */ /* 0x000fc800078f10ff */
[----:B------:R-:W-:Y:S02]  /*8310*/  @!P0 LOP3.LUT R8, R5, 0xfffffffc, RZ, 0xc0, !PT ;  /* 0xfffffffc05088812 */ /* 0x000fe400078ec0ff */
[----:B------:R-:W-:-:S03]  /*8320*/  CS2R R4, SRZ ;  /* 0x0000000000047805 */ /* 0x000fc6000001ff00 */
[----:B--2---:R-:W-:-:S04]  /*8330*/  @!P0 IMAD.WIDE R34, R8, 0x2, R24 ;  /* 0x0000000208228825 */ /* 0x004fc800078e0218 */
[----:B------:R-:W-:Y:S01]  /*8340*/  @!P0 IMAD.WIDE R42, R8, 0x2, R32 ;  /* 0x00000002082a8825 */ /* 0x000fe200078e0220 */
[----:B------:R-:W-:Y:S01]  /*8350*/  IADD3 R8, R9, 0x50, RZ ;  /* 0x0000005009087810 */ /* 0x000fe20007ffe0ff */
[----:B------:R1:W5:Y:S04]  /*8360*/  @!P0 LD.E.64 R20, [R34.64] ;  /* 0x0000000622148980 */ /* 0x000368000c101b00 */
[----:B------:R1:W5:Y:S01]  /*8370*/  @!P0 LD.E.64 R4, [R42.64] ;  /* 0x000000062a048980 */ /* 0x000362000c101b00 */
[----:B------:R-:W-:Y:S01]  /*8380*/  ISETP.GE.AND P0, PT, R8, c[0x0][0x27c], PT ;  /* 0x00009f0008007a0c */ /* 0x000fe20003f06270 */
[----:B----4-:R-:W-:Y:S01]  /*8390*/  CS2R R48, SRZ ;  /* 0x0000000000307805 */ /* 0x010fe2000001ff00 */
[----:B------:R-:W-:-:S11]  /*83a0*/  CS2R R66, SRZ ;  /* 0x0000000000427805 */ /* 0x000fd6000001ff00 */
[----:B---3--:R-:W-:-:S04]  /*83b0*/  @!P0 SHF.R.S32.HI R19, RZ, 0x1f, R8 ;  /* 0x0000001fff138819 */ /* 0x008fc80000011408 */
[----:B------:R-:W-:-:S04]  /*83c0*/  @!P0 LEA.HI R8, R19, R8, RZ, 0x2 ;  /* 0x0000000813088211 */ /* 0x000fc800078f10ff */
[----:B------:R-:W-:-:S05]  /*83d0*/  @!P0 LOP3.LUT R8, R8, 0xfffffffc, RZ, 0xc0, !PT ;  /* 0xfffffffc08088812 */ /* 0x000fca00078ec0ff */
[----:B------:R-:W-:-:S04]  /*83e0*/  @!P0 IMAD.WIDE R24, R8, 0x2, R24 ;  /* 0x0000000208188825 */ /* 0x000fc800078e0218 */
[----:B------:R-:W-:Y:S01]  /*83f0*/  @!P0 IMAD.WIDE R32, R8, 0x2, R32 ;  /* 0x0000000208208825 */ /* 0x000fe200078e0220 */
[----:B------:R1:W5:Y:S04]  /*8400*/  @!P0 LD.E.64 R48, [R24.64] ;  /* 0x0000000618308980 */ /* 0x000368000c101b00 */
[----:B------:R1:W5:Y:S02]  /*8410*/  @!P0 LD.E.64 R66, [R32.64] ;  /* 0x0000000620428980 */ /* 0x000364000c101b00 */
.L_x_949:
[----:B------:R-:W-:Y:S05]  /*8420*/  BSYNC B0 ;  /* 0x0000000000007941 */ /* 0x000fea0003800000 */
.L_x_948:
[----:B------:R-:W-:Y:S01]  /*8430*/  SHF.R.S32.HI R8, RZ, 0x1f, R15 ;  /* 0x0000001fff087819 */ /* 0x000fe2000001140f */
[----:B-----5:R-:W-:Y:S01]  /*8440*/  IMAD.MOV.U32 R50, RZ, RZ, R44 ;  /* 0x000000ffff327224 */ /* 0x020fe200078e002c */
[----:B-1----:R-:W-:Y:S01]  /*8450*/  SHF.R.U64 R32, R44, 0x10, R45 ;  /* 0x000000102c207819 */ /* 0x002fe2000000122d */
[----:B------:R-:W-:Y:S01]  /*8460*/  IMAD R44, R90, -0x80, R17 ;  /* 0xffffff805a2c7824 */ /* 0x000fe200078e0211 */
[----:B------:R-:W-:Y:S01]  /*8470*/  LEA.HI R8, R8, R15, RZ, 0x3 ;  /* 0x0000000f08087211 */ /* 0x000fe200078f18ff */
[----:B------:R-:W-:Y:S01]  /*8480*/  IMAD.MOV.U32 R64, RZ, RZ, R30 ;  /* 0x000000ffff407224 */ /* 0x000fe200078e001e */
[--C-:B------:R-:W-:Y:S01]  /*8490*/  SHF.R.U64 R43, R30, 0x10, R31.reuse ;  /* 0x000000101e2b7819 */ /* 0x100fe2000000121f */
[----:B------:R-:W-:Y:S01]  /*84a0*/  IMAD.MOV.U32 R65, RZ, RZ, R31 ;  /* 0x000000ffff417224 */ /* 0x000fe200078e001f */
[----:B------:R-:W-:Y:S01]  /*84b0*/  LOP3.LUT R8, R8, 0xfffffff8, RZ, 0xc0, !PT ;  /* 0xfffffff808087812 */ /* 0x000fe200078ec0ff */
[----:B------:R-:W-:Y:S01]  /*84c0*/  IMAD.MOV.U32 R61, RZ, RZ, R26 ;  /* 0x000000ffff3d7224 */ /* 0x000fe200078e001a */
[----:B------:R-:W-:Y:S01]  /*84d0*/  IMNMX R44, R44, 0x80, PT ;  /* 0x000000802c2c7817 */ /* 0x000fe20003800200 */
[----:B------:R-:W-:Y:S01]  /*84e0*/  IMAD.MOV.U32 R53, RZ, RZ, R49 ;  /* 0x000000ffff357224 */ /* 0x000fe200078e0031 */
[----:B------:R-:W-:Y:S01]  /*84f0*/  SHF.R.U32.HI R42, RZ, 0x10, R31 ;  /* 0x00000010ff2a7819 */ /* 0x000fe2000001161f */
[----:B------:R-:W-:Y:S01]  /*8500*/  IMAD.IADD R19, R15, 0x1, -R8 ;  /* 0x000000010f137824 */ /* 0x000fe200078e0a08 */
[----:B------:R-:W-:Y:S01]  /*8510*/  SHF.R.U64 R30, R26, 0x10, R27 ;  /* 0x000000101a1e7819 */ /* 0x000fe2000000121b */
[----:B------:R-:W-:Y:S01]  /*8520*/  IMAD.MOV.U32 R59, RZ, RZ, R22 ;  /* 0x000000ffff3b7224 */ /* 0x000fe200078e0016 */
[----:B------:R-:W-:Y:S01]  /*8530*/  SHF.R.U64 R54, R48, 0x10, R49 ;  /* 0x0000001030367819 */ /* 0x000fe20000001231 */
[C---:B------:R-:W-:Y:S01]  /*8540*/  IMAD.SHL.U32 R25, R19.reuse, 0x40, RZ ;  /* 0x0000004013197824 */ /* 0x040fe200078e00ff */
[----:B------:R-:W-:Y:S01]  /*8550*/  LOP3.LUT P0, RZ, R19, 0x4, RZ, 0xc0, !PT ;  /* 0x0000000413ff7812 */ /* 0x000fe2000780c0ff */
[--C-:B------:R-:W-:Y:S01]  /*8560*/  IMAD.MOV.U32 R58, RZ, RZ, R23.reuse ;  /* 0x000000ffff3a7224 */ /* 0x100fe200078e0017 */
[----:B------:R-:W-:Y:S01]  /*8570*/  SHF.R.U64 R26, R22, 0x10, R23 ;  /* 0x00000010161a7819 */ /* 0x000fe20000001217 */
[----:B------:R-:W-:Y:S01]  /*8580*/  IMAD.MOV.U32 R52, RZ, RZ, R46 ;  /* 0x000000ffff347224 */ /* 0x000fe200078e002e */
[----:B------:R-:W-:Y:S01]  /*8590*/  LOP3.LUT R25, R25, 0x1c0, RZ, 0xc0, !PT ;  /* 0x000001c019197812 */ /* 0x000fe200078ec0ff */
[----:B------:R-:W-:Y:S01]  /*85a0*/  IMAD.MOV.U32 R62, RZ, RZ, R29 ;  /* 0x000000ffff3e7224 */ /* 0x000fe200078e001d */
[----:B------:R-:W-:Y:S01]  /*85b0*/  SHF.R.U64 R39, R46, 0x10, R47 ;  /* 0x000000102e277819 */ /* 0x000fe2000000122f */
[----:B------:R-:W-:Y:S01]  /*85c0*/  IMAD.MOV.U32 R57, RZ, RZ, R20 ;  /* 0x000000ffff397224 */ /* 0x000fe200078e0014 */
[----:B------:R-:W-:Y:S01]  /*85d0*/  LOP3.LUT R16, R25, 0x18, R16, 0xf8, !PT ;  /* 0x0000001819107812 */ /* 0x000fe200078ef810 */
[----:B------:R-:W-:Y:S01]  /*85e0*/  IMAD.MOV.U32 R46, RZ, RZ, R6 ;  /* 0x000000ffff2e7224 */ /* 0x000fe200078e0006 */
[----:B------:R-:W-:Y:S01]  /*85f0*/  SHF.R.U32.HI R25, RZ, 0x3, R25 ;  /* 0x00000003ff197819 */ /* 0x000fe20000011619 */
[----:B------:R-:W-:Y:S01]  /*8600*/  IMAD.MOV.U32 R63, RZ, RZ, R28 ;  /* 0x000000ffff3f7224 */ /* 0x000fe200078e001c */
[----:B------:R-:W-:Y:S01]  /*8610*/  SHF.R.U32.HI R31, RZ, 0x10, R45 ;  /* 0x00000010ff1f7819 */ /* 0x000fe2000001162d */
[----:B------:R-:W-:Y:S01]  /*8620*/  IMAD.MOV.U32 R60, RZ, RZ, R27 ;  /* 0x000000ffff3c7224 */ /* 0x000fe200078e001b */
[----:B------:R-:W-:Y:S01]  /*8630*/  LOP3.LUT R25, R16, R25, RZ, 0x3c, !PT ;  /* 0x0000001910197212 */ /* 0x000fe200078e3cff */
[----:B------:R-:W-:Y:S01]  /*8640*/  IMAD.MOV.U32 R55, RZ, RZ, R48 ;  /* 0x000000ffff377224 */ /* 0x000fe200078e0030 */
[----:B------:R-:W-:Y:S01]  /*8650*/  SHF.R.U32.HI R16, RZ, 0x10, R49 ;  /* 0x00000010ff107819 */ /* 0x000fe20000011631 */
[----:B------:R-:W-:Y:S01]  /*8660*/  IMAD.MOV.U32 R49, RZ, RZ, R45 ;  /* 0x000000ffff317224 */ /* 0x000fe200078e002d */
[----:B------:R-:W-:Y:S01]  /*8670*/  SHF.R.U64 R34, R28, 0x10, R29 ;  /* 0x000000101c227819 */ /* 0x000fe2000000121d */
[----:B------:R-:W-:Y:S01]  /*8680*/  IMAD R18, R12, 0x200, R25 ;  /* 0x000002000c127824 */ /* 0x000fe200078e0219 */
[----:B------:R-:W-:Y:S01]  /*8690*/  SHF.R.U32.HI R25, RZ, 0x10, R23 ;  /* 0x00000010ff197819 */ /* 0x000fe20000011617 */
[----:B------:R-:W-:Y:S01]  /*86a0*/  IMAD.MOV.U32 R45, RZ, RZ, R7 ;  /* 0x000000ffff2d7224 */ /* 0x000fe200078e0007 */
[----:B------:R-:W-:Y:S01]  /*86b0*/  SHF.R.U32.HI R33, RZ, 0x10, R29 ;  /* 0x00000010ff217819 */ /* 0x000fe2000001161d */
[----:B------:R-:W-:Y:S01]  /*86c0*/  IMAD.MOV.U32 R51, RZ, RZ, R47 ;  /* 0x000000ffff337224 */ /* 0x000fe200078e002f */
[C---:B------:R-:W-:Y:S01]  /*86d0*/  IADD3 R8, R18.reuse, 0x20, RZ ;  /* 0x0000002012087810 */ /* 0x040fe20007ffe0ff */
[----:B------:R-:W-:Y:S01]  /*86e0*/  IMAD.MOV.U32 R56, RZ, RZ, R21 ;  /* 0x000000ffff387224 */ /* 0x000fe200078e0015 */
[----:B------:R-:W-:Y:S01]  /*86f0*/  @P0 IADD3 R8, R18, -0x20, RZ ;  /* 0xffffffe012080810 */ /* 0x000fe20007ffe0ff */
[----:B------:R-:W-:Y:S01]  /*8700*/  IMAD.MOV.U32 R48, RZ, RZ, R10 ;  /* 0x000000ffff307224 */ /* 0x000fe200078e000a */
[----:B------:R-:W-:Y:S01]  /*8710*/  ISETP.GE.AND P0, PT, R15, R44, PT ;  /* 0x0000002c0f00720c */ /* 0x000fe20003f06270 */
[----:B------:R-:W-:-:S04]  /*8720*/  DEPBAR.LE SB0, 0x3 ;  /* 0x000080c00000791a */ /* 0x000fc80000000000 */
[----:B------:R-:W-:Y:S01]  /*8730*/  SHF.R.U64 R22, R20, 0x10, R21 ;  /* 0x0000001014167819 */ /* 0x000fe20000001215 */
[----:B------:R-:W-:Y:S01]  /*8740*/  BSSY B1, `(.L_x_950) ;  /* 0x000012c000017945 */ /* 0x000fe20003800000 */
[----:B------:R-:W-:Y:S01]  /*8750*/  SHF.R.U64 R24, R6, 0x10, R7 ;  /* 0x0000001006187819 */ /* 0x000fe20000001207 */
[----:B------:R-:W-:Y:S01]  /*8760*/  IMAD.MOV.U32 R6, RZ, RZ, R5 ;  /* 0x000000ffff067224 */ /* 0x000fe200078e0005 */
[----:B------:R-:W-:Y:S01]  /*8770*/  SHF.R.U32.HI R23, RZ, 0x10, R7 ;  /* 0x00000010ff177819 */ /* 0x000fe20000011607 */
[----:B------:R-:W-:Y:S01]  /*8780*/  IMAD.MOV.U32 R7, RZ, RZ, R4 ;  /* 0x000000ffff077224 */ /* 0x000fe200078e0004 */
[----:B------:R-:W-:Y:S02]  /*8790*/  SHF.R.U32.HI R29, RZ, 0x10, R27 ;  /* 0x00000010ff1d7819 */ /* 0x000fe4000001161b */
[----:B------:R-:W-:Y:S01]  /*87a0*/  SHF.R.U32.HI R35, RZ, 0x10, R47 ;  /* 0x00000010ff237819 */ /* 0x000fe2000001162f */
[----:B------:R-:W-:Y:S01]  /*87b0*/  IMAD.MOV.U32 R47, RZ, RZ, R11 ;  /* 0x000000ffff2f7224 */ /* 0x000fe200078e000b */
[--C-:B------:R-:W-:Y:S01]  /*87c0*/  SHF.R.U64 R20, R4, 0x10, R5.reuse ;  /* 0x0000001004147819 */ /* 0x100fe20000001205 */
[----:B------:R-:W-:Y:S01]  /*87d0*/  IMAD.MOV.U32 R4, RZ, RZ, R66 ;  /* 0x000000ffff047224 */ /* 0x000fe200078e0042 */
[----:B------:R-:W-:Y:S01]  /*87e0*/  SHF.R.U32.HI R19, RZ, 0x10, R5 ;  /* 0x00000010ff137819 */ /* 0x000fe20000011605 */
[----:B------:R-:W-:Y:S01]  /*87f0*/  IMAD.MOV.U32 R5, RZ, RZ, R67 ;  /* 0x000000ffff057224 */ /* 0x000fe200078e0043 */
[----:B------:R-:W-:-:S02]  /*8800*/  SHF.R.U64 R28, R10, 0x10, R11 ;  /* 0x000000100a1c7819 */ /* 0x000fc4000000120b */
[----:B------:R-:W-:Y:S02]  /*8810*/  SHF.R.U32.HI R27, RZ, 0x10, R11 ;  /* 0x00000010ff1b7819 */ /* 0x000fe4000001160b */
[----:B------:R-:W-:Y:S02]  /*8820*/  SHF.R.U32.HI R21, RZ, 0x10, R21 ;  /* 0x00000010ff157819 */ /* 0x000fe40000011615 */
[--C-:B------:R-:W-:Y:S02]  /*8830*/  SHF.R.U64 R11, R66, 0x10, R67.reuse ;  /* 0x00000010420b7819 */ /* 0x100fe40000001243 */
[----:B------:R-:W-:Y:S02]  /*8840*/  SHF.R.U32.HI R10, RZ, 0x10, R67 ;  /* 0x00000010ff0a7819 */ /* 0x000fe40000011643 */
        /* <DEDUP_REMOVED lines=24> */
[----:B------:R-:W-:Y:S02]  /*89d0*/  LEA R18, R18, 0x18100, 0x1 ;  /* 0x0001810012127811 */ /* 0x000fe400078e08ff */
[----:B------:R-:W-:Y:S01]  /*89e0*/  LEA R8, R8, 0x18100, 0x1 ;  /* 0x0001810008087811 */ /* 0x000fe200078e08ff */
        /* <DEDUP_REMOVED lines=24> */
[C---:B------:R-:W-:Y:S01]  /*8b70*/  SHF.L.U32 R48, R35.reuse, 0x10, RZ ;  /* 0x0000001023307819 */ /* 0x040fe200000006ff */
        /* <DEDUP_REMOVED lines=18> */
.L_x_953:
[----:B------:R-:W-:Y:S05]  /*8ca0*/  BSYNC B0 ;  /* 0x0000000000007941 */ /* 0x000fea0003800000 */
.L_x_952:
        /* <DEDUP_REMOVED lines=42> */
.L_x_955:
[----:B------:R-:W-:Y:S05]  /*8f50*/  BSYNC B0 ;  /* 0x0000000000007941 */ /* 0x000fea0003800000 */
.L_x_954:
        /* <DEDUP_REMOVED lines=42> */
.L_x_957:
[----:B------:R-:W-:Y:S05]  /*9200*/  BSYNC B0 ;  /* 0x0000000000007941 */ /* 0x000fea0003800000 */
.L_x_956:
        /* <DEDUP_REMOVED lines=42> */
.L_x_959:
[----:B------:R-:W-:Y:S05]  /*94b0*/  BSYNC B0 ;  /* 0x0000000000007941 */ /* 0x000fea0003800000 */
.L_x_958:
        /* <DEDUP_REMOVED lines=42> */
.L_x_961:
[----:B------:R-:W-:Y:S05]  /*9760*/  BSYNC B0 ;  /* 0x0000000000007941 */ /* 0x000fea0003800000 */
.L_x_960:
[----:B-1----:R-:W-:-:S04]  /*9770*/  IADD3 R4, R9, 0x50, RZ ;  /* 0x0000005009047810 */ /* 0x002fc80007ffe0ff */
        /* <DEDUP_REMOVED lines=40> */
.L_x_951:
[----:B------:R-:W-:Y:S05]  /*9a00*/  BSYNC B1 ;  /* 0x0000000000017941 */ /* 0x000fea0003800000 */
.L_x_950:
        /* <DEDUP_REMOVED lines=44> */
.L_x_964:
[----:B------:R-:W-:Y:S05]  /*9cd0*/  BSYNC B0 ;  /* 0x0000000000007941 */ /* 0x000fea0003800000 */
.L_x_963:
[----:B-1----:R-:W-:Y:S01]  /*9ce0*/  IADD3 R4, R9, 0x10, RZ ;  /* 0x0000001009047810 */ /* 0x002fe20007ffe0ff */
[----:B------:R-:W-:Y:S03]  /*9cf0*/  BSSY B0, `(.L_x_965) ;  /* 0x0000029000007945 */ /* 0x000fe60003800000 */
[----:B------:R-:W-:-:S13]  /*9d00*/  ISETP.GE.AND P0, PT, R4, c[0x0][0x27c], PT ;  /* 0x00009f0004007a0c */ /* 0x000fda0003f06270 */
[----:B------:R-:W-:Y:S05]  /*9d10*/  @P0 BRA `(.L_x_966) ;  /* 0x0000026000000947 */ /* 0x000fea0003800000 */
[----:B------:R-:W1:Y:S01]  /*9d20*/  LDS.128 R4, [R8+0x2000] ;  /* 0x0020000008047984 */ /* 0x000e620000000c00 */
[C---:B------:R-:W-:Y:S02]  /*9d30*/  SHF.L.U32 R42, R34.reuse, 0x10, RZ ;  /* 0x00000010222a7819 */ /* 0x040fe400000006ff */
[----:B------:R-:W-:Y:S01]  /*9d40*/  LOP3.LUT R39, R34, 0xffff0000, RZ, 0xc0, !PT ;  /* 0xffff000022277812 */ /* 0x000fe200078ec0ff */
[C---:B------:R-:W-:Y:S01]  /*9d50*/  IMAD.U32 R34, R32.reuse, 0x10000, RZ ;  /* 0x0001000020227824 */ /* 0x040fe200078e00ff */
[----:B------:R-:W-:Y:S02]  /*9d60*/  LOP3.LUT R32, R32, 0xffff0000, RZ, 0xc0, !PT ;  /* 0xffff000020207812 */ /* 0x000fe400078ec0ff */
[C---:B-1----:R-:W-:Y:S01]  /*9d70*/  LOP3.LUT R15, R4.reuse, 0xffff0000, RZ, 0xc0, !PT ;  /* 0xffff0000040f7812 */ /* 0x042fe200078ec0ff */
[----:B------:R-:W-:Y:S01]  /*9d80*/  IMAD.U32 R43, R7, 0x10000, RZ ;  /* 0x00010000072b7824 */ /* 0x000fe200078e00ff */
[----:B------:R-:W-:Y:S02]  /*9d90*/  SHF.L.U32 R35, R4, 0x10, RZ ;  /* 0x0000001004237819 */ /* 0x000fe400000006ff */
[----:B------:R-:W-:-:S02]  /*9da0*/  SHF.L.U32 R45, R6, 0x10, RZ ;  /* 0x00000010062d7819 */ /* 0x000fc400000006ff */
[----:B------:R-:W-:Y:S01]  /*9db0*/  LOP3.LUT R44, R6, 0xffff0000, RZ, 0xc0, !PT ;  /* 0xffff0000062c7812 */ /* 0x000fe200078ec0ff */
[-C--:B------:R-:W-:Y:S01]  /*9dc0*/  FMUL.FTZ R6, R34, R15.reuse ;  /* 0x0000000f22067220 */ /* 0x080fe20000410000 */
[C---:B------:R-:W-:Y:S01]  /*9dd0*/  SHF.L.U32 R4, R5.reuse, 0x10, RZ ;  /* 0x0000001005047819 */ /* 0x040fe200000006ff */
[C---:B------:R-:W-:Y:S01]  /*9de0*/  FMUL.FTZ R15, R42.reuse, R15 ;  /* 0x0000000f2a0f7220 */ /* 0x040fe20000410000 */
[----:B------:R-:W-:Y:S01]  /*9df0*/  LOP3.LUT R5, R5, 0xffff0000, RZ, 0xc0, !PT ;  /* 0xffff000005057812 */ /* 0x000fe200078ec0ff */
[-C--:B------:R-:W-:Y:S01]  /*9e00*/  FFMA.FTZ R6, R42, R35.reuse, -R6 ;  /* 0x000000232a067223 */ /* 0x080fe20000010806 */
[----:B------:R-:W-:Y:S01]  /*9e10*/  LOP3.LUT R46, R7, 0xffff0000, RZ, 0xc0, !PT ;  /* 0xffff0000072e7812 */ /* 0x000fe200078ec0ff */
[----:B------:R-:W-:Y:S01]  /*9e20*/  FFMA.FTZ R15, R34, R35, R15 ;  /* 0x00000023220f7223 */ /* 0x000fe2000001000f */
[----:B------:R-:W-:Y:S01]  /*9e30*/  SHF.L.U32 R34, R31, 0x10, RZ ;  /* 0x000000101f227819 */ /* 0x000fe200000006ff */
[CC--:B------:R-:W-:Y:S01]  /*9e40*/  FMUL.FTZ R7, R32.reuse, R5.reuse ;  /* 0x0000000520077220 */ /* 0x0c0fe20000410000 */
[----:B------:R-:W-:Y:S01]  /*9e50*/  SHF.L.U32 R35, R33, 0x10, RZ ;  /* 0x0000001021237819 */ /* 0x000fe200000006ff */
[----:B------:R-:W-:Y:S01]  /*9e60*/  FMUL.FTZ R5, R39, R5 ;  /* 0x0000000527057220 */ /* 0x000fe20000410000 */
[----:B------:R-:W-:Y:S01]  /*9e70*/  LOP3.LUT R31, R31, 0xffff0000, RZ, 0xc0, !PT ;  /* 0xffff00001f1f7812 */ /* 0x000fe200078ec0ff */
[-C--:B------:R-:W-:Y:S01]  /*9e80*/  FFMA.FTZ R7, R39, R4.reuse, -R7 ;  /* 0x0000000427077223 */ /* 0x080fe20000010807 */
[----:B------:R-:W-:Y:S01]  /*9e90*/  LOP3.LUT R33, R33, 0xffff0000, RZ, 0xc0, !PT ;  /* 0xffff000021217812 */ /* 0x000fe200078ec0ff */
[----:B------:R-:W-:-:S02]  /*9ea0*/  FFMA.FTZ R32, R32, R4, R5 ;  /* 0x0000000420207223 */ /* 0x000fc40000010005 */
[----:B------:R-:W-:Y:S02]  /*9eb0*/  FMUL.FTZ R4, R34, R44 ;  /* 0x0000002c22047220 */ /* 0x000fe40000410000 */
[----:B------:R-:W-:Y:S01]  /*9ec0*/  FMUL.FTZ R42, R31, R46 ;  /* 0x0000002e1f2a7220 */ /* 0x000fe20000410000 */
[----:B------:R-:W-:Y:S01]  /*9ed0*/  F2FP.BF16.PACK_AB R5, R32, R7 ;  /* 0x000000072005723e */ /* 0x000fe200000010ff */
[----:B------:R-:W-:Y:S02]  /*9ee0*/  FMUL.FTZ R44, R35, R44 ;  /* 0x0000002c232c7220 */ /* 0x000fe40000410000 */
        /* <DEDUP_REMOVED lines=9> */
.L_x_966:
[----:B------:R-:W-:Y:S05]  /*9f80*/  BSYNC B0 ;  /* 0x0000000000007941 */ /* 0x000fea0003800000 */
.L_x_965:
        /* <DEDUP_REMOVED lines=29> */
[-C--:B------:R-:W-:Y:S02]  /*a160*/  FMUL.FTZ R4, R30, R35.reuse ;  /* 0x000000231e047220 */ /* 0x080fe40000410000 */
[-C--:B------:R-:W-:Y:S02]  /*a170*/  FMUL.FTZ R5, R27, R42.reuse ;  /* 0x0000002a1b057220 */ /* 0x080fe40000410000 */
[C---:B------:R-:W-:Y:S02]  /*a180*/  FMUL.FTZ R35, R32.reuse, R35 ;  /* 0x0000002320237220 */ /* 0x040fe40000410000 */
[----:B------:R-:W-:Y:S02]  /*a190*/  FMUL.FTZ R42, R29, R42 ;  /* 0x0000002a1d2a7220 */ /* 0x000fe40000410000 */
[-C--:B------:R-:W-:Y:S01]  /*a1a0*/  FFMA.FTZ R32, R32, R39.reuse, -R4 ;  /* 0x0000002720207223 */ /* 0x080fe20000010804 */
[----:B------:R-:W-:Y:S01]  /*a1b0*/  F2FP.BF16.PACK_AB R4, R15, R6 ;  /* 0x000000060f04723e */ /* 0x000fe200000010ff */
[----:B------:R-:W-:-:S02]  /*a1c0*/  FFMA.FTZ R35, R30, R39, R35 ;  /* 0x000000271e237223 */ /* 0x000fc40000010023 */
[-C--:B------:R-:W-:Y:S01]  /*a1d0*/  FFMA.FTZ R29, R29, R34.reuse, -R5 ;  /* 0x000000221d1d7223 */ /* 0x080fe20000010805 */
[----:B------:R-:W-:Y:S01]  /*a1e0*/  F2FP.BF16.PACK_AB R5, R28, R7 ;  /* 0x000000071c05723e */ /* 0x000fe200000010ff */
[----:B------:R-:W-:Y:S01]  /*a1f0*/  FFMA.FTZ R42, R27, R34, R42 ;  /* 0x000000221b2a7223 */ /* 0x000fe2000001002a */
[----:B------:R-:W-:-:S04]  /*a200*/  F2FP.BF16.PACK_AB R6, R35, R32 ;  /* 0x000000202306723e */ /* 0x000fc800000010ff */
[----:B------:R-:W-:-:S05]  /*a210*/  F2FP.BF16.PACK_AB R7, R42, R29 ;  /* 0x0000001d2a07723e */ /* 0x000fca00000010ff */
[----:B------:R1:W-:Y:S02]  /*a220*/  STS.128 [R18+0x6000], R4 ;  /* 0x0060000412007388 */ /* 0x0003e40000000c00 */
.L_x_968:
[----:B------:R-:W-:Y:S05]  /*a230*/  BSYNC B0 ;  /* 0x0000000000007941 */ /* 0x000fea0003800000 */
.L_x_967:
        /* <DEDUP_REMOVED lines=30> */
[----:B------:R-:W-:Y:S02]  /*a420*/  FMUL.FTZ R5, R23, R33 ;  /* 0x0000002117057220 */ /* 0x000fe40000410000 */
[----:B------:R-:W-:Y:S02]  /*a430*/  FMUL.FTZ R31, R27, R31 ;  /* 0x0000001f1b1f7220 */ /* 0x000fe40000410000 */
[C---:B------:R-:W-:Y:S02]  /*a440*/  FMUL.FTZ R33, R25.reuse, R33 ;  /* 0x0000002119217220 */ /* 0x040fe40000410000 */
[----:B------:R-:W-:Y:S01]  /*a450*/  FFMA.FTZ R25, R25, R30, -R5 ;  /* 0x0000001e19197223 */ /* 0x000fe20000010805 */
[----:B------:R-:W-:Y:S01]  /*a460*/  F2FP.BF16.PACK_AB R5, R24, R7 ;  /* 0x000000071805723e */ /* 0x000fe200000010ff */
[----:B------:R-:W-:Y:S01]  /*a470*/  FFMA.FTZ R27, R27, R32, -R4 ;  /* 0x000000201b1b7223 */ /* 0x000fe20000010804 */
[----:B------:R-:W-:Y:S01]  /*a480*/  F2FP.BF16.PACK_AB R4, R15, R6 ;  /* 0x000000060f04723e */ /* 0x000fe200000010ff */
[----:B------:R-:W-:-:S02]  /*a490*/  FFMA.FTZ R26, R26, R32, R31 ;  /* 0x000000201a1a7223 */ /* 0x000fc4000001001f */
[----:B------:R-:W-:-:S03]  /*a4a0*/  FFMA.FTZ R30, R23, R30, R33 ;  /* 0x0000001e171e7223 */ /* 0x000fc60000010021 */
[----:B------:R-:W-:Y:S02]  /*a4b0*/  F2FP.BF16.PACK_AB R6, R26, R27 ;  /* 0x0000001b1a06723e */ /* 0x000fe400000010ff */
[----:B------:R-:W-:-:S05]  /*a4c0*/  F2FP.BF16.PACK_AB R7, R30, R25 ;  /* 0x000000191e07723e */ /* 0x000fca00000010ff */
[----:B------:R1:W-:Y:S02]  /*a4d0*/  STS.128 [R8+0x6000], R4 ;  /* 0x0060000408007388 */ /* 0x0003e40000000c00 */
.L_x_970:
[----:B------:R-:W-:Y:S05]  /*a4e0*/  BSYNC B0 ;  /* 0x0000000000007941 */ /* 0x000fea0003800000 */
.L_x_969:
        /* <DEDUP_REMOVED lines=42> */
.L_x_972:
[----:B------:R-:W-:Y:S05]  /*a790*/  BSYNC B0 ;  /* 0x0000000000007941 */ /* 0x000fea0003800000 */
.L_x_971:
[----:B------:R-:W-:-:S04]  /*a7a0*/  IADD3 R9, R9, 0x50, RZ ;  /* 0x0000005009097810 */ /* 0x000fc80007ffe0ff */
[----:B------:R-:W-:-:S13]  /*a7b0*/  ISETP.GE.AND P0, PT, R9, c[0x0][0x27c], PT ;  /* 0x00009f0009007a0c */ /* 0x000fda0003f06270 */
[----:B------:R-:W-:Y:S05]  /*a7c0*/  @P0 BRA `(.L_x_962) ;  /* 0x0000324000000947 */ /* 0x000fea0003800000 */
[----:B-1----:R-:W1:Y:S01]  /*a7d0*/  LDS.128 R4, [R8+0xa000] ;  /* 0x00a0000008047984 */ /* 0x002e620000000c00 */
[----:B------:R-:W-:Y:S01]  /*a7e0*/  SHF.L.U32 R18, R17, 0x10, RZ ;  /* 0x0000001011127819 */ /* 0x000fe200000006ff */
[C---:B------:R-:W-:Y:S01]  /*a7f0*/  IMAD.U32 R20, R11.reuse, 0x10000, RZ ;  /* 0x000100000b147824 */ /* 0x040fe200078e00ff */
[----:B------:R-:W-:Y:S02]  /*a800*/  LOP3.LUT R11, R11, 0xffff0000, RZ, 0xc0, !PT ;  /* 0xffff00000b0b7812 */ /* 0x000fe400078ec0ff */
[----:B------:R-:W-:Y:S02]  /*a810*/  LOP3.LUT R17, R17, 0xffff0000, RZ, 0xc0, !PT ;  /* 0xffff000011117812 */ /* 0x000fe400078ec0ff */
[C---:B-1----:R-:W-:Y:S01]  /*a820*/  SHF.L.U32 R15, R4.reuse, 0x10, RZ ;  /* 0x00000010040f7819 */ /* 0x042fe200000006ff */
[----:B------:R-:W-:Y:S01]  /*a830*/  IMAD.U32 R19, R7, 0x10000, RZ ;  /* 0x0001000007137824 */ /* 0x000fe200078e00ff */
[----:B------:R-:W-:Y:S02]  /*a840*/  LOP3.LUT R9, R4, 0xffff0000, RZ, 0xc0, !PT ;  /* 0xffff000004097812 */ /* 0x000fe400078ec0ff */
[----:B------:R-:W-:-:S02]  /*a850*/  SHF.L.U32 R4, R5, 0x10, RZ ;  /* 0x0000001005047819 */ /* 0x000fc400000006ff */
[----:B------:R-:W-:Y:S02]  /*a860*/  LOP3.LUT R5, R5, 0xffff0000, RZ, 0xc0, !PT ;  /* 0xffff000005057812 */ /* 0x000fe400078ec0ff */
[C---:B------:R-:W-:Y:S02]  /*a870*/  SHF.L.U32 R22, R6.reuse, 0x10, RZ ;  /* 0x0000001006167819 */ /* 0x040fe400000006ff */
[----:B------:R-:W-:Y:S01]  /*a880*/  LOP3.LUT R21, R6, 0xffff0000, RZ, 0xc0, !PT ;  /* 0xffff000006157812 */ /* 0x000fe200078ec0ff */
[-C--:B------:R-:W-:Y:S01]  /*a890*/  FMUL.FTZ R6, R20, R9.reuse ;  /* 0x0000000914067220 */ /* 0x080fe20000410000 */
[----:B------:R-:W-:Y:S01]  /*a8a0*/  LOP3.LUT R23, R7, 0xffff0000, RZ, 0xc0, !PT ;  /* 0xffff000007177812 */ /* 0x000fe200078ec0ff */
[C---:B------:R-:W-:Y:S02]  /*a8b0*/  FMUL.FTZ R9, R18.reuse, R9 ;  /* 0x0000000912097220 */ /* 0x040fe40000410000 */
[----:B------:R-:W-:Y:S02]  /*a8c0*/  FMUL.FTZ R7, R11, R5 ;  /* 0x000000050b077220 */ /* 0x000fe40000410000 */
[----:B------:R-:W-:-:S02]  /*a8d0*/  FFMA.FTZ R6, R18, R15, -R6 ;  /* 0x0000000f12067223 */ /* 0x000fc40000010806 */
[----:B------:R-:W-:Y:S01]  /*a8e0*/  FFMA.FTZ R9, R20, R15, R9 ;  /* 0x0000000f14097223 */ /* 0x000fe20000010009 */
[C---:B------:R-:W-:Y:S01]  /*a8f0*/  SHF.L.U32 R15, R10.reuse, 0x10, RZ ;  /* 0x000000100a0f7819 */ /* 0x040fe200000006ff */
[C---:B------:R-:W-:Y:S01]  /*a900*/  FMUL.FTZ R5, R17.reuse, R5 ;  /* 0x0000000511057220 */ /* 0x040fe20000410000 */
[----:B------:R-:W-:Y:S01]  /*a910*/  LOP3.LUT R10, R10, 0xffff0000, RZ, 0xc0, !PT ;  /* 0xffff00000a0a7812 */ /* 0x000fe200078ec0ff */
[-C--:B------:R-:W-:Y:S01]  /*a920*/  FFMA.FTZ R7, R17, R4.reuse, -R7 ;  /* 0x0000000411077223 */ /* 0x080fe20000010807 */
[C---:B------:R-:W-:Y:S01]  /*a930*/  SHF.L.U32 R17, R16.reuse, 0x10, RZ ;  /* 0x0000001010117819 */ /* 0x040fe200000006ff */
[----:B------:R-:W-:Y:S01]  /*a940*/  FFMA.FTZ R18, R11, R4, R5 ;  /* 0x000000040b127223 */ /* 0x000fe20000010005 */
[----:B------:R-:W-:Y:S01]  /*a950*/  LOP3.LUT R16, R16, 0xffff0000, RZ, 0xc0, !PT ;  /* 0xffff000010107812 */ /* 0x000fe200078ec0ff */
[----:B------:R-:W-:Y:S02]  /*a960*/  FMUL.FTZ R4, R15, R21 ;  /* 0x000000150f047220 */ /* 0x000fe40000410000 */
[----:B------:R-:W-:-:S02]  /*a970*/  FMUL.FTZ R5, R10, R23 ;  /* 0x000000170a057220 */ /* 0x000fc40000410000 */
[C---:B------:R-:W-:Y:S02]  /*a980*/  FMUL.FTZ R21, R17.reuse, R21 ;  /* 0x0000001511157220 */ /* 0x040fe40000410000 */
[C---:B------:R-:W-:Y:S02]  /*a990*/  FMUL.FTZ R23, R16.reuse, R23 ;  /* 0x0000001710177220 */ /* 0x040fe40000410000 */
[----:B------:R-:W-:Y:S01]  /*a9a0*/  FFMA.FTZ R17, R17, R22, -R4 ;  /* 0x0000001611117223 */ /* 0x000fe20000010804 */
[----:B------:R-:W-:Y:S01]  /*a9b0*/  F2FP.BF16.PACK_AB R4, R9, R6 ;  /* 0x000000060904723e */ /* 0x000fe200000010ff */
[----:B------:R-:W-:Y:S02]  /*a9c0*/  FFMA.FTZ R22, R15, R22, R21 ;  /* 0x000000160f167223 */ /* 0x000fe40000010015 */
[----:B------:R-:W-:Y:S01]  /*a9d0*/  FFMA.FTZ R16, R16, R19, -R5 ;  /* 0x0000001310107223 */ /* 0x000fe20000010805 */
[----:B------:R-:W-:Y:S01]  /*a9e0*/  F2FP.BF16.PACK_AB R5, R18, R7 ;  /* 0x000000071205723e */ /* 0x000fe200000010ff */
[----:B------:R-:W-:Y:S01]  /*a9f0*/  FFMA.FTZ R23, R10, R19, R23 ;  /* 0x000000130a177223 */ /* 0x000fe20000010017 */
[----:B------:R-:W-:-:S04]  /*aa00*/  F2FP.BF16.PACK_AB R6, R22, R17 ;  /* 0x000000111606723e */ /* 0x000fc800000010ff */
[----:B------:R-:W-:-:S05]  /*aa10*/  F2FP.BF16.PACK_AB R7, R23, R16 ;  /* 0x000000101707723e */ /* 0x000fca00000010ff */
[----:B------:R1:W-:Y:S01]  /*aa20*/  STS.128 [R8+0xa000], R4 ;  /* 0x00a0000408007388 */ /* 0x0003e20000000c00 */
[----:B------:R-:W-:Y:S05]  /*aa30*/  BRA `(.L_x_962) ;  /* 0x00002fd000007947 */ /* 0x000fea0003800000 */
.L_x_947:
[----:B------:R-:W-:Y:S01]  /*aa40*/  ISETP.GE.AND P0, PT, R18, R17, PT ;  /* 0x000000111200720c */ /* 0x000fe20003f06270 */
[----:B------:R-:W-:Y:S01]  /*aa50*/  BSSY B0, `(.L_x_973) ;  /* 0x0000035000007945 */ /* 0x000fe20003800000 */
[----:B------:R-:W-:Y:S01]  /*aa60*/  IMAD.MOV.U32 R42, RZ, RZ, R24 ;  /* 0x000000ffff2a7224 */ /* 0x000fe200078e0018 */
[----:B------:R-:W-:Y:S01]  /*aa70*/  MOV R44, R32 ;  /* 0x00000020002c7202 */ /* 0x000fe20000000f00 */
[----:B------:R-:W-:Y:S01]  /*aa80*/  IMAD.MOV.U32 R43, RZ, RZ, R25 ;  /* 0x000000ffff2b7224 */ /* 0x000fe200078e0019 */
        /* <DEDUP_REMOVED lines=19> */
[----:B------:R-:W-:-:S08]  /*abc0*/  IADD3 R9, R16, 0x20, RZ ;  /* 0x0000002010097810 */ /* 0x000fd00007ffe0ff */
[----:B------:R-:W-:-:S04]  /*abd0*/  @!P0 IMAD.WIDE R20, R16, 0x2, R42 ;  /* 0x0000000210148825 */ /* 0x000fc800078e022a */
[----:B------:R-:W-:Y:S01]  /*abe0*/  @!P0 IMAD.WIDE R22, R16, 0x2, R44 ;  /* 0x0000000210168825 */ /* 0x000fe200078e022c */
[----:B------:R1:W5:Y:S04]  /*abf0*/  @!P0 LD.E.128 R24, [R20.64] ;  /* 0x0000000614188980 */ /* 0x000368000c101d00 */
[----:B------:R2:W5:Y:S01]  /*ac00*/  @!P0 LD.E.128 R4, [R22.64] ;  /* 0x0000000616048980 */ /* 0x000562000c101d00 */
[----:B------:R-:W-:Y:S01]  /*ac10*/  ISETP.GE.AND P0, PT, R9, c[0x0][0x27c], PT ;  /* 0x00009f0009007a0c */ /* 0x000fe20003f06270 */
[----:B------:R-:W-:Y:S01]  /*ac20*/  CS2R R30, SRZ ;  /* 0x00000000001e7805 */ /* 0x000fe2000001ff00 */
[----:B------:R-:W-:Y:S01]  /*ac30*/  CS2R R28, SRZ ;  /* 0x00000000001c7805 */ /* 0x000fe2000001ff00 */
[----:B------:R-:W-:-:S10]  /*ac40*/  CS2R R10, SRZ ;  /* 0x00000000000a7805 */ /* 0x000fd4000001ff00 */
[----:B------:R-:W-:-:S04]  /*ac50*/  @!P0 SHF.R.S32.HI R8, RZ, 0x1f, R9 ;  /* 0x0000001fff088819 */ /* 0x000fc80000011409 */
[----:B------:R-:W-:-:S04]  /*ac60*/  @!P0 LEA.HI R8, R8, R9, RZ, 0x3 ;  /* 0x0000000908088211 */ /* 0x000fc800078f18ff */
[----:B------:R-:W-:Y:S02]  /*ac70*/  @!P0 LOP3.LUT R18, R8, 0xfffffff8, RZ, 0xc0, !PT ;  /* 0xfffffff808128812 */ /* 0x000fe400078ec0ff */
[----:B------:R-:W-:Y:S01]  /*ac80*/  CS2R R8, SRZ ;  /* 0x0000000000087805 */ /* 0x000fe2000001ff00 */
[----:B------:R-:W-:Y:S02]  /*ac90*/  IADD3 R19, R16, 0x40, RZ ;  /* 0x0000004010137810 */ /* 0x000fe40007ffe0ff */
[----:B-1----:R-:W-:-:S04]  /*aca0*/  @!P0 IMAD.WIDE R20, R18, 0x2, R42 ;  /* 0x0000000212148825 */ /* 0x002fc800078e022a */
[----:B------:R-:W-:Y:S01]  /*acb0*/  @!P0 IMAD.WIDE R48, R18, 0x2, R44 ;  /* 0x0000000212308825 */ /* 0x000fe200078e022c */
[----:B------:R1:W5:Y:S04]  /*acc0*/  @!P0 LD.E.128 R28, [R20.64] ;  /* 0x00000006141c8980 */ /* 0x000368000c101d00 */
[----:B------:R3:W5:Y:S01]  /*acd0*/  @!P0 LD.E.128 R8, [R48.64] ;  /* 0x0000000630088980 */ /* 0x000762000c101d00 */
[----:B------:R-:W-:Y:S01]  /*ace0*/  ISETP.GE.AND P0, PT, R19, c[0x0][0x27c], PT ;  /* 0x00009f0013007a0c */ /* 0x000fe20003f06270 */
[----:B------:R-:W-:Y:S01]  /*acf0*/  CS2R R34, SRZ ;  /* 0x0000000000227805 */ /* 0x000fe2000001ff00 */
[----:B------:R-:W-:Y:S01]  /*ad00*/  CS2R R32, SRZ ;  /* 0x0000000000207805 */ /* 0x000fe2000001ff00 */
[----:B--2---:R-:W-:-:S10]  /*ad10*/  CS2R R22, SRZ ;  /* 0x0000000000167805 */ /* 0x004fd4000001ff00 */
[----:B------:R-:W-:-:S04]  /*ad20*/  @!P0 SHF.R.S32.HI R18, RZ, 0x1f, R19 ;  /* 0x0000001fff128819 */ /* 0x000fc80000011413 */
[----:B------:R-:W-:Y:S01]  /*ad30*/  @!P0 LEA.HI R18, R18, R19, RZ, 0x3 ;  /* 0x0000001312128211 */ /* 0x000fe200078f18ff */
[----:B-1----:R-:W-:-:S03]  /*ad40*/  CS2R R20, SRZ ;  /* 0x0000000000147805 */ /* 0x002fc6000001ff00 */
[----:B------:R-:W-:-:S05]  /*ad50*/  @!P0 LOP3.LUT R18, R18, 0xfffffff8, RZ, 0xc0, !PT ;  /* 0xfffffff812128812 */ /* 0x000fca00078ec0ff */
[----:B------:R-:W-:-:S04]  /*ad60*/  @!P0 IMAD.WIDE R42, R18, 0x2, R42 ;  /* 0x00000002122a8825 */ /* 0x000fc800078e022a */
[----:B------:R-:W-:Y:S01]  /*ad70*/  @!P0 IMAD.WIDE R18, R18, 0x2, R44 ;  /* 0x0000000212128825 */ /* 0x000fe200078e022c */
[----:B------:R3:W5:Y:S04]  /*ad80*/  @!P0 LD.E.128 R32, [R42.64] ;  /* 0x000000062a208980 */ /* 0x000768000c101d00 */
[----:B------:R3:W5:Y:S02]  /*ad90*/  @!P0 LD.E.128 R20, [R18.64] ;  /* 0x0000000612148980 */ /* 0x000764000c101d00 */
.L_x_974:
[----:B------:R-:W-:Y:S05]  /*ada0*/  BSYNC B0 ;  /* 0x0000000000007941 */ /* 0x000fea0003800000 */
.L_x_973:
[----:B-----5:R-:W-:Y:S01]  /*adb0*/  IMAD.MOV.U32 R56, RZ, RZ, R28 ;  /* 0x000000ffff387224 */ /* 0x020fe200078e001c */
[----:B------:R-:W-:Y:S01]  /*adc0*/  SHF.R.U64 R39, R28, 0x10, R29 ;  /* 0x000000101c277819 */ /* 0x000fe2000000121d */
[----:B---3--:R-:W-:Y:S01]  /*add0*/  IMAD.MOV.U32 R49, RZ, RZ, R4 ;  /* 0x000000ffff317224 */ /* 0x008fe200078e0004 */
[----:B------:R-:W-:Y:S01]  /*ade0*/  SHF.R.U64 R48, R4, 0x10, R5 ;  /* 0x0000001004307819 */ /* 0x000fe20000001205 */
[----:B------:R-:W-:Y:S01]  /*adf0*/  IMAD R17, R90, -0x80, R17 ;  /* 0xffffff805a117824 */ /* 0x000fe200078e0211 */
[----:B------:R-:W-:Y:S01]  /*ae00*/  SHF.R.U64 R47, R32, 0x10, R33 ;  /* 0x00000010202f7819 */ /* 0x000fe20000001221 */
[----:B------:R-:W-:Y:S01]  /*ae10*/  IMAD.MOV.U32 R58, RZ, RZ, R32 ;  /* 0x000000ffff3a7224 */ /* 0x000fe200078e0020 */
[----:B------:R-:W-:Y:S01]  /*ae20*/  PRMT R32, R56, 0x5410, R39 ;  /* 0x0000541038207816 */ /* 0x000fe20000000027 */
[----:B------:R-:W-:Y:S01]  /*ae30*/  IMAD.MOV.U32 R54, RZ, RZ, R26 ;  /* 0x000000ffff367224 */ /* 0x000fe200078e001a */
[----:B------:R-:W-:Y:S01]  /*ae40*/  PRMT R39, R49, 0x5410, R48 ;  /* 0x0000541031277816 */ /* 0x000fe20000000030 */
[----:B------:R-:W-:Y:S01]  /*ae50*/  IMAD.MOV.U32 R51, RZ, RZ, R6 ;  /* 0x000000ffff337224 */ /* 0x000fe200078e0006 */
[----:B------:R-:W-:Y:S01]  /*ae60*/  IMNMX R48, R17, 0x80, PT ;  /* 0x0000008011307817 */ /* 0x000fe20003800200 */
[----:B------:R-:W-:Y:S01]  /*ae70*/  IMAD.MOV.U32 R57, RZ, RZ, R34 ;  /* 0x000000ffff397224 */ /* 0x000fe200078e0022 */
[----:B------:R-:W-:Y:S01]  /*ae80*/  SHF.R.U64 R43, R26, 0x10, R27 ;  /* 0x000000101a2b7819 */ /* 0x000fe2000000121b */
[--C-:B------:R-:W-:Y:S01]  /*ae90*/  IMAD.MOV.U32 R26, RZ, RZ, R33.reuse ;  /* 0x000000ffff1a7224 */ /* 0x100fe200078e0021 */
[----:B------:R-:W-:Y:S01]  /*aea0*/  ISETP.GE.AND P0, PT, R15, R48, PT ;  /* 0x000000300f00720c */ /* 0x000fe20003f06270 */
[----:B------:R-:W-:Y:S01]  /*aeb0*/  IMAD.MOV.U32 R52, RZ, RZ, R24 ;  /* 0x000000ffff347224 */ /* 0x000fe200078e0018 */
[----:B------:R-:W-:Y:S01]  /*aec0*/  SHF.R.U32.HI R65, RZ, 0x10, R33 ;  /* 0x00000010ff417819 */ /* 0x000fe20000011621 */
[--C-:B------:R-:W-:Y:S01]  /*aed0*/  IMAD.MOV.U32 R33, RZ, RZ, R7.reuse ;  /* 0x000000ffff217224 */ /* 0x100fe200078e0007 */
[----:B------:R-:W-:Y:S01]  /*aee0*/  SHF.R.U64 R6, R6, 0x10, R7 ;  /* 0x0000001006067819 */ /* 0x000fe20000001207 */
[----:B------:R-:W-:Y:S01]  /*aef0*/  IMAD.MOV.U32 R44, RZ, RZ, R25 ;  /* 0x000000ffff2c7224 */ /* 0x000fe200078e0019 */
[----:B------:R-:W-:Y:S01]  /*af00*/  SHF.R.U32.HI R64, RZ, 0x10, R7 ;  /* 0x00000010ff407819 */ /* 0x000fe20000011607 */
[----:B------:R-:W-:Y:S01]  /*af10*/  IMAD.MOV.U32 R28, RZ, RZ, R35 ;  /* 0x000000ffff1c7224 */ /* 0x000fe200078e0023 */
[--C-:B------:R-:W-:Y:S01]  /*af20*/  SHF.R.U64 R45, R24, 0x10, R25.reuse ;  /* 0x00000010182d7819 */ /* 0x100fe20000001219 */
        /* <DEDUP_REMOVED lines=9> */
[----:B------:R-:W-:Y:S01]  /*afc0*/  SHF.R.U32.HI R61, RZ, 0x10, R27 ;  /* 0x00000010ff3d7819 */ /* 0x000fe2000001161b */
[----:B------:R-:W-:Y:S01]  /*afd0*/  IMAD.MOV.U32 R55, RZ, RZ, R30 ;  /* 0x000000ffff377224 */ /* 0x000fe200078e001e */
[----:B------:R-:W-:Y:S01]  /*afe0*/  SHF.R.U32.HI R63, RZ, 0x10, R29 ;  /* 0x00000010ff3f7819 */ /* 0x000fe2000001161d */
[----:B------:R-:W-:Y:S01]  /*aff0*/  IMAD.MOV.U32 R29, RZ, RZ, R31 ;  /* 0x000000ffff1d7224 */ /* 0x000fe200078e001f */
[----:B------:R-:W-:Y:S01]  /*b000*/  SHF.R.U32.HI R62, RZ, 0x10, R5 ;  /* 0x00000010ff3e7819 */ /* 0x000fe20000011605 */
[----:B------:R-:W-:Y:S01]  /*b010*/  IMAD.MOV.U32 R27, RZ, RZ, R9 ;  /* 0x000000ffff1b7224 */ /* 0x000fe200078e0009 */
[--C-:B------:R-:W-:Y:S01]  /*b020*/  SHF.R.U64 R8, R10, 0x10, R11.reuse ;  /* 0x000000100a087819 */ /* 0x100fe2000000120b */
        /* <DEDUP_REMOVED lines=97> */
[----:B------:R-:W-:Y:S01]  /*b640*/  FFMA.FTZ R56, R51, R66, -R56 ;  /* 0x0000004233387223 */ /* 0x000fe20000010838 */
        /* <DEDUP_REMOVED lines=9> */
[C---:B------:R-:W-:Y:S02]  /*b6e0*/  IMAD.U32 R64, R33.reuse, 0x10000, RZ ;  /* 0x0001000021407824 */ /* 0x040fe400078e00ff */
[----:B------:R-:W-:Y:S01]  /*b6f0*/  FFMA.FTZ R4, R50, R54, R63 ;  /* 0x0000003632047223 */ /* 0x000fe2000001003f */
[----:B------:R-:W-:Y:S01]  /*b700*/  LOP3.LUT R63, R44, 0xffff0000, RZ, 0xc0, !PT ;  /* 0xffff00002c3f7812 */ /* 0x000fe200078ec0ff */
[C---:B------:R-:W-:Y:S01]  /*b710*/  FFMA.FTZ R54, R52.reuse, R61, -R59 ;  /* 0x0000003d34367223 */ /* 0x040fe2000001083b */
        /* <DEDUP_REMOVED lines=25> */
.L_x_978:
[----:B------:R-:W-:Y:S05]  /*b8b0*/  BSYNC B0 ;  /* 0x0000000000007941 */ /* 0x000fea0003800000 */
.L_x_977:
        /* <DEDUP_REMOVED lines=8> */
[CC--:B------:R-:W-:Y:S01]  /*b940*/  LEA.HI R6, R7.reuse, R8.reuse, RZ, 0x3 ;  /* 0x0000000807067211 */ /* 0x0c0fe200078f18ff */
[----:B------:R-:W-:Y:S01]  /*b950*/  IMAD.U32 R56, R28, 0x10000, RZ ;  /* 0x000100001c387824 */ /* 0x000fe200078e00ff */
[----:B------:R-:W-:Y:S02]  /*b960*/  LEA.HI R7, R7, R8, RZ, 0x6 ;  /* 0x0000000807077211 */ /* 0x000fe400078f30ff */
[----:B------:R-:W-:Y:S02]  /*b970*/  SHF.R.S32.HI R9, RZ, 0x3, R6 ;  /* 0x00000003ff097819 */ /* 0x000fe40000011406 */
[----:B------:R-:W-:-:S02]  /*b980*/  LOP3.LUT R5, R5, 0x1c0, RZ, 0xc0, !PT ;  /* 0x000001c005057812 */ /* 0x000fc400078ec0ff */
[----:B------:R-:W-:Y:S02]  /*b990*/  LEA.HI R4, R4, R9, RZ, 0x1d ;  /* 0x0000000904047211 */ /* 0x000fe400078fe8ff */
[----:B------:R-:W-:Y:S02]  /*b9a0*/  LOP3.LUT R11, R5, 0x38, R6, 0xf8, !PT ;  /* 0x00000038050b7812 */ /* 0x000fe400078ef806 */
[----:B------:R-:W-:Y:S02]  /*b9b0*/  SHF.R.S32.HI R9, RZ, 0x1f, R4 ;  /* 0x0000001fff097819 */ /* 0x000fe40000011404 */
[----:B------:R-:W-:Y:S02]  /*b9c0*/  SHF.L.U32 R7, R7, 0x7, RZ ;  /* 0x0000000707077819 */ /* 0x000fe400000006ff */
[----:B------:R-:W-:Y:S01]  /*b9d0*/  LEA.HI R9, R9, R4, RZ, 0x3 ;  /* 0x0000000409097211 */ /* 0x000fe200078f18ff */
[----:B------:R-:W-:Y:S01]  /*b9e0*/  IMAD.SHL.U32 R4, R4, 0x8, RZ ;  /* 0x0000000804047824 */ /* 0x000fe200078e00ff */
[----:B------:R-:W-:-:S02]  /*b9f0*/  SHF.R.U32.HI R6, RZ, 0x3, R5 ;  /* 0x00000003ff067819 */ /* 0x000fc40000011605 */
[----:B------:R-:W-:Y:S02]  /*ba00*/  SHF.L.U32 R9, R9, 0xa, RZ ;  /* 0x0000000a09097819 */ /* 0x000fe400000006ff */
[----:B------:R-:W-:Y:S02]  /*ba10*/  LOP3.LUT R5, R5, 0x38, R4, 0xf8, !PT ;  /* 0x0000003805057812 */ /* 0x000fe400078ef804 */
[----:B------:R-:W-:Y:S02]  /*ba20*/  LOP3.LUT R9, R9, 0x7fffe000, RZ, 0xc0, !PT ;  /* 0x7fffe00009097812 */ /* 0x000fe400078ec0ff */
[----:B------:R-:W-:Y:S02]  /*ba30*/  LOP3.LUT R7, R7, 0x7fffe000, RZ, 0xc0, !PT ;  /* 0x7fffe00007077812 */ /* 0x000fe400078ec0ff */
[-C--:B------:R-:W-:Y:S02]  /*ba40*/  LOP3.LUT R5, R5, R6.reuse, RZ, 0x3c, !PT ;  /* 0x0000000605057212 */ /* 0x080fe400078e3cff */
        /* <DEDUP_REMOVED lines=46> */
[----:B------:R-:W-:Y:S01]  /*bd30*/  FMUL.FTZ R59, R61, R6 ;  /* 0x000000063d3b7220 */ /* 0x000fe20000410000 */
[----:B------:R-:W-:Y:S01]  /*bd40*/  F2FP.BF16.PACK_AB R4, R4, R51 ;  /* 0x000000330404723e */ /* 0x000fe200000010ff */
[----:B------:R-:W-:Y:S02]  /*bd50*/  IMAD.U32 R54, R31, 0x10000, RZ ;  /* 0x000100001f367824 */ /* 0x000fe400078e00ff */
[-C--:B------:R-:W-:Y:S02]  /*bd60*/  FMUL.FTZ R61, R61, R55.reuse ;  /* 0x000000373d3d7220 */ /* 0x080fe40000410000 */
[----:B------:R-:W-:Y:S02]  /*bd70*/  FFMA.FTZ R55, R50, R55, -R59 ;  /* 0x0000003732377223 */ /* 0x000fe4000001083b */
[----:B------:R-:W-:-:S02]  /*bd80*/  FMUL.FTZ R59, R11, R7 ;  /* 0x000000070b3b7220 */ /* 0x000fc40000410000 */
[-C--:B------:R-:W-:Y:S02]  /*bd90*/  FMUL.FTZ R11, R11, R54.reuse ;  /* 0x000000360b0b7220 */ /* 0x080fe40000410000 */
[C---:B------:R-:W-:Y:S02]  /*bda0*/  IMAD.U32 R64, R25.reuse, 0x10000, RZ ;  /* 0x0001000019407824 */ /* 0x040fe400078e00ff */
        /* <DEDUP_REMOVED lines=27> */
.L_x_980:
[----:B------:R-:W-:Y:S05]  /*bf60*/  BSYNC B0 ;  /* 0x0000000000007941 */ /* 0x000fea0003800000 */
.L_x_979:
[----:B-1----:R-:W-:-:S04]  /*bf70*/  IADD3 R8, R16, 0x40, RZ ;  /* 0x0000004010087810 */ /* 0x002fc80007ffe0ff */
        /* <DEDUP_REMOVED lines=104> */
.L_x_976:
[----:B------:R-:W-:Y:S05]  /*c600*/  BSYNC B1 ;  /* 0x0000000000017941 */ /* 0x000fea0003800000 */
.L_x_975:
        /* <DEDUP_REMOVED lines=61> */
[-C--:B------:R-:W-:Y:S01]  /*c9e0*/  FFMA.FTZ R54, R5, R49.reuse, R54 ;  /* 0x0000003105367223 */ /* 0x080fe20000010036 */
[----:B------:R-:W-:Y:S01]  /*c9f0*/  SHF.L.U32 R5, R35, 0x10, RZ ;  /* 0x0000001023057819 */ /* 0x000fe200000006ff */
[-C--:B------:R-:W-:Y:S01]  /*ca00*/  FFMA.FTZ R59, R43, R10.reuse, -R59 ;  /* 0x0000000a2b3b7223 */ /* 0x080fe2000001083b */
[----:B------:R-:W-:Y:S01]  /*ca10*/  LOP3.LUT R35, R35, 0xffff0000, RZ, 0xc0, !PT ;  /* 0xffff000023237812 */ /* 0x000fe200078ec0ff */
[----:B------:R-:W-:Y:S01]  /*ca20*/  FFMA.FTZ R57, R34, R10, R57 ;  /* 0x0000000a22397223 */ /* 0x000fe20000010039 */
[C---:B------:R-:W-:Y:S01]  /*ca30*/  SHF.L.U32 R34, R42.reuse, 0x10, RZ ;  /* 0x000000102a227819 */ /* 0x040fe200000006ff */
[----:B------:R-:W-:Y:S01]  /*ca40*/  FFMA.FTZ R50, R11, R49, -R50 ;  /* 0x000000310b327223 */ /* 0x000fe20000010832 */
[----:B------:R-:W-:Y:S01]  /*ca50*/  LOP3.LUT R42, R42, 0xffff0000, RZ, 0xc0, !PT ;  /* 0xffff00002a2a7812 */ /* 0x000fe200078ec0ff */
[-C--:B------:R-:W-:Y:S02]  /*ca60*/  FMUL.FTZ R10, R39, R53.reuse ;  /* 0x00000035270a7220 */ /* 0x080fe40000410000 */
[C---:B------:R-:W-:Y:S01]  /*ca70*/  IMAD.U32 R11, R44.reuse, 0x10000, RZ ;  /* 0x000100002c0b7824 */ /* 0x040fe200078e00ff */
[----:B------:R-:W-:Y:S01]  /*ca80*/  LOP3.LUT R44, R44, 0xffff0000, RZ, 0xc0, !PT ;  /* 0xffff00002c2c7812 */ /* 0x000fe200078ec0ff */
[----:B------:R-:W-:-:S02]  /*ca90*/  FMUL.FTZ R53, R45, R53 ;  /* 0x000000352d357220 */ /* 0x000fc40000410000 */
[----:B------:R-:W-:Y:S02]  /*caa0*/  FFMA.FTZ R45, R45, R48, -R10 ;  /* 0x000000302d2d7223 */ /* 0x000fe4000001080a */
[-C--:B------:R-:W-:Y:S02]  /*cab0*/  FMUL.FTZ R43, R5, R4.reuse ;  /* 0x00000004052b7220 */ /* 0x080fe40000410000 */
[----:B------:R-:W-:Y:S02]  /*cac0*/  IMAD.U32 R10, R33, 0x10000, RZ ;  /* 0x00010000210a7824 */ /* 0x000fe400078e00ff */
[----:B------:R-:W-:Y:S02]  /*cad0*/  FMUL.FTZ R4, R11, R4 ;  /* 0x000000040b047220 */ /* 0x000fe40000410000 */
[----:B------:R-:W-:Y:S02]  /*cae0*/  FFMA.FTZ R53, R39, R48, R53 ;  /* 0x0000003027357223 */ /* 0x000fe40000010035 */
[----:B------:R-:W-:-:S02]  /*caf0*/  FMUL.FTZ R39, R10, R56 ;  /* 0x000000380a277220 */ /* 0x000fc40000410000 */
[----:B------:R-:W-:Y:S01]  /*cb00*/  FFMA.FTZ R5, R5, R8, R4 ;  /* 0x0000000805057223 */ /* 0x000fe20000010004 */
[----:B------:R-:W-:Y:S01]  /*cb10*/  LOP3.LUT R4, R33, 0xffff0000, RZ, 0xc0, !PT ;  /* 0xffff000021047812 */ /* 0x000fe200078ec0ff */
[C---:B------:R-:W-:Y:S02]  /*cb20*/  FMUL.FTZ R56, R34.reuse, R56 ;  /* 0x0000003822387220 */ /* 0x040fe40000410000 */
[----:B------:R-:W-:Y:S02]  /*cb30*/  FFMA.FTZ R43, R11, R8, -R43 ;  /* 0x000000080b2b7223 */ /* 0x000fe4000001082b */
[-C--:B------:R-:W-:Y:S02]  /*cb40*/  FFMA.FTZ R11, R34, R9.reuse, -R39 ;  /* 0x00000009220b7223 */ /* 0x080fe40000010827 */
[----:B------:R-:W-:Y:S01]  /*cb50*/  FFMA.FTZ R56, R10, R9, R56 ;  /* 0x000000090a387223 */ /* 0x000fe20000010038 */
[----:B------:R-:W-:Y:S01]  /*cb60*/  F2FP.BF16.PACK_AB R10, R59, R6 ;  /* 0x000000063b0a723e */ /* 0x000fe200000010ff */
[----:B------:R-:W-:Y:S01]  /*cb70*/  FMUL.FTZ R9, R35, R58 ;  /* 0x0000003a23097220 */ /* 0x000fe20000410000 */
[----:B------:R-:W-:Y:S01]  /*cb80*/  F2FP.BF16.PACK_AB R6, R57, R52 ;  /* 0x000000343906723e */ /* 0x000fe200000010ff */
[----:B------:R-:W-:-:S02]  /*cb90*/  FMUL.FTZ R8, R4, R7 ;  /* 0x0000000704087220 */ /* 0x000fc40000410000 */
        /* <DEDUP_REMOVED lines=14> */
.L_x_982:
[----:B------:R-:W-:Y:S05]  /*cc80*/  BSYNC B0 ;  /* 0x0000000000007941 */ /* 0x000fea0003800000 */
.L_x_981:
        /* <DEDUP_REMOVED lines=8> */
[-C--:B------:R-:W-:Y:S01]  /*cd10*/  LEA.HI R11, R8, R5.reuse, RZ, 0x3 ;  /* 0x00000005080b7211 */ /* 0x080fe200078f18ff */
[----:B------:R-:W-:Y:S01]  /*cd20*/  IMAD.U32 R46, R32, 0x10000, RZ ;  /* 0x00010000202e7824 */ /* 0x000fe200078e00ff */
[----:B------:R-:W-:Y:S01]  /*cd30*/  LEA.HI R8, R8, R5, RZ, 0x6 ;  /* 0x0000000508087211 */ /* 0x000fe200078f30ff */
[----:B------:R-:W-:Y:S01]  /*cd40*/  IMAD.U32 R55, R31, 0x10000, RZ ;  /* 0x000100001f377824 */ /* 0x000fe200078e00ff */
        /* <DEDUP_REMOVED lines=19> */
[----:B------:R-:W-:Y:S01]  /*ce80*/  IMAD.SHL.U32 R34, R8, 0x2, RZ ;  /* 0x0000000208227824 */ /* 0x000fe200078e00ff */
[----:B------:R-:W-:-:S02]  /*ce90*/  LOP3.LUT R53, R26, 0xffff0000, RZ, 0xc0, !PT ;  /* 0xffff00001a357812 */ /* 0x000fc400078ec0ff */
[----:B------:R-:W-:Y:S02]  /*cea0*/  IADD3 R33, R4, R6, R5 ;  /* 0x0000000604217210 */ /* 0x000fe40007ffe005 */
[----:B------:R-:W1:Y:S01]  /*ceb0*/  LDS.128 R8, [R34+0x18100] ;  /* 0x0181000022087984 */ /* 0x000e620000000c00 */
[----:B------:R-:W-:Y:S02]  /*cec0*/  LOP3.LUT R31, R31, 0xffff0000, RZ, 0xc0, !PT ;  /* 0xffff00001f1f7812 */ /* 0x000fe400078ec0ff */
[----:B------:R-:W-:-:S05]  /*ced0*/  SHF.L.U32 R33, R33, 0x1, RZ ;  /* 0x0000000121217819 */ /* 0x000fca00000006ff */
[----:B------:R-:W2:Y:S01]  /*cee0*/  LDS.128 R4, [R33+0x18100] ;  /* 0x0181000021047984 */ /* 0x000ea20000000c00 */
[C---:B-1----:R-:W-:Y:S01]  /*cef0*/  IMAD.U32 R39, R8.reuse, 0x10000, RZ ;  /* 0x0001000008277824 */ /* 0x042fe200078e00ff */
[----:B------:R-:W-:Y:S01]  /*cf00*/  LOP3.LUT R35, R8, 0xffff0000, RZ, 0xc0, !PT ;  /* 0xffff000008237812 */ /* 0x000fe200078ec0ff */
[C---:B------:R-:W-:Y:S01]  /*cf10*/  IMAD.U32 R8, R9.reuse, 0x10000, RZ ;  /* 0x0001000009087824 */ /* 0x040fe200078e00ff */
[----:B------:R-:W-:Y:S01]  /*cf20*/  LOP3.LUT R43, R9, 0xffff0000, RZ, 0xc0, !PT ;  /* 0xffff0000092b7812 */ /* 0x000fe200078ec0ff */
[C---:B------:R-:W-:Y:S01]  /*cf30*/  IMAD.U32 R9, R11.reuse, 0x10000, RZ ;  /* 0x000100000b097824 */ /* 0x040fe200078e00ff */
[----:B------:R-:W-:Y:S02]  /*cf40*/  LOP3.LUT R45, R11, 0xffff0000, RZ, 0xc0, !PT ;  /* 0xffff00000b2d7812 */ /* 0x000fe400078ec0ff */
[----:B------:R-:W-:Y:S01]  /*cf50*/  SHF.L.U32 R42, R10, 0x10, RZ ;  /* 0x000000100a2a7819 */ /* 0x000fe200000006ff */
        /* <DEDUP_REMOVED lines=11> */
[----:B------:R-:W-:Y:S01]  /*d010*/  LOP3.LUT R10, R10, 0xffff0000, RZ, 0xc0, !PT ;  /* 0xffff00000a0a7812 */ /* 0x000fe200078ec0ff */
[-C--:B------:R-:W-:Y:S01]  /*d020*/  FFMA.FTZ R6, R46, R39.reuse, -R6 ;  /* 0x000000272e067223 */ /* 0x080fe20000010806 */
[----:B------:R-:W-:Y:S01]  /*d030*/  LOP3.LUT R46, R32, 0xffff0000, RZ, 0xc0, !PT ;  /* 0xffff0000202e7812 */ /* 0x000fe200078ec0ff */
[----:B------:R-:W-:Y:S01]  /*d040*/  IMAD.U32 R32, R26, 0x10000, RZ ;  /* 0x000100001a207824 */ /* 0x000fe200078e00ff */
[----:B------:R-:W-:Y:S01]  /*d050*/  LOP3.LUT R7, R7, 0xffff0000, RZ, 0xc0, !PT ;  /* 0xffff000007077812 */ /* 0x000fe200078ec0ff */
[----:B------:R-:W-:Y:S01]  /*d060*/  FFMA.FTZ R44, R5, R39, R44 ;  /* 0x00000027052c7223 */ /* 0x000fe2000001002c */
[----:B------:R-:W-:Y:S01]  /*d070*/  SHF.L.U32 R5, R30, 0x10, RZ ;  /* 0x000000101e057819 */ /* 0x000fe200000006ff */
[----:B------:R-:W-:-:S02]  /*d080*/  FMUL.FTZ R39, R32, R49 ;  /* 0x0000003120277220 */ /* 0x000fc40000410000 */
[-C--:B------:R-:W-:Y:S02]  /*d090*/  FMUL.FTZ R51, R28, R11.reuse ;  /* 0x0000000b1c337220 */ /* 0x080fe40000410000 */
[----:B------:R-:W-:Y:S02]  /*d0a0*/  FMUL.FTZ R11, R46, R11 ;  /* 0x0000000b2e0b7220 */ /* 0x000fe40000410000 */
[C---:B------:R-:W-:Y:S02]  /*d0b0*/  FMUL.FTZ R49, R5.reuse, R49 ;  /* 0x0000003105317220 */ /* 0x040fe40000410000 */
[----:B------:R-:W-:Y:S01]  /*d0c0*/  FFMA.FTZ R39, R5, R42, -R39 ;  /* 0x0000002a05277223 */ /* 0x000fe20000010827 */
[----:B------:R-:W-:Y:S01]  /*d0d0*/  LOP3.LUT R5, R30, 0xffff0000, RZ, 0xc0, !PT ;  /* 0xffff00001e057812 */ /* 0x000fe200078ec0ff */
[-C--:B------:R-:W-:Y:S02]  /*d0e0*/  FFMA.FTZ R51, R46, R35.reuse, -R51 ;  /* 0x000000232e337223 */ /* 0x080fe40000010833 */
[----:B------:R-:W-:Y:S01]  /*d0f0*/  FFMA.FTZ R11, R28, R35, R11 ;  /* 0x000000231c0b7223 */ /* 0x000fe2000001000b */
[----:B------:R-:W-:Y:S01]  /*d100*/  SHF.L.U32 R28, R25, 0x10, RZ ;  /* 0x00000010191c7819 */ /* 0x000fe200000006ff */
[----:B------:R-:W-:-:S02]  /*d110*/  FMUL.FTZ R26, R53, R48 ;  /* 0x00000030351a7220 */ /* 0x000fc40000410000 */
[C---:B------:R-:W-:Y:S01]  /*d120*/  IMAD.U32 R35, R27.reuse, 0x10000, RZ ;  /* 0x000100001b237824 */ /* 0x040fe200078e00ff */
[----:B------:R-:W-:Y:S01]  /*d130*/  LOP3.LUT R27, R27, 0xffff0000, RZ, 0xc0, !PT ;  /* 0xffff00001b1b7812 */ /* 0x000fe200078ec0ff */
[C---:B------:R-:W-:Y:S02]  /*d140*/  FMUL.FTZ R48, R5.reuse, R48 ;  /* 0x0000003005307220 */ /* 0x040fe40000410000 */
[----:B------:R-:W-:Y:S02]  /*d150*/  FFMA.FTZ R26, R5, R10, -R26 ;  /* 0x0000000a051a7223 */ /* 0x000fe4000001081a */
[-C--:B------:R-:W-:Y:S02]  /*d160*/  FMUL.FTZ R5, R35, R4.reuse ;  /* 0x0000000423057220 */ /* 0x080fe40000410000 */
[----:B------:R-:W-:Y:S02]  /*d170*/  FMUL.FTZ R4, R55, R4 ;  /* 0x0000000437047220 */ /* 0x000fe40000410000 */
[----:B------:R-:W-:-:S02]  /*d180*/  IMAD.U32 R30, R29, 0x10000, RZ ;  /* 0x000100001d1e7824 */ /* 0x000fc400078e00ff */
[----:B------:R-:W-:Y:S02]  /*d190*/  FFMA.FTZ R48, R53, R10, R48 ;  /* 0x0000000a35307223 */ /* 0x000fe40000010030 */
[-C--:B------:R-:W-:Y:S02]  /*d1a0*/  FMUL.FTZ R10, R28, R47.reuse ;  /* 0x0000002f1c0a7220 */ /* 0x080fe40000410000 */
[-C--:B------:R-:W-:Y:S01]  /*d1b0*/  FFMA.FTZ R35, R35, R8.reuse, R4 ;  /* 0x0000000823237223 */ /* 0x080fe20000010004 */
[----:B------:R-:W-:Y:S01]  /*d1c0*/  LOP3.LUT R4, R25, 0xffff0000, RZ, 0xc0, !PT ;  /* 0xffff000019047812 */ /* 0x000fe200078ec0ff */
[----:B------:R-:W-:Y:S01]  /*d1d0*/  FFMA.FTZ R5, R55, R8, -R5 ;  /* 0x0000000837057223 */ /* 0x000fe20000010805 */
[----:B------:R-:W-:Y:S01]  /*d1e0*/  LOP3.LUT R8, R29, 0xffff0000, RZ, 0xc0, !PT ;  /* 0xffff00001d087812 */ /* 0x000fe200078ec0ff */
[C---:B------:R-:W-:Y:S02]  /*d1f0*/  FMUL.FTZ R47, R30.reuse, R47 ;  /* 0x0000002f1e2f7220 */ /* 0x040fe40000410000 */
[----:B------:R-:W-:-:S02]  /*d200*/  FFMA.FTZ R30, R30, R9, -R10 ;  /* 0x000000091e1e7223 */ /* 0x000fc4000001080a */
[----:B------:R-:W-:Y:S02]  /*d210*/  FFMA.FTZ R47, R28, R9, R47 ;  /* 0x000000091c2f7223 */ /* 0x000fe4000001002f */
[----:B------:R-:W-:Y:S02]  /*d220*/  FFMA.FTZ R49, R32, R42, R49 ;  /* 0x0000002a20317223 */ /* 0x000fe40000010031 */
[-C--:B------:R-:W-:Y:S02]  /*d230*/  FMUL.FTZ R28, R27, R50.reuse ;  /* 0x000000321b1c7220 */ /* 0x080fe40000410000 */
[-C--:B------:R-:W-:Y:S02]  /*d240*/  FMUL.FTZ R10, R4, R7.reuse ;  /* 0x00000007040a7220 */ /* 0x080fe40000410000 */
[----:B------:R-:W-:Y:S02]  /*d250*/  FMUL.FTZ R32, R31, R50 ;  /* 0x000000321f207220 */ /* 0x000fe40000410000 */
[----:B------:R-:W-:-:S02]  /*d260*/  FMUL.FTZ R9, R8, R7 ;  /* 0x0000000708097220 */ /* 0x000fc40000410000 */
[----:B------:R-:W-:Y:S02]  /*d270*/  FFMA.FTZ R28, R31, R43, -R28 ;  /* 0x0000002b1f1c7223 */ /* 0x000fe4000001081c */
        /* <DEDUP_REMOVED lines=10> */
[----:B------:R1:W-:Y:S01]  /*d320*/  STS.128 [R34+0x18100], R8 ;  /* 0x0181000822007388 */ /* 0x0003e20000000c00 */
[----:B------:R-:W-:-:S05]  /*d330*/  F2FP.BF16.PACK_AB R7, R42, R47 ;  /* 0x0000002f2a07723e */ /* 0x000fca00000010ff */
[----:B------:R1:W-:Y:S02]  /*d340*/  STS.128 [R33+0x18100], R4 ;  /* 0x0181000421007388 */ /* 0x0003e40000000c00 */
.L_x_984:
[----:B------:R-:W-:Y:S05]  /*d350*/  BSYNC B0 ;  /* 0x0000000000007941 */ /* 0x000fea0003800000 */
.L_x_983:
[----:B------:R-:W-:-:S04]  /*d360*/  IADD3 R16, R16, 0x40, RZ ;  /* 0x0000004010107810 */ /* 0x000fc80007ffe0ff */
[----:B------:R-:W-:-:S13]  /*d370*/  ISETP.GE.AND P0, PT, R16, c[0x0][0x27c], PT ;  /* 0x00009f0010007a0c */ /* 0x000fda0003f06270 */
[----:B------:R-:W-:Y:S05]  /*d380*/  @P0 BRA `(.L_x_962) ;  /* 0x0000068000000947 */ /* 0x000fea0003800000 */
[----:B-1----:R-:W-:Y:S01]  /*d390*/  SHF.R.S32.HI R9, RZ, 0x1f, R16 ;  /* 0x0000001fff097819 */ /* 0x002fe20000011410 */
        /* <DEDUP_REMOVED lines=23> */
[----:B------:R-:W-:Y:S02]  /*d510*/  IADD3 R9, R10, R9, R4 ;  /* 0x000000090a097210 */ /* 0x000fe40007ffe004 */
[----:B------:R-:W-:-:S02]  /*d520*/  LOP3.LUT R5, R7, 0x7fffe000, RZ, 0xc0, !PT ;  /* 0x7fffe00007057812 */ /* 0x000fc400078ec0ff */
[----:B------:R-:W-:Y:S01]  /*d530*/  SHF.L.U32 R34, R22, 0x10, RZ ;  /* 0x0000001016227819 */ /* 0x000fe200000006ff */
[----:B------:R-:W-:Y:S01]  /*d540*/  IMAD.SHL.U32 R16, R9, 0x2, RZ ;  /* 0x0000000209107824 */ /* 0x000fe200078e00ff */
[----:B------:R-:W-:Y:S02]  /*d550*/  IADD3 R5, R6, R5, R4 ;  /* 0x0000000506057210 */ /* 0x000fe40007ffe004 */
[----:B------:R-:W-:Y:S02]  /*d560*/  LOP3.LUT R18, R18, 0xffff0000, RZ, 0xc0, !PT ;  /* 0xffff000012127812 */ /* 0x000fe400078ec0ff */
[----:B------:R-:W-:Y:S01]  /*d570*/  SHF.L.U32 R15, R5, 0x1, RZ ;  /* 0x00000001050f7819 */ /* 0x000fe200000006ff */
[----:B------:R-:W1:Y:S04]  /*d580*/  LDS.128 R8, [R16+0x18100] ;  /* 0x0181000010087984 */ /* 0x000e680000000c00 */
[----:B------:R-:W2:Y:S01]  /*d590*/  LDS.128 R4, [R15+0x18100] ;  /* 0x018100000f047984 */ /* 0x000ea20000000c00 */
[C---:B-1----:R-:W-:Y:S01]  /*d5a0*/  IMAD.U32 R26, R8.reuse, 0x10000, RZ ;  /* 0x00010000081a7824 */ /* 0x042fe200078e00ff */
[----:B------:R-:W-:Y:S01]  /*d5b0*/  LOP3.LUT R25, R8, 0xffff0000, RZ, 0xc0, !PT ;  /* 0xffff000008197812 */ /* 0x000fe200078ec0ff */
[C---:B------:R-:W-:Y:S01]  /*d5c0*/  IMAD.U32 R8, R9.reuse, 0x10000, RZ ;  /* 0x0001000009087824 */ /* 0x040fe200078e00ff */
[----:B------:R-:W-:Y:S01]  /*d5d0*/  LOP3.LUT R28, R9, 0xffff0000, RZ, 0xc0, !PT ;  /* 0xffff0000091c7812 */ /* 0x000fe200078ec0ff */
[C---:B------:R-:W-:Y:S01]  /*d5e0*/  IMAD.U32 R9, R11.reuse, 0x10000, RZ ;  /* 0x000100000b097824 */ /* 0x040fe200078e00ff */
[----:B------:R-:W-:Y:S01]  /*d5f0*/  LOP3.LUT R32, R11, 0xffff0000, RZ, 0xc0, !PT ;  /* 0xffff00000b207812 */ /* 0x000fe200078ec0ff */
[----:B--2---:R-:W-:Y:S01]  /*d600*/  IMAD.U32 R31, R4, 0x10000, RZ ;  /* 0x00010000041f7824 */ /* 0x004fe200078e00ff */
[----:B------:R-:W-:-:S02]  /*d610*/  SHF.L.U32 R11, R6, 0x10, RZ ;  /* 0x00000010060b7819 */ /* 0x000fc400000006ff */
[----:B------:R-:W-:Y:S01]  /*d620*/  LOP3.LUT R29, R4, 0xffff0000, RZ, 0xc0, !PT ;  /* 0xffff0000041d7812 */ /* 0x000fe200078ec0ff */
[C---:B------:R-:W-:Y:S01]  /*d630*/  IMAD.U32 R4, R5.reuse, 0x10000, RZ ;  /* 0x0001000005047824 */ /* 0x040fe200078e00ff */
[----:B------:R-:W-:Y:S02]  /*d640*/  SHF.L.U32 R27, R10, 0x10, RZ ;  /* 0x000000100a1b7819 */ /* 0x000fe400000006ff */
[----:B------:R-:W-:Y:S01]  /*d650*/  LOP3.LUT R35, R5, 0xffff0000, RZ, 0xc0, !PT ;  /* 0xffff000005237812 */ /* 0x000fe200078ec0ff */
[-C--:B------:R-:W-:Y:S01]  /*d660*/  FMUL.FTZ R5, R30, R11.reuse ;  /* 0x0000000b1e057220 */ /* 0x080fe20000410000 */
[----:B------:R-:W-:Y:S01]  /*d670*/  LOP3.LUT R33, R6, 0xffff0000, RZ, 0xc0, !PT ;  /* 0xffff000006217812 */ /* 0x000fe200078ec0ff */
[----:B------:R-:W-:Y:S01]  /*d680*/  FMUL.FTZ R11, R34, R11 ;  /* 0x0000000b220b7220 */ /* 0x000fe20000410000 */
[----:B------:R-:W-:Y:S01]  /*d690*/  LOP3.LUT R10, R10, 0xffff0000, RZ, 0xc0, !PT ;  /* 0xffff00000a0a7812 */ /* 0x000fe200078ec0ff */
[-C--:B------:R-:W-:Y:S01]  /*d6a0*/  FFMA.FTZ R5, R34, R27.reuse, -R5 ;  /* 0x0000001b22057223 */ /* 0x080fe20000010805 */
[----:B------:R-:W-:Y:S01]  /*d6b0*/  LOP3.LUT R34, R22, 0xffff0000, RZ, 0xc0, !PT ;  /* 0xffff000016227812 */ /* 0x000fe200078ec0ff */
[C---:B------:R-:W-:Y:S01]  /*d6c0*/  IMAD.U32 R22, R20.reuse, 0x10000, RZ ;  /* 0x0001000014167824 */ /* 0x040fe200078e00ff */
[----:B------:R-:W-:Y:S01]  /*d6d0*/  LOP3.LUT R20, R20, 0xffff0000, RZ, 0xc0, !PT ;  /* 0xffff000014147812 */ /* 0x000fe200078ec0ff */
[----:B------:R-:W-:Y:S01]  /*d6e0*/  FFMA.FTZ R11, R30, R27, R11 ;  /* 0x0000001b1e0b7223 */ /* 0x000fe2000001000b */
[----:B------:R-:W-:Y:S01]  /*d6f0*/  SHF.L.U32 R27, R24, 0x10, RZ ;  /* 0x00000010181b7819 */ /* 0x000fe200000006ff */
[----:B------:R-:W-:Y:S01]  /*d700*/  FMUL.FTZ R39, R18, R33 ;  /* 0x0000002112277220 */ /* 0x000fe20000410000 */
[----:B------:R-:W-:Y:S01]  /*d710*/  LOP3.LUT R24, R24, 0xffff0000, RZ, 0xc0, !PT ;  /* 0xffff000018187812 */ /* 0x000fe200078ec0ff */
[----:B------:R-:W-:-:S02]  /*d720*/  FMUL.FTZ R30, R22, R31 ;  /* 0x0000001f161e7220 */ /* 0x000fc40000410000 */
[C---:B------:R-:W-:Y:S02]  /*d730*/  FMUL.FTZ R33, R34.reuse, R33 ;  /* 0x0000002122217220 */ /* 0x040fe40000410000 */
[----:B------:R-:W-:Y:S02]  /*d740*/  FFMA.FTZ R34, R34, R10, -R39 ;  /* 0x0000000a22227223 */ /* 0x000fe40000010827 */
[C---:B------:R-:W-:Y:S02]  /*d750*/  FMUL.FTZ R31, R27.reuse, R31 ;  /* 0x0000001f1b1f7220 */ /* 0x040fe40000410000 */
[----:B------:R-:W-:Y:S02]  /*d760*/  FFMA.FTZ R30, R27, R26, -R30 ;  /* 0x0000001a1b1e7223 */ /* 0x000fe4000001081e */
[-C--:B------:R-:W-:Y:S02]  /*d770*/  FMUL.FTZ R39, R20, R29.reuse ;  /* 0x0000001d14277220 */ /* 0x080fe40000410000 */
[----:B------:R-:W-:Y:S01]  /*d780*/  FFMA.FTZ R18, R18, R10, R33 ;  /* 0x0000000a12127223 */ /* 0x000fe20000010021 */
[----:B------:R-:W-:Y:S01]  /*d790*/  SHF.L.U32 R10, R17, 0x10, RZ ;  /* 0x00000010110a7819 */ /* 0x000fe200000006ff */
[C---:B------:R-:W-:Y:S01]  /*d7a0*/  IMAD.U32 R27, R19.reuse, 0x10000, RZ ;  /* 0x00010000131b7824 */ /* 0x040fe200078e00ff */
[----:B------:R-:W-:Y:S01]  /*d7b0*/  LOP3.LUT R19, R19, 0xffff0000, RZ, 0xc0, !PT ;  /* 0xffff000013137812 */ /* 0x000fe200078ec0ff */
[C---:B------:R-:W-:Y:S01]  /*d7c0*/  IMAD.U32 R33, R23.reuse, 0x10000, RZ ;  /* 0x0001000017217824 */ /* 0x040fe200078e00ff */
[----:B------:R-:W-:Y:S01]  /*d7d0*/  LOP3.LUT R23, R23, 0xffff0000, RZ, 0xc0, !PT ;  /* 0xffff000017177812 */ /* 0x000fe200078ec0ff */
[----:B------:R-:W-:-:S02]  /*d7e0*/  FMUL.FTZ R29, R24, R29 ;  /* 0x0000001d181d7220 */ /* 0x000fc40000410000 */
[-C--:B------:R-:W-:Y:S02]  /*d7f0*/  FFMA.FTZ R39, R24, R25.reuse, -R39 ;  /* 0x0000001918277223 */ /* 0x080fe40000010827 */
[----:B------:R-:W-:Y:S02]  /*d800*/  FMUL.FTZ R24, R27, R4 ;  /* 0x000000041b187220 */ /* 0x000fe40000410000 */
[C---:B------:R-:W-:Y:S01]  /*d810*/  IMAD.U32 R6, R7.reuse, 0x10000, RZ ;  /* 0x0001000007067824 */ /* 0x040fe200078e00ff */
[----:B------:R-:W-:Y:S01]  /*d820*/  LOP3.LUT R7, R7, 0xffff0000, RZ, 0xc0, !PT ;  /* 0xffff000007077812 */ /* 0x000fe200078ec0ff */
[----:B------:R-:W-:Y:S02]  /*d830*/  FFMA.FTZ R31, R22, R26, R31 ;  /* 0x0000001a161f7223 */ /* 0x000fe4000001001f */
[----:B------:R-:W-:Y:S02]  /*d840*/  FMUL.FTZ R4, R33, R4 ;  /* 0x0000000421047220 */ /* 0x000fe40000410000 */
[C---:B------:R-:W-:Y:S01]  /*d850*/  IMAD.U32 R22, R21.reuse, 0x10000, RZ ;  /* 0x0001000015167824 */ /* 0x040fe200078e00ff */
[----:B------:R-:W-:Y:S01]  /*d860*/  LOP3.LUT R21, R21, 0xffff0000, RZ, 0xc0, !PT ;  /* 0xffff000015157812 */ /* 0x000fe200078ec0ff */
[----:B------:R-:W-:-:S02]  /*d870*/  FFMA.FTZ R20, R20, R25, R29 ;  /* 0x0000001914147223 */ /* 0x000fc4000001001d */
[----:B------:R-:W-:Y:S02]  /*d880*/  FMUL.FTZ R25, R10, R6 ;  /* 0x000000060a197220 */ /* 0x000fe40000410000 */
[----:B------:R-:W-:Y:S01]  /*d890*/  FFMA.FTZ R27, R27, R8, R4 ;  /* 0x000000081b1b7223 */ /* 0x000fe20000010004 */
[----:B------:R-:W-:Y:S01]  /*d8a0*/  LOP3.LUT R4, R17, 0xffff0000, RZ, 0xc0, !PT ;  /* 0xffff000011047812 */ /* 0x000fe200078ec0ff */
[C---:B------:R-:W-:Y:S02]  /*d8b0*/  FMUL.FTZ R6, R22.reuse, R6 ;  /* 0x0000000616067220 */ /* 0x040fe40000410000 */
        /* <DEDUP_REMOVED lines=8> */
[----:B------:R-:W-:Y:S01]  /*d940*/  FFMA.FTZ R24, R33, R8, -R24 ;  /* 0x0000000821187223 */ /* 0x000fe20000010818 */
[----:B------:R-:W-:Y:S01]  /*d950*/  F2FP.BF16.PACK_AB R8, R39, R30 ;  /* 0x0000001e2708723e */ /* 0x000fe200000010ff */
[----:B------:R-:W-:Y:S02]  /*d960*/  FFMA.FTZ R9, R23, R28, -R9 ;  /* 0x0000001c17097223 */ /* 0x000fe40000010809 */
[----:B------:R-:W-:Y:S02]  /*d970*/  FFMA.FTZ R22, R21, R32, -R22 ;  /* 0x0000002015167223 */ /* 0x000fe40000010816 */
        /* <DEDUP_REMOVED lines=9> */
.L_x_962:
[----:B------:R-:W-:Y:S05]  /*da10*/  BSYNC B2 ;  /* 0x0000000000027941 */ /* 0x000fea0003800000 */
.L_x_946:
[----:B-1----:R-:W-:Y:S01]  /*da20*/  SHF.R.S32.HI R6, RZ, 0x4, R13 ;  /* 0x00000004ff067819 */ /* 0x002fe2000001140d */
[----:B------:R-:W-:Y:S01]  /*da30*/  IMAD.SHL.U32 R4, R36, 0x40, RZ ;  /* 0x0000004024047824 */ /* 0x000fe200078e00ff */
[----:B------:R-:W-:-:S04]  /*da40*/  DEPBAR.LE SB0, 0x2 ;  /* 0x000080800000791a */ /* 0x000fc80000000000 */
[----:B------:R-:W-:Y:S01]  /*da50*/  LEA.HI R191, R13, R6, RZ, 0x1 ;  /* 0x000000060dbf7211 */ /* 0x000fe200078f08ff */
[----:B------:R-:W-:Y:S01]  /*da60*/  IMAD.SHL.U32 R5, R37, 0x40, RZ ;  /* 0x0000004025057824 */ /* 0x000fe200078e00ff */
[----:B------:R-:W-:Y:S01]  /*da70*/  LOP3.LUT R4, R4, 0x1c0, RZ, 0xc0, !PT ;  /* 0x000001c004047812 */ /* 0x000fe200078ec0ff */
[----:B------:R-:W-:Y:S01]  /*da80*/  IMAD.SHL.U32 R3, R3, 0x8, RZ ;  /* 0x0000000803037824 */ /* 0x000fe200078e00ff */
[----:B------:R-:W-:Y:S01]  /*da90*/  LOP3.LUT R191, R191, 0xfffffffe, RZ, 0xc0, !PT ;  /* 0xfffffffebfbf7812 */ /* 0x000fe200078ec0ff */
[----:B------:R-:W-:Y:S01]  /*daa0*/  IMAD.SHL.U32 R137, R14, 0x40, RZ ;  /* 0x000000400e897824 */ /* 0x000fe200078e00ff */
[----:B------:R-:W-:Y:S01]  /*dab0*/  BAR.SYNC.DEFER_BLOCKING 0x0 ;  /* 0x0000000000007b1d */ /* 0x000fe20000010000 */
[----:B------:R-:W-:Y:S01]  /*dac0*/  IMAD.SHL.U32 R189, R0, 0x2, RZ ;  /* 0x0000000200bd7824 */ /* 0x000fe200078e00ff */
[----:B------:R-:W-:Y:S01]  /*dad0*/  LOP3.LUT R3, R4, 0x8, R3, 0xf8, !PT ;  /* 0x0000000804037812 */ /* 0x000fe200078ef803 */
[----:B------:R-:W-:Y:S01]  /*dae0*/  IMAD.IADD R191, R6, 0x1, -R191 ;  /* 0x0000000106bf7824 */ /* 0x000fe200078e0abf */
[----:B------:R-:W-:-:S02]  /*daf0*/  LOP3.LUT R6, R5, 0x1c0, RZ, 0xc0, !PT ;  /* 0x000001c005067812 */ /* 0x000fc400078ec0ff */
[----:B------:R-:W-:Y:S01]  /*db00*/  SHF.R.U32.HI R4, RZ, 0x3, R4 ;  /* 0x00000003ff047819 */ /* 0x000fe20000011604 */
[----:B------:R-:W-:Y:S01]  /*db10*/  IMAD.SHL.U32 R5, R191, 0x8, RZ ;  /* 0x00000008bf057824 */ /* 0x000fe200078e00ff */
[----:B------:R-:W-:Y:S02]  /*db20*/  SHF.R.U32.HI R136, RZ, 0x3, R6 ;  /* 0x00000003ff887819 */ /* 0x000fe40000011606 */
[----:B------:R-:W-:Y:S02]  /*db30*/  LOP3.LUT R137, R137, 0xfffffe00, RZ, 0xc0, !PT ;  /* 0xfffffe0089897812 */ /* 0x000fe400078ec0ff */
[----:B------:R-:W-:Y:S02]  /*db40*/  LOP3.LUT R5, R6, 0x8, R5, 0xf8, !PT ;  /* 0x0000000806057812 */ /* 0x000fe400078ef805 */
[----:B------:R-:W-:Y:S01]  /*db50*/  LOP3.LUT R4, R3, R4, RZ, 0x3c, !PT ;  /* 0x0000000403047212 */ /* 0x000fe200078e3cff */
[----:B------:R-:W-:Y:S01]  /*db60*/  IMAD R3, R12, 0x400, R137 ;  /* 0x000004000c037824 */ /* 0x000fe200078e0289 */
[----:B------:R-:W-:-:S02]  /*db70*/  LOP3.LUT R136, R5, R136, RZ, 0x3c, !PT ;  /* 0x0000008805887212 */ /* 0x000fc400078e3cff */
[----:B------:R-:W-:Y:S01]  /*db80*/  LOP3.LUT P0, RZ, R135, 0x1, RZ, 0xc0, !PT ;  /* 0x0000000187ff7812 */ /* 0x000fe2000780c0ff */
[----:B------:R-:W-:Y:S02]  /*db90*/  IMAD R191, R191, 0x200, R4 ;  /* 0x00000200bfbf7824 */ /* 0x000fe400078e0204 */
[----:B------:R-:W-:Y:S02]  /*dba0*/  IMAD.MOV.U32 R4, RZ, RZ, 0x20 ;  /* 0x00000020ff047424 */ /* 0x000fe400078e00ff */
[----:B------:R-:W-:Y:S02]  /*dbb0*/  IMAD.IADD R0, R136, 0x1, R3 ;  /* 0x0000000188007824 */ /* 0x000fe400078e0203 */
[----:B------:R-:W-:Y:S01]  /*dbc0*/  IMAD.SHL.U32 R191, R191, 0x2, RZ ;  /* 0x00000002bfbf7824 */ /* 0x000fe200078e00ff */
[----:B------:R-:W-:Y:S01]  /*dbd0*/  SEL R4, R4, 0xffffffe0, !P1 ;  /* 0xffffffe004047807 */ /* 0x000fe20004800000 */
[C---:B------:R-:W-:Y:S01]  /*dbe0*/  IMAD.SHL.U32 R32, R0.reuse, 0x2, RZ ;  /* 0x0000000200207824 */ /* 0x040fe200078e00ff */
[----:B------:R-:W-:-:S02]  /*dbf0*/  LEA R190, R0, 0x18100, 0x1 ;  /* 0x0001810000be7811 */ /* 0x000fc400078e08ff */
[----:B------:R1:W2:Y:S01]  /*dc00*/  LDSM.16.M88.4 R128, [R191+0xc100] ;  /* 0x00c10000bf80783b */ /* 0x0002a20000000200 */
[----:B------:R-:W-:Y:S02]  /*dc10*/  IMAD.IADD R139, R191, 0x1, R4 ;  /* 0x00000001bf8b7824 */ /* 0x000fe400078e0204 */
[----:B------:R-:W-:Y:S01]  /*dc20*/  IMAD.IADD R3, R190, 0x1, R189 ;  /* 0x00000001be037824 */ /* 0x000fe200078e02bd */
        /* <DEDUP_REMOVED lines=12> */
[----:B------:R-:W-:-:S02]  /*dcf0*/  SHF.L.U64.HI R45, R146, 0x1, R149 ;  /* 0x00000001922d7819 */ /* 0x000fc40000010295 */
[----:B------:R-:W-:Y:S01]  /*dd00*/  IADD3 R49, -R38, 0x10, RZ ;  /* 0x0000001026317810 */ /* 0x000fe20007ffe1ff */
[----:B------:R-:W-:Y:S01]  /*dd10*/  IMAD R39, R0, c[0x0][0x208], RZ ;  /* 0x0000820000277a24 */ /* 0x000fe200078e02ff */
[----:B------:R-:W-:Y:S01]  /*dd20*/  SHF.R.S32.HI R0, RZ, 0x1f, R201 ;  /* 0x0000001fff007819 */ /* 0x000fe200000114c9 */
[----:B------:R-:W-:Y:S01]  /*dd30*/  IMAD.SHL.U32 R44, R146, 0x2, RZ ;  /* 0x00000002922c7824 */ /* 0x000fe200078e00ff */
[----:B------:R-:W-:Y:S01]  /*dd40*/  LOP3.LUT R49, R49, 0xf, RZ, 0xc0, !PT ;  /* 0x0000000f31317812 */ /* 0x000fe200078ec0ff */
[----:B------:R-:W-:Y:S02]  /*dd50*/  IMAD R39, R202, c[0x0][0x20c], R39 ;  /* 0x00008300ca277a24 */ /* 0x000fe400078e0227 */
[----:B------:R-:W-:Y:S02]  /*dd60*/  IMAD R0, R0, c[0x0][0x218], RZ ;  /* 0x0000860000007a24 */ /* 0x000fe400078e02ff */
[----:B------:R-:W-:Y:S02]  /*dd70*/  IMAD.IADD R43, R43, 0x1, R39 ;  /* 0x000000012b2b7824 */ /* 0x000fe400078e0227 */
[----:B------:R-:W-:-:S02]  /*dd80*/  IMAD R39, R201, c[0x0][0x21c], R0 ;  /* 0x00008700c9277a24 */ /* 0x000fc400078e0200 */
[----:B------:R-:W-:-:S04]  /*dd90*/  IMAD.WIDE.U32 R42, R201, c[0x0][0x218], R42 ;  /* 0x00008600c92a7a25 */ /* 0x000fc800078e002a */
[C---:B------:R-:W-:Y:S01]  /*dda0*/  IMAD.SHL.U32 R41, R145.reuse, 0x2, RZ ;  /* 0x0000000291297824 */ /* 0x040fe200078e00ff */
[----:B------:R-:W-:Y:S01]  /*ddb0*/  IADD3 R40, P0, R40, R42, RZ ;  /* 0x0000002a28287210 */ /* 0x000fe20007f1e0ff */
[----:B------:R-:W-:Y:S01]  /*ddc0*/  IMAD.SHL.U32 R0, R144, 0x2, RZ ;  /* 0x0000000290007824 */ /* 0x000fe200078e00ff */
[----:B------:R-:W-:Y:S02]  /*ddd0*/  SHF.L.U64.HI R42, R145, 0x1, R148 ;  /* 0x00000001912a7819 */ /* 0x000fe40000010294 */
[----:B------:R-:W-:Y:S02]  /*dde0*/  IADD3.X R39, R196, R43, R39, P0, !PT ;  /* 0x0000002bc4277210 */ /* 0x000fe400007fe427 */
[C---:B------:R-:W-:Y:S02]  /*ddf0*/  LEA R47, P0, R40.reuse, c[0x0][0x1f8], 0x1 ;  /* 0x00007e00282f7a11 */ /* 0x040fe400078008ff */
[----:B------:R-:W-:Y:S02]  /*de00*/  SEL R43, RZ, 0x10, P5 ;  /* 0x00000010ff2b7807 */ /* 0x000fe40002800000 */
[----:B------:R-:W-:Y:S01]  /*de10*/  LEA.HI.X R46, R40, c[0x0][0x1fc], R39, 0x1, P0 ;  /* 0x00007f00282e7a11 */ /* 0x000fe200000f0c27 */
[----:B------:R-:W5:Y:S01]  /*de20*/  SHFL.IDX PT, R48, R47, 0x1, 0x181f ;  /* 0x00381f002f307f89 */ /* 0x000f6200000e0000 */
[----:B------:R-:W-:-:S02]  /*de30*/  IADD3 R55, -R43, 0x10, RZ ;  /* 0x000000102b377810 */ /* 0x000fc40007ffe1ff */
[----:B------:R-:W-:Y:S01]  /*de40*/  SEL R40, RZ, 0x10, P4 ;  /* 0x00000010ff287807 */ /* 0x000fe20002000000 */
[----:B------:R-:W4:Y:S01]  /*de50*/  SHFL.IDX PT, R50, R46, 0x1, 0x181f ;  /* 0x00381f002e327f89 */ /* 0x000f2200000e0000 */
[----:B------:R-:W-:Y:S02]  /*de60*/  LOP3.LUT R55, R55, 0xf, RZ, 0xc0, !PT ;  /* 0x0000000f37377812 */ /* 0x000fe400078ec0ff */
[----:B------:R-:W-:Y:S01]  /*de70*/  IADD3 R52, -R40, 0x10, RZ ;  /* 0x0000001028347810 */ /* 0x000fe20007ffe1ff */
[----:B------:R-:W3:Y:S01]  /*de80*/  SHFL.IDX PT, R47, R47, RZ, 0x181f ;  /* 0x00181fff2f2f7589 */ /* 0x000ee200000e0000 */
[----:B------:R-:W-:Y:S02]  /*de90*/  SHF.L.U64.HI R39, R144, 0x1, R147 ;  /* 0x0000000190277819 */ /* 0x000fe40000010293 */
[----:B------:R-:W-:Y:S01]  /*dea0*/  LOP3.LUT R52, R52, 0xf, RZ, 0xc0, !PT ;  /* 0x0000000f34347812 */ /* 0x000fe200078ec0ff */
[----:B------:R-:W2:Y:S01]  /*deb0*/  SHFL.IDX PT, R46, R46, RZ, 0x181f ;  /* 0x00181fff2e2e7589 */ /* 0x000ea200000e0000 */
[----:B-----5:R-:W-:-:S04]  /*dec0*/  IADD3 R54, P2, P0, R55, R48, R44 ;  /* 0x0000003037367210 */ /* 0x020fc8000785e02c */
[----:B----4-:R-:W-:Y:S02]  /*ded0*/  IADD3.X R55, RZ, R50, R45, P2, P0 ;  /* 0x00000032ff377210 */ /* 0x010fe400017e042d */
[----:B------:R-:W-:-:S04]  /*dee0*/  IADD3 R52, P2, P0, R52, R48, R41 ;  /* 0x0000003034347210 */ /* 0x000fc8000785e029 */
[----:B------:R-:W-:Y:S02]  /*def0*/  IADD3.X R53, RZ, R50, R42, P2, P0 ;  /* 0x00000032ff357210 */ /* 0x000fe400017e042a */
[----:B------:R-:W-:-:S04]  /*df00*/  IADD3 R48, P2, P0, R49, R48, R0 ;  /* 0x0000003031307210 */ /* 0x000fc8000785e000 */
[----:B------:R-:W-:Y:S02]  /*df10*/  IADD3.X R49, RZ, R50, R39, P2, P0 ;  /* 0x00000032ff317210 */ /* 0x000fe400017e0427 */
[----:B---3--:R-:W-:-:S05]  /*df20*/  IADD3 R44, P0, R47, R44, RZ ;  /* 0x0000002c2f2c7210 */ /* 0x008fca0007f1e0ff */
        /* <DEDUP_REMOVED lines=14> */
.L_x_985:
[----:B--2---:R-:W-:Y:S01]  /*e010*/  IMAD.MOV.U32 R2, RZ, RZ, 0x40 ;  /* 0x00000040ff027424 */ /* 0x004fe200078e00ff */
[----:B------:R-:W-:Y:S01]  /*e020*/  LOP3.LUT P0, RZ, R37, 0x4, RZ, 0xc0, !PT ;  /* 0x0000000425ff7812 */ /* 0x000fe2000780c0ff */
[----:B-1----:R-:W-:Y:S01]  /*e030*/  HMMA.16816.F32.BF16 R80, R32, R128, RZ ;  /* 0x000000802050723c */ /* 0x002fe200000418ff */
[----:B------:R-:W-:Y:S01]  /*e040*/  LDSM.16.M88.4 R52, [R190+0x4000] ;  /* 0x00400000be34783b */ /* 0x000fe20000000200 */
[----:B------:R-:W-:Y:S01]  /*e050*/  LOP3.LUT R88, R88, 0xffffffe0, RZ, 0xc0, !PT ;  /* 0xffffffe058587812 */ /* 0x000fe200078ec0ff */
[----:B------:R-:W-:Y:S01]  /*e060*/  IMAD.IADD R185, R137, 0x1, R136 ;  /* 0x0000000189b97824 */ /* 0x000fe200078e0288 */
[----:B------:R-:W-:Y:S01]  /*e070*/  SEL R0, R2, 0xffffffc0, !P0 ;  /* 0xffffffc002007807 */ /* 0x000fe20004000000 */
[----:B------:R-:W-:Y:S01]  /*e080*/  LDSM.16.M88.4 R112, [R191+0xe100] ;  /* 0x00e10000bf70783b */ /* 0x000fe20000000200 */
[----:B------:R-:W-:Y:S01]  /*e090*/  LOP3.LUT P0, RZ, R36, 0x4, RZ, 0xc0, !PT ;  /* 0x0000000424ff7812 */ /* 0x000fe2000780c0ff */
[----:B------:R-:W-:Y:S02]  /*e0a0*/  IMAD.IADD R89, R89, 0x1, -R88 ;  /* 0x0000000159597824 */ /* 0x000fe400078e0a58 */
[--C-:B------:R-:W-:Y:S01]  /*e0b0*/  IMAD.IADD R187, R190, 0x1, R0.reuse ;  /* 0x00000001bebb7824 */ /* 0x100fe200078e0200 */
[----:B------:R-:W-:Y:S01]  /*e0c0*/  SEL R188, R2, 0xffffffc0, !P0 ;  /* 0xffffffc002bc7807 */ /* 0x000fe20004000000 */
[----:B------:R-:W-:Y:S01]  /*e0d0*/  IMAD.IADD R186, R3, 0x1, R0 ;  /* 0x0000000103ba7824 */ /* 0x000fe200078e0200 */
[----:B------:R-:W-:Y:S01]  /*e0e0*/  LDSM.16.M88.4 R48, [R3+0x4000] ;  /* 0x004000000330783b */ /* 0x000fe20000000200 */
[----:B------:R-:W-:-:S02]  /*e0f0*/  IMAD.SHL.U32 R185, R185, 0x2, RZ ;  /* 0x00000002b9b97824 */ /* 0x000fc400078e00ff */
[----:B------:R-:W-:Y:S01]  /*e100*/  IMAD.IADD R128, R191, 0x1, R188 ;  /* 0x00000001bf807824 */ /* 0x000fe200078e02bc */
[----:B------:R-:W-:Y:S01]  /*e110*/  LDSM.16.M88.4 R60, [R187] ;  /* 0x00000000bb3c783b */ /* 0x000fe20000000200 */
[----:B------:R-:W-:Y:S02]  /*e120*/  IMAD.IADD R2, R188, 0x1, R139 ;  /* 0x00000001bc027824 */ /* 0x000fe400078e028b */
[C-C-:B------:R-:W-:Y:S01]  /*e130*/  IMAD.IADD R184, R0.reuse, 0x1, R185.reuse ;  /* 0x0000000100b87824 */ /* 0x140fe200078e02b9 */
[----:B------:R-:W1:Y:S01]  /*e140*/  LDSM.16.M88.4 R120, [R128+0xc100] ;  /* 0x00c100008078783b */ /* 0x000e620000000200 */
[C---:B------:R-:W-:Y:S02]  /*e150*/  IMAD.IADD R175, R189.reuse, 0x1, R185 ;  /* 0x00000001bdaf7824 */ /* 0x040fe400078e02b9 */
[----:B------:R-:W-:Y:S01]  /*e160*/  IMAD.IADD R164, R189, 0x1, R184 ;  /* 0x00000001bda47824 */ /* 0x000fe200078e02b8 */
[----:B------:R-:W-:Y:S01]  /*e170*/  HMMA.16816.F32.BF16 R80, R28, R124, R80 ;  /* 0x0000007c1c50723c */ /* 0x000fe20000041850 */
[----:B------:R-:W-:Y:S01]  /*e180*/  LDSM.16.M88.4 R56, [R186] ;  /* 0x00000000ba38783b */ /* 0x000fe20000000200 */
[----:B------:R-:W-:-:S03]  /*e190*/  IMAD.IADD R0, R0, 0x1, R175 ;  /* 0x0000000100007824 */ /* 0x000fc600078e02af */
[----:B------:R-:W2:Y:S04]  /*e1a0*/  LDSM.16.M88.4 R116, [R2+0xc100] ;  /* 0x00c100000274783b */ /* 0x000ea80000000200 */
[----:B------:R-:W5:Y:S04]  /*e1b0*/  LDSM.16.M88.4 R108, [R139+0xe100] ;  /* 0x00e100008b6c783b */ /* 0x000f680000000200 */
[----:B------:R-:W-:Y:S04]  /*e1c0*/  LDSM.16.M88.4 R44, [R187+0x4000] ;  /* 0x00400000bb2c783b */ /* 0x000fe80000000200 */
[----:B------:R-:W4:Y:S04]  /*e1d0*/  LDSM.16.M88.4 R104, [R128+0xe100] ;  /* 0x00e100008068783b */ /* 0x000f280000000200 */
        /* <DEDUP_REMOVED lines=17> */
[----:B-----5:R-:W-:Y:S11]  /*e2f0*/  HMMA.16816.F32.BF16 R80, R48, R108, R80 ;  /* 0x0000006c3050723c */ /* 0x020ff60000041850 */
[----:B------:R-:W-:Y:S11]  /*e300*/  @!UPT UIADD3 URZ, URZ, URZ, URZ ;  /* 0x0000003f3f3ff290 */ /* 0x000ff6000fffe03f */
[----:B------:R-:W-:Y:S02]  /*e310*/  @!UPT UIADD3 URZ, URZ, URZ, URZ ;  /* 0x0000003f3f3ff290 */ /* 0x000fe4000fffe03f */
[----:B----4-:R-:W-:Y:S11]  /*e320*/  HMMA.16816.F32.BF16 R80, R44, R104, R80 ;  /* 0x000000682c50723c */ /* 0x010ff60000041850 */
        /* <DEDUP_REMOVED lines=18> */
[----:B------:R-:W-:Y:S02]  /*e450*/  IMAD.IADD R3, R89, 0x1, -R76 ;  /* 0x0000000159037824 */ /* 0x000fe400078e0a4c */
[----:B------:R-:W-:Y:S02]  /*e460*/  LDSM.16.M88.4 R88, [R139+0x10900] ;  /* 0x010900008b58783b */ /* 0x000fe40000000200 */
[----:B------:R-:W-:Y:S02]  /*e470*/  FMUL.FTZ R82, R82, c[0x0][0x320] ;  /* 0x0000c80052527a20 */ /* 0x000fe40000410000 */
[----:B------:R-:W-:Y:S02]  /*e480*/  FMUL.FTZ R80, R80, c[0x0][0x320] ;  /* 0x0000c80050507a20 */ /* 0x000fe40000410000 */
[----:B------:R-:W1:Y:S01]  /*e490*/  MUFU.TANH R121, R82 ;  /* 0x0000005200797308 */ /* 0x000e620000002400 */
[----:B------:R-:W-:Y:S02]  /*e4a0*/  FMUL.FTZ R76, R83, c[0x0][0x320] ;  /* 0x0000c800534c7a20 */ /* 0x000fe40000410000 */
[----:B------:R-:W-:-:S02]  /*e4b0*/  FMUL.FTZ R77, R81, c[0x0][0x320] ;  /* 0x0000c800514d7a20 */ /* 0x000fc40000410000 */
        /* <DEDUP_REMOVED lines=39> */
[----:B------:R-:W-:Y:S11]  /*e730*/  LDSM.16.M88.4 R96, [R2+0xe900] ;  /* 0x00e900000260783b */ /* 0x000ff60000000200 */
        /* <DEDUP_REMOVED lines=10> */
[----:B------:R-:W-:Y:S11]  /*e7e0*/  HMMA.16816.F32.BF16 R80, R64, R78, R80 ;  /* 0x0000004e4050723c */ /* 0x000ff60000041850 */
[----:B------:R-:W-:Y:S11]  /*e7f0*/  @!UPT UIADD3 URZ, URZ, URZ, URZ ;  /* 0x0000003f3f3ff290 */ /* 0x000ff6000fffe03f */
[----:B------:R-:W-:Y:S02]  /*e800*/  @!UPT UIADD3 URZ, URZ, URZ, URZ ;  /* 0x0000003f3f3ff290 */ /* 0x000fe4000fffe03f */
[----:B------:R-:W-:Y:S02]  /*e810*/  FMUL.FTZ R82, R82, c[0x0][0x320] ;  /* 0x0000c80052527a20 */ /* 0x000fe40000410000 */
[----:B------:R-:W-:Y:S02]  /*e820*/  FMUL.FTZ R80, R80, c[0x0][0x320] ;  /* 0x0000c80050507a20 */ /* 0x000fe40000410000 */
[----:B------:R-:W1:Y:S01]  /*e830*/  MUFU.TANH R126, R82 ;  /* 0x00000052007e7308 */ /* 0x000e620000002400 */
[----:B------:R-:W-:Y:S02]  /*e840*/  FMUL.FTZ R76, R83, c[0x0][0x320] ;  /* 0x0000c800534c7a20 */ /* 0x000fe40000410000 */
[----:B------:R-:W-:-:S05]  /*e850*/  FMUL.FTZ R77, R81, c[0x0][0x320] ;  /* 0x0000c800514d7a20 */ /* 0x000fca0000410000 */
[----:B------:R2:W2:Y:S08]  /*e860*/  MUFU.TANH R156, R80 ;  /* 0x00000050009c7308 */ /* 0x0004b00000002400 */
[----:B------:R-:W3:Y:S01]  /*e870*/  MUFU.TANH R122, R76 ;  /* 0x0000004c007a7308 */ /* 0x000ee20000002400 */
[----:B-1----:R-:W-:Y:S01]  /*e880*/  FSEL R126, R126, -INF , P0 ;  /* 0xff8000007e7e7808 */ /* 0x002fe20000000000 */
[----:B--2---:R-:W-:Y:S06]  /*e890*/  HMMA.16816.F32.BF16 R80, R32, R12, RZ ;  /* 0x0000000c2050723c */ /* 0x004fec00000418ff */
[----:B------:R1:W2:Y:S01]  /*e8a0*/  MUFU.TANH R130, R77 ;  /* 0x0000004d00827308 */ /* 0x0002a20000002400 */
[----:B------:R-:W-:-:S02]  /*e8b0*/  FSEL R156, R156, -INF , P0 ;  /* 0xff8000009c9c7808 */ /* 0x000fc40000000000 */
[C---:B------:R-:W-:Y:S01]  /*e8c0*/  ISETP.GT.AND P0, PT, R3.reuse, 0x9, PT ;  /* 0x000000090300780c */ /* 0x040fe20003f04270 */
[----:B------:R-:W-:Y:S03]  /*e8d0*/  HMMA.16816.F32.BF16 R12, R32, R14, RZ ;  /* 0x0000000e200c723c */ /* 0x000fe600000418ff */
[----:B---3--:R-:W-:Y:S01]  /*e8e0*/  FSEL R122, R122, -INF , P0 ;  /* 0xff8000007a7a7808 */ /* 0x008fe20000000000 */
[----:B-1----:R-:W-:Y:S01]  /*e8f0*/  LDSM.16.M88.4 R76, [R2+0x10900] ;  /* 0x01090000024c783b */ /* 0x002fe20000000200 */
[----:B--2---:R-:W-:Y:S02]  /*e900*/  FSEL R130, R130, -INF , P0 ;  /* 0xff80000082827808 */ /* 0x004fe40000000000 */
[----:B------:R-:W-:-:S07]  /*e910*/  ISETP.GT.AND P0, PT, R3, 0x10, PT ;  /* 0x000000100300780c */ /* 0x000fce0003f04270 */
[C---:B------:R-:W-:Y:S10]  /*e920*/  HMMA.16816.F32.BF16 R80, R28.reuse, R24, R80 ;  /* 0x000000181c50723c */ /* 0x040ff40000041850 */
[----:B------:R-:W-:Y:S08]  /*e930*/  HMMA.16816.F32.BF16 R12, R28, R26, R12 ;  /* 0x0000001a1c0c723c */ /* 0x000ff0000004180c */
[----:B------:R-:W-:Y:S08]  /*e940*/  HMMA.16816.F32.BF16 R24, R32, R8, RZ ;  /* 0x000000082018723c */ /* 0x000ff000000418ff */
[C---:B------:R-:W-:Y:S08]  /*e950*/  HMMA.16816.F32.BF16 R80, R60.reuse, R116, R80 ;  /* 0x000000743c50723c */ /* 0x040ff00000041850 */
[----:B------:R-:W-:Y:S08]  /*e960*/  HMMA.16816.F32.BF16 R12, R60, R118, R12 ;  /* 0x000000763c0c723c */ /* 0x000ff0000004180c */
[----:B------:R-:W-:Y:S08]  /*e970*/  HMMA.16816.F32.BF16 R8, R32, R10, RZ ;  /* 0x0000000a2008723c */ /* 0x000ff000000418ff */
[C---:B------:R-:W-:Y:S08]  /*e980*/  HMMA.16816.F32.BF16 R80, R56.reuse, R112, R80 ;  /* 0x000000703850723c */ /* 0x040ff00000041850 */
[----:B------:R-:W-:Y:S08]  /*e990*/  HMMA.16816.F32.BF16 R12, R56, R114, R12 ;  /* 0x00000072380c723c */ /* 0x000ff0000004180c */
[----:B------:R-:W-:Y:S08]  /*e9a0*/  HMMA.16816.F32.BF16 R24, R28, R20, R24 ;  /* 0x000000141c18723c */ /* 0x000ff00000041818 */
[C---:B------:R-:W-:Y:S08]  /*e9b0*/  HMMA.16816.F32.BF16 R80, R52.reuse, R108, R80 ;  /* 0x0000006c3450723c */ /* 0x040ff00000041850 */
[----:B------:R-:W-:Y:S01]  /*e9c0*/  HMMA.16816.F32.BF16 R12, R52, R110, R12 ;  /* 0x0000006e340c723c */ /* 0x000fe2000004180c */
[----:B------:R-:W1:Y:S07]  /*e9d0*/  LDSM.16.M88.4 R108, [R128+0xd100] ;  /* 0x00d10000806c783b */ /* 0x000e6e0000000200 */
[----:B------:R-:W-:Y:S08]  /*e9e0*/  HMMA.16816.F32.BF16 R8, R28, R22, R8 ;  /* 0x000000161c08723c */ /* 0x000ff00000041808 */
[C---:B----4-:R-:W-:Y:S08]  /*e9f0*/  HMMA.16816.F32.BF16 R80, R48.reuse, R104, R80 ;  /* 0x000000683050723c */ /* 0x050ff00000041850 */
[----:B------:R-:W-:Y:S01]  /*ea00*/  HMMA.16816.F32.BF16 R12, R48, R106, R12 ;  /* 0x0000006a300c723c */ /* 0x000fe2000004180c */
[----:B------:R-:W2:Y:S11]  /*ea10*/  LDSM.16.M88.4 R104, [R2+0xd100] ;  /* 0x00d100000268783b */ /* 0x000eb60000000200 */
[----:B------:R-:W-:Y:S04]  /*ea20*/  @!UPT UIADD3 URZ, URZ, URZ, URZ ;  /* 0x0000003f3f3ff290 */ /* 0x000fe8000fffe03f */
[----:B-----5:R-:W-:Y:S08]  /*ea30*/  HMMA.16816.F32.BF16 R80, R44, R100, R80 ;  /* 0x000000642c50723c */ /* 0x020ff00000041850 */
[C---:B-1----:R-:W-:Y:S08]  /*ea40*/  HMMA.16816.F32.BF16 R24, R60.reuse, R108, R24 ;  /* 0x0000006c3c18723c */ /* 0x042ff00000041818 */
[----:B------:R-:W-:Y:S08]  /*ea50*/  HMMA.16816.F32.BF16 R8, R60, R110, R8 ;  /* 0x0000006e3c08723c */ /* 0x000ff00000041808 */
[----:B------:R-:W-:Y:S08]  /*ea60*/  HMMA.16816.F32.BF16 R80, R40, R96, R80 ;  /* 0x000000602850723c */ /* 0x000ff00000041850 */
[----:B------:R-:W-:Y:S01]  /*ea70*/  HMMA.16816.F32.BF16 R12, R44, R102, R12 ;  /* 0x000000662c0c723c */ /* 0x000fe2000004180c */
[----:B------:R-:W1:Y:S07]  /*ea80*/  LDSM.16.M88.4 R100, [R191+0xf100] ;  /* 0x00f10000bf64783b */ /* 0x000e6e0000000200 */
[C---:B--2---:R-:W-:Y:S08]  /*ea90*/  HMMA.16816.F32.BF16 R24, R56.reuse, R104, R24 ;  /* 0x000000683818723c */ /* 0x044ff00000041818 */
[----:B------:R-:W-:Y:S08]  /*eaa0*/  HMMA.16816.F32.BF16 R8, R56, R106, R8 ;  /* 0x0000006a3808723c */ /* 0x000ff00000041808 */
[----:B------:R-:W-:Y:S08]  /*eab0*/  HMMA.16816.F32.BF16 R80, R36, R92, R80 ;  /* 0x0000005c2450723c */ /* 0x000ff00000041850 */
[----:B------:R-:W-:Y:S01]  /*eac0*/  HMMA.16816.F32.BF16 R12, R40, R98, R12 ;  /* 0x00000062280c723c */ /* 0x000fe2000004180c */
[----:B------:R-:W2:Y:S07]  /*ead0*/  LDSM.16.M88.4 R96, [R139+0xf100] ;  /* 0x00f100008b60783b */ /* 0x000eae0000000200 */
[C---:B-1----:R-:W-:Y:S08]  /*eae0*/  HMMA.16816.F32.BF16 R24, R52.reuse, R100, R24 ;  /* 0x000000643418723c */ /* 0x042ff00000041818 */
[----:B------:R-:W-:Y:S08]  /*eaf0*/  HMMA.16816.F32.BF16 R8, R52, R102, R8 ;  /* 0x000000663408723c */ /* 0x000ff00000041808 */
[----:B------:R-:W-:Y:S08]  /*eb00*/  HMMA.16816.F32.BF16 R80, R72, R88, R80 ;  /* 0x000000584850723c */ /* 0x000ff00000041850 */
[----:B------:R-:W-:Y:S01]  /*eb10*/  HMMA.16816.F32.BF16 R12, R36, R94, R12 ;  /* 0x0000005e240c723c */ /* 0x000fe2000004180c */
[----:B------:R-:W1:Y:S07]  /*eb20*/  LDSM.16.M88.4 R92, [R128+0xf100] ;  /* 0x00f10000805c783b */ /* 0x000e6e0000000200 */
[C---:B--2---:R-:W-:Y:S08]  /*eb30*/  HMMA.16816.F32.BF16 R24, R48.reuse, R96, R24 ;  /* 0x000000603018723c */ /* 0x044ff00000041818 */
[----:B------:R-:W-:Y:S01]  /*eb40*/  HMMA.16816.F32.BF16 R8, R48, R98, R8 ;  /* 0x000000623008723c */ /* 0x000fe20000041808 */
[----:B------:R-:W-:Y:S07]  /*eb50*/  LDSM.16.M88.4 R96, [R2+0x11900] ;  /* 0x011900000260783b */ /* 0x000fee0000000200 */
[----:B------:R-:W-:Y:S08]  /*eb60*/  HMMA.16816.F32.BF16 R80, R68, R84, R80 ;  /* 0x000000544450723c */ /* 0x000ff00000041850 */
[----:B------:R-:W-:Y:S01]  /*eb70*/  HMMA.16816.F32.BF16 R12, R72, R90, R12 ;  /* 0x0000005a480c723c */ /* 0x000fe2000004180c */
[----:B------:R-:W2:Y:S07]  /*eb80*/  LDSM.16.M88.4 R88, [R2+0xf100] ;  /* 0x00f100000258783b */ /* 0x000eae0000000200 */
[----:B------:R-:W-:Y:S08]  /*eb90*/  HMMA.16816.F32.BF16 R100, R32, R4, RZ ;  /* 0x000000042064723c */ /* 0x000ff000000418ff */
[C---:B-1----:R-:W-:Y:S08]  /*eba0*/  HMMA.16816.F32.BF16 R24, R44.reuse, R92, R24 ;  /* 0x0000005c2c18723c */ /* 0x042ff00000041818 */
[----:B------:R-:W-:Y:S01]  /*ebb0*/  HMMA.16816.F32.BF16 R8, R44, R94, R8 ;  /* 0x0000005e2c08723c */ /* 0x000fe20000041808 */
[----:B------:R-:W-:Y:S07]  /*ebc0*/  LDSM.16.M88.4 R92, [R128+0x11900] ;  /* 0x01190000805c783b */ /* 0x000fee0000000200 */
[----:B------:R-:W-:Y:S08]  /*ebd0*/  HMMA.16816.F32.BF16 R80, R64, R76, R80 ;  /* 0x0000004c4050723c */ /* 0x000ff00000041850 */
[----:B------:R-:W-:Y:S01]  /*ebe0*/  HMMA.16816.F32.BF16 R12, R68, R86, R12 ;  /* 0x00000056440c723c */ /* 0x000fe2000004180c */
[----:B------:R-:W1:Y:S07]  /*ebf0*/  LDSM.16.M88.4 R84, [R191+0x11100] ;  /* 0x01110000bf54783b */ /* 0x000e6e0000000200 */
[C---:B--2---:R-:W-:Y:S08]  /*ec00*/  HMMA.16816.F32.BF16 R24, R40.reuse, R88, R24 ;  /* 0x000000582818723c */ /* 0x044ff00000041818 */
[----:B------:R-:W-:Y:S01]  /*ec10*/  HMMA.16816.F32.BF16 R8, R40, R90, R8 ;  /* 0x0000005a2808723c */ /* 0x000fe20000041808 */
[----:B------:R-:W-:Y:S01]  /*ec20*/  FMUL.FTZ R82, R82, c[0x0][0x320] ;  /* 0x0000c80052527a20 */ /* 0x000fe20000410000 */
[----:B------:R-:W-:Y:S01]  /*ec30*/  LDSM.16.M88.4 R88, [R139+0x11900] ;  /* 0x011900008b58783b */ /* 0x000fe20000000200 */
[----:B------:R-:W-:-:S02]  /*ec40*/  FMUL.FTZ R80, R80, c[0x0][0x320] ;  /* 0x0000c80050507a20 */ /* 0x000fc40000410000 */
[----:B------:R-:W-:Y:S01]  /*ec50*/  FMUL.FTZ R83, R83, c[0x0][0x320] ;  /* 0x0000c80053537a20 */ /* 0x000fe20000410000 */
[----:B------:R-:W2:Y:S01]  /*ec60*/  MUFU.TANH R152, R82 ;  /* 0x0000005200987308 */ /* 0x000ea20000002400 */
[----:B------:R-:W-:Y:S01]  /*ec70*/  FMUL.FTZ R81, R81, c[0x0][0x320] ;  /* 0x0000c80051517a20 */ /* 0x000fe20000410000 */
[----:B------:R-:W-:Y:S01]  /*ec80*/  HMMA.16816.F32.BF16 R12, R64, R78, R12 ;  /* 0x0000004e400c723c */ /* 0x000fe2000004180c */
[----:B------:R-:W-:Y:S05]  /*ec90*/  LDSM.16.M88.4 R76, [R128+0x11100] ;  /* 0x01110000804c783b */ /* 0x000fea0000000200 */
[----:B------:R-:W3:Y:S02]  /*eca0*/  MUFU.TANH R214, R80 ;  /* 0x0000005000d67308 */ /* 0x000ee40000002400 */
[----:B------:R-:W-:Y:S06]  /*ecb0*/  HMMA.16816.F32.BF16 R4, R32, R6, RZ ;  /* 0x000000062004723c */ /* 0x000fec00000418ff */
[----:B------:R-:W4:Y:S01]  /*ecc0*/  MUFU.TANH R138, R83 ;  /* 0x00000053008a7308 */ /* 0x000f220000002400 */
[----:B--2---:R-:W-:Y:S01]  /*ecd0*/  FSEL R152, R152, -INF , P0 ;  /* 0xff80000098987808 */ /* 0x004fe20000000000 */
[----:B------:R-:W-:Y:S06]  /*ece0*/  HMMA.16816.F32.BF16 R100, R28, R16, R100 ;  /* 0x000000101c64723c */ /* 0x000fec0000041864 */
[----:B------:R2:W5:Y:S01]  /*ecf0*/  MUFU.TANH R154, R81 ;  /* 0x00000051009a7308 */ /* 0x0005620000002400 */
[----:B---3--:R-:W-:Y:S01]  /*ed00*/  FSEL R214, R214, -INF , P0 ;  /* 0xff800000d6d67808 */ /* 0x008fe20000000000 */
[----:B-1----:R-:W-:Y:S01]  /*ed10*/  HMMA.16816.F32.BF16 R24, R36, R84, R24 ;  /* 0x000000542418723c */ /* 0x002fe20000041818 */
[----:B------:R-:W-:Y:S01]  /*ed20*/  FMUL.FTZ R14, R14, c[0x0][0x320] ;  /* 0x0000c8000e0e7a20 */ /* 0x000fe20000410000 */
[----:B------:R-:W-:Y:S01]  /*ed30*/  ISETP.GT.AND P0, PT, R3, 0x11, PT ;  /* 0x000000110300780c */ /* 0x000fe20003f04270 */
[----:B------:R-:W-:-:S02]  /*ed40*/  FMUL.FTZ R12, R12, c[0x0][0x320] ;  /* 0x0000c8000c0c7a20 */ /* 0x000fc40000410000 */
[----:B------:R-:W-:Y:S01]  /*ed50*/  FMUL.FTZ R15, R15, c[0x0][0x320] ;  /* 0x0000c8000f0f7a20 */ /* 0x000fe20000410000 */
[----:B------:R-:W1:Y:S01]  /*ed60*/  MUFU.TANH R218, R14 ;  /* 0x0000000e00da7308 */ /* 0x000e620000002400 */
[----:B------:R-:W-:Y:S01]  /*ed70*/  FMUL.FTZ R13, R13, c[0x0][0x320] ;  /* 0x0000c8000d0d7a20 */ /* 0x000fe20000410000 */
[----:B------:R-:W-:Y:S01]  /*ed80*/  HMMA.16816.F32.BF16 R8, R36, R86, R8 ;  /* 0x000000562408723c */ /* 0x000fe20000041808 */
[----:B------:R-:W-:Y:S01]  /*ed90*/  LDSM.16.M88.4 R84, [R191+0x11900] ;  /* 0x01190000bf54783b */ /* 0x000fe20000000200 */
[----:B----4-:R-:W-:-:S03]  /*eda0*/  FSEL R138, R138, -INF , P0 ;  /* 0xff8000008a8a7808 */ /* 0x010fc60000000000 */
[----:B--2---:R-:W2:Y:S01]  /*edb0*/  LDSM.16.M88.4 R80, [R139+0x11100] ;  /* 0x011100008b50783b */ /* 0x004ea20000000200 */
[----:B------:R-:W3:Y:S02]  /*edc0*/  MUFU.TANH R222, R12 ;  /* 0x0000000c00de7308 */ /* 0x000ee40000002400 */
[----:B------:R-:W-:Y:S01]  /*edd0*/  HMMA.16816.F32.BF16 R4, R28, R18, R4 ;  /* 0x000000121c04723c */ /* 0x000fe20000041804 */
[----:B-----5:R-:W-:Y:S02]  /*ede0*/  FSEL R154, R154, -INF , P0 ;  /* 0xff8000009a9a7808 */ /* 0x020fe40000000000 */
[----:B------:R-:W-:-:S03]  /*edf0*/  ISETP.GT.AND P0, PT, R3, 0x18, PT ;  /* 0x000000180300780c */ /* 0x000fc60003f04270 */
[----:B------:R-:W4:Y:S01]  /*ee00*/  MUFU.TANH R216, R15 ;  /* 0x0000000f00d87308 */ /* 0x000f220000002400 */
[----:B-1----:R-:W-:-:S07]  /*ee10*/  FSEL R218, R218, -INF , P0 ;  /* 0xff800000dada7808 */ /* 0x002fce0000000000 */
[----:B------:R1:W5:Y:S01]  /*ee20*/  MUFU.TANH R220, R13 ;  /* 0x0000000d00dc7308 */ /* 0x0003620000002400 */
[----:B---3--:R-:W-:Y:S02]  /*ee30*/  FSEL R222, R222, -INF , P0 ;  /* 0xff800000dede7808 */ /* 0x008fe40000000000 */
[----:B------:R-:W-:-:S04]  /*ee40*/  ISETP.GT.AND P0, PT, R3, 0x19, PT ;  /* 0x000000190300780c */ /* 0x000fc80003f04270 */
[----:B----4-:R-:W-:Y:S01]  /*ee50*/  FSEL R216, R216, -INF , P0 ;  /* 0xff800000d8d87808 */ /* 0x010fe20000000000 */
[----:B-1----:R-:W1:Y:S01]  /*ee60*/  LDSM.16.M88.4 R12, [R2+0x11100] ;  /* 0x01110000020c783b */ /* 0x002e620000000200 */
[----:B-----5:R-:W-:Y:S02]  /*ee70*/  FSEL R220, R220, -INF , P0 ;  /* 0xff800000dcdc7808 */ /* 0x020fe40000000000 */
[----:B------:R-:W-:Y:S01]  /*ee80*/  ISETP.GT.AND P0, PT, R3, 0x20, PT ;  /* 0x000000200300780c */ /* 0x000fe20003f04270 */
[C---:B--2---:R-:W-:Y:S08]  /*ee90*/  HMMA.16816.F32.BF16 R24, R72.reuse, R80, R24 ;  /* 0x000000504818723c */ /* 0x044ff00000041818 */
[----:B------:R-:W-:Y:S01]  /*eea0*/  HMMA.16816.F32.BF16 R8, R72, R82, R8 ;  /* 0x000000524808723c */ /* 0x000fe20000041808 */
[----:B------:R-:W-:Y:S11]  /*eeb0*/  LDSM.16.M88.4 R80, [R2+0xf900] ;  /* 0x00f900000250783b */ /* 0x000ff60000000200 */
[----:B------:R-:W-:Y:S04]  /*eec0*/  @!UPT UIADD3 URZ, URZ, URZ, URZ ;  /* 0x0000003f3f3ff290 */ /* 0x000fe8000fffe03f */
[C---:B------:R-:W-:Y:S08]  /*eed0*/  HMMA.16816.F32.BF16 R24, R68.reuse, R76, R24 ;  /* 0x0000004c4418723c */ /* 0x040ff00000041818 */
[----:B------:R-:W-:Y:S01]  /*eee0*/  HMMA.16816.F32.BF16 R8, R68, R78, R8 ;  /* 0x0000004e4408723c */ /* 0x000fe20000041808 */
[----:B------:R-:W-:Y:S11]  /*eef0*/  LDSM.16.M88.4 R76, [R128+0xf900] ;  /* 0x00f90000804c783b */ /* 0x000ff60000000200 */
[----:B------:R-:W-:Y:S04]  /*ef00*/  @!UPT UIADD3 URZ, URZ, URZ, URZ ;  /* 0x0000003f3f3ff290 */ /* 0x000fe8000fffe03f */
[C---:B-1----:R-:W-:Y:S08]  /*ef10*/  HMMA.16816.F32.BF16 R24, R64.reuse, R12, R24 ;  /* 0x0000000c4018723c */ /* 0x042ff00000041818 */
[----:B------:R-:W-:Y:S01]  /*ef20*/  HMMA.16816.F32.BF16 R8, R64, R14, R8 ;  /* 0x0000000e4008723c */ /* 0x000fe20000041808 */
[----:B------:R-:W-:Y:S11]  /*ef30*/  LDSM.16.M88.4 R12, [R2+0xd900] ;  /* 0x00d90000020c783b */ /* 0x000ff60000000200 */
[----:B------:R-:W-:Y:S04]  /*ef40*/  @!UPT UIADD3 URZ, URZ, URZ, URZ ;  /* 0x0000003f3f3ff290 */ /* 0x000fe8000fffe03f */
        /* <DEDUP_REMOVED lines=11> */
[----:B--2---:R-:W-:-:S06]  /*f000*/  FSEL R166, R166, -INF , P0 ;  /* 0xff800000a6a67808 */ /* 0x004fcc0000000000 */
        /* <DEDUP_REMOVED lines=11> */
[----:B------:R-:W-:-:S04]  /*f0c0*/  ISETP.GT.AND P0, PT, R3, 0x28, PT ;  /* 0x000000280300780c */ /* 0x000fc80003f04270 */
[----:B------:R-:W-:Y:S01]  /*f0d0*/  FSEL R204, R204, -INF , P0 ;  /* 0xff800000cccc7808 */ /* 0x000fe20000000000 */
[----:B-----5:R-:W3:Y:S01]  /*f0e0*/  LDSM.16.M88.4 R24, [R139+0xf900] ;  /* 0x00f900008b18783b */ /* 0x020ee20000000200 */
[----:B------:R-:W-:Y:S01]  /*f0f0*/  FSEL R212, R212, -INF , P0 ;  /* 0xff800000d4d47808 */ /* 0x000fe20000000000 */
[----:B------:R-:W-:-:S04]  /*f100*/  DEPBAR.LE SB0, 0x2 ;  /* 0x000080800000791a */ /* 0x000fc80000000000 */
[----:B------:R-:W-:Y:S01]  /*f110*/  BAR.SYNC.DEFER_BLOCKING 0x0 ;  /* 0x0000000000007b1d */ /* 0x000fe20000010000 */
[----:B-1----:R-:W-:Y:S01]  /*f120*/  HMMA.16816.F32.BF16 R100, R60, R8, R100 ;  /* 0x000000083c64723c */ /* 0x002fe20000041864 */
[----:B------:R-:W-:-:S04]  /*f130*/  ISETP.GT.AND P0, PT, R3, 0x29, PT ;  /* 0x000000290300780c */ /* 0x000fc80003f04270 */
[----:B------:R-:W-:Y:S02]  /*f140*/  FSEL R182, R182, -INF , P0 ;  /* 0xff800000b6b67808 */ /* 0x000fe40000000000 */
[----:B------:R-:W-:Y:S01]  /*f150*/  FSEL R210, R210, -INF , P0 ;  /* 0xff800000d2d27808 */ /* 0x000fe20000000000 */
[----:B------:R-:W-:Y:S01]  /*f160*/  HMMA.16816.F32.BF16 R4, R60, R10, R4 ;  /* 0x0000000a3c04723c */ /* 0x000fe20000041804 */
[----:B------:R-:W-:Y:S01]  /*f170*/  ISETP.GT.AND P0, PT, R3, 0x30, PT ;  /* 0x000000300300780c */ /* 0x000fe20003f04270 */
[----:B------:R-:W-:Y:S11]  /*f180*/  LDSM.16.MT88.4 R116, [R175+0x100] ;  /* 0x00010000af74783b */ /* 0x000ff60000004200 */
[----:B------:R-:W-:Y:S03]  /*f190*/  @!UPT UIADD3 URZ, URZ, URZ, URZ ;  /* 0x0000003f3f3ff290 */ /* 0x000fe6000fffe03f */
        /* <DEDUP_REMOVED lines=52> */
[----:B------:R-:W-:-:S05]  /*f4e0*/  ISETP.GT.AND P0, PT, R3, 0x31, PT ;  /* 0x000000310300780c */ /* 0x000fca0003f04270 */
[----:B------:R-:W2:Y:S01]  /*f4f0*/  MUFU.TANH R172, R6 ;  /* 0x0000000600ac7308 */ /* 0x000ea20000002400 */
[----:B---3--:R-:W-:-:S07]  /*f500*/  FSEL R140, R140, -INF , P0 ;  /* 0xff8000008c8c7808 */ /* 0x008fce0000000000 */
[----:B------:R-:W3:Y:S01]  /*f510*/  MUFU.TANH R176, R4 ;  /* 0x0000000400b07308 */ /* 0x000ee20000002400 */
[----:B-1----:R-:W-:Y:S01]  /*f520*/  FSEL R142, R142, -INF , P0 ;  /* 0xff8000008e8e7808 */ /* 0x002fe20000000000 */
[----:B------:R-:W-:Y:S01]  /*f530*/  LDSM.16.MT88.4 R100, [R0+0x100] ;  /* 0x000100000064783b */ /* 0x000fe20000004200 */
[----:B------:R-:W-:-:S04]  /*f540*/  ISETP.GT.AND P0, PT, R3, 0x38, PT ;  /* 0x000000380300780c */ /* 0x000fc80003f04270 */
[----:B--2---:R-:W-:Y:S01]  /*f550*/  FSEL R172, R172, -INF , P0 ;  /* 0xff800000acac7808 */ /* 0x004fe20000000000 */
[----:B------:R-:W1:Y:S01]  /*f560*/  MUFU.TANH R174, R5 ;  /* 0x0000000500ae7308 */ /* 0x000e620000002400 */
[----:B---3--:R-:W-:-:S07]  /*f570*/  FSEL R176, R176, -INF , P0 ;  /* 0xff800000b0b07808 */ /* 0x008fce0000000000 */
[----:B------:R-:W2:Y:S01]  /*f580*/  MUFU.TANH R170, R7 ;  /* 0x0000000700aa7308 */ /* 0x000ea20000002400 */
[----:B------:R-:W-:Y:S02]  /*f590*/  ISETP.GT.AND P0, PT, R3, 0x39, PT ;  /* 0x000000390300780c */ /* 0x000fe40003f04270 */
[----:B------:R-:W-:-:S04]  /*f5a0*/  FMNMX.FTZ R3, R124, R125, !PT ;  /* 0x0000007d7c037209 */ /* 0x000fc80007810000 */
[----:B------:R-:W-:Y:S02]  /*f5b0*/  FMNMX.FTZ R3, R156, R3, !PT ;  /* 0x000000039c037209 */ /* 0x000fe40007810000 */
[----:B-1----:R-:W-:Y:S02]  /*f5c0*/  FSEL R174, R174, -INF , P0 ;  /* 0xff800000aeae7808 */ /* 0x002fe40000000000 */
[----:B------:R-:W-:-:S04]  /*f5d0*/  FMNMX.FTZ R3, R130, R3, !PT ;  /* 0x0000000382037209 */ /* 0x000fc80007810000 */
[----:B------:R-:W-:Y:S02]  /*f5e0*/  FMNMX.FTZ R3, R214, R3, !PT ;  /* 0x00000003d6037209 */ /* 0x000fe40007810000 */
[----:B--2---:R-:W-:Y:S02]  /*f5f0*/  FSEL R170, R170, -INF , P0 ;  /* 0xff800000aaaa7808 */ /* 0x004fe40000000000 */
[----:B------:R-:W-:-:S04]  /*f600*/  FMNMX.FTZ R3, R154, R3, !PT ;  /* 0x000000039a037209 */ /* 0x000fc80007810000 */
        /* <DEDUP_REMOVED lines=9> */
[----:B------:R-:W-:Y:S02]  /*f6a0*/  FMNMX.FTZ R2, R174, R3, !PT ;  /* 0x00000003ae027209 */ /* 0x000fe40007810000 */
[----:B------:R-:W-:-:S03]  /*f6b0*/  FMNMX.FTZ R3, R121, R120, !PT ;  /* 0x0000007879037209 */ /* 0x000fc60007810000 */
[----:B------:R-:W1:Y:S01]  /*f6c0*/  SHFL.BFLY PT, R5, R2, 0x2, 0x1f ;  /* 0x0c401f0002057f89 */ /* 0x000e6200000e0000 */
[----:B------:R-:W-:-:S04]  /*f6d0*/  FMNMX.FTZ R3, R126, R3, !PT ;  /* 0x000000037e037209 */ /* 0x000fc80007810000 */
[----:B------:R-:W-:-:S04]  /*f6e0*/  FMNMX.FTZ R3, R122, R3, !PT ;  /* 0x000000037a037209 */ /* 0x000fc80007810000 */
[----:B------:R-:W-:-:S04]  /*f6f0*/  FMNMX.FTZ R3, R152, R3, !PT ;  /* 0x0000000398037209 */ /* 0x000fc80007810000 */
[----:B------:R-:W-:-:S04]  /*f700*/  FMNMX.FTZ R3, R138, R3, !PT ;  /* 0x000000038a037209 */ /* 0x000fc80007810000 */
[----:B------:R-:W-:-:S04]  /*f710*/  FMNMX.FTZ R3, R218, R3, !PT ;  /* 0x00000003da037209 */ /* 0x000fc80007810000 */
[----:B------:R-:W-:Y:S02]  /*f720*/  FMNMX.FTZ R3, R216, R3, !PT ;  /* 0x00000003d8037209 */ /* 0x000fe40007810000 */
[----:B-1----:R-:W-:Y:S02]  /*f730*/  FMNMX.FTZ R5, R2, R5, !PT ;  /* 0x0000000502057209 */ /* 0x002fe40007810000 */
        /* <DEDUP_REMOVED lines=9> */
[----:B------:R-:W-:Y:S02]  /*f7d0*/  FMNMX.FTZ R4, R170, R3, !PT ;  /* 0x00000003aa047209 */ /* 0x000fe40007810000 */
[C---:B------:R-:W-:Y:S01]  /*f7e0*/  FSETP.NEU.FTZ.AND P0, PT, R132.reuse, -INF , PT ;  /* 0xff8000008400780b */ /* 0x040fe20003f1d000 */
[----:B------:R-:W-:Y:S02]  /*f7f0*/  FMUL.FTZ R177, R132, c[0x0][0x2d0] ;  /* 0x0000b40084b17a20 */ /* 0x000fe40000410000 */
        /* <DEDUP_REMOVED lines=11> */
[----:B------:R-:W-:Y:S01]  /*f8b0*/  MUFU.EX2 R163, R163 ;  /* 0x000000a300a37308 */ /* 0x000fe20000000800 */
[----:B-1----:R-:W-:Y:S01]  /*f8c0*/  FMNMX.FTZ R2, R4, R3, !PT ;  /* 0x0000000304027209 */ /* 0x002fe20007810000 */
[--C-:B------:R-:W-:Y:S01]  /*f8d0*/  FFMA.FTZ R166, R166, c[0x0][0x2d0], -R177.reuse ;  /* 0x0000b400a6a67a23 */ /* 0x100fe200000108b1 */
[----:B------:R-:W-:Y:S01]  /*f8e0*/  LDSM.16.MT88.4 R4, [R185+0x100] ;  /* 0x00010000b904783b */ /* 0x000fe20000004200 */
[--C-:B------:R-:W-:Y:S02]  /*f8f0*/  FFMA.FTZ R168, R212, c[0x0][0x2d0], -R177.reuse ;  /* 0x0000b400d4a87a23 */ /* 0x100fe400000108b1 */
[--C-:B------:R-:W-:Y:S01]  /*f900*/  FFMA.FTZ R171, R210, c[0x0][0x2d0], -R177.reuse ;  /* 0x0000b400d2ab7a23 */ /* 0x100fe200000108b1 */
[----:B------:R-:W1:Y:S01]  /*f910*/  SHFL.BFLY PT, R3, R2, 0x1, 0x1f ;  /* 0x0c201f0002037f89 */ /* 0x000e6200000e0000 */
[----:B------:R-:W2:Y:S01]  /*f920*/  MUFU.EX2 R160, R160 ;  /* 0x000000a000a07308 */ /* 0x000ea20000000800 */
[----:B------:R-:W-:-:S02]  /*f930*/  FFMA.FTZ R183, R142, c[0x0][0x2d0], -R177 ;  /* 0x0000b4008eb77a23 */ /* 0x000fc400000108b1 */
[--C-:B------:R-:W-:Y:S02]  /*f940*/  FFMA.FTZ R176, R176, c[0x0][0x2d0], -R177.reuse ;  /* 0x0000b400b0b07a23 */ /* 0x100fe400000108b1 */
[----:B------:R-:W-:-:S03]  /*f950*/  FFMA.FTZ R217, R174, c[0x0][0x2d0], -R177 ;  /* 0x0000b400aed97a23 */ /* 0x000fc600000108b1 */
[----:B------:R-:W3:Y:S01]  /*f960*/  MUFU.EX2 R156, R156 ;  /* 0x0000009c009c7308 */ /* 0x000ee20000000800 */
[----:B--2---:R-:W-:-:S07]  /*f970*/  F2FP.BF16.PACK_AB R96, R160, R163 ;  /* 0x000000a3a060723e */ /* 0x004fce00000010ff */
[----:B------:R-:W-:Y:S01]  /*f980*/  MUFU.EX2 R159, R159 ;  /* 0x0000009f009f7308 */ /* 0x000fe20000000800 */
[----:B------:R-:W-:Y:S01]  /*f990*/  FADD.FTZ R160, R163, R160 ;  /* 0x000000a0a3a07221 */ /* 0x000fe20000010000 */
[----:B-1----:R-:W-:Y:S01]  /*f9a0*/  FMNMX.FTZ R3, R2, R3, !PT ;  /* 0x0000000302037209 */ /* 0x002fe20007810000 */
[----:B------:R-:W-:Y:S01]  /*f9b0*/  FFMA.FTZ R2, R220, c[0x0][0x2d0], -R177 ;  /* 0x0000b400dc027a23 */ /* 0x000fe200000108b1 */
[----:B---3--:R-:W-:-:S04]  /*f9c0*/  F2FP.BF16.PACK_AB R98, R156, R161 ;  /* 0x000000a19c62723e */ /* 0x008fc800000010ff */
[----:B------:R-:W-:Y:S01]  /*f9d0*/  MUFU.EX2 R154, R154 ;  /* 0x0000009a009a7308 */ /* 0x000fe20000000800 */
[C---:B------:R-:W-:Y:S01]  /*f9e0*/  FSETP.NEU.FTZ.AND P0, PT, R3.reuse, -INF , PT ;  /* 0xff8000000300780b */ /* 0x040fe20003f1d000 */
[----:B------:R-:W-:Y:S02]  /*f9f0*/  FMUL.FTZ R173, R3, c[0x0][0x2d0] ;  /* 0x0000b40003ad7a20 */ /* 0x000fe40000410000 */
[----:B------:R-:W-:-:S03]  /*fa00*/  FADD.FTZ R161, R161, R160 ;  /* 0x000000a0a1a17221 */ /* 0x000fc60000010000 */
[----:B------:R-:W-:Y:S01]  /*fa10*/  FSEL R173, R173, RZ, P0 ;  /* 0x000000ffadad7208 */ /* 0x000fe20000000000 */
[----:B------:R-:W-:Y:S01]  /*fa20*/  MUFU.EX2 R155, R155 ;  /* 0x0000009b009b7308 */ /* 0x000fe20000000800 */
[----:B------:R-:W-:Y:S01]  /*fa30*/  FADD.FTZ R156, R156, R161 ;  /* 0x000000a19c9c7221 */ /* 0x000fe20000010000 */
[----:B------:R-:W-:Y:S02]  /*fa40*/  ISETP.GE.AND P0, PT, R134, 0x81, PT ;  /* 0x000000818600780c */ /* 0x000fe40003f06270 */
[--C-:B------:R-:W-:Y:S02]  /*fa50*/  FFMA.FTZ R165, R121, c[0x0][0x2d0], -R173.reuse ;  /* 0x0000b40079a57a23 */ /* 0x100fe400000108ad */
[--C-:B------:R-:W-:Y:S02]  /*fa60*/  FFMA.FTZ R162, R120, c[0x0][0x2d0], -R173.reuse ;  /* 0x0000b40078a27a23 */ /* 0x100fe400000108ad */
[--C-:B------:R-:W-:Y:S01]  /*fa70*/  FFMA.FTZ R167, R126, c[0x0][0x2d0], -R173.reuse ;  /* 0x0000b4007ea77a23 */ /* 0x100fe200000108ad */
[----:B------:R-:W-:Y:S01]  /*fa80*/  MUFU.EX2 R2, R2 ;  /* 0x0000000200027308 */ /* 0x000fe20000000800 */
[----:B------:R-:W-:-:S02]  /*fa90*/  FFMA.FTZ R158, R122, c[0x0][0x2d0], -R173 ;  /* 0x0000b4007a9e7a23 */ /* 0x000fc400000108ad */
[--C-:B------:R-:W-:Y:S02]  /*faa0*/  FFMA.FTZ R157, R152, c[0x0][0x2d0], -R173.reuse ;  /* 0x0000b400989d7a23 */ /* 0x100fe400000108ad */
[--C-:B------:R-:W-:Y:S02]  /*fab0*/  FFMA.FTZ R152, R138, c[0x0][0x2d0], -R173.reuse ;  /* 0x0000b4008a987a23 */ /* 0x100fe400000108ad */
[--C-:B------:R-:W-:Y:S01]  /*fac0*/  FFMA.FTZ R153, R218, c[0x0][0x2d0], -R173.reuse ;  /* 0x0000b400da997a23 */ /* 0x100fe200000108ad */
[----:B------:R-:W-:Y:S01]  /*fad0*/  MUFU.EX2 R165, R165 ;  /* 0x000000a500a57308 */ /* 0x000fe20000000800 */
[----:B------:R-:W-:Y:S01]  /*fae0*/  LDSM.16.MT88.4 R136, [R175+0x900] ;  /* 0x00090000af88783b */ /* 0x000fe20000004200 */
[--C-:B------:R-:W-:Y:S02]  /*faf0*/  FFMA.FTZ R179, R180, c[0x0][0x2d0], -R173.reuse ;  /* 0x0000b400b4b37a23 */ /* 0x100fe400000108ad */
[--C-:B------:R-:W-:Y:S02]  /*fb00*/  FFMA.FTZ R178, R178, c[0x0][0x2d0], -R173.reuse ;  /* 0x0000b400b2b27a23 */ /* 0x100fe400000108ad */
[----:B------:R-:W-:-:S02]  /*fb10*/  FFMA.FTZ R180, R204, c[0x0][0x2d0], -R173 ;  /* 0x0000b400ccb47a23 */ /* 0x000fc400000108ad */
[----:B------:R-:W1:Y:S01]  /*fb20*/  MUFU.EX2 R162, R162 ;  /* 0x000000a200a27308 */ /* 0x000e620000000800 */
[----:B------:R-:W-:Y:S02]  /*fb30*/  FFMA.FTZ R181, R182, c[0x0][0x2d0], -R173 ;  /* 0x0000b400b6b57a23 */ /* 0x000fe400000108ad */
[----:B------:R-:W-:Y:S02]  /*fb40*/  FFMA.FTZ R182, R143, c[0x0][0x2d0], -R177 ;  /* 0x0000b4008fb67a23 */ /* 0x000fe400000108b1 */
[--C-:B------:R-:W-:Y:S02]  /*fb50*/  FFMA.FTZ R174, R141, c[0x0][0x2d0], -R173.reuse ;  /* 0x0000b4008dae7a23 */ /* 0x100fe400000108ad */
[--C-:B------:R-:W-:Y:S01]  /*fb60*/  FFMA.FTZ R177, R140, c[0x0][0x2d0], -R173.reuse ;  /* 0x0000b4008cb17a23 */ /* 0x100fe200000108ad */
[----:B------:R-:W-:Y:S01]  /*fb70*/  MUFU.EX2 R167, R167 ;  /* 0x000000a700a77308 */ /* 0x000fe20000000800 */
[--C-:B------:R-:W-:Y:S01]  /*fb80*/  FFMA.FTZ R172, R172, c[0x0][0x2d0], -R173.reuse ;  /* 0x0000b400acac7a23 */ /* 0x100fe200000108ad */
[----:B------:R-:W-:Y:S01]  /*fb90*/  LDSM.16.MT88.4 R140, [R175+0x3900] ;  /* 0x00390000af8c783b */ /* 0x000fe20000004200 */
[----:B------:R-:W-:-:S05]  /*fba0*/  FFMA.FTZ R215, R170, c[0x0][0x2d0], -R173 ;  /* 0x0000b400aad77a23 */ /* 0x000fca00000108ad */
        /* <DEDUP_REMOVED lines=18> */
[C---:B------:R-:W-:Y:S02]  /*fcd0*/  HMMA.16816.F32.BF16 R40, R96.reuse, R42, RZ ;  /* 0x0000002a6028723c */ /* 0x040fe400000418ff */
[----:B------:R-:W-:Y:S06]  /*fce0*/  MUFU.EX2 R171, R171 ;  /* 0x000000ab00ab7308 */ /* 0x000fec0000000800 */
[C---:B------:R-:W-:Y:S02]  /*fcf0*/  HMMA.16816.F32.BF16 R56, R96.reuse, R58, RZ ;  /* 0x0000003a6038723c */ /* 0x040fe400000418ff */
[----:B------:R-:W2:Y:S06]  /*fd00*/  MUFU.EX2 R0, R0 ;  /* 0x0000000000007308 */ /* 0x000eac0000000800 */
[C---:B------:R-:W-:Y:S02]  /*fd10*/  HMMA.16816.F32.BF16 R120, R96.reuse, R116, RZ ;  /* 0x000000746078723c */ /* 0x040fe400000418ff */
[----:B------:R-:W-:Y:S06]  /*fd20*/  MUFU.EX2 R179, R179 ;  /* 0x000000b300b37308 */ /* 0x000fec0000000800 */
        /* <DEDUP_REMOVED lines=78> */
[C---:B----4-:R-:W-:Y:S01]  /*10210*/  F2FP.BF16.PACK_AB R5, R178.reuse, R179 ;  /* 0x000000b3b205723e */ /* 0x050fe200000010ff */
        /* <DEDUP_REMOVED lines=86> */
[----:B------:R-:W-:Y:S01]  /*10780*/  IMAD.MOV.U32 R201, RZ, RZ, RZ ;  /* 0x000000ffffc97224 */ /* 0x000fe200078e00ff */
[----:B------:R-:W-:-:S02]  /*10790*/  ISETP.NE.AND P2, PT, R199, 0x1, PT ;  /* 0x00000001c700780c */ /* 0x000fc40003f45270 */
[----:B------:R-:W-:-:S04]  /*107a0*/  LEA.HI R0, R0, R133, RZ, 0x6 ;  /* 0x0000008500007211 */ /* 0x000fc800078f30ff */
[----:B------:R-:W-:-:S04]  /*107b0*/  LOP3.LUT R0, R0, 0xffffffc0, RZ, 0xc0, !PT ;  /* 0xffffffc000007812 */ /* 0x000fc800078ec0ff */
[----:B------:R-:W-:-:S04]  /*107c0*/  IADD3 R0, R205, R0, R194 ;  /* 0x00000000cd007210 */ /* 0x000fc80007ffe0c2 */
[----:B------:R-:W-:-:S05]  /*107d0*/  IADD3 R202, R0, -0xc0, RZ ;  /* 0xffffff4000ca7810 */ /* 0x000fca0007ffe0ff */
        /* <DEDUP_REMOVED lines=19> */
[----:B------:R-:W-:Y:S02]  /*10910*/  IMAD.SHL.U32 R10, R144, 0x2, RZ ;  /* 0x00000002900a7824 */ /* 0x000fe400078e00ff */
        /* <DEDUP_REMOVED lines=10> */
[----:B------:R-:W-:-:S03]  /*109c0*/  IADD3 R4, P0, R150, R4, RZ ;  /* 0x0000000496047210 */ /* 0x000fc60007f1e0ff */
[----:B------:R-:W-:-:S05]  /*109d0*/  IMAD R0, R201, c[0x0][0x1f4], R0 ;  /* 0x00007d00c9007a24 */ /* 0x000fca00078e0200 */
[----:B------:R-:W-:Y:S02]  /*109e0*/  IADD3.X R7, R197, R5, R0, P0, !PT ;  /* 0x00000005c5077210 */ /* 0x000fe400007fe400 */
[C---:B------:R-:W-:Y:S02]  /*109f0*/  LEA R5, P0, R4.reuse, c[0x0][0x1c8], 0x1 ;  /* 0x0000720004057a11 */ /* 0x040fe400078008ff */
[----:B------:R-:W-:Y:S02]  /*10a00*/  SEL R0, RZ, 0x10, P5 ;  /* 0x00000010ff007807 */ /* 0x000fe40002800000 */
[----:B------:R-:W-:Y:S02]  /*10a10*/  LEA.HI.X R4, R4, c[0x0][0x1cc], R7, 0x1, P0 ;  /* 0x0000730004047a11 */ /* 0x000fe400000f0c07 */
[----:B------:R-:W1:Y:S01]  /*10a20*/  SHFL.IDX PT, R7, R5, 0x1, 0x181f ;  /* 0x00381f0005077f89 */ /* 0x000e6200000e0000 */
[----:B------:R-:W-:-:S03]  /*10a30*/  IADD3 R18, -R0, 0x10, RZ ;  /* 0x0000001000127810 */ /* 0x000fc60007ffe1ff */
[----:B------:R-:W2:Y:S01]  /*10a40*/  SHFL.IDX PT, R6, R4, 0x1, 0x181f ;  /* 0x00381f0004067f89 */ /* 0x000ea200000e0000 */
[----:B------:R-:W-:-:S03]  /*10a50*/  LOP3.LUT R18, R18, 0xf, RZ, 0xc0, !PT ;  /* 0x0000000f12127812 */ /* 0x000fc600078ec0ff */
        /* <DEDUP_REMOVED lines=10> */
[----:B------:R-:W-:-:S05]  /*10b00*/  IADD3 R12, P0, R5, R12, RZ ;  /* 0x0000000c050c7210 */ /* 0x000fca0007f1e0ff */
[----:B------:R-:W-:Y:S01]  /*10b10*/  IMAD.X R13, R4, 0x1, R13, P0 ;  /* 0x00000001040d7824 */ /* 0x000fe200000e060d */
[----:B------:R-:W-:-:S05]  /*10b20*/  IADD3 R20, P0, R5, R10, RZ ;  /* 0x0000000a05147210 */ /* 0x000fca0007f1e0ff */
[----:B------:R-:W-:Y:S01]  /*10b30*/  IMAD.X R21, R4, 0x1, R9, P0 ;  /* 0x0000000104157824 */ /* 0x000fe200000e0609 */
[----:B------:R-:W-:Y:S01]  /*10b40*/  ISETP.NE.U32.AND P0, PT, R0, RZ, PT ;  /* 0x000000ff0000720c */ /* 0x000fe20003f05070 */
[----:B------:R-:W-:-:S05]  /*10b50*/  IMAD.SHL.U32 R9, R203, 0x2, RZ ;  /* 0x00000002cb097824 */ /* 0x000fca00078e00ff */
        /* <DEDUP_REMOVED lines=8> */
.L_x_986:
[----:B------:R-:W-:Y:S01]  /*10be0*/  LOP3.LUT P0, RZ, R135, 0x1, RZ, 0xc0, !PT ;  /* 0x0000000187ff7812 */ /* 0x000fe2000780c0ff */
[----:B------:R-:W0:-:S12]  /*10bf0*/  LDGDEPBAR ;  /* 0x00000000000079af */ /* 0x000e180000000000 */
[----:B------:R-:W-:Y:S05]  /*10c00*/  @!P0 BRA `(.L_x_987) ;  /* 0x000030a000008947 */ /* 0x000fea0003800000 */
[----:B------:R-:W-:Y:S01]  /*10c10*/  SHF.R.S32.HI R0, RZ, 0x1f, R133 ;  /* 0x0000001fff007819 */ /* 0x000fe20000011485 */
[C---:B------:R-:W-:Y:S01]  /*10c20*/  IMAD.SHL.U32 R211, R145.reuse, 0x2, RZ ;  /* 0x0000000291d37824 */ /* 0x040fe200078e00ff */
[----:B------:R-:W-:Y:S01]  /*10c30*/  MOV R135, 0x20 ;  /* 0x0000002000877802 */ /* 0x000fe20000000f00 */
[----:B------:R-:W-:Y:S01]  /*10c40*/  IMAD.SHL.U32 R204, R144, 0x2, RZ ;  /* 0x0000000290cc7824 */ /* 0x000fe200078e00ff */
[----:B------:R-:W-:Y:S01]  /*10c50*/  LEA.HI R219, R0, R133, RZ, 0x6 ;  /* 0x0000008500db7211 */ /* 0x000fe200078f30ff */
[----:B------:R-:W-:Y:S01]  /*10c60*/  IMAD.MOV.U32 R0, RZ, RZ, R3 ;  /* 0x000000ffff007224 */ /* 0x000fe200078e0003 */
[----:B------:R-:W-:Y:S01]  /*10c70*/  SHF.L.U64.HI R212, R145, 0x1, R148 ;  /* 0x0000000191d47819 */ /* 0x000fe20000010294 */
[----:B------:R-:W-:Y:S01]  /*10c80*/  IMAD.MOV.U32 R133, RZ, RZ, R132 ;  /* 0x000000ffff857224 */ /* 0x000fe200078e0084 */
[----:B------:R-:W-:Y:S01]  /*10c90*/  SHF.L.U64.HI R210, R144, 0x1, R147 ;  /* 0x0000000190d27819 */ /* 0x000fe20000010293 */
[----:B------:R-:W-:Y:S01]  /*10ca0*/  IMAD.MOV.U32 R213, RZ, RZ, RZ ;  /* 0x000000ffffd57224 */ /* 0x000fe200078e00ff */
[----:B------:R-:W-:Y:S01]  /*10cb0*/  IADD3 R134, R190, R189, RZ ;  /* 0x000000bdbe867210 */ /* 0x000fe20007ffe0ff */
[----:B------:R-:W-:Y:S01]  /*10cc0*/  UMOV UR5, 0x1 ;  /* 0x0000000100057882 */ /* 0x000fe20000000000 */
[----:B------:R-:W-:-:S02]  /*10cd0*/  SEL R135, R135, 0xffffffe0, !P1 ;  /* 0xffffffe087877807 */ /* 0x000fc40004800000 */
[----:B------:R-:W-:Y:S02]  /*10ce0*/  LEA.HI.SX32 R219, R219, 0xfffffffe, 0x1a ;  /* 0xfffffffedbdb7811 */ /* 0x000fe400078fd2ff */
.L_x_990:
        /* <DEDUP_REMOVED lines=23> */
[----:B------:R-:W-:Y:S01]  /*10e60*/  IADD3 R14, -R4, 0x10, RZ ;  /* 0x00000010040e7810 */ /* 0x000fe20007ffe1ff */
[----:B------:R-:W-:Y:S01]  /*10e70*/  IMAD R3, R202, c[0x0][0x20c], R3 ;  /* 0x00008300ca037a24 */ /* 0x000fe200078e0203 */
[----:B------:R-:W-:Y:S01]  /*10e80*/  ISETP.NE.U32.AND P2, PT, R4, RZ, PT ;  /* 0x000000ff0400720c */ /* 0x000fe20003f45070 */
[----:B------:R-:W-:Y:S01]  /*10e90*/  IMAD R5, R201, c[0x0][0x21c], R5 ;  /* 0x00008700c9057a24 */ /* 0x000fe200078e0205 */
[----:B------:R-:W-:Y:S01]  /*10ea0*/  LOP3.LUT R14, R14, 0xf, RZ, 0xc0, !PT ;  /* 0x0000000f0e0e7812 */ /* 0x000fe200078ec0ff */
[----:B------:R-:W-:Y:S02]  /*10eb0*/  IMAD.IADD R7, R7, 0x1, R3 ;  /* 0x0000000107077824 */ /* 0x000fe400078e0203 */
[----:B------:R-:W-:Y:S02]  /*10ec0*/  IMAD R3, R192, c[0x0][0x210], RZ ;  /* 0x00008400c0037a24 */ /* 0x000fe400078e02ff */
[----:B------:R-:W-:Y:S05]  /*10ed0*/  IMAD.WIDE.U32 R6, R201, c[0x0][0x218], R6 ;  /* 0x00008600c9067a25 */ /* 0x000fea00078e0006 */
[----:B------:R-:W-:Y:S04]  /*10ee0*/  IADD3 R3, P0, R3, R6, RZ ;  /* 0x0000000603037210 */ /* 0x000fe80007f1e0ff */
[----:B------:R-:W-:Y:S02]  /*10ef0*/  IADD3.X R2, R196, R7, R5, P0, !PT ;  /* 0x00000007c4027210 */ /* 0x000fe400007fe405 */
[C---:B------:R-:W-:Y:S04]  /*10f00*/  LEA R10, P0, R3.reuse, c[0x0][0x1f8], 0x1 ;  /* 0x00007e00030a7a11 */ /* 0x040fe800078008ff */
[----:B------:R-:W-:Y:S01]  /*10f10*/  LEA.HI.X R8, R3, c[0x0][0x1fc], R2, 0x1, P0 ;  /* 0x00007f0003087a11 */ /* 0x000fe200000f0c02 */
[----:B------:R-:W1:Y:S01]  /*10f20*/  SHFL.IDX PT, R7, R10, 0x1, 0x181f ;  /* 0x00381f000a077f89 */ /* 0x000e6200000e0000 */
[----:B------:R-:W-:Y:S02]  /*10f30*/  SEL R3, RZ, 0x10, P4 ;  /* 0x00000010ff037807 */ /* 0x000fe40002000000 */
[----:B------:R-:W-:Y:S01]  /*10f40*/  SEL R2, RZ, 0x10, P6 ;  /* 0x00000010ff027807 */ /* 0x000fe20003000000 */
[----:B------:R-:W5:Y:S01]  /*10f50*/  SHFL.IDX PT, R9, R8, 0x1, 0x181f ;  /* 0x00381f0008097f89 */ /* 0x000f6200000e0000 */
[----:B------:R-:W-:Y:S02]  /*10f60*/  IADD3 R6, -R3, 0x10, RZ ;  /* 0x0000001003067810 */ /* 0x000fe40007ffe1ff */
[----:B------:R-:W-:Y:S01]  /*10f70*/  IADD3 R5, -R2, 0x10, RZ ;  /* 0x0000001002057810 */ /* 0x000fe20007ffe1ff */
[----:B------:R-:W2:Y:S01]  /*10f80*/  SHFL.IDX PT, R11, R10, RZ, 0x181f ;  /* 0x00181fff0a0b7589 */ /* 0x000ea200000e0000 */
[----:B------:R-:W-:Y:S02]  /*10f90*/  LOP3.LUT R6, R6, 0xf, RZ, 0xc0, !PT ;  /* 0x0000000f06067812 */ /* 0x000fe400078ec0ff */
[----:B------:R-:W-:Y:S01]  /*10fa0*/  LOP3.LUT R5, R5, 0xf, RZ, 0xc0, !PT ;  /* 0x0000000f05057812 */ /* 0x000fe200078ec0ff */
[----:B------:R4:W3:Y:S01]  /*10fb0*/  SHFL.IDX PT, R13, R8, RZ, 0x181f ;  /* 0x00181fff080d7589 */ /* 0x0008e200000e0000 */
[----:B-1----:R-:W-:Y:S04]  /*10fc0*/  IADD3 R14, P1, P0, R14, R7, R208 ;  /* 0x000000070e0e7210 */ /* 0x002fe8000783e0d0 */
[----:B-----5:R-:W-:Y:S02]  /*10fd0*/  IADD3.X R15, RZ, R9, R209, P1, P0 ;  /* 0x00000009ff0f7210 */ /* 0x020fe40000fe04d1 */
[----:B------:R-:W-:Y:S04]  /*10fe0*/  IADD3 R16, P1, P0, R6, R7, R211 ;  /* 0x0000000706107210 */ /* 0x000fe8000783e0d3 */
[----:B------:R-:W-:Y:S02]  /*10ff0*/  IADD3.X R17, RZ, R9, R212, P1, P0 ;  /* 0x00000009ff117210 */ /* 0x000fe40000fe04d4 */
[----:B------:R-:W-:Y:S01]  /*11000*/  IADD3 R6, P1, P0, R5, R7, R204 ;  /* 0x0000000705067210 */ /* 0x000fe2000783e0cc */
[----:B------:R-:W-:Y:S03]  /*11010*/  IMAD R5, R213, 0x6000, R200 ;  /* 0x00006000d5057824 */ /* 0x000fe600078e02c8 */
[----:B------:R-:W-:Y:S02]  /*11020*/  IADD3.X R7, RZ, R9, R210, P1, P0 ;  /* 0x00000009ff077210 */ /* 0x000fe40000fe04d2 */
[----:B--2---:R-:W-:Y:S02]  /*11030*/  IADD3 R18, P1, R208, R11, RZ ;  /* 0x0000000bd0127210 */ /* 0x004fe40007f3e0ff */
[----:B----4-:R-:W-:Y:S03]  /*11040*/  IADD3 R8, P0, R11, R211, RZ ;  /* 0x000000d30b087210 */ /* 0x010fe60007f1e0ff */
[----:B---3--:R-:W-:Y:S01]  /*11050*/  IMAD.X R19, R209, 0x1, R13, P1 ;  /* 0x00000001d1137824 */ /* 0x008fe200008e060d */
[----:B------:R-:W-:Y:S01]  /*11060*/  ISETP.NE.U32.AND P1, PT, R3, RZ, PT ;  /* 0x000000ff0300720c */ /* 0x000fe20003f25070 */
[----:B------:R-:W-:Y:S01]  /*11070*/  IMAD.X R9, R13, 0x1, R212, P0 ;  /* 0x000000010d097824 */ /* 0x000fe200000e06d4 */
        /* <DEDUP_REMOVED lines=9> */
.L_x_988:
[C---:B-1-34-:R-:W-:Y:S01]  /*11110*/  HMMA.16816.F32.BF16 R4, R136.reuse, R140, RZ ;  /* 0x0000008c8804723c */ /* 0x05afe200000418ff */
[----:B------:R-:W-:Y:S02]  /*11120*/  LDSM.16.M88.4 R172, [R193+0xe900] ;  /* 0x00e90000c1ac783b */ /* 0x000fe40000000200 */
[----:B------:R-:W-:Y:S02]  /*11130*/  ISETP.GE.AND P0, PT, R219, 0x2, PT ;  /* 0x00000002db00780c */ /* 0x000fe40003f06270 */
[CC--:B------:R-:W-:Y:S02]  /*11140*/  IADD3 R2, R188.reuse, R132.reuse, RZ ;  /* 0x00000084bc027210 */ /* 0x0c0fe40007ffe0ff */
[----:B------:R-:W-:Y:S01]  /*11150*/  IADD3 R3, R188, R193, RZ ;  /* 0x000000c1bc037210 */ /* 0x000fe20007ffe0ff */
[C---:B------:R-:W-:Y:S01]  /*11160*/  HMMA.16816.F32.BF16 R8, R136.reuse, R142, RZ ;  /* 0x0000008e8808723c */ /* 0x040fe200000418ff */
[----:B------:R-:W-:Y:S01]  /*11170*/  LDSM.16.M88.4 R140, [R187] ;  /* 0x00000000bb8c783b */ /* 0x000fe20000000200 */
[----:B------:R-:W-:Y:S02]  /*11180*/  ISETP.GE.AND P1, PT, R213, 0x1, PT ;  /* 0x00000001d500780c */ /* 0x000fe40003f26270 */
        /* <DEDUP_REMOVED lines=8> */
[----:B------:R-:W-:Y:S07]  /*11210*/  LDSM.16.M88.4 R176, [R2+0xe100] ;  /* 0x00e1000002b0783b */ /* 0x000fee0000000200 */
[C---:B------:R-:W-:Y:S01]  /*11220*/  HMMA.16816.F32.BF16 R24, R136.reuse, R26, RZ ;  /* 0x0000001a8818723c */ /* 0x040fe200000418ff */
[----:B------:R-:W-:Y:S07]  /*11230*/  LDSM.16.M88.4 R180, [R191+UR4+0x10100] ;  /* 0x01010004bfb4783b */ /* 0x000fee0008000200 */
[C---:B------:R-:W-:Y:S01]  /*11240*/  HMMA.16816.F32.BF16 R28, R136.reuse, R32, RZ ;  /* 0x00000020881c723c */ /* 0x040fe200000418ff */
[----:B------:R-:W0:Y:S07]  /*11250*/  LDGDEPBAR ;  /* 0x00000000000079af */ /* 0x000e2e0000000000 */
[----:B------:R-:W-:Y:S01]  /*11260*/  HMMA.16816.F32.BF16 R32, R136, R34, RZ ;  /* 0x000000228820723c */ /* 0x000fe200000418ff */
[----:B------:R-:W3:Y:S07]  /*11270*/  LDSM.16.M88.4 R136, [R2+0xc900] ;  /* 0x00c900000288783b */ /* 0x000eee0000000200 */
[C---:B------:R-:W-:Y:S08]  /*11280*/  HMMA.16816.F32.BF16 R4, R148.reuse, R152, R4 ;  /* 0x000000989404723c */ /* 0x040ff00000041804 */
[C---:B------:R-:W-:Y:S01]  /*11290*/  HMMA.16816.F32.BF16 R8, R148.reuse, R154, R8 ;  /* 0x0000009a9408723c */ /* 0x040fe20000041808 */
[----:B------:R-:W4:Y:S07]  /*112a0*/  LDSM.16.M88.4 R152, [R2+0xd100] ;  /* 0x00d100000298783b */ /* 0x000f2e0000000200 */
[C---:B------:R-:W-:Y:S08]  /*112b0*/  HMMA.16816.F32.BF16 R12, R148.reuse, R156, R12 ;  /* 0x0000009c940c723c */ /* 0x040ff0000004180c */
[C---:B------:R-:W-:Y:S01]  /*112c0*/  HMMA.16816.F32.BF16 R16, R148.reuse, R158, R16 ;  /* 0x0000009e9410723c */ /* 0x040fe20000041810 */
[----:B------:R-:W5:Y:S07]  /*112d0*/  LDSM.16.M88.4 R156, [R2+0xd900] ;  /* 0x00d90000029c783b */ /* 0x000f6e0000000200 */
[C---:B------:R-:W-:Y:S08]  /*112e0*/  HMMA.16816.F32.BF16 R20, R148.reuse, R160, R20 ;  /* 0x000000a09414723c */ /* 0x040ff00000041814 */
[C---:B------:R-:W-:Y:S01]  /*112f0*/  HMMA.16816.F32.BF16 R24, R148.reuse, R162, R24 ;  /* 0x000000a29418723c */ /* 0x040fe20000041818 */
[----:B------:R-:W2:Y:S07]  /*11300*/  LDSM.16.M88.4 R160, [R186] ;  /* 0x00000000baa0783b */ /* 0x000eae0000000200 */
[C---:B------:R-:W-:Y:S08]  /*11310*/  HMMA.16816.F32.BF16 R28, R148.reuse, R164, R28 ;  /* 0x000000a4941c723c */ /* 0x040ff0000004181c */
[----:B------:R-:W-:Y:S01]  /*11320*/  HMMA.16816.F32.BF16 R32, R148, R166, R32 ;  /* 0x000000a69420723c */ /* 0x000fe20000041820 */
[----:B------:R-:W2:Y:S07]  /*11330*/  LDSM.16.M88.4 R148, [R3+0xc900] ;  /* 0x00c900000394783b */ /* 0x000eae0000000200 */
[C---:B-1----:R-:W-:Y:S01]  /*11340*/  HMMA.16816.F32.BF16 R4, R140.reuse, R144, R4 ;  /* 0x000000908c04723c */ /* 0x042fe20000041804 */
[----:B------:R-:W-:Y:S07]  /*11350*/  LDSM.16.M88.4 R164, [R191+UR4+0xf900] ;  /* 0x00f90004bfa4783b */ /* 0x000fee0008000200 */
[C---:B------:R-:W-:Y:S01]  /*11360*/  HMMA.16816.F32.BF16 R8, R140.reuse, R146, R8 ;  /* 0x000000928c08723c */ /* 0x040fe20000041808 */
[----:B------:R-:W1:Y:S07]  /*11370*/  LDSM.16.M88.4 R144, [R3+0xd100] ;  /* 0x00d100000390783b */ /* 0x000e6e0000000200 */
[C---:B---3--:R-:W-:Y:S08]  /*11380*/  HMMA.16816.F32.BF16 R12, R140.reuse, R136, R12 ;  /* 0x000000888c0c723c */ /* 0x048ff0000004180c */
[C---:B------:R-:W-:Y:S01]  /*11390*/  HMMA.16816.F32.BF16 R16, R140.reuse, R138, R16 ;  /* 0x0000008a8c10723c */ /* 0x040fe20000041810 */
[----:B------:R-:W3:Y:S07]  /*113a0*/  LDSM.16.M88.4 R136, [R3+0xd900] ;  /* 0x00d900000388783b */ /* 0x000eee0000000200 */
[C---:B----4-:R-:W-:Y:S08]  /*113b0*/  HMMA.16816.F32.BF16 R20, R140.reuse, R152, R20 ;  /* 0x000000988c14723c */ /* 0x050ff00000041814 */
[C---:B------:R-:W-:Y:S01]  /*113c0*/  HMMA.16816.F32.BF16 R24, R140.reuse, R154, R24 ;  /* 0x0000009a8c18723c */ /* 0x040fe20000041818 */
[----:B------:R-:W-:Y:S07]  /*113d0*/  LDSM.16.M88.4 R152, [R191+UR4+0xe100] ;  /* 0x00e10004bf98783b */ /* 0x000fee0008000200 */
[C---:B-----5:R-:W-:Y:S08]  /*113e0*/  HMMA.16816.F32.BF16 R28, R140.reuse, R156, R28 ;  /* 0x0000009c8c1c723c */ /* 0x060ff0000004181c */
[----:B------:R-:W-:Y:S01]  /*113f0*/  HMMA.16816.F32.BF16 R32, R140, R158, R32 ;  /* 0x0000009e8c20723c */ /* 0x000fe20000041820 */
[----:B------:R-:W4:Y:S07]  /*11400*/  LDSM.16.M88.4 R140, [R190+0x4000] ;  /* 0x00400000be8c783b */ /* 0x000f2e0000000200 */
[C---:B--2---:R-:W-:Y:S01]  /*11410*/  HMMA.16816.F32.BF16 R4, R160.reuse, R168, R4 ;  /* 0x000000a8a004723c */ /* 0x044fe20000041804 */
[----:B------:R-:W2:Y:S07]  /*11420*/  LDSM.16.M88.4 R156, [R191+UR4+0xe900] ;  /* 0x00e90004bf9c783b */ /* 0x000eae0008000200 */
[C---:B------:R-:W-:Y:S01]  /*11430*/  HMMA.16816.F32.BF16 R8, R160.reuse, R170, R8 ;  /* 0x000000aaa008723c */ /* 0x040fe20000041808 */
[----:B------:R-:W-:Y:S07]  /*11440*/  LDSM.16.M88.4 R168, [R193+0xe100] ;  /* 0x00e10000c1a8783b */ /* 0x000fee0000000200 */
[C---:B------:R-:W-:Y:S08]  /*11450*/  HMMA.16816.F32.BF16 R12, R160.reuse, R148, R12 ;  /* 0x00000094a00c723c */ /* 0x040ff0000004180c */
[C---:B------:R-:W-:Y:S01]  /*11460*/  HMMA.16816.F32.BF16 R16, R160.reuse, R150, R16 ;  /* 0x00000096a010723c */ /* 0x040fe20000041810 */
[----:B------:R-:W5:Y:S07]  /*11470*/  LDSM.16.M88.4 R148, [R191+UR4+0xf100] ;  /* 0x00f10004bf94783b */ /* 0x000f6e0008000200 */
        /* <DEDUP_REMOVED lines=10> */
[C---:B--2---:R-:W-:Y:S08]  /*11520*/  HMMA.16816.F32.BF16 R12, R140.reuse, R156, R12 ;  /* 0x0000009c8c0c723c */ /* 0x044ff0000004180c */
[C---:B------:R-:W-:Y:S01]  /*11530*/  HMMA.16816.F32.BF16 R16, R140.reuse, R158, R16 ;  /* 0x0000009e8c10723c */ /* 0x040fe20000041810 */
[----:B------:R-:W-:Y:S07]  /*11540*/  LDSM.16.M88.4 R156, [R2+0xf900] ;  /* 0x00f90000029c783b */ /* 0x000fee0000000200 */
[C---:B-----5:R-:W-:Y:S08]  /*11550*/  HMMA.16816.F32.BF16 R20, R140.reuse, R148, R20 ;  /* 0x000000948c14723c */ /* 0x060ff00000041814 */
        /* <DEDUP_REMOVED lines=99> */
[----:B------:R-:W-:Y:S01]  /*11b90*/  FMUL.FTZ R180, R15, c[0x0][0x320] ;  /* 0x0000c8000fb47a20 */ /* 0x000fe20000410000 */
[----:B------:R-:W-:Y:S01]  /*11ba0*/  LDSM.16.MT88.4 R140, [R184+UR4+0x2900] ;  /* 0x00290004b88c783b */ /* 0x000fe20008004200 */
[C---:B-1----:R-:W-:Y:S03]  /*11bb0*/  HMMA.16816.F32.BF16 R28, R172.reuse, R136, R28 ;  /* 0x00000088ac1c723c */ /* 0x042fe6000004181c */
[----:B------:R-:W-:Y:S02]  /*11bc0*/  FMUL.FTZ R181, R16, c[0x0][0x320] ;  /* 0x0000c80010b57a20 */ /* 0x000fe40000410000 */
[----:B------:R-:W-:Y:S02]  /*11bd0*/  FMUL.FTZ R167, R17, c[0x0][0x320] ;  /* 0x0000c80011a77a20 */ /* 0x000fe40000410000 */
[----:B------:R-:W1:Y:S01]  /*11be0*/  MUFU.TANH R169, R169 ;  /* 0x000000a900a97308 */ /* 0x000e620000002400 */
[----:B------:R-:W-:Y:S01]  /*11bf0*/  HMMA.16816.F32.BF16 R32, R172, R138, R32 ;  /* 0x0000008aac20723c */ /* 0x000fe20000041820 */
[----:B------:R-:W-:Y:S03]  /*11c00*/  LDSM.16.MT88.4 R144, [R185+UR4+0x3900] ;  /* 0x00390004b990783b */ /* 0x000fe60008004200 */
[----:B------:R-:W-:Y:S02]  /*11c10*/  FMUL.FTZ R214, R18, c[0x0][0x320] ;  /* 0x0000c80012d67a20 */ /* 0x000fe40000410000 */
        /* <DEDUP_REMOVED lines=56> */
[----:B-1----:R-:W-:Y:S02]  /*11fa0*/  FMNMX.FTZ R2, R161, R2, !PT ;  /* 0x00000002a1027209 */ /* 0x002fe40007810000 */
[----:B------:R-:W-:Y:S07]  /*11fb0*/  IADD3 R24, R185, UR4, RZ ;  /* 0x00000004b9187c10 */ /* 0x000fee000fffe0ff */
        /* <DEDUP_REMOVED lines=13> */
[----:B---3--:R-:W-:Y:S01]  /*12090*/  FMNMX.FTZ R3, R154, R3, !PT ;  /* 0x000000039a037209 */ /* 0x008fe20007810000 */
[----:B------:R-:W-:Y:S08]  /*120a0*/  LDSM.16.MT88.4 R28, [R184+UR4+0x100] ;  /* 0x00010004b81c783b */ /* 0x000ff00008004200 */
        /* <DEDUP_REMOVED lines=49> */
[----:B------:R-:W-:Y:S02]  /*123c0*/  FMUL.FTZ R33, R2, R101 ;  /* 0x0000006502217220 */ /* 0x000fe40000410000 */
[--C-:B------:R-:W-:Y:S01]  /*123d0*/  FFMA.FTZ R216, R163, c[0x0][0x2d0], -R152.reuse ;  /* 0x0000b400a3d87a23 */ /* 0x100fe20000010898 */
[----:B---3--:R-:W-:Y:S01]  /*123e0*/  F2FP.BF16.PACK_AB R128, R175, R176 ;  /* 0x000000b0af80723e */ /* 0x008fe200000010ff */
[--C-:B------:R-:W-:Y:S02]  /*123f0*/  FFMA.FTZ R218, R164, c[0x0][0x2d0], -R149.reuse ;  /* 0x0000b400a4da7a23 */ /* 0x100fe40000010895 */
[--C-:B------:R-:W-:Y:S02]  /*12400*/  FFMA.FTZ R221, R162, c[0x0][0x2d0], -R149.reuse ;  /* 0x0000b400a2dd7a23 */ /* 0x100fe40000010895 */
[--C-:B------:R-:W-:Y:S01]  /*12410*/  FFMA.FTZ R222, R160, c[0x0][0x2d0], -R149.reuse ;  /* 0x0000b400a0de7a23 */ /* 0x100fe20000010895 */
[----:B------:R-:W3:Y:S01]  /*12420*/  MUFU.EX2 R173, R173 ;  /* 0x000000ad00ad7308 */ /* 0x000ee20000000800 */
[----:B------:R-:W-:Y:S01]  /*12430*/  LDSM.16.MT88.4 R160, [R185+UR4+0x5900] ;  /* 0x00590004b9a0783b */ /* 0x000fe20008004200 */
[--C-:B------:R-:W-:Y:S02]  /*12440*/  FFMA.FTZ R225, R158, c[0x0][0x2d0], -R149.reuse ;  /* 0x0000b4009ee17a23 */ /* 0x100fe40000010895 */
[C---:B-1----:R-:W-:Y:S02]  /*12450*/  FMUL.FTZ R6, R0.reuse, R130 ;  /* 0x0000008200067220 */ /* 0x042fe40000410000 */
[C---:B------:R-:W-:Y:S02]  /*12460*/  FMUL.FTZ R7, R0.reuse, R131 ;  /* 0x0000008300077220 */ /* 0x040fe40000410000 */
[C---:B------:R-:W-:Y:S02]  /*12470*/  FMUL.FTZ R10, R0.reuse, R126 ;  /* 0x0000007e000a7220 */ /* 0x040fe40000410000 */
[----:B------:R-:W-:Y:S01]  /*12480*/  MUFU.EX2 R172, R172 ;  /* 0x000000ac00ac7308 */ /* 0x000fe20000000800 */
[C---:B------:R-:W-:Y:S02]  /*12490*/  FMUL.FTZ R11, R0.reuse, R127 ;  /* 0x0000007f000b7220 */ /* 0x040fe40000410000 */
[C---:B------:R-:W-:Y:S01]  /*124a0*/  FMUL.FTZ R14, R0.reuse, R122 ;  /* 0x0000007a000e7220 */ /* 0x040fe20000410000 */
[----:B------:R-:W-:Y:S01]  /*124b0*/  LDSM.16.MT88.4 R124, [R185+UR4+0x2900] ;  /* 0x00290004b97c783b */ /* 0x000fe20008004200 */
[C---:B------:R-:W-:Y:S02]  /*124c0*/  FMUL.FTZ R15, R0.reuse, R123 ;  /* 0x0000007b000f7220 */ /* 0x040fe40000410000 */
[C---:B------:R-:W-:Y:S02]  /*124d0*/  FMUL.FTZ R18, R0.reuse, R118 ;  /* 0x0000007600127220 */ /* 0x040fe40000410000 */
[C---:B------:R-:W-:Y:S01]  /*124e0*/  FMUL.FTZ R19, R0.reuse, R119 ;  /* 0x0000007700137220 */ /* 0x040fe20000410000 */
[----:B------:R-:W1:Y:S01]  /*124f0*/  MUFU.EX2 R171, R171 ;  /* 0x000000ab00ab7308 */ /* 0x000e620000000800 */
[C---:B------:R-:W-:Y:S01]  /*12500*/  FMUL.FTZ R34, R0.reuse, R102 ;  /* 0x0000006600227220 */ /* 0x040fe20000410000 */
[----:B------:R-:W-:Y:S01]  /*12510*/  LDSM.16.MT88.4 R116, [R184+UR4+0x900] ;  /* 0x00090004b874783b */ /* 0x000fe20008004200 */
[----:B------:R-:W-:Y:S01]  /*12520*/  FMUL.FTZ R35, R0, R103 ;  /* 0x0000006700237220 */ /* 0x000fe20000410000 */
[----:B---3--:R-:W-:Y:S01]  /*12530*/  F2FP.BF16.PACK_AB R130, R173, R174 ;  /* 0x000000aead82723e */ /* 0x008fe200000010ff */
[--C-:B------:R-:W-:Y:S02]  /*12540*/  FFMA.FTZ R224, R157, c[0x0][0x2d0], -R152.reuse ;  /* 0x0000b4009de07a23 */ /* 0x100fe40000010898 */
[--C-:B------:R-:W-:Y:S02]  /*12550*/  FFMA.FTZ R227, R155, c[0x0][0x2d0], -R152.reuse ;  /* 0x0000b4009be37a23 */ /* 0x100fe40000010898 */
[--C-:B------:R-:W-:Y:S01]  /*12560*/  FFMA.FTZ R226, R156, c[0x0][0x2d0], -R149.reuse ;  /* 0x0000b4009ce27a23 */ /* 0x100fe20000010895 */
[----:B------:R-:W-:Y:S01]  /*12570*/  MUFU.EX2 R170, R170 ;  /* 0x000000aa00aa7308 */ /* 0x000fe20000000800 */
[----:B------:R-:W-:Y:S01]  /*12580*/  LDSM.16.MT88.4 R100, [R184+UR4+0x2100] ;  /* 0x00210004b864783b */ /* 0x000fe20008004200 */
[--C-:B------:R-:W-:Y:S02]  /*12590*/  FFMA.FTZ R229, R154, c[0x0][0x2d0], -R149.reuse ;  /* 0x0000b4009ae57a23 */ /* 0x100fe40000010895 */
[--C-:B------:R-:W-:Y:S02]  /*125a0*/  FFMA.FTZ R228, R153, c[0x0][0x2d0], -R152.reuse ;  /* 0x0000b40099e47a23 */ /* 0x100fe40000010898 */
[--C-:B------:R-:W-:Y:S02]  /*125b0*/  FFMA.FTZ R230, R150, c[0x0][0x2d0], -R149.reuse ;  /* 0x0000b40096e67a23 */ /* 0x100fe40000010895 */
[C---:B------:R-:W-:Y:S02]  /*125c0*/  FMUL.FTZ R36, R2.reuse, R36 ;  /* 0x0000002402247220 */ /* 0x040fe40000410000 */
[----:B------:R-:W3:Y:S01]  /*125d0*/  MUFU.EX2 R169, R169 ;  /* 0x000000a900a97308 */ /* 0x000ee20000000800 */
[----:B------:R-:W-:Y:S02]  /*125e0*/  FMUL.FTZ R37, R2, R37 ;  /* 0x0000002502257220 */ /* 0x000fe40000410000 */
[C---:B------:R-:W-:Y:S01]  /*125f0*/  FMUL.FTZ R38, R0.reuse, R38 ;  /* 0x0000002600267220 */ /* 0x040fe20000410000 */
[----:B-1----:R-:W-:Y:S01]  /*12600*/  F2FP.BF16.PACK_AB R129, R171, R172 ;  /* 0x000000acab81723e */ /* 0x002fe200000010ff */
[----:B------:R-:W-:Y:S02]  /*12610*/  FMUL.FTZ R39, R0, R39 ;  /* 0x0000002700277220 */ /* 0x000fe40000410000 */
        /* <DEDUP_REMOVED lines=9> */
[----:B------:R-:W-:Y:S02]  /*126b0*/  FMUL.FTZ R47, R0, R47 ;  /* 0x0000002f002f7220 */ /* 0x000fe40000410000 */
[C---:B------:R-:W-:Y:S01]  /*126c0*/  FMUL.FTZ R48, R2.reuse, R48 ;  /* 0x0000003002307220 */ /* 0x040fe20000410000 */
[----:B---3--:R-:W-:Y:S01]  /*126d0*/  F2FP.BF16.PACK_AB R131, R169, R170 ;  /* 0x000000aaa983723e */ /* 0x008fe200000010ff */
[----:B------:R-:W-:Y:S02]  /*126e0*/  FMUL.FTZ R49, R2, R49 ;  /* 0x0000003102317220 */ /* 0x000fe40000410000 */
[C---:B------:R-:W-:Y:S02]  /*126f0*/  FMUL.FTZ R50, R0.reuse, R50 ;  /* 0x0000003200327220 */ /* 0x040fe40000410000 */
[----:B------:R-:W-:Y:S01]  /*12700*/  FMUL.FTZ R51, R0, R51 ;  /* 0x0000003300337220 */ /* 0x000fe20000410000 */
[----:B------:R-:W-:Y:S01]  /*12710*/  MUFU.EX2 R218, R218 ;  /* 0x000000da00da7308 */ /* 0x000fe20000000800 */
[C---:B--2---:R-:W-:Y:S05]  /*12720*/  HMMA.16816.F32.BF16 R4, R128.reuse, R20, R4 ;  /* 0x000000148004723c */ /* 0x044fea0000041804 */
[C---:B------:R-:W-:Y:S02]  /*12730*/  FMUL.FTZ R52, R2.reuse, R52 ;  /* 0x0000003402347220 */ /* 0x040fe40000410000 */
[----:B------:R-:W-:Y:S01]  /*12740*/  FMUL.FTZ R21, R2, R113 ;  /* 0x0000007102157220 */ /* 0x000fe20000410000 */
[C---:B------:R-:W-:Y:S01]  /*12750*/  HMMA.16816.F32.BF16 R8, R128.reuse, R22, R8 ;  /* 0x000000168008723c */ /* 0x040fe20000041808 */
[----:B------:R-:W-:Y:S03]  /*12760*/  MUFU.EX2 R221, R221 ;  /* 0x000000dd00dd7308 */ /* 0x000fe60000000800 */
[----:B------:R-:W-:Y:S01]  /*12770*/  IADD3 R20, R184, UR4, RZ ;  /* 0x00000004b8147c10 */ /* 0x000fe2000fffe0ff */
[----:B------:R-:W-:Y:S02]  /*12780*/  FMUL.FTZ R53, R2, R53 ;  /* 0x0000003502357220 */ /* 0x000fe40000410000 */
[----:B------:R-:W-:Y:S01]  /*12790*/  FMUL.FTZ R22, R0, R114 ;  /* 0x0000007200167220 */ /* 0x000fe20000410000 */
[C---:B------:R-:W-:Y:S03]  /*127a0*/  HMMA.16816.F32.BF16 R12, R128.reuse, R24, R12 ;  /* 0x00000018800c723c */ /* 0x040fe6000004180c */
[----:B------:R-:W-:Y:S01]  /*127b0*/  MUFU.EX2 R220, R220 ;  /* 0x000000dc00dc7308 */ /* 0x000fe20000000800 */
[----:B------:R-:W-:Y:S01]  /*127c0*/  IADD3 R168, R189, R20, RZ ;  /* 0x00000014bda87210 */ /* 0x000fe20007ffe0ff */
[----:B------:R-:W-:Y:S02]  /*127d0*/  FMUL.FTZ R20, R2, R112 ;  /* 0x0000007002147220 */ /* 0x000fe40000410000 */
[----:B------:R-:W-:Y:S01]  /*127e0*/  FMUL.FTZ R23, R0, R115 ;  /* 0x0000007300177220 */ /* 0x000fe20000410000 */
[C---:B------:R-:W-:Y:S01]  /*127f0*/  HMMA.16816.F32.BF16 R16, R128.reuse, R26, R16 ;  /* 0x0000001a8010723c */ /* 0x040fe20000041810 */
[----:B------:R-:W1:Y:S03]  /*12800*/  LDSM.16.MT88.4 R120, [R168+0x100] ;  /* 0x00010000a878783b */ /* 0x000e660000004200 */
[C---:B------:R-:W-:Y:S01]  /*12810*/  FMUL.FTZ R24, R2.reuse, R108 ;  /* 0x0000006c02187220 */ /* 0x040fe20000410000 */
[----:B------:R-:W-:Y:S01]  /*12820*/  MUFU.EX2 R223, R223 ;  /* 0x000000df00df7308 */ /* 0x000fe20000000800 */
[----:B------:R-:W-:Y:S02]  /*12830*/  FMUL.FTZ R25, R2, R109 ;  /* 0x0000006d02197220 */ /* 0x000fe40000410000 */
[C---:B------:R-:W-:Y:S01]  /*12840*/  HMMA.16816.F32.BF16 R20, R128.reuse, R28, R20 ;  /* 0x0000001c8014723c */ /* 0x040fe20000041814 */
[----:B------:R-:W2:Y:S03]  /*12850*/  LDSM.16.MT88.4 R112, [R185+UR4+0x2100] ;  /* 0x00210004b970783b */ /* 0x000ea60008004200 */
[C---:B------:R-:W-:Y:S02]  /*12860*/  FMUL.FTZ R26, R0.reuse, R110 ;  /* 0x0000006e001a7220 */ /* 0x040fe40000410000 */
[----:B------:R-:W-:Y:S01]  /*12870*/  FMUL.FTZ R27, R0, R111 ;  /* 0x0000006f001b7220 */ /* 0x000fe20000410000 */
[----:B------:R-:W-:Y:S01]  /*12880*/  MUFU.EX2 R222, R222 ;  /* 0x000000de00de7308 */ /* 0x000fe20000000800 */
[C---:B------:R-:W-:Y:S01]  /*12890*/  FMUL.FTZ R28, R2.reuse, R104 ;  /* 0x00000068021c7220 */ /* 0x040fe20000410000 */
[----:B------:R-:W-:Y:S03]  /*128a0*/  LDSM.16.MT88.4 R108, [R168+0x2100] ;  /* 0x00210000a86c783b */ /* 0x000fe60000004200 */
[----:B------:R-:W-:Y:S01]  /*128b0*/  FMUL.FTZ R29, R2, R105 ;  /* 0x00000069021d7220 */ /* 0x000fe20000410000 */
[C---:B------:R-:W-:Y:S03]  /*128c0*/  HMMA.16816.F32.BF16 R24, R128.reuse, R30, R24 ;  /* 0x0000001e8018723c */ /* 0x040fe60000041818 */
[C---:B------:R-:W-:Y:S01]  /*128d0*/  FMUL.FTZ R54, R0.reuse, R54 ;  /* 0x0000003600367220 */ /* 0x040fe20000410000 */
[----:B------:R-:W-:Y:S01]  /*128e0*/  LDSM.16.MT88.4 R156, [R168+0x3900] ;  /* 0x00390000a89c783b */ /* 0x000fe20000004200 */
[C---:B------:R-:W-:Y:S01]  /*128f0*/  FMUL.FTZ R55, R0.reuse, R55 ;  /* 0x0000003700377220 */ /* 0x040fe20000410000 */
[----:B------:R-:W-:Y:S01]  /*12900*/  MUFU.EX2 R225, R225 ;  /* 0x000000e100e17308 */ /* 0x000fe20000000800 */
[C---:B------:R-:W-:Y:S02]  /*12910*/  FMUL.FTZ R30, R0.reuse, R106 ;  /* 0x0000006a001e7220 */ /* 0x040fe40000410000 */
[----:B------:R-:W-:Y:S03]  /*12920*/  FMUL.FTZ R31, R0, R107 ;  /* 0x0000006b001f7220 */ /* 0x000fe60000410000 */
[----:B------:R-:W3:Y:S01]  /*12930*/  LDSM.16.MT88.4 R104, [R133+0x2100] ;  /* 0x002100008568783b */ /* 0x000ee20000004200 */
[C---:B------:R-:W-:Y:S02]  /*12940*/  FMUL.FTZ R56, R2.reuse, R56 ;  /* 0x0000003802387220 */ /* 0x040fe40000410000 */
[----:B------:R-:W-:Y:S01]  /*12950*/  FMUL.FTZ R57, R2, R57 ;  /* 0x0000003902397220 */ /* 0x000fe20000410000 */
[----:B------:R-:W-:Y:S01]  /*12960*/  MUFU.EX2 R224, R224 ;  /* 0x000000e000e07308 */ /* 0x000fe20000000800 */
[C---:B------:R-:W-:Y:S02]  /*12970*/  FMUL.FTZ R58, R0.reuse, R58 ;  /* 0x0000003a003a7220 */ /* 0x040fe40000410000 */
[----:B------:R-:W-:Y:S01]  /*12980*/  FMUL.FTZ R59, R0, R59 ;  /* 0x0000003b003b7220 */ /* 0x000fe20000410000 */
[C---:B-1----:R-:W-:Y:S03]  /*12990*/  HMMA.16816.F32.BF16 R28, R128.reuse, R120, R28 ;  /* 0x00000078801c723c */ /* 0x042fe6000004181c */
        /* <DEDUP_REMOVED lines=8> */
[C---:B--2---:R-:W-:Y:S01]  /*12a20*/  HMMA.16816.F32.BF16 R36, R128.reuse, R112, R36 ;  /* 0x000000708024723c */ /* 0x044fe20000041824 */
[----:B------:R-:W-:Y:S03]  /*12a30*/  MUFU.EX2 R226, R226 ;  /* 0x000000e200e27308 */ /* 0x000fe60000000800 */
[----:B------:R-:W-:Y:S02]  /*12a40*/  FMUL.FTZ R65, R2, R65 ;  /* 0x0000004102417220 */ /* 0x000fe40000410000 */
[C---:B------:R-:W-:Y:S02]  /*12a50*/  FMUL.FTZ R66, R0.reuse, R66 ;  /* 0x0000004200427220 */ /* 0x040fe40000410000 */
[C---:B------:R-:W-:Y:S01]  /*12a60*/  HMMA.16816.F32.BF16 R40, R128.reuse, R114, R40 ;  /* 0x000000728028723c */ /* 0x040fe20000041828 */
[----:B------:R-:W-:Y:S02]  /*12a70*/  LDSM.16.MT88.4 R112, [R185+UR4+0x900] ;  /* 0x00090004b970783b */ /* 0x000fe40008004200 */
[----:B------:R-:W-:Y:S01]  /*12a80*/  MUFU.EX2 R229, R229 ;  /* 0x000000e500e57308 */ /* 0x000fe20000000800 */
[----:B------:R-:W-:Y:S02]  /*12a90*/  FMUL.FTZ R67, R0, R67 ;  /* 0x0000004300437220 */ /* 0x000fe40000410000 */
[C---:B------:R-:W-:Y:S02]  /*12aa0*/  FMUL.FTZ R68, R2.reuse, R68 ;  /* 0x0000004402447220 */ /* 0x040fe40000410000 */
[C---:B---3--:R-:W-:Y:S04]  /*12ab0*/  HMMA.16816.F32.BF16 R44, R128.reuse, R104, R44 ;  /* 0x00000068802c723c */ /* 0x048fe8000004182c */
[----:B------:R-:W-:Y:S01]  /*12ac0*/  FMUL.FTZ R69, R2, R69 ;  /* 0x0000004502457220 */ /* 0x000fe20000410000 */
[----:B------:R-:W-:Y:S01]  /*12ad0*/  MUFU.EX2 R228, R228 ;  /* 0x000000e400e47308 */ /* 0x000fe20000000800 */
[C---:B------:R-:W-:Y:S02]  /*12ae0*/  FMUL.FTZ R70, R0.reuse, R70 ;  /* 0x0000004600467220 */ /* 0x040fe40000410000 */
[C---:B------:R-:W-:Y:S01]  /*12af0*/  HMMA.16816.F32.BF16 R48, R128.reuse, R106, R48 ;  /* 0x0000006a8030723c */ /* 0x040fe20000041830 */
[----:B------:R-:W1:Y:S03]  /*12b00*/  LDSM.16.MT88.4 R104, [R185+UR4+0x4100] ;  /* 0x00410004b968783b */ /* 0x000e660008004200 */
[----:B------:R-:W-:Y:S02]  /*12b10*/  FMUL.FTZ R71, R0, R71 ;  /* 0x0000004700477220 */ /* 0x000fe40000410000 */
[C---:B------:R-:W-:Y:S01]  /*12b20*/  FMUL.FTZ R72, R2.reuse, R72 ;  /* 0x0000004802487220 */ /* 0x040fe20000410000 */
[----:B------:R-:W-:Y:S01]  /*12b30*/  MUFU.EX2 R230, R230 ;  /* 0x000000e600e67308 */ /* 0x000fe20000000800 */
[C---:B------:R-:W-:Y:S04]  /*12b40*/  HMMA.16816.F32.BF16 R52, R128.reuse, R100, R52 ;  /* 0x000000648034723c */ /* 0x040fe80000041834 */
[----:B------:R-:W-:Y:S02]  /*12b50*/  FMUL.FTZ R73, R2, R73 ;  /* 0x0000004902497220 */ /* 0x000fe40000410000 */
[C---:B------:R-:W-:Y:S02]  /*12b60*/  FMUL.FTZ R74, R0.reuse, R74 ;  /* 0x0000004a004a7220 */ /* 0x040fe40000410000 */
[C---:B------:R-:W-:Y:S01]  /*12b70*/  HMMA.16816.F32.BF16 R56, R128.reuse, R102, R56 ;  /* 0x000000668038723c */ /* 0x040fe20000041838 */
[----:B------:R-:W2:Y:S03]  /*12b80*/  LDSM.16.MT88.4 R100, [R133+0x4100] ;  /* 0x004100008564783b */ /* 0x000ea60000004200 */
[----:B------:R-:W-:Y:S02]  /*12b90*/  FMUL.FTZ R75, R0, R75 ;  /* 0x0000004b004b7220 */ /* 0x000fe40000410000 */
[C---:B------:R-:W-:Y:S02]  /*12ba0*/  FMUL.FTZ R84, R2.reuse, R84 ;  /* 0x0000005402547220 */ /* 0x040fe40000410000 */
[C---:B------:R-:W-:Y:S04]  /*12bb0*/  HMMA.16816.F32.BF16 R60, R128.reuse, R108, R60 ;  /* 0x0000006c803c723c */ /* 0x040fe8000004183c */
[----:B------:R-:W-:Y:S02]  /*12bc0*/  FMUL.FTZ R85, R2, R85 ;  /* 0x0000005502557220 */ /* 0x000fe40000410000 */
[C---:B------:R-:W-:Y:S02]  /*12bd0*/  FMUL.FTZ R86, R0.reuse, R86 ;  /* 0x0000005600567220 */ /* 0x040fe40000410000 */
[C---:B------:R-:W-:Y:S01]  /*12be0*/  HMMA.16816.F32.BF16 R64, R128.reuse, R110, R64 ;  /* 0x0000006e8040723c */ /* 0x040fe20000041840 */
[----:B------:R-:W3:Y:S03]  /*12bf0*/  LDSM.16.MT88.4 R108, [R184+UR4+0x4100] ;  /* 0x00410004b86c783b */ /* 0x000ee60008004200 */
[----:B------:R-:W-:Y:S02]  /*12c00*/  FMUL.FTZ R87, R0, R87 ;  /* 0x0000005700577220 */ /* 0x000fe40000410000 */
[--C-:B------:R-:W-:Y:S02]  /*12c10*/  FFMA.FTZ R177, R177, c[0x0][0x2d0], -R152.reuse ;  /* 0x0000b400b1b17a23 */ /* 0x100fe40000010898 */
[--C-:B------:R-:W-:Y:S01]  /*12c20*/  FFMA.FTZ R178, R179, c[0x0][0x2d0], -R152.reuse ;  /* 0x0000b400b3b27a23 */ /* 0x100fe20000010898 */
[C---:B-1----:R-:W-:Y:S03]  /*12c30*/  HMMA.16816.F32.BF16 R68, R128.reuse, R104, R68 ;  /* 0x000000688044723c */ /* 0x042fe60000041844 */
[--C-:B------:R-:W-:Y:S01]  /*12c40*/  FFMA.FTZ R179, R182, c[0x0][0x2d0], -R149.reuse ;  /* 0x0000b400b6b37a23 */ /* 0x100fe20000010895 */
[----:B------:R-:W-:Y:S01]  /*12c50*/  MUFU.EX2 R177, R177 ;  /* 0x000000b100b17308 */ /* 0x000fe20000000800 */
[--C-:B------:R-:W-:Y:S02]  /*12c60*/  FFMA.FTZ R182, R167, c[0x0][0x2d0], -R152.reuse ;  /* 0x0000b400a7b67a23 */ /* 0x100fe40000010898 */
[--C-:B------:R-:W-:Y:S01]  /*12c70*/  FFMA.FTZ R180, R180, c[0x0][0x2d0], -R149.reuse ;  /* 0x0000b400b4b47a23 */ /* 0x100fe20000010895 */
[C---:B------:R-:W-:Y:S01]  /*12c80*/  HMMA.16816.F32.BF16 R72, R128.reuse, R106, R72 ;  /* 0x0000006a8048723c */ /* 0x040fe20000041848 */
[----:B------:R-:W1:Y:S03]  /*12c90*/  LDSM.16.MT88.4 R104, [R168+0x4100] ;  /* 0x00410000a868783b */ /* 0x000e660000004200 */
[C---:B------:R-:W-:Y:S02]  /*12ca0*/  FMUL.FTZ R76, R2.reuse, R76 ;  /* 0x0000004c024c7220 */ /* 0x040fe40000410000 */
[----:B------:R-:W-:Y:S01]  /*12cb0*/  FMUL.FTZ R77, R2, R77 ;  /* 0x0000004d024d7220 */ /* 0x000fe20000410000 */
[----:B------:R-:W4:Y:S01]  /*12cc0*/  MUFU.EX2 R178, R178 ;  /* 0x000000b200b27308 */ /* 0x000f220000000800 */
[C---:B------:R-:W-:Y:S04]  /*12cd0*/  FMUL.FTZ R78, R0.reuse, R78 ;  /* 0x0000004e004e7220 */ /* 0x040fe80000410000 */
[----:B------:R-:W-:Y:S02]  /*12ce0*/  FMUL.FTZ R79, R0, R79 ;  /* 0x0000004f004f7220 */ /* 0x000fe40000410000 */
[--C-:B------:R-:W-:Y:S02]  /*12cf0*/  FFMA.FTZ R181, R181, c[0x0][0x2d0], -R152.reuse ;  /* 0x0000b400b5b57a23 */ /* 0x100fe40000010898 */
[----:B------:R-:W-:Y:S01]  /*12d00*/  FFMA.FTZ R152, R151, c[0x0][0x2d0], -R152 ;  /* 0x0000b40097987a23 */ /* 0x000fe20000010898 */
[----:B------:R-:W-:Y:S01]  /*12d10*/  MUFU.EX2 R179, R179 ;  /* 0x000000b300b37308 */ /* 0x000fe20000000800 */
[--C-:B------:R-:W-:Y:S01]  /*12d20*/  FFMA.FTZ R183, R214, c[0x0][0x2d0], -R149.reuse ;  /* 0x0000b400d6b77a23 */ /* 0x100fe20000010895 */
[C---:B--2---:R-:W-:Y:S03]  /*12d30*/  HMMA.16816.F32.BF16 R76, R128.reuse, R100, R76 ;  /* 0x00000064804c723c */ /* 0x044fe6000004184c */
[C---:B------:R-:W-:Y:S02]  /*12d40*/  FMUL.FTZ R80, R2.reuse, R80 ;  /* 0x0000005002507220 */ /* 0x040fe40000410000 */
[----:B------:R-:W-:Y:S02]  /*12d50*/  FMUL.FTZ R81, R2, R81 ;  /* 0x0000005102517220 */ /* 0x000fe40000410000 */
[C---:B------:R-:W-:Y:S01]  /*12d60*/  FMUL.FTZ R82, R0.reuse, R82 ;  /* 0x0000005200527220 */ /* 0x040fe20000410000 */
[----:B------:R-:W2:Y:S01]  /*12d70*/  MUFU.EX2 R180, R180 ;  /* 0x000000b400b47308 */ /* 0x000ea20000000800 */
[----:B------:R-:W-:Y:S03]  /*12d80*/  FMUL.FTZ R83, R0, R83 ;  /* 0x0000005300537220 */ /* 0x000fe60000410000 */
[--C-:B------:R-:W-:Y:S01]  /*12d90*/  FFMA.FTZ R214, R166, c[0x0][0x2d0], -R149.reuse ;  /* 0x0000b400a6d67a23 */ /* 0x100fe20000010895 */
[----:B----4-:R-:W-:Y:S01]  /*12da0*/  F2FP.BF16.PACK_AB R100, R178, R177 ;  /* 0x000000b1b264723e */ /* 0x010fe200000010ff */
[----:B------:R-:W-:Y:S01]  /*12db0*/  LDSM.16.MT88.4 R164, [R133+0x5900] ;  /* 0x0059000085a4783b */ /* 0x000fe20000004200 */
[----:B------:R-:W-:Y:S01]  /*12dc0*/  FFMA.FTZ R149, R148, c[0x0][0x2d0], -R149 ;  /* 0x0000b40094957a23 */ /* 0x000fe20000010895 */
[C---:B------:R-:W-:Y:S02]  /*12dd0*/  HMMA.16816.F32.BF16 R80, R128.reuse, R102, R80 ;  /* 0x000000668050723c */ /* 0x040fe40000041850 */
[----:B------:R4:W-:Y:S01]  /*12de0*/  MUFU.EX2 R231, R152 ;  /* 0x0000009800e77308 */ /* 0x0009e20000000800 */
[C---:B------:R-:W-:Y:S02]  /*12df0*/  FMUL.FTZ R88, R2.reuse, R88 ;  /* 0x0000005802587220 */ /* 0x040fe40000410000 */
[----:B------:R-:W-:Y:S02]  /*12e00*/  FMUL.FTZ R89, R2, R89 ;  /* 0x0000005902597220 */ /* 0x000fe40000410000 */
[C---:B------:R-:W-:Y:S01]  /*12e10*/  FMUL.FTZ R90, R0.reuse, R90 ;  /* 0x0000005a005a7220 */ /* 0x040fe20000410000 */
[C---:B---3--:R-:W-:Y:S04]  /*12e20*/  HMMA.16816.F32.BF16 R84, R128.reuse, R108, R84 ;  /* 0x0000006c8054723c */ /* 0x048fe80000041854 */
[----:B------:R-:W-:Y:S01]  /*12e30*/  FMUL.FTZ R91, R0, R91 ;  /* 0x0000005b005b7220 */ /* 0x000fe20000410000 */
[----:B------:R-:W-:Y:S01]  /*12e40*/  MUFU.EX2 R181, R181 ;  /* 0x000000b500b57308 */ /* 0x000fe20000000800 */
[C---:B------:R-:W-:Y:S02]  /*12e50*/  FMUL.FTZ R92, R2.reuse, R92 ;  /* 0x0000005c025c7220 */ /* 0x040fe40000410000 */
[----:B------:R-:W-:Y:S01]  /*12e60*/  FMUL.FTZ R93, R2, R93 ;  /* 0x0000005d025d7220 */ /* 0x000fe20000410000 */
[----:B--2---:R-:W-:Y:S02]  /*12e70*/  F2FP.BF16.PACK_AB R101, R180, R179 ;  /* 0x000000b3b465723e */ /* 0x004fe400000010ff */
[C---:B------:R-:W-:Y:S01]  /*12e80*/  HMMA.16816.F32.BF16 R88, R128.reuse, R110, R88 ;  /* 0x0000006e8058723c */ /* 0x040fe20000041858 */
[----:B------:R-:W2:Y:S02]  /*12e90*/  LDSM.16.MT88.4 R108, [R133+0x900] ;  /* 0x00090000856c783b */ /* 0x000ea40000004200 */
[C---:B------:R-:W-:Y:S01]  /*12ea0*/  FMUL.FTZ R94, R0.reuse, R94 ;  /* 0x0000005e005e7220 */ /* 0x040fe20000410000 */
[----:B------:R-:W3:Y:S01]  /*12eb0*/  MUFU.EX2 R182, R182 ;  /* 0x000000b600b67308 */ /* 0x000ee20000000800 */
[----:B------:R-:W-:Y:S02]  /*12ec0*/  FMUL.FTZ R95, R0, R95 ;  /* 0x0000005f005f7220 */ /* 0x000fe40000410000 */
[C---:B------:R-:W-:Y:S02]  /*12ed0*/  FMUL.FTZ R96, R2.reuse, R96 ;  /* 0x0000006002607220 */ /* 0x040fe40000410000 */
[----:B----4-:R-:W-:Y:S03]  /*12ee0*/  LDSM.16.MT88.4 R152, [R184+UR4+0x3900] ;  /* 0x00390004b898783b */ /* 0x010fe60008004200 */
[C---:B-1----:R-:W-:Y:S02]  /*12ef0*/  HMMA.16816.F32.BF16 R92, R128.reuse, R104, R92 ;  /* 0x00000068805c723c */ /* 0x042fe4000004185c */
[----:B------:R-:W-:Y:S01]  /*12f00*/  MUFU.EX2 R183, R183 ;  /* 0x000000b700b77308 */ /* 0x000fe20000000800 */
[----:B------:R-:W-:Y:S02]  /*12f10*/  FMUL.FTZ R97, R2, R97 ;  /* 0x0000006102617220 */ /* 0x000fe40000410000 */
[C---:B------:R-:W-:Y:S02]  /*12f20*/  FMUL.FTZ R98, R0.reuse, R98 ;  /* 0x0000006200627220 */ /* 0x040fe40000410000 */
[----:B------:R-:W-:Y:S02]  /*12f30*/  FMUL.FTZ R99, R0, R99 ;  /* 0x0000006300637220 */ /* 0x000fe40000410000 */
[----:B------:R-:W-:Y:S03]  /*12f40*/  FFMA.FTZ R176, R2, R217, R176 ;  /* 0x000000d902b07223 */ /* 0x000fe600000100b0 */
[----:B------:R-:W1:Y:S01]  /*12f50*/  MUFU.EX2 R214, R214 ;  /* 0x000000d600d67308 */ /* 0x000e620000000800 */
[----:B------:R-:W-:Y:S01]  /*12f60*/  FFMA.FTZ R172, R0, R215, R172 ;  /* 0x000000d700ac7223 */ /* 0x000fe200000100ac */
[----:B------:R-:W-:Y:S01]  /*12f70*/  HMMA.16816.F32.BF16 R96, R128, R106, R96 ;  /* 0x0000006a8060723c */ /* 0x000fe20000041860 */
[----:B------:R-:W4:Y:S02]  /*12f80*/  LDSM.16.MT88.4 R104, [R168+0x2900] ;  /* 0x00290000a868783b */ /* 0x000f240000004200 */
[----:B---3--:R-:W-:Y:S01]  /*12f90*/  F2FP.BF16.PACK_AB R102, R182, R181 ;  /* 0x000000b5b666723e */ /* 0x008fe200000010ff */
[----:B------:R-:W-:Y:S02]  /*12fa0*/  FADD.FTZ R175, R175, R176 ;  /* 0x000000b0afaf7221 */ /* 0x000fe40000010000 */
[----:B------:R-:W-:Y:S02]  /*12fb0*/  FADD.FTZ R171, R171, R172 ;  /* 0x000000acabab7221 */ /* 0x000fe40000010000 */
[----:B------:R3:W5:Y:S01]  /*12fc0*/  MUFU.EX2 R233, R149 ;  /* 0x0000009500e97308 */ /* 0x0007620000000800 */
[----:B------:R-:W-:Y:S03]  /*12fd0*/  FADD.FTZ R0, R174, R175 ;  /* 0x000000afae007221 */ /* 0x000fe60000010000 */
[----:B------:R-:W-:Y:S02]  /*12fe0*/  FADD.FTZ R2, R170, R171 ;  /* 0x000000abaa027221 */ /* 0x000fe40000010000 */
[----:B------:R-:W-:Y:S02]  /*12ff0*/  FADD.FTZ R0, R173, R0 ;  /* 0x00000000ad007221 */ /* 0x000fe40000010000 */
[----:B------:R-:W-:Y:S02]  /*13000*/  FADD.FTZ R2, R169, R2 ;  /* 0x00000002a9027221 */ /* 0x000fe40000010000 */
[----:B------:R-:W-:Y:S02]  /*13010*/  FADD.FTZ R177, R177, R0 ;  /* 0x00000000b1b17221 */ /* 0x000fe40000010000 */
[----:B------:R-:W-:Y:S01]  /*13020*/  FADD.FTZ R179, R179, R2 ;  /* 0x00000002b3b37221 */ /* 0x000fe20000010000 */
[----:B-1----:R-:W-:Y:S01]  /*13030*/  F2FP.BF16.PACK_AB R103, R214, R183 ;  /* 0x000000b7d667723e */ /* 0x002fe200000010ff */
[----:B------:R-:W-:Y:S02]  /*13040*/  FADD.FTZ R178, R178, R177 ;  /* 0x000000b1b2b27221 */ /* 0x000fe40000010000 */
[----:B------:R-:W-:Y:S02]  /*13050*/  FADD.FTZ R180, R180, R179 ;  /* 0x000000b3b4b47221 */ /* 0x000fe40000010000 */
[----:B------:R-:W-:Y:S02]  /*13060*/  FADD.FTZ R181, R181, R178 ;  /* 0x000000b2b5b57221 */ /* 0x000fe40000010000 */
[C---:B------:R-:W-:Y:S01]  /*13070*/  HMMA.16816.F32.BF16 R4, R100.reuse, R112, R4 ;  /* 0x000000706404723c */ /* 0x040fe20000041804 */
[----:B---3--:R-:W-:Y:S04]  /*13080*/  LDSM.16.MT88.4 R148, [R133+0x3900] ;  /* 0x003900008594783b */ /* 0x008fe80000004200 */
[----:B------:R-:W-:Y:S03]  /*13090*/  FADD.FTZ R182, R182, R181 ;  /* 0x000000b5b6b67221 */ /* 0x000fe60000010000 */
[C---:B------:R-:W-:Y:S01]  /*130a0*/  HMMA.16816.F32.BF16 R8, R100.reuse, R114, R8 ;  /* 0x000000726408723c */ /* 0x040fe20000041808 */
[----:B------:R-:W-:Y:S07]  /*130b0*/  LDSM.16.MT88.4 R112, [R133+0x4900] ;  /* 0x004900008570783b */ /* 0x000fee0000004200 */
[C---:B--2---:R-:W-:Y:S08]  /*130c0*/  HMMA.16816.F32.BF16 R12, R100.reuse, R108, R12 ;  /* 0x0000006c640c723c */ /* 0x044ff0000004180c */
[C---:B------:R-:W-:Y:S01]  /*130d0*/  HMMA.16816.F32.BF16 R16, R100.reuse, R110, R16 ;  /* 0x0000006e6410723c */ /* 0x040fe20000041810 */
[----:B------:R-:W1:Y:S07]  /*130e0*/  LDSM.16.MT88.4 R108, [R185+UR4+0x4900] ;  /* 0x00490004b96c783b */ /* 0x000e6e0008004200 */
        /* <DEDUP_REMOVED lines=13> */
[----:B------:R-:W-:Y:S01]  /*131c0*/  F2FP.BF16.PACK_AB R138, R231, R228 ;  /* 0x000000e4e78a723e */ /* 0x000fe200000010ff */
[C---:B------:R-:W-:Y:S04]  /*131d0*/  HMMA.16816.F32.BF16 R52, R100.reuse, R140, R52 ;  /* 0x0000008c6434723c */ /* 0x040fe80000041834 */
[----:B-----5:R-:W-:Y:S04]  /*131e0*/  F2FP.BF16.PACK_AB R139, R233, R230 ;  /* 0x000000e6e98b723e */ /* 0x020fe800000010ff */
[C---:B------:R-:W-:Y:S01]  /*131f0*/  HMMA.16816.F32.BF16 R56, R100.reuse, R142, R56 ;  /* 0x0000008e6438723c */ /* 0x040fe20000041838 */
[----:B------:R-:W-:Y:S07]  /*13200*/  LDSM.16.MT88.4 R140, [R168+0x1900] ;  /* 0x00190000a88c783b */ /* 0x000fee0000004200 */
[C---:B----4-:R-:W-:Y:S08]  /*13210*/  HMMA.16816.F32.BF16 R60, R100.reuse, R104, R60 ;  /* 0x00000068643c723c */ /* 0x050ff0000004183c */
[C---:B------:R-:W-:Y:S01]  /*13220*/  HMMA.16816.F32.BF16 R64, R100.reuse, R106, R64 ;  /* 0x0000006a6440723c */ /* 0x040fe20000041840 */
[----:B------:R-:W2:Y:S07]  /*13230*/  LDSM.16.MT88.4 R104, [R184+UR4+0x4900] ;  /* 0x00490004b868783b */ /* 0x000eae0008004200 */
[C---:B-1----:R-:W-:Y:S08]  /*13240*/  HMMA.16816.F32.BF16 R68, R100.reuse, R108, R68 ;  /* 0x0000006c6444723c */ /* 0x042ff00000041844 */
[C---:B------:R-:W-:Y:S01]  /*13250*/  HMMA.16816.F32.BF16 R72, R100.reuse, R110, R72 ;  /* 0x0000006e6448723c */ /* 0x040fe20000041848 */
[----:B------:R-:W1:Y:S07]  /*13260*/  LDSM.16.MT88.4 R108, [R185+UR4+0x1100] ;  /* 0x00110004b96c783b */ /* 0x000e6e0008004200 */
[C---:B------:R-:W-:Y:S08]  /*13270*/  HMMA.16816.F32.BF16 R76, R100.reuse, R112, R76 ;  /* 0x00000070644c723c */ /* 0x040ff0000004184c */
[C---:B------:R-:W-:Y:S01]  /*13280*/  HMMA.16816.F32.BF16 R80, R100.reuse, R114, R80 ;  /* 0x000000726450723c */ /* 0x040fe20000041850 */
[----:B------:R-:W3:Y:S07]  /*13290*/  LDSM.16.MT88.4 R112, [R184+UR4+0x1100] ;  /* 0x00110004b870783b */ /* 0x000eee0008004200 */
[C---:B--2---:R-:W-:Y:S08]  /*132a0*/  HMMA.16816.F32.BF16 R84, R100.reuse, R104, R84 ;  /* 0x000000686454723c */ /* 0x044ff00000041854 */
[C---:B------:R-:W-:Y:S01]  /*132b0*/  HMMA.16816.F32.BF16 R88, R100.reuse, R106, R88 ;  /* 0x0000006a6458723c */ /* 0x040fe20000041858 */
[----:B------:R-:W2:Y:S07]  /*132c0*/  LDSM.16.MT88.4 R104, [R185+UR4+0x3100] ;  /* 0x00310004b968783b */ /* 0x000eae0008004200 */
[C---:B------:R-:W-:Y:S08]  /*132d0*/  HMMA.16816.F32.BF16 R92, R100.reuse, R116, R92 ;  /* 0x00000074645c723c */ /* 0x040ff0000004185c */
[----:B------:R-:W-:Y:S01]  /*132e0*/  HMMA.16816.F32.BF16 R96, R100, R118, R96 ;  /* 0x000000766460723c */ /* 0x000fe20000041860 */
[----:B------:R-:W4:Y:S06]  /*132f0*/  LDSM.16.MT88.4 R116, [R133+0x3100] ;  /* 0x003100008574783b */ /* 0x000f2c0000004200 */
[----:B------:R-:W-:Y:S01]  /*13300*/  F2FP.BF16.PACK_AB R100, R216, R193 ;  /* 0x000000c1d864723e */ /* 0x000fe200000010ff */
[----:B------:R-:W-:Y:S01]  /*13310*/  FADD.FTZ R193, R193, R182 ;  /* 0x000000b6c1c17221 */ /* 0x000fe20000010000 */
[----:B------:R-:W-:Y:S03]  /*13320*/  F2FP.BF16.PACK_AB R101, R221, R218 ;  /* 0x000000dadd65723e */ /* 0x000fe600000010ff */
[----:B------:R-:W-:Y:S02]  /*13330*/  F2FP.BF16.PACK_AB R102, R223, R220 ;  /* 0x000000dcdf66723e */ /* 0x000fe400000010ff */
[----:B------:R-:W-:Y:S07]  /*13340*/  F2FP.BF16.PACK_AB R103, R225, R222 ;  /* 0x000000dee167723e */ /* 0x000fee00000010ff */
[C---:B-1----:R-:W-:Y:S08]  /*13350*/  HMMA.16816.F32.BF16 R4, R100.reuse, R108, R4 ;  /* 0x0000006c6404723c */ /* 0x042ff00000041804 */
[C---:B------:R-:W-:Y:S01]  /*13360*/  HMMA.16816.F32.BF16 R8, R100.reuse, R110, R8 ;  /* 0x0000006e6408723c */ /* 0x040fe20000041808 */
[----:B------:R-:W1:Y:S07]  /*13370*/  LDSM.16.MT88.4 R108, [R184+UR4+0x3100] ;  /* 0x00310004b86c783b */ /* 0x000e6e0008004200 */
[C---:B------:R-:W-:Y:S08]  /*13380*/  HMMA.16816.F32.BF16 R12, R100.reuse, R120, R12 ;  /* 0x00000078640c723c */ /* 0x040ff0000004180c */
[C---:B------:R-:W-:Y:S08]  /*13390*/  HMMA.16816.F32.BF16 R16, R100.reuse, R122, R16 ;  /* 0x0000007a6410723c */ /* 0x040ff00000041810 */
[C---:B---3--:R-:W-:Y:S08]  /*133a0*/  HMMA.16816.F32.BF16 R20, R100.reuse, R112, R20 ;  /* 0x000000706414723c */ /* 0x048ff00000041814 */
[C---:B------:R-:W-:Y:S01]  /*133b0*/  HMMA.16816.F32.BF16 R24, R100.reuse, R114, R24 ;  /* 0x000000726418723c */ /* 0x040fe20000041818 */
[----:B------:R-:W3:Y:S07]  /*133c0*/  LDSM.16.MT88.4 R112, [R168+0x3100] ;  /* 0x00310000a870783b */ /* 0x000eee0000004200 */
[C---:B------:R-:W-:Y:S08]  /*133d0*/  HMMA.16816.F32.BF16 R28, R100.reuse, R124, R28 ;  /* 0x0000007c641c723c */ /* 0x040ff0000004181c */
[C---:B------:R-:W-:Y:S01]  /*133e0*/  HMMA.16816.F32.BF16 R32, R100.reuse, R126, R32 ;  /* 0x0000007e6420723c */ /* 0x040fe20000041820 */
[----:B------:R-:W-:Y:S07]  /*133f0*/  LDSM.16.MT88.4 R124, [R185+UR4+0x1900] ;  /* 0x00190004b97c783b */ /* 0x000fee0008004200 */
[C---:B--2---:R-:W-:Y:S08]  /*13400*/  HMMA.16816.F32.BF16 R36, R100.reuse, R104, R36 ;  /* 0x000000686424723c */ /* 0x044ff00000041824 */
[C---:B------:R-:W-:Y:S01]  /*13410*/  HMMA.16816.F32.BF16 R40, R100.reuse, R106, R40 ;  /* 0x0000006a6428723c */ /* 0x040fe20000041828 */
[----:B------:R-:W2:Y:S07]  /*13420*/  LDSM.16.MT88.4 R104, [R185+UR4+0x5100] ;  /* 0x00510004b968783b */ /* 0x000eae0008004200 */
[C---:B----4-:R-:W-:Y:S08]  /*13430*/  HMMA.16816.F32.BF16 R44, R100.reuse, R116, R44 ;  /* 0x00000074642c723c */ /* 0x050ff0000004182c */
[C---:B------:R-:W-:Y:S01]  /*13440*/  HMMA.16816.F32.BF16 R48, R100.reuse, R118, R48 ;  /* 0x000000766430723c */ /* 0x040fe20000041830 */
[----:B------:R-:W4:Y:S07]  /*13450*/  LDSM.16.MT88.4 R116, [R133+0x5100] ;  /* 0x005100008574783b */ /* 0x000f2e0000004200 */
[C---:B-1----:R-:W-:Y:S08]  /*13460*/  HMMA.16816.F32.BF16 R52, R100.reuse, R108, R52 ;  /* 0x0000006c6434723c */ /* 0x042ff00000041834 */
[C---:B------:R-:W-:Y:S01]  /*13470*/  HMMA.16816.F32.BF16 R56, R100.reuse, R110, R56 ;  /* 0x0000006e6438723c */ /* 0x040fe20000041838 */
[----:B------:R-:W1:Y:S07]  /*13480*/  LDSM.16.MT88.4 R108, [R184+UR4+0x5100] ;  /* 0x00510004b86c783b */ /* 0x000e6e0008004200 */
[C---:B---3--:R-:W-:Y:S08]  /*13490*/  HMMA.16816.F32.BF16 R60, R100.reuse, R112, R60 ;  /* 0x00000070643c723c */ /* 0x048ff0000004183c */
[C---:B------:R-:W-:Y:S01]  /*134a0*/  HMMA.16816.F32.BF16 R64, R100.reuse, R114, R64 ;  /* 0x000000726440723c */ /* 0x040fe20000041840 */
[----:B------:R-:W3:Y:S07]  /*134b0*/  LDSM.16.MT88.4 R112, [R168+0x5100] ;  /* 0x00510000a870783b */ /* 0x000eee0000004200 */
[C---:B--2---:R-:W-:Y:S08]  /*134c0*/  HMMA.16816.F32.BF16 R68, R100.reuse, R104, R68 ;  /* 0x000000686444723c */ /* 0x044ff00000041844 */
[C---:B------:R-:W-:Y:S01]  /*134d0*/  HMMA.16816.F32.BF16 R72, R100.reuse, R106, R72 ;  /* 0x0000006a6448723c */ /* 0x040fe20000041848 */
[----:B------:R-:W-:Y:S07]  /*134e0*/  LDSM.16.MT88.4 R104, [R184+UR4+0x1900] ;  /* 0x00190004b868783b */ /* 0x000fee0008004200 */
[C---:B----4-:R-:W-:Y:S08]  /*134f0*/  HMMA.16816.F32.BF16 R76, R100.reuse, R116, R76 ;  /* 0x00000074644c723c */ /* 0x050ff0000004184c */
[C---:B------:R-:W-:Y:S01]  /*13500*/  HMMA.16816.F32.BF16 R80, R100.reuse, R118, R80 ;  /* 0x000000766450723c */ /* 0x040fe20000041850 */
[----:B------:R-:W2:Y:S07]  /*13510*/  LDSM.16.MT88.4 R116, [R133+0x1900] ;  /* 0x001900008574783b */ /* 0x000eae0000004200 */
[C---:B-1----:R-:W-:Y:S08]  /*13520*/  HMMA.16816.F32.BF16 R84, R100.reuse, R108, R84 ;  /* 0x0000006c6454723c */ /* 0x042ff00000041854 */
[C---:B------:R-:W-:Y:S08]  /*13530*/  HMMA.16816.F32.BF16 R88, R100.reuse, R110, R88 ;  /* 0x0000006e6458723c */ /* 0x040ff00000041858 */
[C---:B---3--:R-:W-:Y:S08]  /*13540*/  HMMA.16816.F32.BF16 R92, R100.reuse, R112, R92 ;  /* 0x00000070645c723c */ /* 0x048ff0000004185c */
[----:B------:R-:W-:Y:S08]  /*13550*/  HMMA.16816.F32.BF16 R96, R100, R114, R96 ;  /* 0x000000726460723c */ /* 0x000ff00000041860 */
[C---:B------:R-:W-:Y:S08]  /*13560*/  HMMA.16816.F32.BF16 R128, R136.reuse, R124, R4 ;  /* 0x0000007c8880723c */ /* 0x040ff00000041804 */
[C---:B------:R-:W-:Y:S08]  /*13570*/  HMMA.16816.F32.BF16 R124, R136.reuse, R126, R8 ;  /* 0x0000007e887c723c */ /* 0x040ff00000041808 */
[C---:B--2---:R-:W-:Y:S08]  /*13580*/  HMMA.16816.F32.BF16 R120, R136.reuse, R116, R12 ;  /* 0x000000748878723c */ /* 0x044ff0000004180c */
        /* <DEDUP_REMOVED lines=37> */
[----:B------:R-:W-:Y:S02]  /*137e0*/  FADD.FTZ R230, R230, R229 ;  /* 0x000000e5e6e67221 */ /* 0x000fe40000010000 */
[----:B------:R-:W-:Y:S02]  /*137f0*/  FADD.FTZ R217, R231, R228 ;  /* 0x000000e4e7d97221 */ /* 0x000fe40000010000 */
[----:B------:R-:W-:Y:S01]  /*13800*/  FADD.FTZ R215, R233, R230 ;  /* 0x000000e6e9d77221 */ /* 0x000fe20000010000 */
[----:B------:R-:W-:-:S05]  /*13810*/  @!P0 BRA `(.L_x_989) ;  /* 0x0000040000008947 */ /* 0x000fca0003800000 */
[----:B------:R-:W-:Y:S01]  /*13820*/  ISETP.NE.AND P2, PT, R199, 0x1, PT ;  /* 0x00000001c700780c */ /* 0x000fe20003f45270 */
[----:B------:R-:W-:Y:S01]  /*13830*/  IMAD R202, R219, 0x40, R194 ;  /* 0x00000040dbca7824 */ /* 0x000fe200078e02c2 */
[----:B------:R-:W-:Y:S01]  /*13840*/  SEL R4, RZ, 0x10, P5 ;  /* 0x00000010ff047807 */ /* 0x000fe20002800000 */
[----:B------:R-:W-:Y:S01]  /*13850*/  IMAD.MOV.U32 R201, RZ, RZ, RZ ;  /* 0x000000ffffc97224 */ /* 0x000fe200078e00ff */
[----:B------:R-:W-:Y:S02]  /*13860*/  SEL R2, RZ, 0x10, P4 ;  /* 0x00000010ff027807 */ /* 0x000fe40002000000 */
[----:B------:R-:W-:Y:S02]  /*13870*/  IADD3 R202, R202, -0x80, R205 ;  /* 0xffffff80caca7810 */ /* 0x000fe40007ffe0cd */
[----:B------:R-:W-:Y:S03]  /*13880*/  IADD3 R14, -R4, 0x10, RZ ;  /* 0x00000010040e7810 */ /* 0x000fe60007ffe1ff */
[----:B------:R-:W-:Y:S01]  /*13890*/  IMAD.MOV.U32 R5, RZ, RZ, R202 ;  /* 0x000000ffff057224 */ /* 0x000fe200078e00ca */
[----:B------:R-:W-:Y:S01]  /*138a0*/  LOP3.LUT R14, R14, 0xf, RZ, 0xc0, !PT ;  /* 0x0000000f0e0e7812 */ /* 0x000fe200078ec0ff */
[----:B------:R-:W-:Y:S05]  /*138b0*/  @P2 IMAD.HI.U32 R0, R202, c[0x0][0x2bc], RZ ;  /* 0x0000af00ca002a27 */ /* 0x000fea00078e00ff */
[----:B------:R-:W-:Y:S02]  /*138c0*/  @P2 SHF.R.U32.HI R5, RZ, c[0x0][0x2c0], R0 ;  /* 0x0000b000ff052a19 */ /* 0x000fe40000011600 */
[----:B------:R-:W-:Y:S02]  /*138d0*/  ISETP.NE.U32.AND P2, PT, R4, RZ, PT ;  /* 0x000000ff0400720c */ /* 0x000fe40003f45070 */
[C---:B------:R-:W-:Y:S04]  /*138e0*/  @!P3 IADD3 R7, P0, R5.reuse, R206, RZ ;  /* 0x000000ce0507b210 */ /* 0x040fe80007f1e0ff */
[----:B------:R-:W-:Y:S01]  /*138f0*/  @!P3 LEA.HI.X.SX32 R0, R5, R198, 0x1, P0 ;  /* 0x000000c60500b211 */ /* 0x000fe200000f0eff */
[----:B------:R-:W-:Y:S01]  /*13900*/  IMAD.MOV R5, RZ, RZ, -R5 ;  /* 0x000000ffff057224 */ /* 0x000fe200078e0a05 */
[----:B------:R-:W-:Y:S03]  /*13910*/  @!P3 LEA R8, P0, R7, c[0x0][0x2a0], 0x2 ;  /* 0x0000a8000708ba11 */ /* 0x000fe600078010ff */
[----:B------:R-:W-:Y:S01]  /*13920*/  IMAD R202, R5, c[0x0][0x2b8], R202 ;  /* 0x0000ae0005ca7a24 */ /* 0x000fe200078e02ca */
[----:B------:R-:W-:Y:S03]  /*13930*/  @!P3 LEA.HI.X R9, R7, c[0x0][0x2a4], R0, 0x2, P0 ;  /* 0x0000a9000709ba11 */ /* 0x000fe600000f1400 */
[C---:B------:R-:W-:Y:S01]  /*13940*/  IMAD.WIDE.U32 R6, R202.reuse, c[0x0][0x1e0], RZ ;  /* 0x00007800ca067a25 */ /* 0x040fe200078e00ff */
[----:B------:R-:W-:Y:S01]  /*13950*/  SHF.R.S32.HI R5, RZ, 0x1f, R202 ;  /* 0x0000001fff057819 */ /* 0x000fe200000114ca */
[----:B------:R-:W2:Y:S04]  /*13960*/  @!P3 LDG.E R201, [R8.64] ;  /* 0x0000000608c9b981 */ /* 0x000ea8000c1e1900 */
[----:B------:R-:W-:Y:S04]  /*13970*/  IMAD R5, R5, c[0x0][0x1e0], RZ ;  /* 0x0000780005057a24 */ /* 0x000fe800078e02ff */
[----:B------:R-:W-:Y:S04]  /*13980*/  IMAD R5, R202, c[0x0][0x1e4], R5 ;  /* 0x00007900ca057a24 */ /* 0x000fe800078e0205 */
[----:B------:R-:W-:Y:S02]  /*13990*/  IMAD.IADD R7, R7, 0x1, R5 ;  /* 0x0000000107077824 */ /* 0x000fe400078e0205 */
[----:B------:R-:W-:Y:S01]  /*139a0*/  IMAD R5, R192, c[0x0][0x1e8], RZ ;  /* 0x00007a00c0057a24 */ /* 0x000fe200078e02ff */
[----:B--2---:R-:W-:Y:S01]  /*139b0*/  SHF.R.S32.HI R0, RZ, 0x1f, R201 ;  /* 0x0000001fff007819 */ /* 0x004fe200000114c9 */
[----:B------:R-:W-:Y:S04]  /*139c0*/  IMAD.WIDE.U32 R6, R201, c[0x0][0x1f0], R6 ;  /* 0x00007c00c9067a25 */ /* 0x000fe800078e0006 */
        /* <DEDUP_REMOVED lines=9> */
[----:B------:R-:W-:Y:S03]  /*13a60*/  SEL R0, RZ, 0x10, P6 ;  /* 0x00000010ff007807 */ /* 0x000fe60003000000 */
[----:B------:R-:W2:Y:S01]  /*13a70*/  SHFL.IDX PT, R9, R8, 0x1, 0x181f ;  /* 0x00381f0008097f89 */ /* 0x000ea200000e0000 */
[----:B------:R-:W-:Y:S03]  /*13a80*/  IADD3 R5, -R0, 0x10, RZ ;  /* 0x0000001000057810 */ /* 0x000fe60007ffe1ff */
[----:B------:R3:W-:Y:S01]  /*13a90*/  SHFL.IDX PT, R13, R8, RZ, 0x181f ;  /* 0x00181fff080d7589 */ /* 0x0007e200000e0000 */
[----:B------:R-:W-:Y:S03]  /*13aa0*/  LOP3.LUT R5, R5, 0xf, RZ, 0xc0, !PT ;  /* 0x0000000f05057812 */ /* 0x000fe600078ec0ff */
[----:B------:R-:W4:Y:S01]  /*13ab0*/  SHFL.IDX PT, R11, R10, RZ, 0x181f ;  /* 0x00181fff0a0b7589 */ /* 0x000f2200000e0000 */
[----:B-1----:R-:W-:Y:S04]  /*13ac0*/  IADD3 R14, P1, P0, R14, R7, R208 ;  /* 0x000000070e0e7210 */ /* 0x002fe8000783e0d0 */
[----:B--2---:R-:W-:Y:S02]  /*13ad0*/  IADD3.X R15, RZ, R9, R209, P1, P0 ;  /* 0x00000009ff0f7210 */ /* 0x004fe40000fe04d1 */
[----:B------:R-:W-:Y:S04]  /*13ae0*/  IADD3 R16, P1, P0, R6, R7, R211 ;  /* 0x0000000706107210 */ /* 0x000fe8000783e0d3 */
[----:B------:R-:W-:Y:S02]  /*13af0*/  IADD3.X R17, RZ, R9, R212, P1, P0 ;  /* 0x00000009ff117210 */ /* 0x000fe40000fe04d4 */
[----:B---3--:R-:W-:Y:S01]  /*13b00*/  IADD3 R8, P1, P0, R5, R7, R204 ;  /* 0x0000000705087210 */ /* 0x008fe2000783e0cc */
[----:B------:R-:W-:Y:S03]  /*13b10*/  IMAD R5, R213, 0x3000, R203 ;  /* 0x00003000d5057824 */ /* 0x000fe600078e02cb */
[----:B------:R-:W-:Y:S01]  /*13b20*/  IADD3.X R9, RZ, R9, R210, P1, P0 ;  /* 0x00000009ff097210 */ /* 0x000fe20000fe04d2 */
[----:B------:R-:W-:Y:S01]  /*13b30*/  IMAD.SHL.U32 R7, R5, 0x2, RZ ;  /* 0x0000000205077824 */ /* 0x000fe200078e00ff */
[----:B----4-:R-:W-:Y:S02]  /*13b40*/  IADD3 R20, P1, R208, R11, RZ ;  /* 0x0000000bd0147210 */ /* 0x010fe40007f3e0ff */
[----:B------:R-:W-:Y:S03]  /*13b50*/  IADD3 R18, P0, R11, R211, RZ ;  /* 0x000000d30b127210 */ /* 0x000fe60007f1e0ff */
[----:B------:R-:W-:Y:S01]  /*13b60*/  IMAD.X R21, R209, 0x1, R13, P1 ;  /* 0x00000001d1157824 */ /* 0x000fe200008e060d */
[----:B------:R-:W-:Y:S01]  /*13b70*/  ISETP.NE.U32.AND P1, PT, R2, RZ, PT ;  /* 0x000000ff0200720c */ /* 0x000fe20003f25070 */
[----:B------:R-:W-:Y:S01]  /*13b80*/  IMAD.X R19, R13, 0x1, R212, P0 ;  /* 0x000000010d137824 */ /* 0x000fe200000e06d4 */
        /* <DEDUP_REMOVED lines=9> */
.L_x_989:
        /* <DEDUP_REMOVED lines=9> */
.L_x_987:
[----:B-1----:R-:W1:Y:S01]  /*13cb0*/  SHFL.BFLY PT, R6, R217, 0x2, 0x1f ;  /* 0x0c401f00d9067f89 */ /* 0x002e6200000e0000 */
        /* <DEDUP_REMOVED lines=122> */
.L_x_937:
        /* <DEDUP_REMOVED lines=152> */
.L_x_992:
[----:B--2---:R-:W-:Y:S01]  /*14de0*/  LOP3.LUT R6, R14, 0xffffffe0, RZ, 0xc0, !PT ;  /* 0xffffffe00e067812 */ /* 0x004fe200078ec0ff */
[----:B------:R-:W1:Y:S01]  /*14df0*/  S2R R54, SR_CTAID.X ;  /* 0x0000000000367919 */ /* 0x000e620000002500 */
[----:B------:R-:W-:Y:S01]  /*14e00*/  SHF.R.S32.HI R14, RZ, 0x1f, R5 ;  /* 0x0000001fff0e7819 */ /* 0x000fe20000011405 */
[----:B------:R-:W-:Y:S01]  /*14e10*/  IMAD R13, R25, c[0x0][0x3a0], RZ ;  /* 0x0000e800190d7a24 */ /* 0x000fe200078e02ff */
[----:B------:R-:W-:Y:S01]  /*14e20*/  LEA.HI R8, R16, R16, RZ, 0x1 ;  /* 0x0000001010087211 */ /* 0x000fe200078f08ff */
[----:B------:R-:W-:Y:S01]  /*14e30*/  IMAD.IADD R6, R3, 0x1, -R6 ;  /* 0x0000000103067824 */ /* 0x000fe200078e0a06 */
[-C--:B------:R-:W-:Y:S01]  /*14e40*/  LEA.HI R14, R14, R5.reuse, RZ, 0x3 ;  /* 0x000000050e0e7211 */ /* 0x080fe200078f18ff */
[----:B------:R-:W-:Y:S01]  /*14e50*/  IMAD R17, R2, c[0x0][0x490], RZ ;  /* 0x0001240002117a24 */ /* 0x000fe200078e02ff */
[----:B------:R-:W-:Y:S01]  /*14e60*/  LOP3.LUT R9, R8, 0x1ffffffe, RZ, 0xc0, !PT ;  /* 0x1ffffffe08097812 */ /* 0x000fe200078ec0ff */
[----:B------:R-:W-:Y:S01]  /*14e70*/  IMAD.MOV.U32 R19, RZ, RZ, R25 ;  /* 0x000000ffff137224 */ /* 0x000fe200078e0019 */
[----:B------:R-:W-:Y:S01]  /*14e80*/  SHF.R.S32.HI R7, RZ, 0x1f, R6 ;  /* 0x0000001fff077819 */ /* 0x000fe20000011406 */
[----:B------:R-:W-:Y:S01]  /*14e90*/  IMAD R13, R24, c[0x0][0x3a4], R13 ;  /* 0x0000e900180d7a24 */ /* 0x000fe200078e020d */
[----:B------:R-:W-:Y:S01]  /*14ea0*/  LOP3.LUT R14, R14, 0xffffff8, RZ, 0xc0, !PT ;  /* 0x0ffffff80e0e7812 */ /* 0x000fe200078ec0ff */
[----:B------:R-:W-:Y:S01]  /*14eb0*/  IMAD.IADD R16, R16, 0x1, -R9 ;  /* 0x0000000110107824 */ /* 0x000fe200078e0a09 */
[----:B------:R-:W-:Y:S01]  /*14ec0*/  LEA.HI R4, R7, R6, RZ, 0x2 ;  /* 0x0000000607047211 */ /* 0x000fe200078f10ff */
[----:B------:R-:W-:Y:S01]  /*14ed0*/  IMAD.MOV.U32 R7, RZ, RZ, c[0x0][0x4e8] ;  /* 0x00013a00ff077624 */ /* 0x000fe200078e00ff */
[----:B------:R-:W-:Y:S01]  /*14ee0*/  IADD3 R5, -R14, R5, RZ ;  /* 0x000000050e057210 */ /* 0x000fe20007ffe1ff */
[----:B------:R-:W-:Y:S01]  /*14ef0*/  IMAD.WIDE.U32 R14, R24, c[0x0][0x3a0], RZ ;  /* 0x0000e800180e7a25 */ /* 0x000fe200078e00ff */
[----:B------:R-:W-:Y:S01]  /*14f00*/  SHF.R.S32.HI R4, RZ, 0x2, R4 ;  /* 0x00000002ff047819 */ /* 0x000fe20000011404 */
[----:B------:R-:W-:Y:S01]  /*14f10*/  BSSY B0, `(.L_x_993) ;  /* 0x0000076000007945 */ /* 0x000fe20003800000 */
[----:B------:R-:W-:Y:S01]  /*14f20*/  ISETP.NE.AND P1, PT, R7, 0x1, PT ;  /* 0x000000010700780c */ /* 0x000fe20003f25270 */
[----:B------:R-:W-:Y:S01]  /*14f30*/  IMAD R17, R192, c[0x0][0x494], R17 ;  /* 0x00012500c0117a24 */ /* 0x000fe200078e0211 */
[----:B------:R-:W-:Y:S01]  /*14f40*/  LEA.HI R9, R12, R3, RZ, 0x3 ;  /* 0x000000030c097211 */ /* 0x000fe200078f18ff */
[----:B------:R-:W-:Y:S01]  /*14f50*/  IMAD R5, R5, 0x10, R4 ;  /* 0x0000001005057824 */ /* 0x000fe200078e0204 */
[----:B------:R-:W-:-:S02]  /*14f60*/  MOV R18, R24 ;  /* 0x0000001800127202 */ /* 0x000fc40000000f00 */
[----:B------:R-:W-:Y:S01]  /*14f70*/  LOP3.LUT R4, R9, 0xfffffff8, RZ, 0xc0, !PT ;  /* 0xfffffff809047812 */ /* 0x000fe200078ec0ff */
[----:B------:R-:W-:Y:S01]  /*14f80*/  IMAD R7, R16, 0x8, R5 ;  /* 0x0000000810077824 */ /* 0x000fe200078e0205 */
[----:B------:R-:W-:Y:S01]  /*14f90*/  LOP3.LUT P2, RZ, R6, 0x3, RZ, 0xc0, !PT ;  /* 0x0000000306ff7812 */ /* 0x000fe2000784c0ff */
[----:B------:R-:W-:Y:S01]  /*14fa0*/  IMAD.WIDE.U32 R18, R192, c[0x0][0x490], R18 ;  /* 0x00012400c0127a25 */ /* 0x000fe200078e0012 */
[----:B------:R-:W-:Y:S02]  /*14fb0*/  LEA.HI R12, R12, R3, RZ, 0x6 ;  /* 0x000000030c0c7211 */ /* 0x000fe400078f30ff */
[----:B-1----:R-:W-:Y:S01]  /*14fc0*/  LEA R7, R54, R7, 0x7 ;  /* 0x0000000736077211 */ /* 0x002fe200078e38ff */
[----:B------:R-:W-:Y:S01]  /*14fd0*/  IMAD.IADD R4, R3, 0x1, -R4 ;  /* 0x0000000103047824 */ /* 0x000fe200078e0a04 */
[----:B------:R-:W-:Y:S01]  /*14fe0*/  SHF.R.S32.HI R3, RZ, 0x1f, R195 ;  /* 0x0000001fff037819 */ /* 0x000fe200000114c3 */
[----:B------:R-:W-:Y:S01]  /*14ff0*/  IMAD.IADD R19, R19, 0x1, R17 ;  /* 0x0000000113137824 */ /* 0x000fe200078e0211 */
[----:B------:R-:W-:Y:S01]  /*15000*/  SHF.R.S32.HI R9, RZ, 0x3, R9 ;  /* 0x00000003ff097819 */ /* 0x000fe20000011409 */
[----:B------:R-:W-:Y:S01]  /*15010*/  @P1 IMAD.HI.U32 R8, R7, c[0x0][0x4ec], RZ ;  /* 0x00013b0007081a27 */ /* 0x000fe200078e00ff */
[----:B------:R-:W-:-:S02]  /*15020*/  IADD3 R15, R15, R13, RZ ;  /* 0x0000000d0f0f7210 */ /* 0x000fc40007ffe0ff */
[----:B------:R-:W-:Y:S01]  /*15030*/  SEL R195, R195, RZ, !P0 ;  /* 0x000000ffc3c37207 */ /* 0x000fe20004000000 */
[----:B------:R-:W-:Y:S01]  /*15040*/  IMAD.MOV.U32 R6, RZ, RZ, R7 ;  /* 0x000000ffff067224 */ /* 0x000fe200078e0007 */
[----:B------:R-:W-:Y:S01]  /*15050*/  @P1 SHF.R.U32.HI R6, RZ, c[0x0][0x4f0], R8 ;  /* 0x00013c00ff061a19 */ /* 0x000fe20000011608 */
[----:B------:R-:W-:Y:S01]  /*15060*/  IMAD R17, R2, c[0x0][0x3e8], RZ ;  /* 0x0000fa0002117a24 */ /* 0x000fe200078e02ff */
[----:B------:R-:W-:Y:S01]  /*15070*/  SEL R3, R3, RZ, !P0 ;  /* 0x000000ff03037207 */ /* 0x000fe20004000000 */
[----:B------:R-:W-:Y:S01]  /*15080*/  IMAD.WIDE.U32 R14, R192, c[0x0][0x3e8], R14 ;  /* 0x0000fa00c00e7a25 */ /* 0x000fe200078e000e */
[----:B------:R-:W-:-:S03]  /*15090*/  LEA R13, R4, R9, 0x5 ;  /* 0x00000009040d7211 */ /* 0x000fc600078e28ff */
[----:B------:R-:W-:Y:S02]  /*150a0*/  IMAD.MOV R8, RZ, RZ, -R6 ;  /* 0x000000ffff087224 */ /* 0x000fe400078e0a06 */
[----:B------:R-:W-:Y:S02]  /*150b0*/  IMAD R17, R192, c[0x0][0x3ec], R17 ;  /* 0x0000fb00c0117a24 */ /* 0x000fe400078e0211 */
[----:B------:R-:W-:Y:S02]  /*150c0*/  IMAD R8, R8, c[0x0][0x4e8], R7 ;  /* 0x00013a0008087a24 */ /* 0x000fe400078e0207 */
[----:B------:R-:W-:Y:S01]  /*150d0*/  IMAD.WIDE.U32 R18, R195, c[0x0][0x498], R18 ;  /* 0x00012600c3127a25 */ /* 0x000fe200078e0012 */
[----:B------:R-:W-:-:S03]  /*150e0*/  IADD3 R15, R15, R17, RZ ;  /* 0x000000110f0f7210 */ /* 0x000fc60007ffe0ff */
[----:B------:R-:W-:Y:S01]  /*150f0*/  IMAD R16, R3, c[0x0][0x498], RZ ;  /* 0x0001260003107a24 */ /* 0x000fe200078e02ff */
[----:B------:R-:W-:Y:S01]  /*15100*/  IADD3 R20, P0, R6, R18, RZ ;  /* 0x0000001206147210 */ /* 0x000fe20007f1e0ff */
[----:B------:R-:W-:Y:S01]  /*15110*/  IMAD R7, R54, 0x80, R13 ;  /* 0x0000008036077824 */ /* 0x000fe200078e020d */
[----:B------:R-:W-:Y:S01]  /*15120*/  SHF.R.S32.HI R18, RZ, 0x1f, R8 ;  /* 0x0000001fff127819 */ /* 0x000fe20000011408 */
[----:B------:R-:W-:Y:S01]  /*15130*/  IMAD R13, R195, c[0x0][0x49c], R16 ;  /* 0x00012700c30d7a24 */ /* 0x000fe200078e0210 */
[----:B------:R-:W-:Y:S01]  /*15140*/  SHF.R.S32.HI R16, RZ, 0x1f, R6 ;  /* 0x0000001fff107819 */ /* 0x000fe20000011406 */
[----:B------:R-:W-:-:S03]  /*15150*/  @P1 IMAD.HI.U32 R17, R7, c[0x0][0x4ec], RZ ;  /* 0x00013b0007111a27 */ /* 0x000fc600078e00ff */
[----:B------:R-:W-:Y:S01]  /*15160*/  IADD3.X R21, R16, R19, R13, P0, !PT ;  /* 0x0000001310157210 */ /* 0x000fe200007fe40d */
[----:B------:R-:W-:Y:S02]  /*15170*/  IMAD.SHL.U32 R2, R9, 0x40, RZ ;  /* 0x0000004009027824 */ /* 0x000fe400078e00ff */
[----:B------:R-:W-:Y:S01]  /*15180*/  IMAD.MOV.U32 R6, RZ, RZ, R7 ;  /* 0x000000ffff067224 */ /* 0x000fe200078e0007 */
[----:B------:R-:W-:Y:S01]  /*15190*/  @P1 SHF.R.U32.HI R6, RZ, c[0x0][0x4f0], R17 ;  /* 0x00013c00ff061a19 */ /* 0x000fe20000011611 */
[----:B------:R-:W-:Y:S01]  /*151a0*/  IMAD R17, R18, c[0x0][0x488], RZ ;  /* 0x0001220012117a24 */ /* 0x000fe200078e02ff */
[----:B------:R-:W-:Y:S01]  /*151b0*/  LOP3.LUT R13, R2, 0x1c0, RZ, 0xc0, !PT ;  /* 0x000001c0020d7812 */ /* 0x000fe200078ec0ff */
[----:B------:R-:W-:Y:S02]  /*151c0*/  IMAD.SHL.U32 R2, R4, 0x8, RZ ;  /* 0x0000000804027824 */ /* 0x000fe400078e00ff */
[----:B------:R-:W-:-:S04]  /*151d0*/  IMAD.WIDE.U32 R20, R8, c[0x0][0x488], R20 ;  /* 0x0001220008147a25 */ /* 0x000fc800078e0014 */
[----:B------:R-:W-:Y:S01]  /*151e0*/  IMAD R17, R8, c[0x0][0x48c], R17 ;  /* 0x0001230008117a24 */ /* 0x000fe200078e0211 */
[----:B------:R-:W-:Y:S01]  /*151f0*/  LOP3.LUT R8, R13, 0x38, R2, 0xf8, !PT ;  /* 0x000000380d087812 */ /* 0x000fe200078ef802 */
[----:B------:R-:W-:Y:S01]  /*15200*/  IMAD R4, R3, c[0x0][0x3f0], RZ ;  /* 0x0000fc0003047a24 */ /* 0x000fe200078e02ff */
[----:B------:R-:W-:Y:S01]  /*15210*/  SHF.R.U32.HI R3, RZ, 0x3, R13 ;  /* 0x00000003ff037819 */ /* 0x000fe2000001160d */
[----:B------:R-:W-:Y:S01]  /*15220*/  IMAD.WIDE.U32 R14, R195, c[0x0][0x3f0], R14 ;  /* 0x0000fc00c30e7a25 */ /* 0x000fe200078e000e */
[----:B------:R-:W-:Y:S02]  /*15230*/  LEA R13, P0, R20, c[0x0][0x450], 0x2 ;  /* 0x00011400140d7a11 */ /* 0x000fe400078010ff */
[----:B------:R-:W-:Y:S01]  /*15240*/  IADD3 R17, R21, R17, RZ ;  /* 0x0000001115117210 */ /* 0x000fe20007ffe0ff */
[----:B------:R-:W-:Y:S01]  /*15250*/  IMAD R4, R195, c[0x0][0x3f4], R4 ;  /* 0x0000fd00c3047a24 */ /* 0x000fe200078e0204 */
[----:B------:R-:W-:Y:S01]  /*15260*/  LOP3.LUT R8, R8, R3, RZ, 0x3c, !PT ;  /* 0x0000000308087212 */ /* 0x000fe200078e3cff */
[----:B------:R-:W-:Y:S01]  /*15270*/  SHFL.IDX PT, R32, R13, RZ, 0x1c1f ;  /* 0x001c1fff0d207589 */ /* 0x000fe200000e0000 */
[----:B------:R-:W-:Y:S01]  /*15280*/  LEA.HI.X R17, R20, c[0x0][0x454], R17, 0x2, P0 ;  /* 0x0001150014117a11 */ /* 0x000fe200000f1411 */
[--C-:B------:R-:W-:Y:S01]  /*15290*/  IMAD.MOV R16, RZ, RZ, -R6.reuse ;  /* 0x000000ffff107224 */ /* 0x100fe200078e0a06 */
[----:B------:R-:W-:Y:S01]  /*152a0*/  SHF.R.S32.HI R3, RZ, 0x1f, R6 ;  /* 0x0000001fff037819 */ /* 0x000fe20000011406 */
[----:B------:R-:W-:Y:S01]  /*152b0*/  SHFL.IDX PT, R34, R13, 0x1, 0x1c1f ;  /* 0x003c1f000d227f89 */ /* 0x000fe200000e0000 */
[----:B------:R-:W-:Y:S01]  /*152c0*/  IADD3 R15, R15, R4, RZ ;  /* 0x000000040f0f7210 */ /* 0x000fe20007ffe0ff */
[C---:B------:R-:W-:Y:S01]  /*152d0*/  IMAD R4, R54.reuse, 0x80, R5 ;  /* 0x0000008036047824 */ /* 0x040fe200078e0205 */
[----:B------:R-:W-:Y:S01]  /*152e0*/  LEA R54, R54, R9, 0x7 ;  /* 0x0000000936367211 */ /* 0x000fe200078e38ff */
[----:B------:R-:W1:Y:S01]  /*152f0*/  SHFL.IDX PT, R33, R17, RZ, 0x1c1f ;  /* 0x001c1fff11217589 */ /* 0x000e6200000e0000 */
[----:B------:R-:W-:-:S02]  /*15300*/  IMAD R5, R3, c[0x0][0x3e0], RZ ;  /* 0x0000f80003057a24 */ /* 0x000fc400078e02ff */
[----:B-----5:R-:W-:Y:S01]  /*15310*/  IMAD R3, R11, c[0x0][0x4e8], RZ ;  /* 0x00013a000b037a24 */ /* 0x020fe200078e02ff */
[----:B------:R-:W2:Y:S01]  /*15320*/  SHFL.IDX PT, R35, R17, 0x1, 0x1c1f ;  /* 0x003c1f0011237f89 */ /* 0x000ea200000e0000 */
[----:B------:R-:W-:Y:S01]  /*15330*/  IADD3 R18, R4, 0x8, RZ ;  /* 0x0000000804127810 */ /* 0x000fe20007ffe0ff */
[----:B------:R-:W-:Y:S01]  /*15340*/  IMAD R16, R16, c[0x0][0x4e8], R7 ;  /* 0x00013a0010107a24 */ /* 0x000fe200078e0207 */
[----:B------:R-:W-:Y:S01]  /*15350*/  SHF.L.U32 R7, R12, 0x3, RZ ;  /* 0x000000030c077819 */ /* 0x000fe200000006ff */
[----:B------:R-:W-:Y:S01]  /*15360*/  IMAD R5, R6, c[0x0][0x3e4], R5 ;  /* 0x0000f90006057a24 */ /* 0x000fe200078e0205 */
[-C--:B------:R-:W-:Y:S01]  /*15370*/  ISETP.GE.OR P1, PT, R4, R3.reuse, P2 ;  /* 0x000000030400720c */ /* 0x080fe20001726670 */
[----:B------:R-:W-:Y:S01]  /*15380*/  IMAD.WIDE.U32 R14, R6, c[0x0][0x3e0], R14 ;  /* 0x0000f800060e7a25 */ /* 0x000fe200078e000e */
[----:B------:R-:W-:Y:S02]  /*15390*/  ISETP.GE.OR P0, PT, R18, R3, P2 ;  /* 0x000000031200720c */ /* 0x000fe40001706670 */
[----:B------:R-:W-:Y:S01]  /*153a0*/  SHF.R.S32.HI R4, RZ, 0x1f, R16 ;  /* 0x0000001fff047819 */ /* 0x000fe20000011410 */
[----:B------:R-:W-:Y:S01]  /*153b0*/  IMAD.IADD R15, R15, 0x1, R5 ;  /* 0x000000010f0f7824 */ /* 0x000fe200078e0205 */
[----:B------:R-:W-:-:S03]  /*153c0*/  LOP3.LUT R7, R8, 0x7ffffe00, R7, 0xf8, !PT ;  /* 0x7ffffe0008077812 */ /* 0x000fc600078ef807 */
[----:B------:R-:W-:Y:S01]  /*153d0*/  IMAD R5, R4, c[0x0][0x3d8], RZ ;  /* 0x0000f60004057a24 */ /* 0x000fe200078e02ff */
[----:B------:R-:W-:Y:S01]  /*153e0*/  SHF.L.U32 R58, R7, 0x1, RZ ;  /* 0x00000001073a7819 */ /* 0x000fe200000006ff */
[C---:B------:R-:W-:Y:S02]  /*153f0*/  IMAD.WIDE.U32 R56, R16.reuse, c[0x0][0x3d8], R14 ;  /* 0x0000f60010387a25 */ /* 0x040fe400078e000e */
[----:B-1----:R1:W-:Y:S02]  /*15400*/  @!P1 ST.E [R32.64], R0 ;  /* 0x0000000020009985 */ /* 0x0023e4000c101906 */
[----:B------:R-:W-:Y:S02]  /*15410*/  IMAD R8, R16, c[0x0][0x3dc], R5 ;  /* 0x0000f70010087a24 */ /* 0x000fe400078e0205 */
[----:B--2---:R1:W-:Y:S02]  /*15420*/  @!P0 ST.E [R34.64], R10 ;  /* 0x0000000a22008985 */ /* 0x0043e4000c101906 */
        /* <DEDUP_REMOVED lines=36> */
.L_x_994:
[----:B--2---:R-:W-:Y:S05]  /*15670*/  BSYNC B0 ;  /* 0x0000000000007941 */ /* 0x004fea0003800000 */
.L_x_993:
        /* <DEDUP_REMOVED lines=23> */
.L_x_996:
[----:B------:R-:W-:Y:S05]  /*157f0*/  BSYNC B0 ;  /* 0x0000000000007941 */ /* 0x000fea0003800000 */
.L_x_995:
        /* <DEDUP_REMOVED lines=23> */
.L_x_998:
[----:B------:R-:W-:Y:S05]  /*15970*/  BSYNC B0 ;  /* 0x0000000000007941 */ /* 0x000fea0003800000 */
.L_x_997:
        /* <DEDUP_REMOVED lines=24> */
.L_x_991:
        /* <DEDUP_REMOVED lines=18> */
.L_x_999:
        /* <DEDUP_REMOVED lines=20> */
[----:B------:R-:W-:Y:S01]  /*15d60*/  IADD3 R13, R4, R13, RZ ;  /* 0x0000000d040d7210 */ /* 0x000fe20007ffe0ff */
[----:B------:R-:W-:-:S04]  /*15d70*/  IMAD R4, R5, c[0x0][0x498], RZ ;  /* 0x0001260005047a24 */ /* 0x000fc800078e02ff */
[----:B------:R-:W-:-:S04]  /*15d80*/  @P0 IMAD.HI.U32 R6, R8, c[0x0][0x4ec], RZ ;  /* 0x00013b0008060a27 */ /* 0x000fc800078e00ff */
[----:B------:R-:W-:Y:S01]  /*15d90*/  IMAD.WIDE.U32 R12, R195, c[0x0][0x498], R12 ;  /* 0x00012600c30c7a25 */ /* 0x000fe200078e000c */
[----:B------:R-:W-:-:S03]  /*15da0*/  @P0 SHF.R.U32.HI R7, RZ, c[0x0][0x4f0], R6 ;  /* 0x00013c00ff070a19 */ /* 0x000fc60000011606 */
[----:B------:R-:W-:Y:S01]  /*15db0*/  IMAD R15, R195, c[0x0][0x49c], R4 ;  /* 0x00012700c30f7a24 */ /* 0x000fe200078e0204 */
[--C-:B------:R-:W-:Y:S01]  /*15dc0*/  SHF.R.S32.HI R4, RZ, 0x1f, R7.reuse ;  /* 0x0000001fff047819 */ /* 0x100fe20000011407 */
[----:B------:R-:W-:Y:S01]  /*15dd0*/  IMAD.MOV R9, RZ, RZ, -R7 ;  /* 0x000000ffff097224 */ /* 0x000fe200078e0a07 */
[----:B------:R-:W-:-:S03]  /*15de0*/  IADD3 R12, P0, R7, R12, RZ ;  /* 0x0000000c070c7210 */ /* 0x000fc60007f1e0ff */
[----:B------:R-:W-:Y:S01]  /*15df0*/  IMAD R9, R9, c[0x0][0x4e8], R8 ;  /* 0x00013a0009097a24 */ /* 0x000fe200078e0208 */
[----:B------:R-:W-:Y:S02]  /*15e00*/  IADD3.X R13, R4, R13, R15, P0, !PT ;  /* 0x0000000d040d7210 */ /* 0x000fe400007fe40f */
[----:B------:R-:W-:Y:S02]  /*15e10*/  MOV R4, 0xff800000 ;  /* 0xff80000000047802 */ /* 0x000fe40000000f00 */
[----:B------:R-:W-:Y:S01]  /*15e20*/  SHF.R.S32.HI R6, RZ, 0x1f, R9 ;  /* 0x0000001fff067819 */ /* 0x000fe20000011409 */
[----:B------:R-:W-:-:S04]  /*15e30*/  IMAD.WIDE.U32 R12, R9, c[0x0][0x488], R12 ;  /* 0x00012200090c7a25 */ /* 0x000fc800078e000c */
[----:B------:R-:W-:-:S04]  /*15e40*/  IMAD R6, R6, c[0x0][0x488], RZ ;  /* 0x0001220006067a24 */ /* 0x000fc800078e02ff */
[----:B------:R-:W-:Y:S01]  /*15e50*/  IMAD R7, R9, c[0x0][0x48c], R6 ;  /* 0x0001230009077a24 */ /* 0x000fe200078e0206 */
[----:B------:R-:W-:-:S04]  /*15e60*/  LEA R6, P0, R12, c[0x0][0x450], 0x2 ;  /* 0x000114000c067a11 */ /* 0x000fc800078010ff */
[----:B------:R-:W-:-:S04]  /*15e70*/  IADD3 R7, R13, R7, RZ ;  /* 0x000000070d077210 */ /* 0x000fc80007ffe0ff */
[----:B------:R-:W-:-:S05]  /*15e80*/  LEA.HI.X R7, R12, c[0x0][0x454], R7, 0x2, P0 ;  /* 0x000115000c077a11 */ /* 0x000fca00000f1407 */
[----:B------:R1:W-:Y:S02]  /*15e90*/  STG.E [R6.64], R4 ;  /* 0x0000000406007986 */ /* 0x0003e4000c101906 */
.L_x_1001:
[----:B------:R-:W-:Y:S05]  /*15ea0*/  BSYNC B0 ;  /* 0x0000000000007941 */ /* 0x000fea0003800000 */
.L_x_1000:
[----:B-1----:R-:W1:Y:S01]  /*15eb0*/  S2R R6, SR_CTAID.X ;  /* 0x0000000000067919 */ /* 0x002e620000002500 */
[----:B------:R-:W-:Y:S01]  /*15ec0*/  SHF.R.S32.HI R9, RZ, 0x1f, R0 ;  /* 0x0000001fff097819 */ /* 0x000fe20000011400 */
[----:B------:R-:W-:Y:S01]  /*15ed0*/  IMAD R7, R11, c[0x0][0x3a0], RZ ;  /* 0x0000e8000b077a24 */ /* 0x000fe200078e02ff */
[----:B------:R-:W-:Y:S01]  /*15ee0*/  MOV R8, c[0x0][0x4e8] ;  /* 0x00013a0000087a02 */ /* 0x000fe20000000f00 */
[----:B-----5:R-:W-:Y:S01]  /*15ef0*/  IMAD R3, R3, c[0x0][0x4e8], RZ ;  /* 0x00013a0003037a24 */ /* 0x020fe200078e02ff */
[----:B------:R-:W-:Y:S01]  /*15f00*/  LEA.HI R4, R9, R0, RZ, 0x3 ;  /* 0x0000000009047211 */ /* 0x000fe200078f18ff */
[----:B------:R-:W-:Y:S01]  /*15f10*/  IMAD R7, R10, c[0x0][0x3a4], R7 ;  /* 0x0000e9000a077a24 */ /* 0x000fe200078e0207 */
[----:B------:R-:W-:Y:S01]  /*15f20*/  ISETP.NE.AND P0, PT, R8, 0x1, PT ;  /* 0x000000010800780c */ /* 0x000fe20003f05270 */
[----:B------:R-:W-:Y:S01]  /*15f30*/  IMAD.WIDE.U32 R10, R10, c[0x0][0x3a0], RZ ;  /* 0x0000e8000a0a7a25 */ /* 0x000fe200078e00ff */
[----:B------:R-:W-:Y:S01]  /*15f40*/  LOP3.LUT R9, R4, 0xfffffff8, RZ, 0xc0, !PT ;  /* 0xfffffff804097812 */ /* 0x000fe200078ec0ff */
[----:B------:R-:W-:Y:S01]  /*15f50*/  BSSY B0, `(.L_x_1002) ;  /* 0x0000036000007945 */ /* 0x000fe20003800000 */
[----:B------:R-:W-:-:S02]  /*15f60*/  SHF.R.S32.HI R4, RZ, 0x3, R4 ;  /* 0x00000003ff047819 */ /* 0x000fc40000011404 */
[----:B------:R-:W-:Y:S01]  /*15f70*/  IADD3 R11, R11, R7, RZ ;  /* 0x000000070b0b7210 */ /* 0x000fe20007ffe0ff */
[----:B------:R-:W-:Y:S02]  /*15f80*/  IMAD.IADD R9, R0, 0x1, -R9 ;  /* 0x0000000100097824 */ /* 0x000fe400078e0a09 */
[----:B------:R-:W-:Y:S02]  /*15f90*/  IMAD R7, R2, c[0x0][0x3e8], RZ ;  /* 0x0000fa0002077a24 */ /* 0x000fe400078e02ff */
[C---:B------:R-:W-:Y:S01]  /*15fa0*/  IMAD.WIDE.U32 R10, R192.reuse, c[0x0][0x3e8], R10 ;  /* 0x0000fa00c00a7a25 */ /* 0x040fe200078e000a */
[CC--:B------:R-:W-:Y:S02]  /*15fb0*/  LEA R13, R9.reuse, R4.reuse, 0x5 ;  /* 0x00000004090d7211 */ /* 0x0c0fe400078e28ff */
[----:B------:R-:W-:Y:S01]  /*15fc0*/  SHF.L.U32 R9, R9, 0x3, RZ ;  /* 0x0000000309097819 */ /* 0x000fe200000006ff */
[----:B------:R-:W-:Y:S02]  /*15fd0*/  IMAD R7, R192, c[0x0][0x3ec], R7 ;  /* 0x0000fb00c0077a24 */ /* 0x000fe400078e0207 */
[C---:B-1----:R-:W-:Y:S01]  /*15fe0*/  IMAD R13, R6.reuse, 0x80, R13 ;  /* 0x00000080060d7824 */ /* 0x042fe200078e020d */
[----:B------:R-:W-:Y:S01]  /*15ff0*/  LEA R4, R6, R4, 0x7 ;  /* 0x0000000406047211 */ /* 0x000fe200078e38ff */
[----:B------:R-:W-:Y:S01]  /*16000*/  IMAD R2, R5, c[0x0][0x3f0], RZ ;  /* 0x0000fc0005027a24 */ /* 0x000fe200078e02ff */
[----:B------:R-:W-:Y:S01]  /*16010*/  IADD3 R11, R7, R11, RZ ;  /* 0x0000000b070b7210 */ /* 0x000fe20007ffe0ff */
[----:B------:R-:W-:Y:S01]  /*16020*/  @P0 IMAD.HI.U32 R0, R13, c[0x0][0x4ec], RZ ;  /* 0x00013b000d000a27 */ /* 0x000fe200078e00ff */
[----:B------:R-:W-:-:S02]  /*16030*/  MOV R5, R13 ;  /* 0x0000000d00057202 */ /* 0x000fc40000000f00 */
[----:B------:R-:W-:Y:S01]  /*16040*/  IADD3 R6, R9, 0x40, RZ ;  /* 0x0000004009067810 */ /* 0x000fe20007ffe0ff */
        /* <DEDUP_REMOVED lines=38> */
.L_x_1003:
[----:B------:R-:W-:Y:S05]  /*162b0*/  BSYNC B0 ;  /* 0x0000000000007941 */ /* 0x000fea0003800000 */
.L_x_1002:
[----:B------:R-:W-:Y:S01]  /*162c0*/  IADD3 R8, R4, 0x20, RZ ;  /* 0x0000002004087810 */ /* 0x000fe20007ffe0ff */
[----:B--23--:R2:W3:Y:S01]  /*162d0*/  SHFL.IDX PT, R11, R0, 0x1, 0x181f ;  /* 0x00381f00000b7f89 */ /* 0x00c4e200000e0000 */
        /* <DEDUP_REMOVED lines=11> */
[----:B-1-3--:R-:W-:Y:S01]  /*16390*/  @!P2 IMAD.WIDE R12, R9, 0x2, R10 ;  /* 0x00000002090ca825 */ /* 0x00afe200078e020a */
[----:B------:R-:W-:Y:S02]  /*163a0*/  @!P1 LOP3.LUT R8, R8, 0xfffffff8, RZ, 0xc0, !PT ;  /* 0xfffffff808089812 */ /* 0x000fe400078ec0ff */
[----:B------:R-:W-:-:S02]  /*163b0*/  @!P0 LOP3.LUT R7, R7, 0xfffffff8, RZ, 0xc0, !PT ;  /* 0xfffffff807078812 */ /* 0x000fc400078ec0ff */
[----:B------:R1:W-:Y:S01]  /*163c0*/  @!P2 ST.E.128 [R12.64], RZ ;  /* 0x000000ff0c00a985 */ /* 0x0003e2000c101d06 */
[----:B------:R-:W-:-:S04]  /*163d0*/  @!P1 IMAD.WIDE R14, R8, 0x2, R10 ;  /* 0x00000002080e9825 */ /* 0x000fc800078e020a */
[----:B------:R-:W-:Y:S01]  /*163e0*/  @!P0 IMAD.WIDE R10, R7, 0x2, R10 ;  /* 0x00000002070a8825 */ /* 0x000fe200078e020a */
[----:B------:R1:W-:Y:S04]  /*163f0*/  @!P1 ST.E.128 [R14.64], RZ ;  /* 0x000000ff0e009985 */ /* 0x0003e8000c101d06 */
[----:B------:R1:W-:Y:S02]  /*16400*/  @!P0 ST.E.128 [R10.64], RZ ;  /* 0x000000ff0a008985 */ /* 0x0003e4000c101d06 */
.L_x_1005:
[----:B------:R-:W-:Y:S05]  /*16410*/  BSYNC B0 ;  /* 0x0000000000007941 */ /* 0x000fea0003800000 */
.L_x_1004:
[----:B------:R-:W-:Y:S01]  /*16420*/  IADD3 R8, R4, 0x40, RZ ;  /* 0x0000004004087810 */ /* 0x000fe20007ffe0ff */
[----:B-1-3--:R1:W3:Y:S01]  /*16430*/  SHFL.IDX PT, R11, R0, 0x2, 0x181f ;  /* 0x00581f00000b7f89 */ /* 0x00a2e200000e0000 */
        /* <DEDUP_REMOVED lines=11> */
[----:B--23--:R-:W-:Y:S01]  /*164f0*/  @!P2 IMAD.WIDE R12, R9, 0x2, R10 ;  /* 0x00000002090ca825 */ /* 0x00cfe200078e020a */
[----:B------:R-:W-:Y:S02]  /*16500*/  @!P1 LOP3.LUT R8, R8, 0xfffffff8, RZ, 0xc0, !PT ;  /* 0xfffffff808089812 */ /* 0x000fe400078ec0ff */
[----:B------:R-:W-:-:S02]  /*16510*/  @!P0 LOP3.LUT R7, R7, 0xfffffff8, RZ, 0xc0, !PT ;  /* 0xfffffff807078812 */ /* 0x000fc400078ec0ff */
[----:B------:R2:W-:Y:S01]  /*16520*/  @!P2 ST.E.128 [R12.64], RZ ;  /* 0x000000ff0c00a985 */ /* 0x0005e2000c101d06 */
[----:B------:R-:W-:-:S04]  /*16530*/  @!P1 IMAD.WIDE R14, R8, 0x2, R10 ;  /* 0x00000002080e9825 */ /* 0x000fc800078e020a */
[----:B------:R-:W-:Y:S01]  /*16540*/  @!P0 IMAD.WIDE R10, R7, 0x2, R10 ;  /* 0x00000002070a8825 */ /* 0x000fe200078e020a */
[----:B------:R2:W-:Y:S04]  /*16550*/  @!P1 ST.E.128 [R14.64], RZ ;  /* 0x000000ff0e009985 */ /* 0x0005e8000c101d06 */
[----:B------:R2:W-:Y:S02]  /*16560*/  @!P0 ST.E.128 [R10.64], RZ ;  /* 0x000000ff0a008985 */ /* 0x0005e4000c101d06 */
.L_x_1007:
[----:B------:R-:W-:Y:S05]  /*16570*/  BSYNC B0 ;  /* 0x0000000000007941 */ /* 0x000fea0003800000 */
.L_x_1006:
[----:B------:R-:W-:Y:S01]  /*16580*/  IADD3 R4, R4, 0x60, RZ ;  /* 0x0000006004047810 */ /* 0x000fe20007ffe0ff */
[----:B--23--:R2:W3:Y:S03]  /*16590*/  SHFL.IDX PT, R11, R0, 0x3, 0x181f ;  /* 0x00781f00000b7f89 */ /* 0x00c4e600000e0000 */
[----:B------:R-:W-:Y:S01]  /*165a0*/  ISETP.GE.AND P0, PT, R4, R3, PT ;  /* 0x000000030400720c */ /* 0x000fe20003f06270 */
[----:B------:R2:W1:-:S12]  /*165b0*/  SHFL.IDX PT, R10, R2, 0x3, 0x181f ;  /* 0x00781f00020a7f89 */ /* 0x00045800000e0000 */
[----:B------:R-:W-:Y:S05]  /*165c0*/  @P0 EXIT ;  /* 0x000000000000094d */ /* 0x000fea0003800000 */
[----:B------:R-:W-:Y:S02]  /*165d0*/  ISETP.GE.AND P0, PT, R6, c[0x0][0x3c8], PT ;  /* 0x0000f20006007a0c */ /* 0x000fe40003f06270 */
[----:B------:R-:W-:-:S11]  /*165e0*/  ISETP.GE.AND P1, PT, R9, c[0x0][0x3c8], PT ;  /* 0x0000f20009007a0c */ /* 0x000fd60003f26270 */
[----:B------:R-:W-:-:S04]  /*165f0*/  @!P0 SHF.R.S32.HI R3, RZ, 0x1f, R6 ;  /* 0x0000001fff038819 */ /* 0x000fc80000011406 */
[----:B------:R-:W-:Y:S01]  /*16600*/  @!P0 LEA.HI R3, R3, R6, RZ, 0x3 ;  /* 0x0000000603038211 */ /* 0x000fe200078f18ff */
[----:B-1-3--:R-:W-:-:S03]  /*16610*/  @!P1 IMAD.WIDE R6, R9, 0x2, R10 ;  /* 0x0000000209069825 */ /* 0x00afc600078e020a */
[----:B------:R-:W-:Y:S02]  /*16620*/  @!P0 LOP3.LUT R3, R3, 0xfffffff8, RZ, 0xc0, !PT ;  /* 0xfffffff803038812 */ /* 0x000fe400078ec0ff */
[----:B------:R1:W-:Y:S03]  /*16630*/  @!P1 ST.E.128 [R6.64], RZ ;  /* 0x000000ff06009985 */ /* 0x0003e6000c101d06 */
[----:B--2---:R-:W-:-:S05]  /*16640*/  @!P0 IMAD.WIDE R2, R3, 0x2, R10 ;  /* 0x0000000203028825 */ /* 0x004fca00078e020a */
        /* <DEDUP_REMOVED lines=9> */
.L_x_1008:
        /* <DEDUP_REMOVED lines=10> */
.L_x_1713:


//--------------------- .text._ZN7cutlass13device_kernelIN5flash19enable_sm80_to_sm89INS1_16FlashAttnFwdSm80INS1_25CollectiveMainloopFwdSm80ILi8ELi2ELb0EN4cute5tupleIJNS5_1CILi128EEENS7_ILi64EEENS7_ILi192EEEEEELi192ENS_10bfloat16_tEfNS_4arch4Sm80ELb0ELb1ELb1ELb0ELb1ELb0ELb1ELb0EEENS1_21CollectiveEpilogueFwdINS6_IJS8_SA_S9_EEENS6_IJNS7_ILi1EEESI_SI_EEESC_SE_Li256ELb0ELb1ELb0ELb0EEENS1_19SingleTileSchedulerILb0ELb0ELb1ELi128EEEEEEEEEvNT_6ParamsE --------------------------
	.section	.text._ZN7cutlass13device_kernelIN5flash19enable_sm80_to_sm89INS1_16FlashAttnFwdSm80INS1_25CollectiveMainloopFwdSm80ILi8ELi2ELb0EN4cute5tupleIJNS5_1CILi128EEENS7_ILi64EEENS7_ILi192EEEEEELi192ENS_10bfloat16_tEfNS_4arch4Sm80ELb0ELb1ELb1ELb0ELb1ELb0ELb1ELb0EEENS1_21CollectiveEpilogueFwdINS6_IJS8_SA_S9_EEENS6_IJNS7_ILi1EEESI_SI_EEESC_SE_Li256ELb0ELb1ELb0ELb0EEENS1_19SingleTileSchedulerILb0ELb0ELb1ELi128EEEEEEEEEvNT_6ParamsE,"ax",@progbits
	.sectioninfo	@"SHI_REGISTERS=255"
	.align	128
.text._ZN7cutlass13device_kernelIN5flash19enable_sm80_to_sm89INS1_16FlashAttnFwdSm80INS1_25CollectiveMainloopFwdSm80ILi8ELi2ELb0EN4cute5tupleIJNS5_1CILi128EEENS7_ILi64EEENS7_ILi192EEEEEELi192ENS_10bfloat16_tEfNS_4arch4Sm80ELb0ELb1ELb1ELb0ELb1ELb0ELb1ELb0EEENS1_21CollectiveEpilogueFwdINS6_IJS8_SA_S9_EEENS6_IJNS7_ILi1EEESI_SI_EEESC_SE_Li256ELb0ELb1ELb0ELb0EEENS1_19SingleTileSchedulerILb0ELb0ELb1ELi128EEEEEEEEEvNT_6ParamsE:
        .type           _ZN7cutlass13device_kernelIN5flash19enable_sm80_to_sm89INS1_16FlashAttnFwdSm80INS1_25CollectiveMainloopFwdSm80ILi8ELi2ELb0EN4cute5tupleIJNS5_1CILi128EEENS7_ILi64EEENS7_ILi192EEEEEELi192ENS_10bfloat16_tEfNS_4arch4Sm80ELb0ELb1ELb1ELb0ELb1ELb0ELb1ELb0EEENS1_21CollectiveEpilogueFwdINS6_IJS8_SA_S9_EEENS6_IJNS7_ILi1EEESI_SI_EEESC_SE_Li256ELb0ELb1ELb0ELb0EEENS1_19SingleTileSchedulerILb0ELb0ELb1ELi128EEEEEEEEEvNT_6ParamsE,@function
        .size           _ZN7cutlass13device_kernelIN5flash19enable_sm80_to_sm89INS1_16FlashAttnFwdSm80INS1_25CollectiveMainloopFwdSm80ILi8ELi2ELb0EN4cute5tupleIJNS5_1CILi128EEENS7_ILi64EEENS7_ILi192EEEEEELi192ENS_10bfloat16_tEfNS_4arch4Sm80ELb0ELb1ELb1ELb0ELb1ELb0ELb1ELb0EEENS1_21CollectiveEpilogueFwdINS6_IJS8_SA_S9_EEENS6_IJNS7_ILi1EEESI_SI_EEESC_SE_Li256ELb0ELb1ELb0ELb0EEENS1_19SingleTileSchedulerILb0ELb0ELb1ELi128EEEEEEEEEvNT_6ParamsE,(.L_x_1714 - _ZN7cutlass13device_kernelIN5flash19enable_sm80_to_sm89INS1_16FlashAttnFwdSm80INS1_25CollectiveMainloopFwdSm80ILi8ELi2ELb0EN4cute5tupleIJNS5_1CILi128EEENS7_ILi64EEENS7_ILi192EEEEEELi192ENS_10bfloat16_tEfNS_4arch4Sm80ELb0ELb1ELb1ELb0ELb1ELb0ELb1ELb0EEENS1_21CollectiveEpilogueFwdINS6_IJS8_SA_S9_EEENS6_IJNS7_ILi1EEESI_SI_EEESC_SE_Li256ELb0ELb1ELb0ELb0EEENS1_19SingleTileSchedulerILb0ELb0ELb1ELi128EEEEEEEEEvNT_6ParamsE)
        .other          _ZN7cutlass13device_kernelIN5flash19enable_sm80_to_sm89INS1_16FlashAttnFwdSm80INS1_25CollectiveMainloopFwdSm80ILi8ELi2ELb0EN4cute5tupleIJNS5_1CILi128EEENS7_ILi64EEENS7_ILi192EEEEEELi192ENS_10bfloat16_tEfNS_4arch4Sm80ELb0ELb1ELb1ELb0ELb1ELb0ELb1ELb0EEENS1_21CollectiveEpilogueFwdINS6_IJS8_SA_S9_EEENS6_IJNS7_ILi1EEESI_SI_EEESC_SE_Li256ELb0ELb1ELb0ELb0EEENS1_19SingleTileSchedulerILb0ELb0ELb1ELi128EEEEEEEEEvNT_6ParamsE,@"STO_CUDA_ENTRY STV_DEFAULT"
_ZN7cutlass13device_kernelIN5flash19enable_sm80_to_sm89INS1_16FlashAttnFwdSm80INS1_25CollectiveMainloopFwdSm80ILi8ELi2ELb0EN4cute5tupleIJNS5_1CILi128EEENS7_ILi64EEENS7_ILi192EEEEEELi192ENS_10bfloat16_tEfNS_4arch4Sm80ELb0ELb1ELb1ELb0ELb1ELb0ELb1ELb0EEENS1_21CollectiveEpilogueFwdINS6_IJS8_SA_S9_EEENS6_IJNS7_ILi1EEESI_SI_EEESC_SE_Li256ELb0ELb1ELb0ELb0EEENS1_19SingleTileSchedulerILb0ELb0ELb1ELi128EEEEEEEEEvNT_6ParamsE:
[----:B------:R-:W-:Y:S02]  /*0000*/  MOV R1, c[0x0][0x28] ;  /* 0x00000a0000017a02 */ /* 0x000fe40000000f00 */
[----:B------:R-:W1:Y:S02]  /*0010*/  S2UR UR6, SR_CTAID.Z ;  /* 0x00000000000679c3 */ /* 0x000e640000002700 */
[----:B-1----:R-:W-:-:S13]  /*0020*/  ISETP.LE.AND P0, PT, RZ, UR6, PT ;  /* 0x00000006ff007c0c */ /* 0x002fda000bf03270 */
[----:B------:R-:W-:Y:S05]  /*0030*/  @!P0 EXIT ;  /* 0x000000000000894d */ /* 0x000fea0003800000 */
[----:B------:R-:W1:Y:S01]  /*0040*/  S2R R215, SR_CTAID.X ;  /* 0x0000000000d77919 */ /* 0x000e620000002500 */
[----:B------:R-:W-:Y:S01]  /*0050*/  ULDC.64 UR4, c[0x0][0x370] ;  /* 0x0000dc0000047ab9 */ /* 0x000fe20000000a00 */
[----:B------:R-:W-:Y:S01]  /*0060*/  IMAD.MOV.U32 R204, RZ, RZ, RZ ;  /* 0x000000ffffcc7224 */ /* 0x000fe200078e00ff */
[----:B------:R-:W-:Y:S01]  /*0070*/  UISETP.NE.U32.AND UP0, UPT, URZ, UR4, UPT ;  /* 0x000000043f00728c */ /* 0x000fe2000bf05070 */
[----:B------:R-:W-:Y:S01]  /*0080*/  IMAD.MOV.U32 R197, RZ, RZ, c[0x0][0x2c4] ;  /* 0x0000b100ffc57624 */ /* 0x000fe200078e00ff */
[----:B------:R-:W-:Y:S02]  /*0090*/  ULDC.64 UR8, c[0x0][0x370] ;  /* 0x0000dc0000087ab9 */ /* 0x000fe40000000a00 */
[----:B------:R-:W-:Y:S02]  /*00a0*/  UISETP.NE.AND.EX UP0, UPT, URZ, UR5, UPT, UP0 ;  /* 0x000000053f00728c */ /* 0x000fe4000bf05300 */
[----:B------:R-:W-:Y:S01]  /*00b0*/  ISETP.NE.AND P1, PT, R197, 0x1, PT ;  /* 0x00000001c500780c */ /* 0x000fe20003f25270 */
[----:B------:R-:W2:Y:S01]  /*00c0*/  S2UR UR7, SR_CTAID.Y ;  /* 0x00000000000779c3 */ /* 0x000ea20000002600 */
[----:B------:R-:W-:-:S02]  /*00d0*/  ULDC.64 UR12, c[0x0][0x118] ;  /* 0x00004600000c7ab9 */ /* 0x000fc40000000a00 */
[----:B------:R-:W-:-:S05]  /*00e0*/  PLOP3.LUT P0, PT, PT, PT, UP0, 0x80, 0x0 ;  /* 0x000000000000781c */ /* 0x000fca0003f0f008 */
[----:B------:R-:W-:Y:S02]  /*00f0*/  @UP0 UMOV UR4, 0x4 ;  /* 0x0000000400040882 */ /* 0x000fe40000000000 */
[----:B------:R-:W-:Y:S01]  /*0100*/  @UP0 UIMAD.WIDE UR4, UR6, UR4, UR8 ;  /* 0x00000004060402a5 */ /* 0x000fe2000f8e0208 */
[----:B-1----:R-:W-:Y:S01]  /*0110*/  IMAD.SHL.U32 R148, R215, 0x80, RZ ;  /* 0x00000080d7947824 */ /* 0x002fe200078e00ff */
[----:B------:R-:W-:Y:S01]  /*0120*/  P2R R0, PR, RZ, 0x2 ;  /* 0x00000002ff007803 */ /* 0x000fe20000000000 */
[----:B------:R-:W1:Y:S01]  /*0130*/  S2R R7, SR_TID.X ;  /* 0x0000000000077919 */ /* 0x000e620000002100 */
[----:B------:R-:W-:Y:S02]  /*0140*/  IMAD.MOV.U32 R196, RZ, RZ, 0x1 ;  /* 0x00000001ffc47424 */ /* 0x000fe400078e00ff */
[----:B------:R-:W-:Y:S01]  /*0150*/  @P1 IADD3 R0, R148, 0x7f, RZ ;  /* 0x0000007f94001810 */ /* 0x000fe20007ffe0ff */
[----:B------:R-:W-:Y:S02]  /*0160*/  IMAD.MOV.U32 R214, RZ, RZ, c[0x0][0x2ac] ;  /* 0x0000ab00ffd67624 */ /* 0x000fe400078e00ff */
[----:B------:R-:W-:-:S02]  /*0170*/  IMAD.U32 R2, RZ, RZ, UR4 ;  /* 0x00000004ff027e24 */ /* 0x000fc4000f8e00ff */
[----:B------:R-:W-:Y:S01]  /*0180*/  IMAD.U32 R3, RZ, RZ, UR5 ;  /* 0x00000005ff037e24 */ /* 0x000fe2000f8e00ff */
[----:B------:R-:W-:Y:S01]  /*0190*/  ISETP.LE.AND P2, PT, R196, c[0x0][0x32c], PT ;  /* 0x0000cb00c4007a0c */ /* 0x000fe20003f43270 */
[----:B------:R-:W-:-:S03]  /*01a0*/  @P1 IMAD.HI.U32 R0, R0, c[0x0][0x2c8], RZ ;  /* 0x0000b20000001a27 */ /* 0x000fc600078e00ff */
[----:B------:R3:W5:Y:S01]  /*01b0*/  @P0 LDG.E R204, [R2.64] ;  /* 0x0000000c02cc0981 */ /* 0x000762000c1e1900 */
[----:B------:R-:W-:Y:S01]  /*01c0*/  IMAD R199, R214, c[0x0][0x1d0], RZ ;  /* 0x00007400d6c77a24 */ /* 0x000fe200078e02ff */
[----:B--2---:R-:W-:Y:S01]  /*01d0*/  USHF.R.S32.HI UR11, URZ, 0x1f, UR7 ;  /* 0x0000001f3f0b7899 */ /* 0x004fe20008011407 */
[----:B---3--:R-:W-:Y:S02]  /*01e0*/  IADD3 R3, R148, 0x7f, RZ ;  /* 0x0000007f94037810 */ /* 0x008fe40007ffe0ff */
[----:B------:R-:W-:Y:S02]  /*01f0*/  @P1 SHF.R.U32.HI R3, RZ, c[0x0][0x2cc], R0 ;  /* 0x0000b300ff031a19 */ /* 0x000fe40000011600 */
[----:B------:R-:W-:Y:S02]  /*0200*/  IADD3 R0, R199, -c[0x0][0x168], R196 ;  /* 0x80005a00c7007a10 */ /* 0x000fe40007ffe0c4 */
[----:B------:R-:W-:-:S03]  /*0210*/  P2R R2, PR, RZ, 0x4 ;  /* 0x00000004ff027803 */ /* 0x000fc60000000000 */
[----:B------:R-:W-:-:S05]  /*0220*/  IMAD.IADD R0, R0, 0x1, R3 ;  /* 0x0000000100007824 */ /* 0x000fca00078e0203 */
[----:B------:R-:W-:Y:S01]  /*0230*/  IADD3 R3, R0, c[0x0][0x328], RZ ;  /* 0x0000ca0000037a10 */ /* 0x000fe20007ffe0ff */
[----:B------:R-:W-:Y:S05]  /*0240*/  @!P2 BRA `(.L_x_1009) ;  /* 0x000000f00000a947 */ /* 0x000fea0003800000 */
[C---:B-1----:R-:W-:Y:S02]  /*0250*/  ISETP.GT.AND P0, PT, R0.reuse, RZ, PT ;  /* 0x000000ff0000720c */ /* 0x042fe40003f04270 */
        /* <DEDUP_REMOVED lines=8> */
.L_x_1010:
[----:B------:R-:W-:-:S13]  /*02e0*/  ISETP.NE.AND P0, PT, R196, c[0x0][0x32c], PT ;  /* 0x0000cb00c4007a0c */ /* 0x000fda0003f05270 */
[----:B------:R-:W-:-:S05]  /*02f0*/  @P0 IMAD.HI.U32 R0, R2, c[0x0][0x330], RZ ;  /* 0x0000cc0002000a27 */ /* 0x000fca00078e00ff */
[----:B------:R-:W-:Y:S02]  /*0300*/  @P0 SHF.R.U32.HI R2, RZ, c[0x0][0x334], R0 ;  /* 0x0000cd00ff020a19 */ /* 0x000fe40000011600 */
.L_x_1011:
[----:B------:R-:W-:-:S05]  /*0310*/  MOV R5, c[0x0][0x32c] ;  /* 0x0000cb0000057a02 */ /* 0x000fca0000000f00 */
[----:B------:R-:W-:-:S05]  /*0320*/  IMAD R2, R2, R5, c[0x0][0x32c] ;  /* 0x0000cb0002027624 */ /* 0x000fca00078e0205 */
[----:B------:R-:W-:-:S04]  /*0330*/  IMNMX R3, R3, R2, PT ;  /* 0x0000000203037217 */ /* 0x000fc80003800200 */
.L_x_1009:
[----:B-1----:R-:W-:Y:S01]  /*0340*/  IADD3 R3, R3, 0x3f, RZ ;  /* 0x0000003f03037810 */ /* 0x002fe20007ffe0ff */
[----:B------:R-:W-:Y:S01]  /*0350*/  @P1 IMAD.HI.U32 R6, R148, c[0x0][0x2c8], RZ ;  /* 0x0000b20094061a27 */ /* 0x000fe200078e00ff */
[C---:B------:R-:W-:Y:S02]  /*0360*/  IADD3 R5, R199.reuse, 0x3f, RZ ;  /* 0x0000003fc7057810 */ /* 0x040fe40007ffe0ff */
[----:B------:R-:W-:Y:S01]  /*0370*/  SHF.R.S32.HI R2, RZ, 0x1f, R3 ;  /* 0x0000001fff027819 */ /* 0x000fe20000011403 */
[----:B------:R-:W-:Y:S01]  /*0380*/  IMAD.MOV.U32 R0, RZ, RZ, R148 ;  /* 0x000000ffff007224 */ /* 0x000fe200078e0094 */
[----:B------:R-:W-:Y:S02]  /*0390*/  SHF.R.S32.HI R4, RZ, 0x1f, R5 ;  /* 0x0000001fff047819 */ /* 0x000fe40000011405 */
[----:B------:R-:W-:Y:S02]  /*03a0*/  @P1 SHF.R.U32.HI R0, RZ, c[0x0][0x2cc], R6 ;  /* 0x0000b300ff001a19 */ /* 0x000fe40000011606 */
[----:B------:R-:W-:-:S02]  /*03b0*/  IADD3 R147, R199, -c[0x0][0x168], RZ ;  /* 0x80005a00c7937a10 */ /* 0x000fc40007ffe0ff */
[----:B------:R-:W-:Y:S02]  /*03c0*/  LEA.HI R2, R2, R3, RZ, 0x6 ;  /* 0x0000000302027211 */ /* 0x000fe400078f30ff */
[----:B------:R-:W-:Y:S01]  /*03d0*/  LEA.HI R4, R4, R5, RZ, 0x6 ;  /* 0x0000000504047211 */ /* 0x000fe200078f30ff */
[----:B------:R-:W-:Y:S01]  /*03e0*/  IMAD.IADD R0, R147, 0x1, R0 ;  /* 0x0000000193007824 */ /* 0x000fe200078e0200 */
[----:B------:R-:W-:Y:S02]  /*03f0*/  SHF.R.S32.HI R2, RZ, 0x6, R2 ;  /* 0x00000006ff027819 */ /* 0x000fe40000011402 */
[----:B------:R-:W-:Y:S02]  /*0400*/  SHF.R.S32.HI R145, RZ, 0x6, R4 ;  /* 0x00000006ff917819 */ /* 0x000fe40000011404 */
[----:B------:R-:W-:Y:S02]  /*0410*/  IADD3 R194, R0, -c[0x0][0x324], RZ ;  /* 0x8000c90000c27a10 */ /* 0x000fe40007ffe0ff */
[----:B------:R-:W-:Y:S01]  /*0420*/  IMNMX R145, R145, R2, PT ;  /* 0x0000000291917217 */ /* 0x000fe20003800200 */
[----:B------:R-:W-:Y:S05]  /*0430*/  @!P2 BRA `(.L_x_1012) ;  /* 0x000001000000a947 */ /* 0x000fea0003800000 */
[----:B------:R-:W-:-:S04]  /*0440*/  MOV R2, R0 ;  /* 0x0000000000027202 */ /* 0x000fc80000000f00 */
        /* <DEDUP_REMOVED lines=9> */
.L_x_1013:
[----:B------:R-:W-:-:S04]  /*04e0*/  MOV R0, c[0x0][0x32c] ;  /* 0x0000cb0000007a02 */ /* 0x000fc80000000f00 */
[----:B------:R-:W-:-:S13]  /*04f0*/  ISETP.NE.AND P0, PT, R0, 0x1, PT ;  /* 0x000000010000780c */ /* 0x000fda0003f05270 */
[----:B------:R-:W-:-:S05]  /*0500*/  @P0 IMAD.HI.U32 R0, R2, c[0x0][0x330], RZ ;  /* 0x0000cc0002000a27 */ /* 0x000fca00078e00ff */
[----:B------:R-:W-:-:S05]  /*0510*/  @P0 SHF.R.U32.HI R2, RZ, c[0x0][0x334], R0 ;  /* 0x0000cd00ff020a19 */ /* 0x000fca0000011600 */
.L_x_1014:
[----:B------:R-:W-:-:S05]  /*0520*/  IMAD R3, R2, c[0x0][0x32c], RZ ;  /* 0x0000cb0002037a24 */ /* 0x000fca00078e02ff */
[----:B------:R-:W-:-:S04]  /*0530*/  IMNMX R194, R194, R3, !PT ;  /* 0x00000003c2c27217 */ /* 0x000fc80007800200 */
.L_x_1012:
[----:B------:R-:W-:Y:S01]  /*0540*/  SHF.R.S32.HI R3, RZ, 0x1f, R194 ;  /* 0x0000001fff037819 */ /* 0x000fe200000114c2 */
[----:B------:R-:W-:Y:S01]  /*0550*/  IMAD.MOV.U32 R5, RZ, RZ, RZ ;  /* 0x000000ffff057224 */ /* 0x000fe200078e00ff */
[----:B------:R-:W-:Y:S01]  /*0560*/  PLOP3.LUT P2, PT, PT, PT, PT, 0x80, 0x0 ;  /* 0x000000000000781c */ /* 0x000fe20003f4f070 */
[----:B------:R-:W-:Y:S01]  /*0570*/  IMAD.MOV.U32 R98, RZ, RZ, RZ ;  /* 0x000000ffff627224 */ /* 0x000fe200078e00ff */
[----:B------:R-:W-:Y:S01]  /*0580*/  LEA.HI R194, R3, R194, RZ, 0x6 ;  /* 0x000000c203c27211 */ /* 0x000fe200078f30ff */
[----:B------:R-:W-:Y:S01]  /*0590*/  CS2R R96, SRZ ;  /* 0x0000000000607805 */ /* 0x000fe2000001ff00 */
[----:B------:R-:W-:Y:S01]  /*05a0*/  CS2R R94, SRZ ;  /* 0x00000000005e7805 */ /* 0x000fe2000001ff00 */
[----:B------:R-:W-:Y:S01]  /*05b0*/  CS2R R92, SRZ ;  /* 0x00000000005c7805 */ /* 0x000fe2000001ff00 */
[----:B------:R-:W-:Y:S01]  /*05c0*/  SHF.R.S32.HI R194, RZ, 0x6, R194 ;  /* 0x00000006ffc27819 */ /* 0x000fe200000114c2 */
[----:B------:R-:W-:Y:S01]  /*05d0*/  CS2R R90, SRZ ;  /* 0x00000000005a7805 */ /* 0x000fe2000001ff00 */
[----:B------:R-:W-:Y:S01]  /*05e0*/  CS2R R88, SRZ ;  /* 0x0000000000587805 */ /* 0x000fe2000001ff00 */
[----:B------:R-:W-:Y:S01]  /*05f0*/  CS2R R86, SRZ ;  /* 0x0000000000567805 */ /* 0x000fe2000001ff00 */
[----:B------:R-:W-:Y:S01]  /*0600*/  IMNMX R194, RZ, R194, !PT ;  /* 0x000000c2ffc27217 */ /* 0x000fe20007800200 */
[----:B------:R-:W-:Y:S01]  /*0610*/  CS2R R84, SRZ ;  /* 0x0000000000547805 */ /* 0x000fe2000001ff00 */
[----:B------:R-:W-:Y:S01]  /*0620*/  CS2R R82, SRZ ;  /* 0x0000000000527805 */ /* 0x000fe2000001ff00 */
[----:B------:R-:W-:Y:S01]  /*0630*/  CS2R R80, SRZ ;  /* 0x0000000000507805 */ /* 0x000fe2000001ff00 */
[----:B------:R-:W-:Y:S01]  /*0640*/  ISETP.GT.AND P0, PT, R145, R194, PT ;  /* 0x000000c29100720c */ /* 0x000fe20003f04270 */
        /* <DEDUP_REMOVED lines=42> */
[----:B------:R-:W-:Y:S02]  /*08f0*/  UISETP.NE.U32.AND UP0, UPT, URZ, UR4, UPT ;  /* 0x000000043f00728c */ /* 0x000fe4000bf05070 */
        /* <DEDUP_REMOVED lines=10> */
[----:B------:R1:W2:Y:S01]  /*09a0*/  @P2 LDG.E R10, [R10.64] ;  /* 0x0000000c0a0a2981 */ /* 0x0002a2000c1e1900 */
[----:B------:R-:W-:Y:S01]  /*09b0*/  UIMAD UR8, UR11, UR4, URZ ;  /* 0x000000040b0872a4 */ /* 0x000fe2000f8e023f */
[----:B------:R-:W-:Y:S01]  /*09c0*/  IMAD.MOV.U32 R195, RZ, RZ, c[0x0][0x2b8] ;  /* 0x0000ae00ffc37624 */ /* 0x000fe200078e00ff */
[----:B------:R-:W-:Y:S01]  /*09d0*/  LOP3.LUT R0, R19, 0xfffffff8, RZ, 0xc0, !PT ;  /* 0xfffffff813007812 */ /* 0x000fe200078ec0ff */
[----:B------:R-:W-:Y:S01]  /*09e0*/  UIMAD.WIDE.U32 UR14, UR7, UR4, URZ ;  /* 0x00000004070e72a5 */ /* 0x000fe2000f8e003f */
[----:B------:R-:W-:Y:S01]  /*09f0*/  SHF.R.S32.HI R19, RZ, 0x3, R19 ;  /* 0x00000003ff137819 */ /* 0x000fe20000011413 */
[----:B------:R-:W-:Y:S01]  /*0a00*/  UIMAD UR8, UR7, UR5, UR8 ;  /* 0x00000005070872a4 */ /* 0x000fe2000f8e0208 */
[----:B------:R-:W-:Y:S01]  /*0a10*/  ISETP.NE.AND P5, PT, R195, 0x1, PT ;  /* 0x00000001c300780c */ /* 0x000fe20003fa5270 */
[----:B------:R-:W-:Y:S01]  /*0a20*/  IMAD.IADD R211, R7, 0x1, -R0 ;  /* 0x0000000107d37824 */ /* 0x000fe200078e0a00 */
[----:B------:R-:W-:Y:S01]  /*0a30*/  USHF.R.S32.HI UR9, URZ, 0x1f, UR6 ;  /* 0x0000001f3f097899 */ /* 0x000fe20008011406 */
[----:B------:R-:W-:Y:S01]  /*0a40*/  IMAD.MOV.U32 R200, RZ, RZ, RZ ;  /* 0x000000ffffc87224 */ /* 0x000fe200078e00ff */
[----:B------:R-:W-:Y:S01]  /*0a50*/  ULDC.64 UR4, c[0x0][0x1c0] ;  /* 0x0000700000047ab9 */ /* 0x000fe20000000a00 */
[C---:B------:R-:W-:Y:S01]  /*0a60*/  IMAD R203, R211.reuse, 0x20, R19 ;  /* 0x00000020d3cb7824 */ /* 0x040fe200078e0213 */
[----:B------:R-:W-:Y:S01]  /*0a70*/  UIADD3 UR15, UR15, UR8, URZ ;  /* 0x000000080f0f7290 */ /* 0x000fe2000fffe03f */
[----:B------:R-:W-:Y:S01]  /*0a80*/  IMAD.SHL.U32 R210, R211, 0x8, RZ ;  /* 0x00000008d3d27824 */ /* 0x000fe200078e00ff */
[----:B------:R-:W-:Y:S01]  /*0a90*/  UIMAD UR9, UR9, UR4, URZ ;  /* 0x00000004090972a4 */ /* 0x000fe2000f8e023f */
[----:B------:R-:W-:Y:S01]  /*0aa0*/  IMAD.IADD R0, R148, 0x1, R203 ;  /* 0x0000000194007824 */ /* 0x000fe200078e02cb */
[----:B------:R-:W-:-:S02]  /*0ab0*/  UIMAD.WIDE.U32 UR14, UR6, UR4, UR14 ;  /* 0x00000004060e72a5 */ /* 0x000fc4000f8e000e */
[----:B------:R-:W-:Y:S01]  /*0ac0*/  UIMAD UR5, UR6, UR5, UR9 ;  /* 0x00000005060572a4 */ /* 0x000fe2000f8e0209 */
[----:B------:R-:W-:-:S03]  /*0ad0*/  @P1 IMAD.HI.U32 R2, R0, c[0x0][0x2c8], RZ ;  /* 0x0000b20000021a27 */ /* 0x000fc600078e00ff */
[----:B------:R-:W-:Y:S01]  /*0ae0*/  UIADD3 UR5, UR15, UR5, URZ ;  /* 0x000000050f057290 */ /* 0x000fe2000fffe03f */
[----:B------:R-:W-:Y:S01]  /*0af0*/  IMAD.MOV.U32 R5, RZ, RZ, R0 ;  /* 0x000000ffff057224 */ /* 0x000fe200078e0000 */
[----:B------:R-:W-:Y:S01]  /*0b00*/  @P1 SHF.R.U32.HI R5, RZ, c[0x0][0x2cc], R2 ;  /* 0x0000b300ff051a19 */ /* 0x000fe20000011602 */
[----:B------:R-:W-:Y:S02]  /*0b10*/  IMAD.U32 R9, RZ, RZ, UR15 ;  /* 0x0000000fff097e24 */ /* 0x000fe4000f8e00ff */
[----:B------:R-:W-:Y:S01]  /*0b20*/  IMAD.U32 R8, RZ, RZ, UR14 ;  /* 0x0000000eff087e24 */ /* 0x000fe2000f8e00ff */
[--C-:B------:R-:W-:Y:S01]  /*0b30*/  SHF.R.S32.HI R2, RZ, 0x1f, R5.reuse ;  /* 0x0000001fff027819 */ /* 0x100fe20000011405 */
[----:B------:R-:W-:Y:S02]  /*0b40*/  IMAD.MOV R3, RZ, RZ, -R5 ;  /* 0x000000ffff037224 */ /* 0x000fe400078e0a05 */
[----:B------:R-:W-:Y:S01]  /*0b50*/  IMAD.U32 R9, RZ, RZ, UR5 ;  /* 0x00000005ff097e24 */ /* 0x000fe2000f8e00ff */
[----:B------:R-:W-:Y:S01]  /*0b60*/  ULDC.64 UR4, c[0x0][0x2b0] ;  /* 0x0000ac0000047ab9 */ /* 0x000fe20000000a00 */
[----:B------:R-:W-:-:S02]  /*0b70*/  IMAD R2, R2, c[0x0][0x1b0], RZ ;  /* 0x00006c0002027a24 */ /* 0x000fc400078e02ff */
[----:B------:R-:W-:Y:S02]  /*0b80*/  IMAD R3, R3, c[0x0][0x2c4], R0 ;  /* 0x0000b10003037a24 */ /* 0x000fe400078e0200 */
[----:B------:R-:W-:-:S04]  /*0b90*/  IMAD.WIDE.U32 R8, R5, c[0x0][0x1b0], R8 ;  /* 0x00006c0005087a25 */ /* 0x000fc800078e0008 */
[----:B------:R-:W-:Y:S01]  /*0ba0*/  IMAD R5, R5, c[0x0][0x1b4], R2 ;  /* 0x00006d0005057a24 */ /* 0x000fe200078e0202 */
[----:B------:R-:W-:Y:S01]  /*0bb0*/  SHF.R.S32.HI R2, RZ, 0x1f, R3 ;  /* 0x0000001fff027819 */ /* 0x000fe20000011403 */
[----:B------:R-:W-:Y:S01]  /*0bc0*/  IMAD.MOV.U32 R4, RZ, RZ, R8 ;  /* 0x000000ffff047224 */ /* 0x000fe200078e0008 */
[----:B------:R-:W-:Y:S01]  /*0bd0*/  IADD3 R8, R210, 0x80, RZ ;  /* 0x00000080d2087810 */ /* 0x000fe20007ffe0ff */
[----:B------:R-:W-:Y:S02]  /*0be0*/  IMAD.IADD R5, R9, 0x1, R5 ;  /* 0x0000000109057824 */ /* 0x000fe400078e0205 */
[----:B------:R-:W-:Y:S01]  /*0bf0*/  IMAD R2, R2, c[0x0][0x1a8], RZ ;  /* 0x00006a0002027a24 */ /* 0x000fe200078e02ff */
[----:B------:R-:W-:Y:S01]  /*0c00*/  ISETP.GE.AND P4, PT, R8, c[0x0][0x198], PT ;  /* 0x0000660008007a0c */ /* 0x000fe20003f86270 */
[----:B------:R-:W-:-:S04]  /*0c10*/  IMAD.WIDE.U32 R4, R3, c[0x0][0x1a8], R4 ;  /* 0x00006a0003047a25 */ /* 0x000fc800078e0004 */
[----:B------:R-:W-:Y:S01]  /*0c20*/  IMAD R9, R3, c[0x0][0x1ac], R2 ;  /* 0x00006b0003097a24 */ /* 0x000fe200078e0202 */
[----:B------:R-:W-:Y:S01]  /*0c30*/  LEA R6, P0, R4, c[0x0][0x160], 0x1 ;  /* 0x0000580004067a11 */ /* 0x000fe200078008ff */
[----:B------:R-:W-:Y:S02]  /*0c40*/  IMAD.SHL.U32 R0, R19, 0x40, RZ ;  /* 0x0000004013007824 */ /* 0x000fe400078e00ff */
[----:B------:R-:W-:Y:S01]  /*0c50*/  IMAD.IADD R2, R5, 0x1, R9 ;  /* 0x0000000105027824 */ /* 0x000fe200078e0209 */
[----:B------:R-:W-:Y:S01]  /*0c60*/  LEA.HI R5, R94, R7, RZ, 0x6 ;  /* 0x000000075e057211 */ /* 0x000fe200078f30ff */
[----:B------:R-:W-:Y:S01]  /*0c70*/  SHFL.IDX PT, R14, R6, RZ, 0x181f ;  /* 0x00181fff060e7589 */ /* 0x000fe200000e0000 */
[----:B-1----:R-:W-:Y:S01]  /*0c80*/  LOP3.LUT R11, R0, 0x1c0, RZ, 0xc0, !PT ;  /* 0x000001c0000b7812 */ /* 0x002fe200078ec0ff */
[----:B------:R-:W-:Y:S01]  /*0c90*/  IMAD.IADD R0, R148, 0x1, R19 ;  /* 0x0000000194007824 */ /* 0x000fe200078e0213 */
[----:B------:R-:W-:Y:S01]  /*0ca0*/  LEA.HI.X R2, R4, c[0x0][0x164], R2, 0x1, P0 ;  /* 0x0000590004027a11 */ /* 0x000fe200000f0c02 */
[----:B------:R-:W-:Y:S01]  /*0cb0*/  IMAD.SHL.U32 R5, R5, 0x8, RZ ;  /* 0x0000000805057824 */ /* 0x000fe200078e00ff */
[----:B------:R-:W-:Y:S01]  /*0cc0*/  SHF.R.U32.HI R3, RZ, 0x3, R11 ;  /* 0x00000003ff037819 */ /* 0x000fe2000001160b */
[----:B------:R-:W-:Y:S01]  /*0cd0*/  SHFL.IDX PT, R12, R6, 0x1, 0x181f ;  /* 0x00381f00060c7f89 */ /* 0x000fe200000e0000 */
[----:B------:R-:W-:-:S02]  /*0ce0*/  LOP3.LUT R202, R11, 0x38, R210, 0xf8, !PT ;  /* 0x000000380bca7812 */ /* 0x000fc400078ef8d2 */
[----:B------:R-:W-:Y:S01]  /*0cf0*/  IADD3 R4, R0, 0x20, RZ ;  /* 0x0000002000047810 */ /* 0x000fe20007ffe0ff */
[----:B------:R-:W1:Y:S01]  /*0d00*/  SHFL.IDX PT, R15, R2, RZ, 0x181f ;  /* 0x00181fff020f7589 */ /* 0x000e6200000e0000 */
[----:B------:R-:W-:Y:S01]  /*0d10*/  LOP3.LUT R202, R202, R3, RZ, 0x3c, !PT ;  /* 0x00000003caca7212 */ /* 0x000fe200078e3cff */
[----:B------:R-:W-:Y:S01]  /*0d20*/  IMAD R3, R197, c[0x0][0x168], RZ ;  /* 0x00005a00c5037a24 */ /* 0x000fe200078e02ff */
[----:B------:R-:W-:Y:S01]  /*0d30*/  IADD3 R9, R210, 0x40, RZ ;  /* 0x00000040d2097810 */ /* 0x000fe20007ffe0ff */
[----:B------:R-:W3:Y:S01]  /*0d40*/  SHFL.IDX PT, R13, R2, 0x1, 0x181f ;  /* 0x00381f00020d7f89 */ /* 0x000ee200000e0000 */
[----:B------:R-:W-:Y:S02]  /*0d50*/  LOP3.LUT R202, R202, 0xfffffe00, R5, 0xf8, !PT ;  /* 0xfffffe00caca7812 */ /* 0x000fe400078ef805 */
[-C--:B------:R-:W-:Y:S01]  /*0d60*/  ISETP.GE.AND P1, PT, R4, R3.reuse, PT ;  /* 0x000000030400720c */ /* 0x080fe20003f26270 */
[----:B------:R-:W-:Y:S01]  /*0d70*/  SHFL.IDX PT, R11, R2, 0x3, 0x181f ;  /* 0x00781f00020b7f89 */ /* 0x000fe200000e0000 */
[----:B------:R-:W-:Y:S01]  /*0d80*/  ISETP.GE.AND P0, PT, R0, R3, PT ;  /* 0x000000030000720c */ /* 0x000fe20003f06270 */
[----:B------:R-:W-:Y:S01]  /*0d90*/  IMAD.SHL.U32 R146, R202, 0x2, RZ ;  /* 0x00000002ca927824 */ /* 0x000fe200078e00ff */
[----:B------:R-:W-:-:S02]  /*0da0*/  SHF.R.S32.HI R4, RZ, 0x1f, R9 ;  /* 0x0000001fff047819 */ /* 0x000fc40000011409 */
[----:B------:R-:W-:Y:S02]  /*0db0*/  SHF.R.S32.HI R5, RZ, 0x1f, R8 ;  /* 0x0000001fff057819 */ /* 0x000fe40000011408 */
[----:B------:R-:W-:Y:S02]  /*0dc0*/  LEA.HI R209, R4, R9, RZ, 0x3 ;  /* 0x0000000904d17211 */ /* 0x000fe400078f18ff */
[----:B------:R-:W-:Y:S01]  /*0dd0*/  LEA.HI R192, R5, R8, RZ, 0x3 ;  /* 0x0000000805c07211 */ /* 0x000fe200078f18ff */
[----:B------:R-:W-:Y:S01]  /*0de0*/  SHFL.IDX PT, R4, R6, 0x2, 0x181f ;  /* 0x00581f0006047f89 */ /* 0x000fe200000e0000 */
[----:B------:R-:W-:Y:S02]  /*0df0*/  ISETP.GE.AND P3, PT, R9, c[0x0][0x198], PT ;  /* 0x0000660009007a0c */ /* 0x000fe40003f66270 */
[----:B------:R-:W-:Y:S01]  /*0e00*/  LOP3.LUT R209, R209, 0xfffffff8, RZ, 0xc0, !PT ;  /* 0xfffffff8d1d17812 */ /* 0x000fe200078ec0ff */
[----:B------:R-:W4:Y:S01]  /*0e10*/  SHFL.IDX PT, R5, R2, 0x2, 0x181f ;  /* 0x00581f0002057f89 */ /* 0x000f2200000e0000 */
[----:B------:R-:W-:Y:S01]  /*0e20*/  LOP3.LUT R192, R192, 0xfffffff8, RZ, 0xc0, !PT ;  /* 0xfffffff8c0c07812 */ /* 0x000fe200078ec0ff */
[----:B-1----:R-:W-:-:S04]  /*0e30*/  @!P0 IMAD.WIDE R20, R210, 0x2, R14 ;  /* 0x00000002d2148825 */ /* 0x002fc800078e020e */
[----:B------:R-:W-:-:S04]  /*0e40*/  @!P0 IMAD.WIDE R16, R209, 0x2, R14 ;  /* 0x00000002d1108825 */ /* 0x000fc800078e020e */
[----:B------:R-:W-:-:S04]  /*0e50*/  @!P0 IMAD.WIDE R14, R192, 0x2, R14 ;  /* 0x00000002c00e8825 */ /* 0x000fc800078e020e */
[----:B---3--:R-:W-:-:S04]  /*0e60*/  @!P1 IMAD.WIDE R24, R210, 0x2, R12 ;  /* 0x00000002d2189825 */ /* 0x008fc800078e020c */
[----:B------:R-:W-:-:S04]  /*0e70*/  @!P1 IMAD.WIDE R22, R209, 0x2, R12 ;  /* 0x00000002d1169825 */ /* 0x000fc800078e020c */
[----:B------:R-:W-:Y:S01]  /*0e80*/  @!P1 IMAD.WIDE R12, R192, 0x2, R12 ;  /* 0x00000002c00c9825 */ /* 0x000fe200078e020c */
[----:B--2---:R1:W2:Y:S01]  /*0e90*/  @P2 R2UR UR10, R10 ;  /* 0x000000000a0a23c2 */ /* 0x0042a200000e0000 */
[----:B------:R-:W-:Y:S01]  /*0ea0*/  ISETP.GE.AND P2, PT, R210, c[0x0][0x198], PT ;  /* 0x00006600d2007a0c */ /* 0x000fe20003f46270 */
[----:B--2---:R-:W-:Y:S02]  /*0eb0*/  @!UP0 UMOV UR10, UR6 ;  /* 0x00000006000a8c82 */ /* 0x004fe40008000000 */
[----:B------:R-:W-:Y:S02]  /*0ec0*/  USHF.R.S32.HI UR6, URZ, 0x1f, UR10 ;  /* 0x0000001f3f067899 */ /* 0x000fe4000801140a */
[----:B------:R-:W-:Y:S02]  /*0ed0*/  UIMAD.WIDE.U32 UR8, UR10, UR4, URZ ;  /* 0x000000040a0872a5 */ /* 0x000fe4000f8e003f */
[----:B------:R-:W-:-:S04]  /*0ee0*/  UIMAD UR6, UR6, UR4, URZ ;  /* 0x00000004060672a4 */ /* 0x000fc8000f8e023f */
[----:B------:R-:W-:Y:S02]  /*0ef0*/  UIMAD UR6, UR10, UR5, UR6 ;  /* 0x000000050a0672a4 */ /* 0x000fe4000f8e0206 */
[----:B------:R4:W-:Y:S01]  /*0f00*/  @!P0 LDGSTS.E.BYPASS.LTC128B.128 [R146+0x18100], [R20.64], !P2 ;  /* 0x1810000014928fae */ /* 0x0009e2000d101d4c */
[----:B------:R-:W-:Y:S02]  /*0f10*/  ULDC.64 UR4, c[0x0][0x1e8] ;  /* 0x00007a0000047ab9 */ /* 0x000fe40000000a00 */
[----:B------:R-:W-:Y:S01]  /*0f20*/  UIADD3 UR6, UR9, UR6, URZ ;  /* 0x0000000609067290 */ /* 0x000fe2000fffe03f */
[----:B------:R2:W-:Y:S04]  /*0f30*/  @!P0 LDGSTS.E.BYPASS.LTC128B.128 [R146+0x1c100], [R16.64], !P3 ;  /* 0x1c10000010928fae */ /* 0x0005e8000d901d4c */
[----:B------:R3:W-:Y:S01]  /*0f40*/  @!P0 LDGSTS.E.BYPASS.LTC128B.128 [R146+0x20100], [R14.64], !P4 ;  /* 0x201000000e928fae */ /* 0x0007e2000e101d4c */
[----:B-1----:R-:W-:-:S02]  /*0f50*/  IADD3 R10, R0, 0x40, RZ ;  /* 0x00000040000a7810 */ /* 0x002fc40007ffe0ff */
[----:B------:R-:W-:Y:S01]  /*0f60*/  IADD3 R0, R0, 0x60, RZ ;  /* 0x0000006000007810 */ /* 0x000fe20007ffe0ff */
[----:B------:R1:W-:Y:S01]  /*0f70*/  @!P1 LDGSTS.E.BYPASS.LTC128B.128 [R146+0x19100], [R24.64], !P2 ;  /* 0x1910000018929fae */ /* 0x0003e2000d101d4c */
[----:B------:R-:W-:-:S03]  /*0f80*/  ISETP.GE.AND P0, PT, R10, R3, PT ;  /* 0x000000030a00720c */ /* 0x000fc60003f06270 */
[----:B------:R-:W1:Y:S04]  /*0f90*/  SHFL.IDX PT, R10, R6, 0x3, 0x181f ;  /* 0x00781f00060a7f89 */ /* 0x000e6800000e0000 */
[----:B------:R1:W-:Y:S04]  /*0fa0*/  @!P1 LDGSTS.E.BYPASS.LTC128B.128 [R146+0x1d100], [R22.64], !P3 ;  /* 0x1d10000016929fae */ /* 0x0003e8000d901d4c */
[----:B------:R1:W-:Y:S01]  /*0fb0*/  @!P1 LDGSTS.E.BYPASS.LTC128B.128 [R146+0x21100], [R12.64], !P4 ;  /* 0x211000000c929fae */ /* 0x0003e2000e101d4c */
[----:B------:R-:W-:Y:S02]  /*0fc0*/  ISETP.GE.AND P1, PT, R0, R3, PT ;  /* 0x000000030000720c */ /* 0x000fe40003f26270 */
[----:B------:R-:W-:Y:S01]  /*0fd0*/  IADD3 R3, R145, -0x1, RZ ;  /* 0xffffffff91037810 */ /* 0x000fe20007ffe0ff */
[----:B----4-:R-:W-:Y:S01]  /*0fe0*/  @!P0 IMAD.WIDE R20, R210, 0x2, R4 ;  /* 0x00000002d2148825 */ /* 0x010fe200078e0204 */
[----:B------:R-:W-:-:S03]  /*0ff0*/  P2R R0, PR, RZ, 0x20 ;  /* 0x00000020ff007803 */ /* 0x000fc60000000000 */
[----:B------:R-:W-:Y:S01]  /*1000*/  IMAD.SHL.U32 R144, R3, 0x40, RZ ;  /* 0x0000004003907824 */ /* 0x000fe200078e00ff */
[----:B------:R4:W-:Y:S01]  /*1010*/  @!P0 LDGSTS.E.BYPASS.LTC128B.128 [R146+0x1a100], [R20.64], !P2 ;  /* 0x1a10000014928fae */ /* 0x0009e2000d101d4c */
[----:B--2---:R-:W-:-:S04]  /*1020*/  @!P0 IMAD.WIDE R16, R192, 0x2, R4 ;  /* 0x00000002c0108825 */ /* 0x004fc800078e0204 */
[----:B---3--:R-:W-:-:S04]  /*1030*/  @!P0 IMAD.WIDE R14, R209, 0x2, R4 ;  /* 0x00000002d10e8825 */ /* 0x008fc800078e0204 */
[----:B------:R-:W-:Y:S01]  /*1040*/  IMAD.IADD R201, R203, 0x1, R144 ;  /* 0x00000001cbc97824 */ /* 0x000fe200078e0290 */
[----:B------:R2:W-:Y:S01]  /*1050*/  @!P0 LDGSTS.E.BYPASS.LTC128B.128 [R146+0x1e100], [R14.64], !P3 ;  /* 0x1e1000000e928fae */ /* 0x0005e2000d901d4c */
[----:B-1----:R-:W-:-:S03]  /*1060*/  @!P1 IMAD.WIDE R4, R210, 0x2, R10 ;  /* 0x00000002d2049825 */ /* 0x002fc600078e020a */
[----:B------:R1:W-:Y:S01]  /*1070*/  @!P0 LDGSTS.E.BYPASS.LTC128B.128 [R146+0x22100], [R16.64], !P4 ;  /* 0x2210000010928fae */ /* 0x0003e2000e101d4c */
[C---:B------:R-:W-:Y:S01]  /*1080*/  ISETP.GE.AND P0, PT, R201.reuse, R199, PT ;  /* 0x000000c7c900720c */ /* 0x040fe20003f06270 */
[----:B-----5:R-:W-:Y:S02]  /*1090*/  IMAD.IADD R201, R201, 0x1, R204 ;  /* 0x00000001c9c97824 */ /* 0x020fe400078e02cc */
[----:B------:R-:W-:Y:S01]  /*10a0*/  @!P1 IMAD.WIDE R12, R192, 0x2, R10 ;  /* 0x00000002c00c9825 */ /* 0x000fe200078e020a */
[----:B------:R3:W-:Y:S01]  /*10b0*/  @!P1 LDGSTS.E.BYPASS.LTC128B.128 [R146+0x1b100], [R4.64], !P2 ;  /* 0x1b10000004929fae */ /* 0x0007e2000d101d4c */
[----:B------:R-:W-:Y:S02]  /*10c0*/  ISETP.GT.OR P0, PT, R203, 0x3f, P0 ;  /* 0x0000003fcb00780c */ /* 0x000fe40000704670 */
[----:B------:R-:W-:-:S04]  /*10d0*/  @P5 IMAD.HI.U32 R2, R201, c[0x0][0x2bc], RZ ;  /* 0x0000af00c9025a27 */ /* 0x000fc800078e00ff */
[----:B------:R-:W-:Y:S01]  /*10e0*/  IMAD.MOV.U32 R0, RZ, RZ, R201 ;  /* 0x000000ffff007224 */ /* 0x000fe200078e00c9 */
[----:B------:R-:W-:Y:S01]  /*10f0*/  @P5 SHF.R.U32.HI R0, RZ, c[0x0][0x2c0], R2 ;  /* 0x0000b000ff005a19 */ /* 0x000fe20000011602 */
[----:B--2---:R-:W-:-:S05]  /*1100*/  @!P1 IMAD.WIDE R14, R209, 0x2, R10 ;  /* 0x00000002d10e9825 */ /* 0x004fca00078e020a */
[----:B------:R2:W-:Y:S04]  /*1110*/  @!P1 LDGSTS.E.BYPASS.LTC128B.128 [R146+0x1f100], [R14.64], !P3 ;  /* 0x1f1000000e929fae */ /* 0x0005e8000d901d4c */
[----:B------:R1:W-:Y:S01]  /*1120*/  @!P1 LDGSTS.E.BYPASS.LTC128B.128 [R146+0x23100], [R12.64], !P4 ;  /* 0x231000000c929fae */ /* 0x0003e2000e101d4c */
[----:B---3--:R-:W-:-:S03]  /*1130*/  @!P0 IADD3 R5, P2, R0, UR8, RZ ;  /* 0x0000000800058c10 */ /* 0x008fc6000ff5e0ff */
[----:B------:R-:W0:Y:S01]  /*1140*/  LDGDEPBAR ;  /* 0x00000000000079af */ /* 0x000e220000000000 */
[----:B------:R-:W-:Y:S02]  /*1150*/  @!P0 LEA.HI.X.SX32 R2, R0, UR6, 0x1, P2 ;  /* 0x0000000600028c11 */ /* 0x000fe400090f0eff */
[----:B------:R-:W-:-:S04]  /*1160*/  @!P0 LEA R4, P2, R5, c[0x0][0x2a0], 0x2 ;  /* 0x0000a80005048a11 */ /* 0x000fc800078410ff */
[----:B------:R-:W-:Y:S01]  /*1170*/  @!P0 LEA.HI.X R5, R5, c[0x0][0x2a4], R2, 0x2, P2 ;  /* 0x0000a90005058a11 */ /* 0x000fe200010f1402 */
[----:B------:R-:W-:Y:S06]  /*1180*/  BAR.SYNC.DEFER_BLOCKING 0x0 ;  /* 0x0000000000007b1d */ /* 0x000fec0000010000 */
[----:B------:R-:W3:Y:S01]  /*1190*/  @!P0 LDG.E R200, [R4.64] ;  /* 0x0000000c04c88981 */ /* 0x000ee2000c1e1900 */
[----:B------:R-:W-:Y:S01]  /*11a0*/  IMAD.MOV R0, RZ, RZ, -R0 ;  /* 0x000000ffff007224 */ /* 0x000fe200078e0a00 */
[----:B------:R-:W-:Y:S01]  /*11b0*/  UIMAD UR10, UR11, UR4, URZ ;  /* 0x000000040b0a72a4 */ /* 0x000fe2000f8e023f */
[----:B------:R-:W-:Y:S01]  /*11c0*/  ISETP.GE.AND P5, PT, R210, c[0x0][0x1d4], PT ;  /* 0x00007500d2007a0c */ /* 0x000fe20003fa6270 */
[----:B------:R-:W-:Y:S01]  /*11d0*/  UIMAD.WIDE.U32 UR14, UR7, UR4, URZ ;  /* 0x00000004070e72a5 */ /* 0x000fe2000f8e003f */
[----:B------:R-:W-:Y:S01]  /*11e0*/  IMAD R201, R0, c[0x0][0x2b8], R201 ;  /* 0x0000ae0000c97a24 */ /* 0x000fe200078e02c9 */
[----:B------:R-:W-:Y:S01]  /*11f0*/  UIMAD UR10, UR7, UR5, UR10 ;  /* 0x00000005070a72a4 */ /* 0x000fe2000f8e020a */
[----:B------:R-:W-:Y:S01]  /*1200*/  ISETP.GE.AND P4, PT, R9, c[0x0][0x1d4], PT ;  /* 0x0000750009007a0c */ /* 0x000fe20003f86270 */
[----:B------:R-:W-:Y:S01]  /*1210*/  IMAD.MOV.U32 R188, RZ, RZ, 0x10 ;  /* 0x00000010ffbc7424 */ /* 0x000fe200078e00ff */
[----:B------:R-:W-:Y:S01]  /*1220*/  ISETP.GE.AND P6, PT, R8, c[0x0][0x1d4], PT ;  /* 0x0000750008007a0c */ /* 0x000fe20003fc6270 */
[C---:B------:R-:W-:Y:S01]  /*1230*/  IMAD.WIDE.U32 R10, R201.reuse, c[0x0][0x1e0], RZ ;  /* 0x00007800c90a7a25 */ /* 0x040fe200078e00ff */
[----:B------:R-:W-:Y:S01]  /*1240*/  SHF.R.S32.HI R25, RZ, 0x1f, R201 ;  /* 0x0000001fff197819 */ /* 0x000fe200000114c9 */
[----:B------:R-:W-:Y:S01]  /*1250*/  UIADD3 UR10, UR15, UR10, URZ ;  /* 0x0000000a0f0a7290 */ /* 0x000fe2000fffe03f */
[----:B------:R-:W-:Y:S01]  /*1260*/  ISETP.GE.AND P3, PT, R210, c[0x0][0x1d4], PT ;  /* 0x00007500d2007a0c */ /* 0x000fe20003f66270 */
[----:B-1----:R-:W-:Y:S01]  /*1270*/  IMAD.WIDE.U32 R16, R201, c[0x0][0x208], RZ ;  /* 0x00008200c9107a25 */ /* 0x002fe200078e00ff */
[----:B------:R-:W-:Y:S01]  /*1280*/  ULDC.64 UR4, c[0x0][0x210] ;  /* 0x0000840000047ab9 */ /* 0x000fe20000000a00 */
[----:B------:R-:W-:Y:S01]  /*1290*/  ISETP.GE.AND P2, PT, R9, c[0x0][0x1d4], PT ;  /* 0x0000750009007a0c */ /* 0x000fe20003f46270 */
[----:B------:R-:W-:Y:S01]  /*12a0*/  UIMAD UR11, UR11, UR4, URZ ;  /* 0x000000040b0b72a4 */ /* 0x000fe2000f8e023f */
[C---:B------:R-:W-:Y:S01]  /*12b0*/  IMAD R0, R25.reuse, c[0x0][0x1e0], RZ ;  /* 0x0000780019007a24 */ /* 0x040fe200078e02ff */
[----:B------:R-:W-:Y:S01]  /*12c0*/  UIMAD.WIDE.U32 UR20, UR7, UR4, URZ ;  /* 0x00000004071472a5 */ /* 0x000fe2000f8e003f */
[----:B------:R-:W-:Y:S01]  /*12d0*/  IMAD R12, R25, c[0x0][0x208], RZ ;  /* 0x00008200190c7a24 */ /* 0x000fe200078e02ff */
[----:B------:R-:W-:Y:S01]  /*12e0*/  UIMAD UR11, UR7, UR5, UR11 ;  /* 0x00000005070b72a4 */ /* 0x000fe2000f8e020b */
[C---:B------:R-:W-:Y:S01]  /*12f0*/  IMAD R0, R201.reuse, c[0x0][0x1e4], R0 ;  /* 0x00007900c9007a24 */ /* 0x040fe200078e0200 */
[----:B------:R-:W-:Y:S01]  /*1300*/  LEA.HI R92, R94, R7, RZ, 0x5 ;  /* 0x000000075e5c7211 */ /* 0x000fe200078f28ff */
[----:B------:R-:W-:Y:S01]  /*1310*/  IMAD R12, R201, c[0x0][0x20c], R12 ;  /* 0x00008300c90c7a24 */ /* 0x000fe200078e020c */
[----:B------:R-:W-:Y:S01]  /*1320*/  UIADD3 UR11, UR21, UR11, URZ ;  /* 0x0000000b150b7290 */ /* 0x000fe2000fffe03f */
[----:B------:R-:W-:Y:S01]  /*1330*/  IMAD.IADD R11, R11, 0x1, R0 ;  /* 0x000000010b0b7824 */ /* 0x000fe200078e0200 */
[----:B------:R-:W-:Y:S01]  /*1340*/  SHF.R.S32.HI R133, RZ, 0x1f, R210 ;  /* 0x0000001fff857819 */ /* 0x000fe200000114d2 */
[----:B------:R-:W-:Y:S01]  /*1350*/  IMAD.IADD R13, R17, 0x1, R12 ;  /* 0x00000001110d7824 */ /* 0x000fe200078e020c */
[----:B------:R-:W-:Y:S01]  /*1360*/  SEL R212, RZ, 0x10, P6 ;  /* 0x00000010ffd47807 */ /* 0x000fe20003000000 */
[----:B------:R-:W-:Y:S01]  /*1370*/  IMAD.MOV.U32 R12, RZ, RZ, R16 ;  /* 0x000000ffff0c7224 */ /* 0x000fe200078e0010 */
[----:B------:R-:W-:Y:S01]  /*1380*/  SHF.R.S32.HI R132, RZ, 0x1f, R209 ;  /* 0x0000001fff847819 */ /* 0x000fe200000114d1 */
[----:B------:R-:W-:Y:S01]  /*1390*/  IMAD.MOV.U32 R186, RZ, RZ, 0x20 ;  /* 0x00000020ffba7424 */ /* 0x000fe200078e00ff */
[----:B------:R-:W-:-:S02]  /*13a0*/  IADD3 R198, R146, 0x100, RZ ;  /* 0x0000010092c67810 */ /* 0x000fc40007ffe0ff */
[----:B---3--:R-:W-:Y:S01]  /*13b0*/  SHF.R.S32.HI R24, RZ, 0x1f, R200 ;  /* 0x0000001fff187819 */ /* 0x008fe200000114c8 */
[----:B------:R-:W-:-:S04]  /*13c0*/  IMAD.WIDE.U32 R4, R200, c[0x0][0x1f0], R10 ;  /* 0x00007c00c8047a25 */ /* 0x000fc800078e000a */
[----:B------:R-:W-:Y:S01]  /*13d0*/  IMAD R11, R24, c[0x0][0x1f0], RZ ;  /* 0x00007c00180b7a24 */ /* 0x000fe200078e02ff */
[----:B------:R-:W-:Y:S01]  /*13e0*/  IADD3 R4, P1, R4, UR14, RZ ;  /* 0x0000000e04047c10 */ /* 0x000fe2000ff3e0ff */
[----:B------:R-:W-:-:S04]  /*13f0*/  IMAD.WIDE.U32 R12, R200, c[0x0][0x218], R12 ;  /* 0x00008600c80c7a25 */ /* 0x000fc800078e000c */
[----:B------:R-:W-:Y:S01]  /*1400*/  IMAD R0, R200, c[0x0][0x1f4], R11 ;  /* 0x00007d00c8007a24 */ /* 0x000fe200078e020b */
[----:B------:R-:W-:-:S04]  /*1410*/  LEA R11, P0, R4, c[0x0][0x1c8], 0x1 ;  /* 0x00007200040b7a11 */ /* 0x000fc800078008ff */
[----:B------:R-:W-:Y:S01]  /*1420*/  IADD3.X R5, R5, UR10, R0, P1, !PT ;  /* 0x0000000a05057c10 */ /* 0x000fe20008ffe400 */
[----:B--2---:R-:W-:Y:S01]  /*1430*/  SHFL.IDX PT, R14, R11, RZ, 0x181f ;  /* 0x00181fff0b0e7589 */ /* 0x004fe200000e0000 */
[----:B------:R-:W-:Y:S02]  /*1440*/  IADD3 R0, -R19, R199, -R144 ;  /* 0x000000c713007210 */ /* 0x000fe40007ffe990 */
[----:B------:R-:W-:Y:S01]  /*1450*/  LEA.HI.X R4, R4, c[0x0][0x1cc], R5, 0x1, P0 ;  /* 0x0000730004047a11 */ /* 0x000fe200000f0c05 */
[----:B------:R-:W-:Y:S01]  /*1460*/  IMAD R5, R24, c[0x0][0x218], RZ ;  /* 0x0000860018057a24 */ /* 0x000fe200078e02ff */
[----:B------:R-:W-:Y:S01]  /*1470*/  ISETP.GE.AND P0, PT, R0, 0x1, PT ;  /* 0x000000010000780c */ /* 0x000fe20003f06270 */
[----:B------:R-:W-:Y:S01]  /*1480*/  SHFL.IDX PT, R28, R11, 0x1, 0x181f ;  /* 0x00381f000b1c7f89 */ /* 0x000fe200000e0000 */
[----:B------:R-:W-:Y:S01]  /*1490*/  ISETP.GE.AND P1, PT, R8, c[0x0][0x1d4], PT ;  /* 0x0000750008007a0c */ /* 0x000fe20003f26270 */
[----:B------:R-:W-:Y:S02]  /*14a0*/  IMAD R2, R200, c[0x0][0x21c], R5 ;  /* 0x00008700c8027a24 */ /* 0x000fe400078e0205 */
[----:B------:R-:W4:Y:S04]  /*14b0*/  SHFL.IDX PT, R15, R4, RZ, 0x181f ;  /* 0x00181fff040f7589 */ /* 0x000f2800000e0000 */
[----:B------:R-:W1:Y:S04]  /*14c0*/  SHFL.IDX PT, R29, R4, 0x1, 0x181f ;  /* 0x00381f00041d7f89 */ /* 0x000e6800000e0000 */
[----:B----4-:R-:W-:-:S04]  /*14d0*/  @P0 IMAD.WIDE R20, R210, 0x2, R14 ;  /* 0x00000002d2140825 */ /* 0x010fc800078e020e */
[--C-:B------:R-:W-:Y:S01]  /*14e0*/  @P0 IMAD.WIDE R16, R209, 0x2, R14.reuse ;  /* 0x00000002d1100825 */ /* 0x100fe200078e020e */
[----:B------:R2:W-:Y:S03]  /*14f0*/  @P0 LDGSTS.E.BYPASS.LTC128B.128 [R146+0xc100], [R20.64], !P5 ;  /* 0x0c10000014920fae */ /* 0x0005e6000e901d4c */
[----:B------:R-:W-:Y:S01]  /*1500*/  @P0 IMAD.WIDE R14, R192, 0x2, R14 ;  /* 0x00000002c00e0825 */ /* 0x000fe200078e020e */
[----:B------:R3:W-:Y:S04]  /*1510*/  @P0 LDGSTS.E.BYPASS.LTC128B.128 [R146+0xe100], [R16.64], !P4 ;  /* 0x0e10000010920fae */ /* 0x0007e8000e101d4c */
[----:B------:R4:W-:Y:S01]  /*1520*/  @P0 LDGSTS.E.BYPASS.LTC128B.128 [R146+0x10100], [R14.64], !P6 ;  /* 0x101000000e920fae */ /* 0x0009e2000f101d4c */
[----:B------:R-:W-:-:S04]  /*1530*/  IADD3 R18, P0, R12, UR20, RZ ;  /* 0x000000140c127c10 */ /* 0x000fc8000ff1e0ff */
[----:B------:R-:W-:Y:S02]  /*1540*/  IADD3.X R13, R13, UR11, R2, P0, !PT ;  /* 0x0000000b0d0d7c10 */ /* 0x000fe400087fe402 */
[----:B------:R-:W-:-:S04]  /*1550*/  LEA R10, P0, R18, c[0x0][0x1f8], 0x1 ;  /* 0x00007e00120a7a11 */ /* 0x000fc800078008ff */
[----:B------:R-:W-:Y:S01]  /*1560*/  LEA.HI.X R18, R18, c[0x0][0x1fc], R13, 0x1, P0 ;  /* 0x00007f0012127a11 */ /* 0x000fe200000f0c0d */
[----:B------:R-:W4:Y:S01]  /*1570*/  SHFL.IDX PT, R5, R10, RZ, 0x181f ;  /* 0x00181fff0a057589 */ /* 0x000f2200000e0000 */
[----:B------:R-:W-:-:S03]  /*1580*/  ISETP.GT.AND P0, PT, R0, 0x20, PT ;  /* 0x000000200000780c */ /* 0x000fc60003f04270 */
[----:B------:R-:W4:Y:S01]  /*1590*/  SHFL.IDX PT, R6, R18, RZ, 0x181f ;  /* 0x00181fff12067589 */ /* 0x000f2200000e0000 */
[----:B--2---:R-:W-:-:S03]  /*15a0*/  IMAD.WIDE R20, R210, 0x2, RZ ;  /* 0x00000002d2147825 */ /* 0x004fc600078e02ff */
[----:B------:R2:W2:Y:S01]  /*15b0*/  SHFL.IDX PT, R2, R10, 0x1, 0x181f ;  /* 0x00381f000a027f89 */ /* 0x0004a200000e0000 */
[----:B---3--:R-:W-:-:S03]  /*15c0*/  IMAD.WIDE R16, R209, 0x2, RZ ;  /* 0x00000002d1107825 */ /* 0x008fc600078e02ff */
[----:B------:R-:W3:Y:S02]  /*15d0*/  SHFL.IDX PT, R4, R18, 0x1, 0x181f ;  /* 0x00381f0012047f89 */ /* 0x000ee400000e0000 */
[----:B-1----:R-:W-:-:S04]  /*15e0*/  @P0 IMAD.WIDE R26, R210, 0x2, R28 ;  /* 0x00000002d21a0825 */ /* 0x002fc800078e021c */
[--C-:B------:R-:W-:Y:S01]  /*15f0*/  @P0 IMAD.WIDE R30, R209, 0x2, R28.reuse ;  /* 0x00000002d11e0825 */ /* 0x100fe200078e021c */
[----:B------:R1:W-:Y:S03]  /*1600*/  @P0 LDGSTS.E.BYPASS.LTC128B.128 [R146+0xd100], [R26.64], !P5 ;  /* 0x0d1000001a920fae */ /* 0x0003e6000e901d4c */
[C---:B------:R-:W-:Y:S01]  /*1610*/  @P0 IMAD.WIDE R28, R192.reuse, 0x2, R28 ;  /* 0x00000002c01c0825 */ /* 0x040fe200078e021c */
[----:B------:R3:W-:Y:S03]  /*1620*/  @P0 LDGSTS.E.BYPASS.LTC128B.128 [R146+0xf100], [R30.64], !P4 ;  /* 0x0f1000001e920fae */ /* 0x0007e6000e101d4c */
[----:B----4-:R-:W-:Y:S01]  /*1630*/  IMAD.WIDE R14, R192, 0x2, RZ ;  /* 0x00000002c00e7825 */ /* 0x010fe200078e02ff */
[----:B------:R4:W-:Y:S01]  /*1640*/  @P0 LDGSTS.E.BYPASS.LTC128B.128 [R146+0x11100], [R28.64], !P6 ;  /* 0x111000001c920fae */ /* 0x0009e2000f101d4c */
[----:B------:R-:W-:-:S03]  /*1650*/  IADD3 R12, P0, R5, R20, RZ ;  /* 0x00000014050c7210 */ /* 0x000fc60007f1e0ff */
[----:B------:R-:W0:Y:S02]  /*1660*/  LDGDEPBAR ;  /* 0x00000000000079af */ /* 0x000e240000000000 */
[----:B------:R-:W-:Y:S01]  /*1670*/  IMAD.X R13, R6, 0x1, R21, P0 ;  /* 0x00000001060d7824 */ /* 0x000fe200000e0615 */
[----:B--2---:R-:W-:-:S05]  /*1680*/  IADD3 R10, P0, R5, R16, RZ ;  /* 0x00000010050a7210 */ /* 0x004fca0007f1e0ff */
[----:B------:R-:W-:Y:S01]  /*1690*/  IMAD.X R11, R6, 0x1, R17, P0 ;  /* 0x00000001060b7824 */ /* 0x000fe200000e0611 */
[----:B------:R-:W-:-:S05]  /*16a0*/  IADD3 R22, P0, R5, R14, RZ ;  /* 0x0000000e05167210 */ /* 0x000fca0007f1e0ff */
[----:B------:R-:W-:Y:S01]  /*16b0*/  IMAD.X R23, R6, 0x1, R15, P0 ;  /* 0x0000000106177824 */ /* 0x000fe200000e060f */
[----:B-1----:R-:W-:Y:S02]  /*16c0*/  IADD3 R26, P0, R20, R2, RZ ;  /* 0x00000002141a7210 */ /* 0x002fe40007f1e0ff */
[----:B------:R-:W-:-:S03]  /*16d0*/  SHF.R.S32.HI R6, RZ, 0x5, R92 ;  /* 0x00000005ff067819 */ /* 0x000fc6000001145c */
[----:B---3--:R-:W-:Y:S01]  /*16e0*/  IMAD.X R27, R21, 0x1, R4, P0 ;  /* 0x00000001151b7824 */ /* 0x008fe200000e0604 */
[----:B------:R-:W-:Y:S02]  /*16f0*/  IADD3 R16, P0, R16, R2, RZ ;  /* 0x0000000210107210 */ /* 0x000fe40007f1e0ff */
[----:B------:R-:W-:-:S03]  /*1700*/  LEA.HI R21, R94, R7, RZ, 0x4 ;  /* 0x000000075e157211 */ /* 0x000fc600078f20ff */
[----:B------:R-:W-:Y:S01]  /*1710*/  IMAD.X R17, R17, 0x1, R4, P0 ;  /* 0x0000000111117824 */ /* 0x000fe200000e0604 */
[----:B------:R-:W-:Y:S02]  /*1720*/  IADD3 R14, P0, R14, R2, RZ ;  /* 0x000000020e0e7210 */ /* 0x000fe40007f1e0ff */
[----:B------:R-:W-:-:S03]  /*1730*/  LOP3.LUT R20, R21, 0xfffffff0, RZ, 0xc0, !PT ;  /* 0xfffffff015147812 */ /* 0x000fc600078ec0ff */
[----:B------:R-:W-:Y:S01]  /*1740*/  IMAD.X R15, R15, 0x1, R4, P0 ;  /* 0x000000010f0f7824 */ /* 0x000fe200000e0604 */
[----:B------:R-:W-:Y:S01]  /*1750*/  ISETP.LT.OR P0, PT, R0, 0x1, P3 ;  /* 0x000000010000780c */ /* 0x000fe20001f01670 */
[----:B------:R-:W-:-:S05]  /*1760*/  IMAD.IADD R20, R7, 0x1, -R20 ;  /* 0x0000000107147824 */ /* 0x000fca00078e0a14 */
[----:B------:R-:W-:-:S07]  /*1770*/  SHF.R.S32.HI R5, RZ, 0x1f, R20 ;  /* 0x0000001fff057819 */ /* 0x000fce0000011414 */
[----:B------:R4:W-:Y:S01]  /*1780*/  LDGSTS.E.BYPASS.LTC128B.128 [R146+0x100], [R12.64], !P0 ;  /* 0x001000000c927fae */ /* 0x0009e2000c101d4c */
[----:B------:R-:W-:-:S13]  /*1790*/  ISETP.LT.OR P0, PT, R0, 0x1, P2 ;  /* 0x000000010000780c */ /* 0x000fda0001701670 */
[----:B------:R4:W-:Y:S01]  /*17a0*/  LDGSTS.E.BYPASS.LTC128B.128 [R146+0x2100], [R10.64], !P0 ;  /* 0x021000000a927fae */ /* 0x0009e2000c101d4c */
[----:B------:R-:W-:-:S13]  /*17b0*/  ISETP.LT.OR P0, PT, R0, 0x1, P1 ;  /* 0x000000010000780c */ /* 0x000fda0000f01670 */
[----:B------:R1:W-:Y:S01]  /*17c0*/  LDGSTS.E.BYPASS.LTC128B.128 [R146+0x4100], [R22.64], !P0 ;  /* 0x0410000016927fae */ /* 0x0003e2000c101d4c */
[----:B------:R-:W-:Y:S02]  /*17d0*/  ISETP.LT.OR P0, PT, R0, 0x21, P3 ;  /* 0x000000210000780c */ /* 0x000fe40001f01670 */
[----:B------:R-:W-:-:S11]  /*17e0*/  ISETP.GT.AND P3, PT, R203, 0x3f, PT ;  /* 0x0000003fcb00780c */ /* 0x000fd60003f64270 */
[----:B------:R4:W-:Y:S01]  /*17f0*/  LDGSTS.E.BYPASS.LTC128B.128 [R146+0x1100], [R26.64], !P0 ;  /* 0x011000001a927fae */ /* 0x0009e2000c101d4c */
[----:B------:R-:W-:Y:S02]  /*1800*/  ISETP.LT.OR P0, PT, R0, 0x21, P2 ;  /* 0x000000210000780c */ /* 0x000fe40001701670 */
[----:B------:R-:W-:Y:S02]  /*1810*/  ISETP.GT.AND P2, PT, R3, R194, PT ;  /* 0x000000c20300720c */ /* 0x000fe40003f44270 */
[----:B------:R-:W-:Y:S02]  /*1820*/  SHF.R.S32.HI R3, RZ, 0x1f, R192 ;  /* 0x0000001fff037819 */ /* 0x000fe400000114c0 */
[----:B-1----:R-:W-:-:S07]  /*1830*/  P2R R22, PR, RZ, 0x4 ;  /* 0x00000004ff167803 */ /* 0x002fce0000000000 */
[----:B------:R4:W-:Y:S01]  /*1840*/  LDGSTS.E.BYPASS.LTC128B.128 [R146+0x3100], [R16.64], !P0 ;  /* 0x0310000010927fae */ /* 0x0009e2000c101d4c */
[----:B------:R-:W-:Y:S02]  /*1850*/  ISETP.LT.OR P0, PT, R0, 0x21, P1 ;  /* 0x000000210000780c */ /* 0x000fe40000f01670 */
[----:B------:R-:W-:Y:S02]  /*1860*/  LEA.HI R0, R5, R20, RZ, 0x3 ;  /* 0x0000001405007211 */ /* 0x000fe400078f18ff */
[----:B------:R-:W-:Y:S02]  /*1870*/  LOP3.LUT P1, RZ, R211, 0x4, RZ, 0xc0, !PT ;  /* 0x00000004d3ff7812 */ /* 0x000fe4000782c0ff */
[----:B------:R-:W-:-:S05]  /*1880*/  LOP3.LUT R5, R0, 0xfffffff8, RZ, 0xc0, !PT ;  /* 0xfffffff800057812 */ /* 0x000fca00078ec0ff */
[----:B------:R-:W-:Y:S02]  /*1890*/  IMAD.IADD R20, R20, 0x1, -R5 ;  /* 0x0000000114147824 */ /* 0x000fe400078e0a05 */
[----:B------:R4:W-:Y:S03]  /*18a0*/  LDGSTS.E.BYPASS.LTC128B.128 [R146+0x5100], [R14.64], !P0 ;  /* 0x051000000e927fae */ /* 0x0009e6000c101d4c */
[----:B------:R-:W-:Y:S01]  /*18b0*/  LOP3.LUT P0, RZ, R20, 0x2, RZ, 0xc0, !PT ;  /* 0x0000000214ff7812 */ /* 0x000fe2000780c0ff */
[----:B------:R-:W0:Y:S03]  /*18c0*/  LDGDEPBAR ;  /* 0x00000000000079af */ /* 0x000e260000000000 */
[----:B------:R-:W-:Y:S02]  /*18d0*/  SEL R188, R188, 0xfffffff0, !P0 ;  /* 0xfffffff0bcbc7807 */ /* 0x000fe40004000000 */
[----:B------:R-:W-:-:S04]  /*18e0*/  LOP3.LUT P0, RZ, R20, 0x4, RZ, 0xc0, !PT ;  /* 0x0000000414ff7812 */ /* 0x000fc8000780c0ff */
[----:B------:R-:W-:Y:S02]  /*18f0*/  SEL R4, R186, 0xffffffe0, !P0 ;  /* 0xffffffe0ba047807 */ /* 0x000fe40004000000 */
[----:B------:R-:W-:-:S04]  /*1900*/  LOP3.LUT P0, RZ, R211, 0x2, RZ, 0xc0, !PT ;  /* 0x00000002d3ff7812 */ /* 0x000fc8000780c0ff */
[----:B------:R-:W-:Y:S01]  /*1910*/  P2R R2, PR, RZ, 0x1 ;  /* 0x00000001ff027803 */ /* 0x000fe20000000000 */
        /* <DEDUP_REMOVED lines=8> */
[----:B------:R-:W-:-:S04]  /*19a0*/  @!P3 IADD3 R8, P0, R2, UR8, RZ ;  /* 0x000000080208bc10 */ /* 0x000fc8000ff1e0ff */
[----:B------:R-:W-:Y:S02]  /*19b0*/  @!P3 LEA.HI.X.SX32 R5, R2, UR6, 0x1, P0 ;  /* 0x000000060205bc11 */ /* 0x000fe400080f0eff */
[----:B----4-:R-:W-:-:S04]  /*19c0*/  @!P3 LEA R10, P0, R8, c[0x0][0x2a0], 0x2 ;  /* 0x0000a800080aba11 */ /* 0x010fc800078010ff */
[----:B------:R-:W-:-:S05]  /*19d0*/  @!P3 LEA.HI.X R11, R8, c[0x0][0x2a4], R5, 0x2, P0 ;  /* 0x0000a900080bba11 */ /* 0x000fca00000f1405 */
[----:B------:R1:W2:Y:S01]  /*19e0*/  @!P3 LDG.E R200, [R10.64] ;  /* 0x0000000c0ac8b981 */ /* 0x0002a2000c1e1900 */
[----:B------:R-:W-:Y:S01]  /*19f0*/  IMAD.MOV R2, RZ, RZ, -R2 ;  /* 0x000000ffff027224 */ /* 0x000fe200078e0a02 */
[----:B------:R-:W-:Y:S01]  /*1a00*/  SEL R18, RZ, 0x10, P5 ;  /* 0x00000010ff127807 */ /* 0x000fe20002800000 */
[----:B------:R-:W-:Y:S01]  /*1a10*/  IMAD.SHL.U32 R13, R192, 0x2, RZ ;  /* 0x00000002c00d7824 */ /* 0x000fe200078e00ff */
        /* <DEDUP_REMOVED lines=13> */
[----:B------:R-:W-:Y:S02]  /*1af0*/  IMAD.IADD R9, R9, 0x1, R5 ;  /* 0x0000000109097824 */ /* 0x000fe400078e0205 */
[C---:B-1----:R-:W-:Y:S01]  /*1b00*/  IMAD.SHL.U32 R11, R209.reuse, 0x2, RZ ;  /* 0x00000002d10b7824 */ /* 0x042fe200078e00ff */
[----:B------:R-:W-:Y:S02]  /*1b10*/  SHF.L.U64.HI R10, R209, 0x1, R132 ;  /* 0x00000001d10a7819 */ /* 0x000fe40000010284 */
[----:B--2---:R-:W-:Y:S01]  /*1b20*/  SHF.R.S32.HI R24, RZ, 0x1f, R200 ;  /* 0x0000001fff187819 */ /* 0x004fe200000114c8 */
[----:B------:R-:W-:-:S04]  /*1b30*/  IMAD.WIDE.U32 R8, R200, c[0x0][0x1f0], R8 ;  /* 0x00007c00c8087a25 */ /* 0x000fc800078e0008 */
[----:B------:R-:W-:Y:S01]  /*1b40*/  IMAD R5, R24, c[0x0][0x1f0], RZ ;  /* 0x00007c0018057a24 */ /* 0x000fe200078e02ff */
[----:B------:R-:W-:Y:S02]  /*1b50*/  IADD3 R2, P0, R8, UR14, RZ ;  /* 0x0000000e08027c10 */ /* 0x000fe4000ff1e0ff */
[----:B------:R-:W-:Y:S01]  /*1b60*/  SHF.L.U64.HI R8, R210, 0x1, R133 ;  /* 0x00000001d2087819 */ /* 0x000fe20000010285 */
[----:B------:R-:W-:-:S05]  /*1b70*/  IMAD R5, R200, c[0x0][0x1f4], R5 ;  /* 0x00007d00c8057a24 */ /* 0x000fca00078e0205 */
[----:B------:R-:W-:Y:S02]  /*1b80*/  IADD3.X R9, R9, UR10, R5, P0, !PT ;  /* 0x0000000a09097c10 */ /* 0x000fe400087fe405 */
[----:B------:R-:W-:-:S04]  /*1b90*/  LEA R5, P0, R2, c[0x0][0x1c8], 0x1 ;  /* 0x0000720002057a11 */ /* 0x000fc800078008ff */
        /* <DEDUP_REMOVED lines=27> */
.L_x_1016:
[----:B------:R-:W0:Y:S01]  /*1d50*/  LDGDEPBAR ;  /* 0x00000000000079af */ /* 0x000e220000000000 */
[----:B------:R-:W-:Y:S01]  /*1d60*/  SHF.R.S32.HI R2, RZ, 0x4, R21 ;  /* 0x00000004ff027819 */ /* 0x000fe20000011415 */
[C---:B------:R-:W-:Y:S01]  /*1d70*/  IMAD.SHL.U32 R5, R211.reuse, 0x40, RZ ;  /* 0x00000040d3057824 */ /* 0x040fe200078e00ff */
[----:B------:R-:W-:Y:S01]  /*1d80*/  LOP3.LUT P2, RZ, R211, 0x2, RZ, 0xc0, !PT ;  /* 0x00000002d3ff7812 */ /* 0x000fe2000784c0ff */
[----:B------:R-:W-:Y:S01]  /*1d90*/  IMAD.SHL.U32 R20, R20, 0x40, RZ ;  /* 0x0000004014147824 */ /* 0x000fe200078e00ff */
[----:B------:R-:W-:Y:S01]  /*1da0*/  LEA.HI R21, R21, R2, RZ, 0x1 ;  /* 0x0000000215157211 */ /* 0x000fe200078f08ff */
[----:B------:R-:W-:Y:S01]  /*1db0*/  IMAD.SHL.U32 R19, R19, 0x8, RZ ;  /* 0x0000000813137824 */ /* 0x000fe200078e00ff */
[----:B-1----:R-:W-:Y:S01]  /*1dc0*/  LOP3.LUT R8, R5, 0x1c0, RZ, 0xc0, !PT ;  /* 0x000001c005087812 */ /* 0x002fe200078ec0ff */
[----:B------:R-:W-:Y:S01]  /*1dd0*/  IMAD.SHL.U32 R5, R0, 0x40, RZ ;  /* 0x0000004000057824 */ /* 0x000fe200078e00ff */
[----:B------:R-:W-:Y:S01]  /*1de0*/  LOP3.LUT R21, R21, 0xfffffffe, RZ, 0xc0, !PT ;  /* 0xfffffffe15157812 */ /* 0x000fe200078ec0ff */
[----:B------:R-:W-:Y:S01]  /*1df0*/  IMAD.SHL.U32 R188, R188, 0x2, RZ ;  /* 0x00000002bcbc7824 */ /* 0x000fe200078e00ff */
[----:B------:R-:W-:-:S02]  /*1e00*/  LOP3.LUT R20, R20, 0x1c0, RZ, 0xc0, !PT ;  /* 0x000001c014147812 */ /* 0x000fc400078ec0ff */
[----:B------:R-:W-:Y:S01]  /*1e10*/  LOP3.LUT R5, R5, 0xfffffe00, RZ, 0xc0, !PT ;  /* 0xfffffe0005057812 */ /* 0x000fe200078ec0ff */
[----:B------:R-:W-:Y:S01]  /*1e20*/  IMAD.IADD R21, R2, 0x1, -R21 ;  /* 0x0000000102157824 */ /* 0x000fe200078e0a15 */
[----:B------:R-:W-:Y:S02]  /*1e30*/  SHF.R.U32.HI R2, RZ, 0x3, R20 ;  /* 0x00000003ff027819 */ /* 0x000fe40000011614 */
[----:B------:R-:W-:Y:S01]  /*1e40*/  LOP3.LUT R19, R8, 0x8, R19, 0xf8, !PT ;  /* 0x0000000808137812 */ /* 0x000fe200078ef813 */
[----:B------:R-:W-:Y:S01]  /*1e50*/  IMAD.SHL.U32 R9, R21, 0x8, RZ ;  /* 0x0000000815097824 */ /* 0x000fe200078e00ff */
[----:B------:R-:W-:Y:S02]  /*1e60*/  SHF.R.U32.HI R8, RZ, 0x3, R8 ;  /* 0x00000003ff087819 */ /* 0x000fe40000011608 */
[----:B------:R-:W-:Y:S02]  /*1e70*/  ISETP.NE.AND P0, PT, R22, RZ, PT ;  /* 0x000000ff1600720c */ /* 0x000fe40003f05270 */
[----:B------:R-:W-:Y:S01]  /*1e80*/  LOP3.LUT R9, R20, 0x8, R9, 0xf8, !PT ;  /* 0x0000000814097812 */ /* 0x000fe200078ef809 */
[----:B------:R-:W-:-:S04]  /*1e90*/  DEPBAR.LE SB0, 0x3 ;  /* 0x000080c00000791a */ /* 0x000fc80000000000 */
[----:B------:R-:W-:-:S04]  /*1ea0*/  DEPBAR.LE SB0, 0x2 ;  /* 0x000080800000791a */ /* 0x000fc80000000000 */
[----:B------:R-:W-:Y:S01]  /*1eb0*/  LOP3.LUT R2, R9, R2, RZ, 0x3c, !PT ;  /* 0x0000000209027212 */ /* 0x000fe200078e3cff */
[----:B------:R-:W-:Y:S01]  /*1ec0*/  IMAD R9, R6, 0x400, R5 ;  /* 0x0000040006097824 */ /* 0x000fe200078e0205 */
[----:B------:R-:W-:Y:S02]  /*1ed0*/  LOP3.LUT R8, R19, R8, RZ, 0x3c, !PT ;  /* 0x0000000813087212 */ /* 0x000fe400078e3cff */
[----:B------:R-:W-:Y:S01]  /*1ee0*/  SEL R186, R186, 0xffffffe0, !P2 ;  /* 0xffffffe0baba7807 */ /* 0x000fe20005000000 */
[----:B------:R-:W-:Y:S02]  /*1ef0*/  IMAD.IADD R0, R2, 0x1, R9 ;  /* 0x0000000102007824 */ /* 0x000fe400078e0209 */
[----:B------:R-:W-:Y:S02]  /*1f00*/  IMAD R189, R21, 0x200, R8 ;  /* 0x0000020015bd7824 */ /* 0x000fe400078e0208 */
[C---:B------:R-:W-:Y:S01]  /*1f10*/  IMAD.SHL.U32 R44, R0.reuse, 0x2, RZ ;  /* 0x00000002002c7824 */ /* 0x040fe200078e00ff */
[----:B------:R-:W-:Y:S01]  /*1f20*/  BAR.SYNC.DEFER_BLOCKING 0x0 ;  /* 0x0000000000007b1d */ /* 0x000fe20000010000 */
[----:B------:R-:W-:Y:S01]  /*1f30*/  LEA R191, R0, 0x18100, 0x1 ;  /* 0x0001810000bf7811 */ /* 0x000fe200078e08ff */
[----:B------:R-:W-:-:S04]  /*1f40*/  IMAD.SHL.U32 R189, R189, 0x2, RZ ;  /* 0x00000002bdbd7824 */ /* 0x000fc800078e00ff */
[----:B------:R-:W-:Y:S02]  /*1f50*/  IMAD.IADD R96, R189, 0x1, R186 ;  /* 0x00000001bd607824 */ /* 0x000fe400078e02ba */
[----:B------:R-:W-:Y:S01]  /*1f60*/  IMAD.IADD R187, R191, 0x1, R188 ;  /* 0x00000001bfbb7824 */ /* 0x000fe200078e02bc */
[----:B------:R1:W2:Y:S04]  /*1f70*/  LDSM.16.M88.4 R60, [R189+0xc100] ;  /* 0x00c10000bd3c783b */ /* 0x0002a80000000200 */
[----:B------:R1:W3:Y:S04]  /*1f80*/  LDSM.16.M88.4 R20, [R189+0xc900] ;  /* 0x00c90000bd14783b */ /* 0x0002e80000000200 */
[----:B------:R1:W4:Y:S04]  /*1f90*/  LDSM.16.M88.4 R52, [R189+0xd100] ;  /* 0x00d10000bd34783b */ /* 0x0003280000000200 */
[----:B------:R1:W1:Y:S04]  /*1fa0*/  LDSM.16.M88.4 R32, [R189+0xd900] ;  /* 0x00d90000bd20783b */ /* 0x0002680000000200 */
[----:B----4-:R4:W1:Y:S04]  /*1fb0*/  LDSM.16.M88.4 R12, [R96+0xc100] ;  /* 0x00c10000600c783b */ /* 0x0108680000000200 */
        /* <DEDUP_REMOVED lines=13> */
[----:B------:R-:W-:Y:S01]  /*2090*/  IMAD.SHL.U32 R30, R210, 0x2, RZ ;  /* 0x00000002d21e7824 */ /* 0x000fe200078e00ff */
[----:B------:R-:W-:Y:S01]  /*20a0*/  LOP3.LUT R43, R43, 0xf, RZ, 0xc0, !PT ;  /* 0x0000000f2b2b7812 */ /* 0x000fe200078ec0ff */
[----:B------:R-:W-:Y:S02]  /*20b0*/  IMAD.IADD R25, R27, 0x1, R0 ;  /* 0x000000011b197824 */ /* 0x000fe400078e0200 */
[----:B------:R-:W-:Y:S02]  /*20c0*/  IMAD R27, R24, c[0x0][0x218], RZ ;  /* 0x00008600181b7a24 */ /* 0x000fe400078e02ff */
[----:B------:R-:W-:Y:S01]  /*20d0*/  IMAD.MOV.U32 R24, RZ, RZ, R26 ;  /* 0x000000ffff187224 */ /* 0x000fe200078e001a */
[----:B------:R-:W-:Y:S01]  /*20e0*/  SEL R26, RZ, 0x10, P4 ;  /* 0x00000010ff1a7807 */ /* 0x000fe20002000000 */
[----:B------:R-:W-:-:S02]  /*20f0*/  IMAD R0, R200, c[0x0][0x21c], R27 ;  /* 0x00008700c8007a24 */ /* 0x000fc400078e021b */
[----:B------:R-:W-:Y:S01]  /*2100*/  IMAD.WIDE.U32 R24, R200, c[0x0][0x218], R24 ;  /* 0x00008600c8187a25 */ /* 0x000fe200078e0018 */
[----:B------:R-:W-:-:S03]  /*2110*/  IADD3 R40, -R26, 0x10, RZ ;  /* 0x000000101a287810 */ /* 0x000fc60007ffe1ff */
[----:B------:R-:W-:Y:S01]  /*2120*/  IMAD.SHL.U32 R27, R209, 0x2, RZ ;  /* 0x00000002d11b7824 */ /* 0x000fe200078e00ff */
[----:B------:R-:W-:Y:S02]  /*2130*/  IADD3 R36, P0, R24, UR20, RZ ;  /* 0x0000001418247c10 */ /* 0x000fe4000ff1e0ff */
[----:B------:R-:W-:Y:S02]  /*2140*/  LOP3.LUT R40, R40, 0xf, RZ, 0xc0, !PT ;  /* 0x0000000f28287812 */ /* 0x000fe400078ec0ff */
[----:B------:R-:W-:Y:S02]  /*2150*/  IADD3.X R25, R25, UR11, R0, P0, !PT ;  /* 0x0000000b19197c10 */ /* 0x000fe400087fe400 */
[----:B------:R-:W-:Y:S02]  /*2160*/  LEA R37, P0, R36, c[0x0][0x1f8], 0x1 ;  /* 0x00007e0024257a11 */ /* 0x000fe400078008ff */
[----:B------:R-:W-:Y:S02]  /*2170*/  IADD3 R0, -R212, 0x10, RZ ;  /* 0x00000010d4007810 */ /* 0x000fe40007ffe1ff */
[----:B------:R-:W-:Y:S01]  /*2180*/  LEA.HI.X R36, R36, c[0x0][0x1fc], R25, 0x1, P0 ;  /* 0x00007f0024247a11 */ /* 0x000fe200000f0c19 */
[----:B------:R-:W5:Y:S01]  /*2190*/  SHFL.IDX PT, R38, R37, 0x1, 0x181f ;  /* 0x00381f0025267f89 */ /* 0x000f6200000e0000 */
[----:B------:R-:W-:Y:S01]  /*21a0*/  IMAD.SHL.U32 R25, R192, 0x2, RZ ;  /* 0x00000002c0197824 */ /* 0x000fe200078e00ff */
[----:B------:R-:W-:-:S02]  /*21b0*/  LOP3.LUT R0, R0, 0xf, RZ, 0xc0, !PT ;  /* 0x0000000f00007812 */ /* 0x000fc400078ec0ff */
[----:B------:R-:W4:Y:S01]  /*21c0*/  SHFL.IDX PT, R39, R36, 0x1, 0x181f ;  /* 0x00381f0024277f89 */ /* 0x000f2200000e0000 */
[----:B------:R-:W-:-:S03]  /*21d0*/  SHF.L.U64.HI R24, R192, 0x1, R3 ;  /* 0x00000001c0187819 */ /* 0x000fc60000010203 */
        /* <DEDUP_REMOVED lines=23> */
.L_x_1017:
[C---:B-12-4-:R-:W-:Y:S01]  /*2350*/  HMMA.16816.F32.BF16 R28, R44.reuse, R60, RZ ;  /* 0x0000003c2c1c723c */ /* 0x056fe200000418ff */
[----:B------:R-:W-:Y:S01]  /*2360*/  IMAD.MOV.U32 R0, RZ, RZ, 0x40 ;  /* 0x00000040ff007424 */ /* 0x000fe200078e00ff */
[----:B------:R-:W-:Y:S01]  /*2370*/  LDSM.16.M88.4 R80, [R191+0x8000] ;  /* 0x00800000bf50783b */ /* 0x000fe20000000200 */
[C---:B------:R-:W-:Y:S01]  /*2380*/  IMAD R185, R4.reuse, 0x2, R191 ;  /* 0x0000000204b97824 */ /* 0x040fe200078e02bf */
[----:B------:R-:W-:Y:S01]  /*2390*/  ISETP.NE.AND P0, PT, R197, 0x1, PT ;  /* 0x00000001c500780c */ /* 0x000fe20003f05270 */
[----:B------:R-:W-:Y:S01]  /*23a0*/  IMAD R184, R4, 0x2, R187 ;  /* 0x0000000204b87824 */ /* 0x000fe200078e02bb */
[----:B------:R-:W-:Y:S01]  /*23b0*/  SEL R193, R0, 0xffffffc0, !P1 ;  /* 0xffffffc000c17807 */ /* 0x000fe20004800000 */
[----:B------:R-:W-:Y:S01]  /*23c0*/  LDSM.16.M88.4 R72, [R187+0x8000] ;  /* 0x00800000bb48783b */ /* 0x000fe20000000200 */
[C---:B------:R-:W-:Y:S01]  /*23d0*/  HMMA.16816.F32.BF16 R60, R44.reuse, R62, RZ ;  /* 0x0000003e2c3c723c */ /* 0x040fe200000418ff */
[----:B------:R-:W-:Y:S01]  /*23e0*/  ISETP.LE.AND P2, PT, R196, c[0x0][0x32c], PT ;  /* 0x0000cb00c4007a0c */ /* 0x000fe20003f43270 */
[----:B------:R-:W-:Y:S01]  /*23f0*/  ULDC UR17, c[0x0][0x324] ;  /* 0x0000c90000117ab9 */ /* 0x000fe20000000800 */
[----:B------:R-:W-:Y:S01]  /*2400*/  IADD3 R93, R189, R193, RZ ;  /* 0x000000c1bd5d7210 */ /* 0x000fe20007ffe0ff */
[----:B------:R-:W-:Y:S01]  /*2410*/  LDSM.16.M88.4 R88, [R96+0x10100] ;  /* 0x010100006058783b */ /* 0x000fe20000000200 */
[----:B------:R-:W-:Y:S01]  /*2420*/  IADD3 R0, R193, R96, RZ ;  /* 0x00000060c1007210 */ /* 0x000fe20007ffe0ff */
[----:B------:R-:W-:Y:S01]  /*2430*/  ULOP3.LUT UR17, URZ, UR17, URZ, 0x33, !UPT ;  /* 0x000000113f117292 */ /* 0x000fe2000f8e333f */
[----:B------:R-:W-:Y:S01]  /*2440*/  IADD3 R135, R5, R2, RZ ;  /* 0x0000000205877210 */ /* 0x000fe20007ffe0ff */
[C---:B---3--:R-:W-:Y:S01]  /*2450*/  HMMA.16816.F32.BF16 R24, R44.reuse, R20, RZ ;  /* 0x000000142c18723c */ /* 0x048fe200000418ff */
[----:B------:R-:W-:Y:S04]  /*2460*/  LDSM.16.M88.4 R36, [R93+0xc100] ;  /* 0x00c100005d24783b */ /* 0x000fe80000000200 */
[----:B------:R-:W-:Y:S03]  /*2470*/  LDSM.16.M88.4 R40, [R93+0xc900] ;  /* 0x00c900005d28783b */ /* 0x000fe60000000200 */
[C---:B------:R-:W-:Y:S01]  /*2480*/  HMMA.16816.F32.BF16 R56, R44.reuse, R52, RZ ;  /* 0x000000342c38723c */ /* 0x040fe200000418ff */
[----:B------:R-:W-:Y:S04]  /*2490*/  LDSM.16.M88.4 R64, [R93+0xd100] ;  /* 0x00d100005d40783b */ /* 0x000fe80000000200 */
[----:B------:R-:W-:Y:S03]  /*24a0*/  LDSM.16.M88.4 R84, [R189+0x11900] ;  /* 0x01190000bd54783b */ /* 0x000fe60000000200 */
[C---:B------:R-:W-:Y:S01]  /*24b0*/  HMMA.16816.F32.BF16 R20, R44.reuse, R22, RZ ;  /* 0x000000162c14723c */ /* 0x040fe200000418ff */
[----:B------:R-:W0:Y:S07]  /*24c0*/  LDGDEPBAR ;  /* 0x00000000000079af */ /* 0x000e2e0000000000 */
[C---:B------:R-:W-:Y:S08]  /*24d0*/  HMMA.16816.F32.BF16 R52, R44.reuse, R54, RZ ;  /* 0x000000362c34723c */ /* 0x040ff000000418ff */
[C---:B------:R-:W-:Y:S08]  /*24e0*/  HMMA.16816.F32.BF16 R48, R44.reuse, R32, RZ ;  /* 0x000000202c30723c */ /* 0x040ff000000418ff */
[----:B------:R-:W-:Y:S01]  /*24f0*/  HMMA.16816.F32.BF16 R44, R44, R34, RZ ;  /* 0x000000222c2c723c */ /* 0x000fe200000418ff */
[----:B------:R-:W-:Y:S07]  /*2500*/  LDSM.16.M88.4 R32, [R93+0xd900] ;  /* 0x00d900005d20783b */ /* 0x000fee0000000200 */
[C---:B------:R-:W-:Y:S08]  /*2510*/  HMMA.16816.F32.BF16 R28, R76.reuse, R12, R28 ;  /* 0x0000000c4c1c723c */ /* 0x040ff0000004181c */
[C---:B------:R-:W-:Y:S01]  /*2520*/  HMMA.16816.F32.BF16 R60, R76.reuse, R14, R60 ;  /* 0x0000000e4c3c723c */ /* 0x040fe2000004183c */
[----:B------:R-:W1:Y:S07]  /*2530*/  LDSM.16.M88.4 R12, [R185] ;  /* 0x00000000b90c783b */ /* 0x000e6e0000000200 */
[C---:B------:R-:W-:Y:S08]  /*2540*/  HMMA.16816.F32.BF16 R24, R76.reuse, R16, R24 ;  /* 0x000000104c18723c */ /* 0x040ff00000041818 */
[C---:B------:R-:W-:Y:S01]  /*2550*/  HMMA.16816.F32.BF16 R20, R76.reuse, R18, R20 ;  /* 0x000000124c14723c */ /* 0x040fe20000041814 */
[----:B------:R-:W-:Y:S07]  /*2560*/  LDSM.16.M88.4 R16, [R184] ;  /* 0x00000000b810783b */ /* 0x000fee0000000200 */
[C---:B------:R-:W-:Y:S08]  /*2570*/  HMMA.16816.F32.BF16 R56, R76.reuse, R8, R56 ;  /* 0x000000084c38723c */ /* 0x040ff00000041838 */
[C---:B------:R-:W-:Y:S01]  /*2580*/  HMMA.16816.F32.BF16 R52, R76.reuse, R10, R52 ;  /* 0x0000000a4c34723c */ /* 0x040fe20000041834 */
[----:B------:R-:W2:Y:S07]  /*2590*/  LDSM.16.M88.4 R8, [R0+0xc100] ;  /* 0x00c100000008783b */ /* 0x000eae0000000200 */
[C---:B------:R-:W-:Y:S08]  /*25a0*/  HMMA.16816.F32.BF16 R48, R76.reuse, R68, R48 ;  /* 0x000000444c30723c */ /* 0x040ff00000041830 */
[----:B------:R-:W-:Y:S01]  /*25b0*/  HMMA.16816.F32.BF16 R76, R76, R70, R44 ;  /* 0x000000464c4c723c */ /* 0x000fe2000004182c */
[----:B------:R-:W3:Y:S04]  /*25c0*/  LDSM.16.M88.4 R44, [R0+0xc900] ;  /* 0x00c90000002c783b */ /* 0x000ee80000000200 */
[----:B------:R-:W-:Y:S03]  /*25d0*/  LDSM.16.M88.4 R68, [R96+0xf900] ;  /* 0x00f900006044783b */ /* 0x000fe60000000200 */
[C---:B-1----:R-:W-:Y:S08]  /*25e0*/  HMMA.16816.F32.BF16 R28, R12.reuse, R36, R28 ;  /* 0x000000240c1c723c */ /* 0x042ff0000004181c */
[C---:B------:R-:W-:Y:S01]  /*25f0*/  HMMA.16816.F32.BF16 R60, R12.reuse, R38, R60 ;  /* 0x000000260c3c723c */ /* 0x040fe2000004183c */
[----:B------:R-:W1:Y:S07]  /*2600*/  LDSM.16.M88.4 R36, [R0+0xd100] ;  /* 0x00d100000024783b */ /* 0x000e6e0000000200 */
[C---:B------:R-:W-:Y:S08]  /*2610*/  HMMA.16816.F32.BF16 R24, R12.reuse, R40, R24 ;  /* 0x000000280c18723c */ /* 0x040ff00000041818 */
[C---:B------:R-:W-:Y:S01]  /*2620*/  HMMA.16816.F32.BF16 R20, R12.reuse, R42, R20 ;  /* 0x0000002a0c14723c */ /* 0x040fe20000041814 */
[----:B------:R-:W4:Y:S07]  /*2630*/  LDSM.16.M88.4 R40, [R0+0xd900] ;  /* 0x00d900000028783b */ /* 0x000f2e0000000200 */
[C---:B------:R-:W-:Y:S08]  /*2640*/  HMMA.16816.F32.BF16 R56, R12.reuse, R64, R56 ;  /* 0x000000400c38723c */ /* 0x040ff00000041838 */
[C---:B------:R-:W-:Y:S01]  /*2650*/  HMMA.16816.F32.BF16 R52, R12.reuse, R66, R52 ;  /* 0x000000420c34723c */ /* 0x040fe20000041834 */
[----:B------:R-:W-:Y:S07]  /*2660*/  LDSM.16.M88.4 R64, [R93+0xf100] ;  /* 0x00f100005d40783b */ /* 0x000fee0000000200 */
[C---:B------:R-:W-:Y:S08]  /*2670*/  HMMA.16816.F32.BF16 R48, R12.reuse, R32, R48 ;  /* 0x000000200c30723c */ /* 0x040ff00000041830 */
[----:B------:R-:W-:Y:S01]  /*2680*/  HMMA.16816.F32.BF16 R76, R12, R34, R76 ;  /* 0x000000220c4c723c */ /* 0x000fe2000004184c */
[----:B------:R-:W-:Y:S04]  /*2690*/  LDSM.16.M88.4 R32, [R191+0x4000] ;  /* 0x00400000bf20783b */ /* 0x000fe80000000200 */
[----:B------:R-:W5:Y:S03]  /*26a0*/  LDSM.16.M88.4 R12, [R189+0xe100] ;  /* 0x00e10000bd0c783b */ /* 0x000f660000000200 */
        /* <DEDUP_REMOVED lines=11> */
[----:B------:R-:W-:Y:S04]  /*2760*/  LDSM.16.M88.4 R40, [R187+0x4000] ;  /* 0x00400000bb28783b */ /* 0x000fe80000000200 */
[----:B------:R-:W-:Y:S03]  /*2770*/  LDSM.16.M88.4 R16, [R96+0xe100] ;  /* 0x00e100006010783b */ /* 0x000fe60000000200 */
[C---:B-----5:R-:W-:Y:S08]  /*2780*/  HMMA.16816.F32.BF16 R28, R32.reuse, R12, R28 ;  /* 0x0000000c201c723c */ /* 0x060ff0000004181c */
[C---:B------:R-:W-:Y:S01]  /*2790*/  HMMA.16816.F32.BF16 R60, R32.reuse, R14, R60 ;  /* 0x0000000e203c723c */ /* 0x040fe2000004183c */
[----:B------:R-:W4:Y:S07]  /*27a0*/  LDSM.16.M88.4 R12, [R96+0xe900] ;  /* 0x00e90000600c783b */ /* 0x000f2e0000000200 */
[C---:B--2---:R-:W-:Y:S08]  /*27b0*/  HMMA.16816.F32.BF16 R24, R32.reuse, R8, R24 ;  /* 0x000000082018723c */ /* 0x044ff00000041818 */
[C---:B------:R-:W-:Y:S01]  /*27c0*/  HMMA.16816.F32.BF16 R20, R32.reuse, R10, R20 ;  /* 0x0000000a2014723c */ /* 0x040fe20000041814 */
[----:B------:R-:W2:Y:S07]  /*27d0*/  LDSM.16.M88.4 R8, [R96+0xf100] ;  /* 0x00f100006008783b */ /* 0x000eae0000000200 */
[C---:B---3--:R-:W-:Y:S08]  /*27e0*/  HMMA.16816.F32.BF16 R56, R32.reuse, R44, R56 ;  /* 0x0000002c2038723c */ /* 0x048ff00000041838 */
[C---:B------:R-:W-:Y:S01]  /*27f0*/  HMMA.16816.F32.BF16 R52, R32.reuse, R46, R52 ;  /* 0x0000002e2034723c */ /* 0x040fe20000041834 */
[----:B------:R-:W-:Y:S07]  /*2800*/  LDSM.16.M88.4 R44, [R93+0xf900] ;  /* 0x00f900005d2c783b */ /* 0x000fee0000000200 */
[C---:B-1----:R-:W-:Y:S08]  /*2810*/  HMMA.16816.F32.BF16 R48, R32.reuse, R36, R48 ;  /* 0x000000242030723c */ /* 0x042ff00000041830 */
[----:B------:R-:W-:Y:S01]  /*2820*/  HMMA.16816.F32.BF16 R76, R32, R38, R76 ;  /* 0x00000026204c723c */ /* 0x000fe2000004184c */
[----:B------:R-:W-:Y:S04]  /*2830*/  LDSM.16.M88.4 R32, [R185+0x4000] ;  /* 0x00400000b920783b */ /* 0x000fe80000000200 */
[----:B------:R-:W1:Y:S03]  /*2840*/  LDSM.16.M88.4 R36, [R93+0xe100] ;  /* 0x00e100005d24783b */ /* 0x000e660000000200 */
[C---:B----4-:R-:W-:Y:S08]  /*2850*/  HMMA.16816.F32.BF16 R24, R40.reuse, R12, R24 ;  /* 0x0000000c2818723c */ /* 0x050ff00000041818 */
[C---:B------:R-:W-:Y:S01]  /*2860*/  HMMA.16816.F32.BF16 R20, R40.reuse, R14, R20 ;  /* 0x0000000e2814723c */ /* 0x040fe20000041814 */
[----:B------:R-:W3:Y:S07]  /*2870*/  LDSM.16.M88.4 R12, [R93+0xe900] ;  /* 0x00e900005d0c783b */ /* 0x000eee0000000200 */
[C---:B------:R-:W-:Y:S08]  /*2880*/  HMMA.16816.F32.BF16 R28, R40.reuse, R16, R28 ;  /* 0x00000010281c723c */ /* 0x040ff0000004181c */
[C---:B------:R-:W-:Y:S01]  /*2890*/  HMMA.16816.F32.BF16 R60, R40.reuse, R18, R60 ;  /* 0x00000012283c723c */ /* 0x040fe2000004183c */
[----:B------:R-:W-:Y:S07]  /*28a0*/  LDSM.16.M88.4 R16, [R0+0xe100] ;  /* 0x00e100000010783b */ /* 0x000fee0000000200 */
[C---:B--2---:R-:W-:Y:S08]  /*28b0*/  HMMA.16816.F32.BF16 R56, R40.reuse, R8, R56 ;  /* 0x000000082838723c */ /* 0x044ff00000041838 */
[C---:B------:R-:W-:Y:S01]  /*28c0*/  HMMA.16816.F32.BF16 R52, R40.reuse, R10, R52 ;  /* 0x0000000a2834723c */ /* 0x040fe20000041834 */
[----:B------:R-:W2:Y:S07]  /*28d0*/  LDSM.16.M88.4 R8, [R184+0x4000] ;  /* 0x00400000b808783b */ /* 0x000eae0000000200 */
[C---:B------:R-:W-:Y:S08]  /*28e0*/  HMMA.16816.F32.BF16 R48, R40.reuse, R68, R48 ;  /* 0x000000442830723c */ /* 0x040ff00000041830 */
[----:B------:R-:W-:Y:S01]  /*28f0*/  HMMA.16816.F32.BF16 R76, R40, R70, R76 ;  /* 0x00000046284c723c */ /* 0x000fe2000004184c */
[----:B------:R-:W4:Y:S04]  /*2900*/  LDSM.16.M88.4 R40, [R0+0xe900] ;  /* 0x00e900000028783b */ /* 0x000f280000000200 */
[----:B------:R-:W-:Y:S03]  /*2910*/  LDSM.16.M88.4 R68, [R96+0x11100] ;  /* 0x011100006044783b */ /* 0x000fe60000000200 */
[C---:B-1----:R-:W-:Y:S08]  /*2920*/  HMMA.16816.F32.BF16 R28, R32.reuse, R36, R28 ;  /* 0x00000024201c723c */ /* 0x042ff0000004181c */
[C---:B------:R-:W-:Y:S01]  /*2930*/  HMMA.16816.F32.BF16 R60, R32.reuse, R38, R60 ;  /* 0x00000026203c723c */ /* 0x040fe2000004183c */
[----:B------:R-:W-:Y:S07]  /*2940*/  LDSM.16.M88.4 R36, [R0+0xf900] ;  /* 0x00f900000024783b */ /* 0x000fee0000000200 */
[C---:B---3--:R-:W-:Y:S08]  /*2950*/  HMMA.16816.F32.BF16 R24, R32.reuse, R12, R24 ;  /* 0x0000000c2018723c */ /* 0x048ff00000041818 */
[C---:B------:R-:W-:Y:S01]  /*2960*/  HMMA.16816.F32.BF16 R20, R32.reuse, R14, R20 ;  /* 0x0000000e2014723c */ /* 0x040fe20000041814 */
[----:B------:R-:W1:Y:S07]  /*2970*/  LDSM.16.M88.4 R12, [R0+0xf100] ;  /* 0x00f10000000c783b */ /* 0x000e6e0000000200 */
[C---:B------:R-:W-:Y:S08]  /*2980*/  HMMA.16816.F32.BF16 R56, R32.reuse, R64, R56 ;  /* 0x000000402038723c */ /* 0x040ff00000041838 */
[C---:B------:R-:W-:Y:S01]  /*2990*/  HMMA.16816.F32.BF16 R52, R32.reuse, R66, R52 ;  /* 0x000000422034723c */ /* 0x040fe20000041834 */
[----:B------:R-:W-:Y:S07]  /*29a0*/  LDSM.16.M88.4 R64, [R96+0x11900] ;  /* 0x011900006040783b */ /* 0x000fee0000000200 */
[C---:B------:R-:W-:Y:S08]  /*29b0*/  HMMA.16816.F32.BF16 R48, R32.reuse, R44, R48 ;  /* 0x0000002c2030723c */ /* 0x040ff00000041830 */
[----:B------:R-:W-:Y:S01]  /*29c0*/  HMMA.16816.F32.BF16 R76, R32, R46, R76 ;  /* 0x0000002e204c723c */ /* 0x000fe2000004184c */
[----:B------:R-:W-:Y:S04]  /*29d0*/  LDSM.16.M88.4 R32, [R189+0x10100] ;  /* 0x01010000bd20783b */ /* 0x000fe80000000200 */
[----:B------:R-:W-:Y:S03]  /*29e0*/  LDSM.16.M88.4 R44, [R185+0x8000] ;  /* 0x00800000b92c783b */ /* 0x000fe60000000200 */
[C---:B--2---:R-:W-:Y:S08]  /*29f0*/  HMMA.16816.F32.BF16 R28, R8.reuse, R16, R28 ;  /* 0x00000010081c723c */ /* 0x044ff0000004181c */
[C---:B------:R-:W-:Y:S01]  /*2a00*/  HMMA.16816.F32.BF16 R60, R8.reuse, R18, R60 ;  /* 0x00000012083c723c */ /* 0x040fe2000004183c */
[----:B------:R-:W2:Y:S07]  /*2a10*/  LDSM.16.M88.4 R16, [R189+0x10900] ;  /* 0x01090000bd10783b */ /* 0x000eae0000000200 */
[C---:B----4-:R-:W-:Y:S08]  /*2a20*/  HMMA.16816.F32.BF16 R20, R8.reuse, R42, R20 ;  /* 0x0000002a0814723c */ /* 0x050ff00000041814 */
[C---:B------:R-:W-:Y:S01]  /*2a30*/  HMMA.16816.F32.BF16 R24, R8.reuse, R40, R24 ;  /* 0x000000280818723c */ /* 0x040fe20000041818 */
[----:B------:R-:W-:Y:S07]  /*2a40*/  LDSM.16.M88.4 R40, [R93+0x10100] ;  /* 0x010100005d28783b */ /* 0x000fee0000000200 */
[C---:B-1----:R-:W-:Y:S08]  /*2a50*/  HMMA.16816.F32.BF16 R56, R8.reuse, R12, R56 ;  /* 0x0000000c0838723c */ /* 0x042ff00000041838 */
[C---:B------:R-:W-:Y:S01]  /*2a60*/  HMMA.16816.F32.BF16 R52, R8.reuse, R14, R52 ;  /* 0x0000000e0834723c */ /* 0x040fe20000041834 */
[----:B------:R-:W1:Y:S07]  /*2a70*/  LDSM.16.M88.4 R12, [R189+0x11100] ;  /* 0x01110000bd0c783b */ /* 0x000e6e0000000200 */
[C---:B------:R-:W-:Y:S08]  /*2a80*/  HMMA.16816.F32.BF16 R48, R8.reuse, R36, R48 ;  /* 0x000000240830723c */ /* 0x040ff00000041830 */
[----:B------:R-:W-:Y:S01]  /*2a90*/  HMMA.16816.F32.BF16 R76, R8, R38, R76 ;  /* 0x00000026084c723c */ /* 0x000fe2000004184c */
[----:B------:R-:W3:Y:S04]  /*2aa0*/  LDSM.16.M88.4 R8, [R96+0x10900] ;  /* 0x010900006008783b */ /* 0x000ee80000000200 */
[----:B------:R-:W4:Y:S03]  /*2ab0*/  LDSM.16.M88.4 R36, [R93+0x10900] ;  /* 0x010900005d24783b */ /* 0x000f260000000200 */
[C---:B--2---:R-:W-:Y:S08]  /*2ac0*/  HMMA.16816.F32.BF16 R20, R80.reuse, R18, R20 ;  /* 0x000000125014723c */ /* 0x044ff00000041814 */
[C---:B------:R-:W-:Y:S01]  /*2ad0*/  HMMA.16816.F32.BF16 R24, R80.reuse, R16, R24 ;  /* 0x000000105018723c */ /* 0x040fe20000041818 */
[----:B------:R-:W-:Y:S07]  /*2ae0*/  LDSM.16.M88.4 R16, [R184+0x8000] ;  /* 0x00800000b810783b */ /* 0x000fee0000000200 */
[C---:B------:R-:W-:Y:S08]  /*2af0*/  HMMA.16816.F32.BF16 R28, R80.reuse, R32, R28 ;  /* 0x00000020501c723c */ /* 0x040ff0000004181c */
[C---:B-1----:R-:W-:Y:S08]  /*2b00*/  HMMA.16816.F32.BF16 R56, R80.reuse, R12, R56 ;  /* 0x0000000c5038723c */ /* 0x042ff00000041838 */
[----:B------:R-:W-:Y:S01]  /*2b10*/  HMMA.16816.F32.BF16 R52, R80, R14, R52 ;  /* 0x0000000e5034723c */ /* 0x000fe20000041834 */
[----:B------:R-:W-:Y:S07]  /*2b20*/  LDSM.16.M88.4 R12, [R0+0x10100] ;  /* 0x01010000000c783b */ /* 0x000fee0000000200 */
[C---:B---3--:R-:W-:Y:S08]  /*2b30*/  HMMA.16816.F32.BF16 R20, R72.reuse, R10, R20 ;  /* 0x0000000a4814723c */ /* 0x048ff00000041814 */
[----:B------:R-:W-:Y:S01]  /*2b40*/  HMMA.16816.F32.BF16 R24, R72, R8, R24 ;  /* 0x000000084818723c */ /* 0x000fe20000041818 */
[----:B------:R-:W1:Y:S07]  /*2b50*/  LDSM.16.M88.4 R8, [R0+0x10900] ;  /* 0x010900000008783b */ /* 0x000e6e0000000200 */
[----:B------:R-:W-:Y:S01]  /*2b60*/  HMMA.16816.F32.BF16 R60, R80, R34, R60 ;  /* 0x00000022503c723c */ /* 0x000fe2000004183c */
[----:B------:R-:W2:Y:S07]  /*2b70*/  LDSM.16.M88.4 R32, [R93+0x11100] ;  /* 0x011100005d20783b */ /* 0x000eae0000000200 */
[----:B------:R-:W-:Y:S08]  /*2b80*/  HMMA.16816.F32.BF16 R28, R72, R88, R28 ;  /* 0x00000058481c723c */ /* 0x000ff0000004181c */
[----:B----4-:R-:W-:Y:S08]  /*2b90*/  HMMA.16816.F32.BF16 R20, R44, R38, R20 ;  /* 0x000000262c14723c */ /* 0x010ff00000041814 */
[C---:B------:R-:W-:Y:S08]  /*2ba0*/  HMMA.16816.F32.BF16 R48, R80.reuse, R84, R48 ;  /* 0x000000545030723c */ /* 0x040ff00000041830 */
[----:B------:R-:W-:Y:S08]  /*2bb0*/  HMMA.16816.F32.BF16 R76, R80, R86, R76 ;  /* 0x00000056504c723c */ /* 0x000ff0000004184c */
[C---:B------:R-:W-:Y:S08]  /*2bc0*/  HMMA.16816.F32.BF16 R56, R72.reuse, R68, R56 ;  /* 0x000000444838723c */ /* 0x040ff00000041838 */
[C---:B------:R-:W-:Y:S01]  /*2bd0*/  HMMA.16816.F32.BF16 R52, R72.reuse, R70, R52 ;  /* 0x000000464834723c */ /* 0x040fe20000041834 */
[----:B------:R-:W3:Y:S07]  /*2be0*/  LDSM.16.M88.4 R68, [R93+0x11900] ;  /* 0x011900005d44783b */ /* 0x000eee0000000200 */
[----:B------:R-:W-:Y:S08]  /*2bf0*/  HMMA.16816.F32.BF16 R60, R72, R90, R60 ;  /* 0x0000005a483c723c */ /* 0x000ff0000004183c */
[----:B------:R-:W-:Y:S08]  /*2c00*/  HMMA.16816.F32.BF16 R28, R44, R40, R28 ;  /* 0x000000282c1c723c */ /* 0x000ff0000004181c */
[----:B-1----:R-:W-:Y:S08]  /*2c10*/  HMMA.16816.F32.BF16 R20, R16, R10, R20 ;  /* 0x0000000a1014723c */ /* 0x002ff00000041814 */
[C---:B------:R-:W-:Y:S08]  /*2c20*/  HMMA.16816.F32.BF16 R48, R72.reuse, R64, R48 ;  /* 0x000000404830723c */ /* 0x040ff00000041830 */
[----:B------:R-:W-:Y:S08]  /*2c30*/  HMMA.16816.F32.BF16 R76, R72, R66, R76 ;  /* 0x00000042484c723c */ /* 0x000ff0000004184c */
[----:B------:R-:W-:Y:S01]  /*2c40*/  HMMA.16816.F32.BF16 R24, R44, R36, R24 ;  /* 0x000000242c18723c */ /* 0x000fe20000041818 */
[----:B------:R-:W1:Y:S01]  /*2c50*/  LDSM.16.M88.4 R36, [R0+0x11100] ;  /* 0x011100000024783b */ /* 0x000e620000000200 */
[----:B------:R-:W-:Y:S01]  /*2c60*/  FMUL.FTZ R11, R21, c[0x0][0x320] ;  /* 0x0000c800150b7a20 */ /* 0x000fe20000410000 */
[----:B------:R-:W-:-:S04]  /*2c70*/  SHF.R.S32.HI R21, RZ, 0x1f, R6 ;  /* 0x0000001fff157819 */ /* 0x000fc80000011406 */
[----:B------:R-:W-:Y:S01]  /*2c80*/  LEA.HI R21, R21, R6, RZ, 0x3 ;  /* 0x0000000615157211 */ /* 0x000fe200078f18ff */
[----:B--2---:R-:W-:Y:S01]  /*2c90*/  HMMA.16816.F32.BF16 R56, R44, R32, R56 ;  /* 0x000000202c38723c */ /* 0x004fe20000041838 */
[----:B------:R-:W2:Y:S02]  /*2ca0*/  MUFU.TANH R11, R11 ;  /* 0x0000000b000b7308 */ /* 0x000ea40000002400 */
[----:B------:R-:W-:-:S05]  /*2cb0*/  LOP3.LUT R21, R21, 0xffffff8, RZ, 0xc0, !PT ;  /* 0x0ffffff815157812 */ /* 0x000fca00078ec0ff */
[----:B------:R-:W-:Y:S01]  /*2cc0*/  HMMA.16816.F32.BF16 R52, R44, R34, R52 ;  /* 0x000000222c34723c */ /* 0x000fe20000041834 */
[----:B------:R4:W5:Y:S01]  /*2cd0*/  LDSM.16.M88.4 R32, [R0+0x11900] ;  /* 0x011900000020783b */ /* 0x0009620000000200 */
[----:B------:R-:W-:-:S06]  /*2ce0*/  IMAD.IADD R6, R6, 0x1, -R21 ;  /* 0x0000000106067824 */ /* 0x000fcc00078e0a15 */
[----:B------:R-:W-:Y:S08]  /*2cf0*/  HMMA.16816.F32.BF16 R60, R44, R42, R60 ;  /* 0x0000002a2c3c723c */ /* 0x000ff0000004183c */
[----:B------:R-:W-:Y:S07]  /*2d00*/  HMMA.16816.F32.BF16 R28, R16, R12, R28 ;  /* 0x0000000c101c723c */ /* 0x000fee000004181c */
[----:B------:R-:W-:Y:S01]  /*2d10*/  LOP3.LUT R12, R92, 0xffffffe0, RZ, 0xc0, !PT ;  /* 0xffffffe05c0c7812 */ /* 0x000fe200078ec0ff */
[----:B----4-:R-:W-:Y:S01]  /*2d20*/  FMUL.FTZ R0, R20, c[0x0][0x320] ;  /* 0x0000c80014007a20 */ /* 0x010fe20000410000 */
[-C--:B------:R-:W-:Y:S01]  /*2d30*/  LEA.HI R20, R94, R7.reuse, RZ, 0x2 ;  /* 0x000000075e147211 */ /* 0x080fe200078f10ff */
[C---:B---3--:R-:W-:Y:S02]  /*2d40*/  HMMA.16816.F32.BF16 R48, R44.reuse, R68, R48 ;  /* 0x000000442c30723c */ /* 0x048fe40000041830 */
[----:B------:R-:W-:Y:S01]  /*2d50*/  IMAD.IADD R12, R7, 0x1, -R12 ;  /* 0x00000001070c7824 */ /* 0x000fe200078e0a0c */
[----:B------:R-:W-:Y:S01]  /*2d60*/  LOP3.LUT R20, R20, 0xfffffffc, RZ, 0xc0, !PT ;  /* 0xfffffffc14147812 */ /* 0x000fe200078ec0ff */
[----:B------:R-:W3:Y:S03]  /*2d70*/  MUFU.TANH R0, R0 ;  /* 0x0000000000007308 */ /* 0x000ee60000002400 */
[----:B------:R-:W-:Y:S01]  /*2d80*/  IADD3 R7, -R20, R7, RZ ;  /* 0x0000000714077210 */ /* 0x000fe20007ffe1ff */
[----:B------:R-:W-:Y:S01]  /*2d90*/  HMMA.16816.F32.BF16 R76, R44, R70, R76 ;  /* 0x000000462c4c723c */ /* 0x000fe2000004184c */
[----:B------:R-:W-:-:S02]  /*2da0*/  SHF.R.S32.HI R13, RZ, 0x1f, R12 ;  /* 0x0000001fff0d7819 */ /* 0x000fc4000001140c */
[----:B------:R-:W-:Y:S02]  /*2db0*/  LEA.HI R20, R7, R7, RZ, 0x1 ;  /* 0x0000000707147211 */ /* 0x000fe400078f08ff */
[----:B------:R-:W-:Y:S02]  /*2dc0*/  LEA.HI R13, R13, R12, RZ, 0x2 ;  /* 0x0000000c0d0d7211 */ /* 0x000fe400078f10ff */
[----:B------:R-:W-:Y:S01]  /*2dd0*/  LOP3.LUT R20, R20, 0x1ffffffe, RZ, 0xc0, !PT ;  /* 0x1ffffffe14147812 */ /* 0x000fe200078ec0ff */
[----:B------:R-:W-:Y:S04]  /*2de0*/  HMMA.16816.F32.BF16 R60, R16, R14, R60 ;  /* 0x0000000e103c723c */ /* 0x000fe8000004183c */
[----:B------:R-:W-:-:S03]  /*2df0*/  IMAD.IADD R205, R7, 0x1, -R20 ;  /* 0x0000000107cd7824 */ /* 0x000fc600078e0a14 */
[C---:B------:R-:W-:Y:S01]  /*2e00*/  LEA.HI.SX32 R15, R13.reuse, R148, 0x1e ;  /* 0x000000940d0f7211 */ /* 0x040fe200078ff2ff */
[C---:B------:R-:W-:Y:S01]  /*2e10*/  HMMA.16816.F32.BF16 R24, R16.reuse, R8, R24 ;  /* 0x000000081018723c */ /* 0x040fe20000041818 */
[----:B------:R-:W-:Y:S02]  /*2e20*/  LOP3.LUT R13, R13, 0x7ffffffc, RZ, 0xc0, !PT ;  /* 0x7ffffffc0d0d7812 */ /* 0x000fe400078ec0ff */
[----:B------:R-:W-:Y:S02]  /*2e30*/  LEA R6, R6, R15, 0x4 ;  /* 0x0000000f06067211 */ /* 0x000fe400078e20ff */
[----:B------:R-:W-:Y:S01]  /*2e40*/  IADD3 R206, R12, -R13, RZ ;  /* 0x8000000d0cce7210 */ /* 0x000fe20007ffe0ff */
[--C-:B------:R-:W-:Y:S01]  /*2e50*/  IMAD R13, R214, c[0x0][0x1d0], -R144.reuse ;  /* 0x00007400d60d7a24 */ /* 0x100fe200078e0a90 */
[----:B------:R-:W-:Y:S01]  /*2e60*/  LEA R205, R205, R6, 0x3 ;  /* 0x00000006cdcd7211 */ /* 0x000fe200078e18ff */
[----:B-1----:R-:W-:Y:S01]  /*2e70*/  HMMA.16816.F32.BF16 R56, R16, R36, R56 ;  /* 0x000000241038723c */ /* 0x002fe20000041838 */
[----:B------:R-:W-:Y:S01]  /*2e80*/  FMUL.FTZ R8, R28, c[0x0][0x320] ;  /* 0x0000c8001c087a20 */ /* 0x000fe20000410000 */
[----:B------:R-:W-:Y:S01]  /*2e90*/  IADD3 R15, R199, 0x1, -R144 ;  /* 0x00000001c70f7810 */ /* 0x000fe20007ffe890 */
[----:B------:R-:W-:-:S02]  /*2ea0*/  IMAD.SHL.U32 R206, R206, 0x2, RZ ;  /* 0x00000002cece7824 */ /* 0x000fc400078e00ff */
[----:B------:R-:W-:Y:S02]  /*2eb0*/  @P0 IMAD.HI.U32 R6, R205, c[0x0][0x2c8], RZ ;  /* 0x0000b200cd060a27 */ /* 0x000fe400078e00ff */
[----:B------:R-:W1:Y:S01]  /*2ec0*/  MUFU.TANH R8, R8 ;  /* 0x0000000800087308 */ /* 0x000e620000002400 */
[C---:B------:R-:W-:Y:S01]  /*2ed0*/  HMMA.16816.F32.BF16 R52, R16.reuse, R38, R52 ;  /* 0x000000261034723c */ /* 0x040fe20000041834 */
[----:B------:R-:W-:Y:S01]  /*2ee0*/  IMAD.MOV.U32 R7, RZ, RZ, R205 ;  /* 0x000000ffff077224 */ /* 0x000fe200078e00cd */
[----:B------:R-:W-:Y:S01]  /*2ef0*/  @P0 SHF.R.U32.HI R7, RZ, c[0x0][0x2cc], R6 ;  /* 0x0000b300ff070a19 */ /* 0x000fe20000011606 */
[----:B------:R-:W-:Y:S01]  /*2f00*/  FMUL.FTZ R9, R29, c[0x0][0x320] ;  /* 0x0000c8001d097a20 */ /* 0x000fe20000410000 */
[----:B------:R-:W-:Y:S01]  /*2f10*/  IADD3 R15, R15, -c[0x0][0x168], -R206 ;  /* 0x80005a000f0f7a10 */ /* 0x000fe20007ffe8ce */
[----:B------:R-:W-:Y:S01]  /*2f20*/  FMUL.FTZ R28, R30, c[0x0][0x320] ;  /* 0x0000c8001e1c7a20 */ /* 0x000fe20000410000 */
[----:B------:R-:W-:Y:S01]  /*2f30*/  IADD3 R13, -R206, R13, RZ ;  /* 0x0000000dce0d7210 */ /* 0x000fe20007ffe1ff */
[----:B------:R-:W4:Y:S01]  /*2f40*/  SHFL.IDX PT, R14, R7, RZ, 0x1c1f ;  /* 0x001c1fff070e7589 */ /* 0x000f2200000e0000 */
[----:B-----5:R-:W-:Y:S01]  /*2f50*/  HMMA.16816.F32.BF16 R48, R16, R32, R48 ;  /* 0x000000201030723c */ /* 0x020fe20000041830 */
[----:B------:R-:W-:Y:S01]  /*2f60*/  FMUL.FTZ R10, R25, c[0x0][0x320] ;  /* 0x0000c800190a7a20 */ /* 0x000fe20000410000 */
[----:B------:R-:W1:Y:S01]  /*2f70*/  MUFU.TANH R9, R9 ;  /* 0x0000000900097308 */ /* 0x000e620000002400 */
[----:B------:R-:W-:-:S02]  /*2f80*/  FMUL.FTZ R24, R24, c[0x0][0x320] ;  /* 0x0000c80018187a20 */ /* 0x000fc40000410000 */
[----:B------:R-:W-:-:S03]  /*2f90*/  FMUL.FTZ R61, R61, c[0x0][0x320] ;  /* 0x0000c8003d3d7a20 */ /* 0x000fc60000410000 */
[----:B------:R-:W-:Y:S01]  /*2fa0*/  HMMA.16816.F32.BF16 R76, R16, R34, R76 ;  /* 0x00000022104c723c */ /* 0x000fe2000004184c */
[----:B------:R-:W-:Y:S01]  /*2fb0*/  FMUL.FTZ R57, R57, c[0x0][0x320] ;  /* 0x0000c80039397a20 */ /* 0x000fe20000410000 */
[----:B------:R-:W1:Y:S01]  /*2fc0*/  MUFU.TANH R28, R28 ;  /* 0x0000001c001c7308 */ /* 0x000e620000002400 */
[----:B------:R-:W-:-:S04]  /*2fd0*/  FMUL.FTZ R56, R56, c[0x0][0x320] ;  /* 0x0000c80038387a20 */ /* 0x000fc80000410000 */
[----:B------:R-:W-:Y:S01]  /*2fe0*/  FMUL.FTZ R16, R60, c[0x0][0x320] ;  /* 0x0000c8003c107a20 */ /* 0x000fe20000410000 */
[----:B------:R-:W-:Y:S01]  /*2ff0*/  IADD3 R17, R15, c[0x0][0x328], RZ ;  /* 0x0000ca000f117a10 */ /* 0x000fe20007ffe0ff */
[----:B------:R-:W-:Y:S01]  /*3000*/  FMUL.FTZ R52, R52, c[0x0][0x320] ;  /* 0x0000c80034347a20 */ /* 0x000fe20000410000 */
[----:B------:R-:W1:Y:S01]  /*3010*/  MUFU.TANH R10, R10 ;  /* 0x0000000a000a7308 */ /* 0x000e620000002400 */
[----:B------:R-:W-:Y:S01]  /*3020*/  FMUL.FTZ R53, R53, c[0x0][0x320] ;  /* 0x0000c80035357a20 */ /* 0x000fe20000410000 */
[----:B------:R-:W-:Y:S01]  /*3030*/  IADD3 R15, R15, UR17, RZ ;  /* 0x000000110f0f7c10 */ /* 0x000fe2000fffe0ff */
[----:B----4-:R-:W-:-:S03]  /*3040*/  IMAD.IADD R18, R17, 0x1, R14 ;  /* 0x0000000111127824 */ /* 0x010fc600078e020e */
[----:B------:R-:W-:Y:S02]  /*3050*/  FMUL.FTZ R48, R48, c[0x0][0x320] ;  /* 0x0000c80030307a20 */ /* 0x000fe40000410000 */
[----:B------:R4:W1:Y:S01]  /*3060*/  MUFU.TANH R174, R57 ;  /* 0x0000003900ae7308 */ /* 0x0008620000002400 */
[----:B------:R-:W-:Y:S01]  /*3070*/  FMUL.FTZ R49, R49, c[0x0][0x320] ;  /* 0x0000c80031317a20 */ /* 0x000fe20000410000 */
[----:B------:R-:W-:Y:S01]  /*3080*/  IMNMX R19, R18, R13, PT ;  /* 0x0000000d12137217 */ /* 0x000fe20003800200 */
[----:B------:R-:W-:-:S03]  /*3090*/  IMAD.IADD R2, R15, 0x1, R14 ;  /* 0x000000010f027824 */ /* 0x000fc600078e020e */
[----:B------:R-:W-:Y:S02]  /*30a0*/  FMUL.FTZ R76, R76, c[0x0][0x320] ;  /* 0x0000c8004c4c7a20 */ /* 0x000fe40000410000 */
[----:B------:R-:W-:Y:S01]  /*30b0*/  FMUL.FTZ R77, R77, c[0x0][0x320] ;  /* 0x0000c8004d4d7a20 */ /* 0x000fe20000410000 */
[----:B------:R4:W1:Y:S08]  /*30c0*/  MUFU.TANH R172, R52 ;  /* 0x0000003400ac7308 */ /* 0x0008700000002400 */
[----:B------:R4:W1:Y:S08]  /*30d0*/  MUFU.TANH R168, R53 ;  /* 0x0000003500a87308 */ /* 0x0008700000002400 */
[----:B------:R4:W1:Y:S08]  /*30e0*/  MUFU.TANH R178, R48 ;  /* 0x0000003000b27308 */ /* 0x0008700000002400 */
[----:B------:R4:W1:Y:S08]  /*30f0*/  MUFU.TANH R176, R49 ;  /* 0x0000003100b07308 */ /* 0x0008700000002400 */
[----:B------:R4:W1:Y:S08]  /*3100*/  MUFU.TANH R142, R76 ;  /* 0x0000004c008e7308 */ /* 0x0008700000002400 */
[----:B------:R4:W1:Y:S08]  /*3110*/  MUFU.TANH R140, R77 ;  /* 0x0000004d008c7308 */ /* 0x0008700000002400 */
[----:B------:R4:W1:Y:S08]  /*3120*/  MUFU.TANH R6, R24 ;  /* 0x0000001800067308 */ /* 0x0008700000002400 */
[----:B------:R-:W1:Y:S08]  /*3130*/  MUFU.TANH R16, R16 ;  /* 0x0000001000107308 */ /* 0x000e700000002400 */
[----:B------:R4:W1:Y:S08]  /*3140*/  MUFU.TANH R12, R61 ;  /* 0x0000003d000c7308 */ /* 0x0008700000002400 */
[----:B------:R4:W1:Y:S01]  /*3150*/  MUFU.TANH R166, R56 ;  /* 0x0000003800a67308 */ /* 0x0008620000002400 */
[----:B------:R-:W-:Y:S05]  /*3160*/  @!P2 BRA `(.L_x_1018) ;  /* 0x000001500000a947 */ /* 0x000fea0003800000 */
[----:B--23--:R-:W-:Y:S01]  /*3170*/  IADD3 R21, R199, -c[0x0][0x168], R14 ;  /* 0x80005a00c7157a10 */ /* 0x00cfe20007ffe00e */
[----:B------:R-:W-:Y:S03]  /*3180*/  BSSY B0, `(.L_x_1019) ;  /* 0x000000e000007945 */ /* 0x000fe60003800000 */
        /* <DEDUP_REMOVED lines=9> */
.L_x_1020:
[----:B------:R-:W-:-:S04]  /*3220*/  MOV R5, c[0x0][0x32c] ;  /* 0x0000cb0000057a02 */ /* 0x000fc80000000f00 */
[----:B------:R-:W-:-:S13]  /*3230*/  ISETP.NE.AND P0, PT, R5, 0x1, PT ;  /* 0x000000010500780c */ /* 0x000fda0003f05270 */
[----:B------:R-:W-:-:S05]  /*3240*/  @P0 IMAD.HI.U32 R5, R21, c[0x0][0x330], RZ ;  /* 0x0000cc0015050a27 */ /* 0x000fca00078e00ff */
[----:B------:R-:W-:Y:S02]  /*3250*/  @P0 SHF.R.U32.HI R21, RZ, c[0x0][0x334], R5 ;  /* 0x0000cd00ff150a19 */ /* 0x000fe40000011605 */
.L_x_1021:
[----:B------:R-:W-:Y:S05]  /*3260*/  BSYNC B0 ;  /* 0x0000000000007941 */ /* 0x000fea0003800000 */
.L_x_1019:
[----:B------:R-:W-:-:S04]  /*3270*/  IMAD R5, R21, c[0x0][0x32c], -R144 ;  /* 0x0000cb0015057a24 */ /* 0x000fc800078e0a90 */
[----:B------:R-:W-:-:S05]  /*3280*/  IMAD.IADD R5, R5, 0x1, -R206 ;  /* 0x0000000105057824 */ /* 0x000fca00078e0ace */
[----:B------:R-:W-:Y:S02]  /*3290*/  IADD3 R14, R5, c[0x0][0x32c], RZ ;  /* 0x0000cb00050e7a10 */ /* 0x000fe40007ffe0ff */
[----:B------:R-:W-:Y:S02]  /*32a0*/  IMNMX R2, R2, R5, !PT ;  /* 0x0000000502027217 */ /* 0x000fe40007800200 */
[----:B------:R-:W-:Y:S02]  /*32b0*/  IMNMX R19, R19, R14, PT ;  /* 0x0000000e13137217 */ /* 0x000fe40003800200 */
.L_x_1018:
[----:B--23--:R-:W-:Y:S01]  /*32c0*/  ISETP.GT.AND P1, PT, R145, RZ, PT ;  /* 0x000000ff9100720c */ /* 0x00cfe20003f24270 */
[----:B----4-:R-:W2:Y:S01]  /*32d0*/  SHFL.IDX PT, R24, R7, 0x1, 0x1c1f ;  /* 0x003c1f0007187f89 */ /* 0x010ea200000e0000 */
        /* <DEDUP_REMOVED lines=8> */
[----:B-1----:R-:W-:Y:S01]  /*3360*/  FSEL R5, R8, -INF , !P0 ;  /* 0xff80000008057808 */ /* 0x002fe20004000000 */
[----:B------:R-:W-:Y:S01]  /*3370*/  FMUL.FTZ R54, R54, c[0x0][0x320] ;  /* 0x0000c80036367a20 */ /* 0x000fe20000410000 */
[----:B------:R-:W-:Y:S01]  /*3380*/  ISETP.GT.AND P0, PT, R2, 0x1, P1 ;  /* 0x000000010200780c */ /* 0x000fe20000f04270 */
[----:B------:R-:W-:-:S02]  /*3390*/  FMUL.FTZ R55, R55, c[0x0][0x320] ;  /* 0x0000c80037377a20 */ /* 0x000fc40000410000 */
[----:B------:R-:W-:Y:S01]  /*33a0*/  FMUL.FTZ R51, R51, c[0x0][0x320] ;  /* 0x0000c80033337a20 */ /* 0x000fe20000410000 */
[----:B------:R-:W-:Y:S01]  /*33b0*/  ISETP.LT.OR P0, PT, R19, 0x2, P0 ;  /* 0x000000021300780c */ /* 0x000fe20000701670 */
[----:B------:R-:W-:Y:S01]  /*33c0*/  FMUL.FTZ R78, R78, c[0x0][0x320] ;  /* 0x0000c8004e4e7a20 */ /* 0x000fe20000410000 */
[----:B------:R1:W4:Y:S01]  /*33d0*/  MUFU.TANH R207, R58 ;  /* 0x0000003a00cf7308 */ /* 0x0003220000002400 */
[----:B------:R-:W-:Y:S01]  /*33e0*/  FMUL.FTZ R79, R79, c[0x0][0x320] ;  /* 0x0000c8004f4f7a20 */ /* 0x000fe20000410000 */
[----:B------:R-:W-:Y:S01]  /*33f0*/  FSEL R18, R9, -INF , !P0 ;  /* 0xff80000009127808 */ /* 0x000fe20004000000 */
[----:B------:R-:W-:Y:S01]  /*3400*/  FMUL.FTZ R9, R23, c[0x0][0x320] ;  /* 0x0000c80017097a20 */ /* 0x000fe20000410000 */
[----:B------:R-:W-:Y:S01]  /*3410*/  ISETP.GT.AND P0, PT, R2, 0x8, P1 ;  /* 0x000000080200780c */ /* 0x000fe20000f04270 */
[----:B------:R-:W-:Y:S02]  /*3420*/  FMUL.FTZ R23, R31, c[0x0][0x320] ;  /* 0x0000c8001f177a20 */ /* 0x000fe40000410000 */
[----:B------:R-:W-:Y:S01]  /*3430*/  FMUL.FTZ R50, R50, c[0x0][0x320] ;  /* 0x0000c80032327a20 */ /* 0x000fe20000410000 */
[----:B------:R-:W-:Y:S01]  /*3440*/  ISETP.LT.OR P0, PT, R19, 0x9, P0 ;  /* 0x000000091300780c */ /* 0x000fe20000701670 */
[----:B------:R-:W1:Y:S03]  /*3450*/  MUFU.TANH R9, R9 ;  /* 0x0000000900097308 */ /* 0x000e660000002400 */
[----:B------:R-:W-:-:S02]  /*3460*/  FSEL R16, R16, -INF , !P0 ;  /* 0xff80000010107808 */ /* 0x000fc40004000000 */
[----:B------:R-:W-:-:S03]  /*3470*/  ISETP.GT.AND P0, PT, R2, 0x9, P1 ;  /* 0x000000090200780c */ /* 0x000fc60000f04270 */
[----:B------:R1:W1:Y:S01]  /*3480*/  MUFU.TANH R175, R59 ;  /* 0x0000003b00af7308 */ /* 0x0002620000002400 */
        /* <DEDUP_REMOVED lines=13> */
[----:B------:R1:W1:Y:S03]  /*3560*/  MUFU.TANH R143, R51 ;  /* 0x00000033008f7308 */ /* 0x0002660000002400 */
[----:B------:R-:W-:Y:S01]  /*3570*/  FSEL R8, R0, -INF , !P0 ;  /* 0xff80000000087808 */ /* 0x000fe20004000000 */
[----:B------:R-:W-:Y:S01]  /*3580*/  FMUL.FTZ R0, R62, c[0x0][0x320] ;  /* 0x0000c8003e007a20 */ /* 0x000fe20000410000 */
[----:B------:R-:W-:-:S03]  /*3590*/  ISETP.GT.AND P0, PT, R2, 0x19, P1 ;  /* 0x000000190200780c */ /* 0x000fc60000f04270 */
[----:B------:R1:W1:Y:S01]  /*35a0*/  MUFU.TANH R141, R78 ;  /* 0x0000004e008d7308 */ /* 0x0002620000002400 */
[----:B------:R-:W-:-:S04]  /*35b0*/  ISETP.LT.OR P0, PT, R19, 0x1a, P0 ;  /* 0x0000001a1300780c */ /* 0x000fc80000701670 */
[----:B------:R-:W-:Y:S01]  /*35c0*/  FSEL R6, R11, -INF , !P0 ;  /* 0xff8000000b067808 */ /* 0x000fe20004000000 */
[----:B------:R-:W-:Y:S01]  /*35d0*/  FMUL.FTZ R11, R27, c[0x0][0x320] ;  /* 0x0000c8001b0b7a20 */ /* 0x000fe20000410000 */
        /* <DEDUP_REMOVED lines=14> */
[----:B------:R-:W1:Y:S01]  /*36c0*/  MUFU.TANH R21, R21 ;  /* 0x0000001500157308 */ /* 0x000e620000002400 */
[----:B------:R-:W-:-:S04]  /*36d0*/  ISETP.LT.OR P0, PT, R19, 0x2a, P0 ;  /* 0x0000002a1300780c */ /* 0x000fc80000701670 */
[----:B------:R-:W-:Y:S02]  /*36e0*/  FSEL R168, R168, -INF , !P0 ;  /* 0xff800000a8a87808 */ /* 0x000fe40004000000 */
[----:B------:R-:W-:Y:S01]  /*36f0*/  ISETP.GT.AND P0, PT, R2, 0x30, P1 ;  /* 0x000000300200780c */ /* 0x000fe20000f04270 */
[----:B------:R1:W1:Y:S03]  /*3700*/  MUFU.TANH R177, R50 ;  /* 0x0000003200b17308 */ /* 0x0002660000002400 */
        /* <DEDUP_REMOVED lines=9> */
[----:B--2---:R-:W-:-:S03]  /*37a0*/  IMAD.IADD R2, R17, 0x1, R24 ;  /* 0x0000000111027824 */ /* 0x004fc600078e0218 */
[----:B------:R-:W-:Y:S01]  /*37b0*/  ISETP.LT.OR P0, PT, R19, 0x3a, P0 ;  /* 0x0000003a1300780c */ /* 0x000fe20000701670 */
[----:B------:R-:W-:Y:S01]  /*37c0*/  IMAD.IADD R19, R15, 0x1, R24 ;  /* 0x000000010f137824 */ /* 0x000fe200078e0218 */
[----:B------:R-:W-:Y:S02]  /*37d0*/  IMNMX R2, R2, R13, PT ;  /* 0x0000000d02027217 */ /* 0x000fe40003800200 */
[----:B------:R-:W-:Y:S01]  /*37e0*/  FSEL R140, R140, -INF , !P0 ;  /* 0xff8000008c8c7808 */ /* 0x000fe20004000000 */
[----:B------:R-:W-:Y:S05]  /*37f0*/  @!P2 BRA `(.L_x_1022) ;  /* 0x000001500000a947 */ /* 0x000fea0003800000 */
[----:B-1-34-:R-:W-:Y:S01]  /*3800*/  IADD3 R13, R199, -c[0x0][0x168], R24 ;  /* 0x80005a00c70d7a10 */ /* 0x01afe20007ffe018 */
        /* <DEDUP_REMOVED lines=10> */
.L_x_1024:
[----:B------:R-:W-:-:S04]  /*38b0*/  MOV R7, c[0x0][0x32c] ;  /* 0x0000cb0000077a02 */ /* 0x000fc80000000f00 */
[----:B------:R-:W-:-:S13]  /*38c0*/  ISETP.NE.AND P0, PT, R7, 0x1, PT ;  /* 0x000000010700780c */ /* 0x000fda0003f05270 */
[----:B------:R-:W-:-:S05]  /*38d0*/  @P0 IMAD.HI.U32 R7, R13, c[0x0][0x330], RZ ;  /* 0x0000cc000d070a27 */ /* 0x000fca00078e00ff */
[----:B------:R-:W-:Y:S02]  /*38e0*/  @P0 SHF.R.U32.HI R13, RZ, c[0x0][0x334], R7 ;  /* 0x0000cd00ff0d0a19 */ /* 0x000fe40000011607 */
.L_x_1025:
[----:B------:R-:W-:Y:S05]  /*38f0*/  BSYNC B0 ;  /* 0x0000000000007941 */ /* 0x000fea0003800000 */
.L_x_1023:
[----:B------:R-:W-:-:S04]  /*3900*/  IMAD R13, R13, c[0x0][0x32c], -R144 ;  /* 0x0000cb000d0d7a24 */ /* 0x000fc800078e0a90 */
[----:B------:R-:W-:-:S05]  /*3910*/  IMAD.IADD R22, R13, 0x1, -R206 ;  /* 0x000000010d167824 */ /* 0x000fca00078e0ace */
[----:B------:R-:W-:Y:S02]  /*3920*/  IADD3 R7, R22, c[0x0][0x32c], RZ ;  /* 0x0000cb0016077a10 */ /* 0x000fe40007ffe0ff */
[----:B------:R-:W-:Y:S02]  /*3930*/  IMNMX R19, R19, R22, !PT ;  /* 0x0000001613137217 */ /* 0x000fe40007800200 */
[----:B------:R-:W-:Y:S02]  /*3940*/  IMNMX R2, R2, R7, PT ;  /* 0x0000000702027217 */ /* 0x000fe40003800200 */
.L_x_1022:
[----:B-1-34-:R-:W-:Y:S01]  /*3950*/  ISETP.GT.AND P0, PT, R19, 0x1, P1 ;  /* 0x000000011300780c */ /* 0x01afe20000f04270 */
[----:B------:R-:W-:-:S04]  /*3960*/  DEPBAR.LE SB0, 0x2 ;  /* 0x000080800000791a */ /* 0x000fc80000000000 */
[----:B------:R-:W-:Y:S01]  /*3970*/  BAR.SYNC.DEFER_BLOCKING 0x0 ;  /* 0x0000000000007b1d */ /* 0x000fe20000010000 */
[----:B------:R-:W-:Y:S01]  /*3980*/  ISETP.LT.OR P0, PT, R2, 0x2, P0 ;  /* 0x000000020200780c */ /* 0x000fe20000701670 */
[----:B------:R-:W-:-:S03]  /*3990*/  IMAD.SHL.U32 R135, R135, 0x2, RZ ;  /* 0x0000000287877824 */ /* 0x000fc600078e00ff */
[----:B------:R-:W-:Y:S01]  /*39a0*/  FSEL R17, R23, -INF , !P0 ;  /* 0xff80000017117808 */ /* 0x000fe20004000000 */
[--C-:B------:R-:W-:Y:S01]  /*39b0*/  IMAD R134, R4, 0x2, R135.reuse ;  /* 0x0000000204867824 */ /* 0x100fe200078e0287 */
[----:B------:R-:W-:Y:S01]  /*39c0*/  ISETP.GT.AND P0, PT, R19, 0x8, P1 ;  /* 0x000000081300780c */ /* 0x000fe20000f04270 */
[C---:B------:R-:W-:Y:S02]  /*39d0*/  IMAD.IADD R173, R188.reuse, 0x1, R135 ;  /* 0x00000001bcad7824 */ /* 0x040fe400078e0287 */
[----:B------:R-:W-:Y:S01]  /*39e0*/  IMAD.IADD R165, R188, 0x1, R134 ;  /* 0x00000001bca57824 */ /* 0x000fe200078e0286 */
[----:B------:R-:W-:Y:S01]  /*39f0*/  ISETP.LT.OR P0, PT, R2, 0x9, P0 ;  /* 0x000000090200780c */ /* 0x000fe20000701670 */
[----:B------:R-:W-:-:S03]  /*3a00*/  IMAD R4, R4, 0x2, R173 ;  /* 0x0000000204047824 */ /* 0x000fc600078e02ad */
[----:B------:R-:W-:Y:S02]  /*3a10*/  FSEL R7, R0, -INF , !P0 ;  /* 0xff80000000077808 */ /* 0x000fe40004000000 */
[----:B------:R-:W-:-:S04]  /*3a20*/  ISETP.GT.AND P0, PT, R19, 0x9, P1 ;  /* 0x000000091300780c */ /* 0x000fc80000f04270 */
[C---:B------:R-:W-:Y:S01]  /*3a30*/  ISETP.LT.OR P0, PT, R2.reuse, 0xa, P0 ;  /* 0x0000000a0200780c */ /* 0x040fe20000701670 */
[----:B------:R-:W-:Y:S03]  /*3a40*/  LDSM.16.MT88.4 R40, [R135+0x2100] ;  /* 0x002100008728783b */ /* 0x000fe60000004200 */
[----:B------:R-:W-:Y:S02]  /*3a50*/  FSEL R157, R157, -INF , !P0 ;  /* 0xff8000009d9d7808 */ /* 0x000fe40004000000 */
[C---:B------:R-:W-:Y:S01]  /*3a60*/  ISETP.GT.AND P0, PT, R19.reuse, 0x10, P1 ;  /* 0x000000101300780c */ /* 0x040fe20000f04270 */
[----:B------:R-:W-:Y:S03]  /*3a70*/  LDSM.16.MT88.4 R56, [R134+0x2100] ;  /* 0x002100008638783b */ /* 0x000fe60000004200 */
[----:B------:R-:W-:Y:S01]  /*3a80*/  ISETP.LT.OR P0, PT, R2, 0x11, P0 ;  /* 0x000000110200780c */ /* 0x000fe20000701670 */
[----:B------:R-:W-:Y:S03]  /*3a90*/  LDSM.16.MT88.4 R124, [R135+0x100] ;  /* 0x00010000877c783b */ /* 0x000fe60000004200 */
[----:B------:R-:W-:Y:S01]  /*3aa0*/  FSEL R15, R20, -INF , !P0 ;  /* 0xff800000140f7808 */ /* 0x000fe20004000000 */
[----:B------:R-:W-:Y:S01]  /*3ab0*/  LDSM.16.MT88.4 R116, [R173+0x100] ;  /* 0x00010000ad74783b */ /* 0x000fe20000004200 */
[----:B------:R-:W-:-:S03]  /*3ac0*/  ISETP.GT.AND P0, PT, R19, 0x11, P1 ;  /* 0x000000111300780c */ /* 0x000fc60000f04270 */
[----:B------:R-:W-:Y:S01]  /*3ad0*/  LDSM.16.MT88.4 R108, [R134+0x100] ;  /* 0x00010000866c783b */ /* 0x000fe20000004200 */
[----:B------:R-:W-:-:S03]  /*3ae0*/  ISETP.LT.OR P0, PT, R2, 0x12, P0 ;  /* 0x000000120200780c */ /* 0x000fc60000701670 */
[----:B------:R-:W-:Y:S01]  /*3af0*/  LDSM.16.MT88.4 R100, [R4+0x100] ;  /* 0x000100000464783b */ /* 0x000fe20000004200 */
[----:B------:R-:W-:Y:S02]  /*3b00*/  FSEL R13, R11, -INF , !P0 ;  /* 0xff8000000b0d7808 */ /* 0x000fe40004000000 */
[----:B------:R-:W-:Y:S01]  /*3b10*/  ISETP.GT.AND P0, PT, R19, 0x18, P1 ;  /* 0x000000181300780c */ /* 0x000fe20000f04270 */
        /* <DEDUP_REMOVED lines=37> */
[----:B------:R-:W-:Y:S02]  /*3d70*/  ISETP.GT.AND P0, PT, R19, 0x39, P1 ;  /* 0x000000391300780c */ /* 0x000fe40000f04270 */
[----:B------:R-:W-:Y:S02]  /*3d80*/  FMNMX.FTZ R19, R5, R18, !PT ;  /* 0x0000001205137209 */ /* 0x000fe40007810000 */
[----:B------:R-:W-:Y:S02]  /*3d90*/  FMNMX.FTZ R20, R28, R17, !PT ;  /* 0x000000111c147209 */ /* 0x000fe40007810000 */
[----:B------:R-:W-:Y:S02]  /*3da0*/  FMNMX.FTZ R19, R16, R19, !PT ;  /* 0x0000001310137209 */ /* 0x000fe40007810000 */
[----:B------:R-:W-:-:S02]  /*3db0*/  FMNMX.FTZ R20, R7, R20, !PT ;  /* 0x0000001407147209 */ /* 0x000fc40007810000 */
[----:B------:R-:W-:Y:S02]  /*3dc0*/  FMNMX.FTZ R19, R14, R19, !PT ;  /* 0x000000130e137209 */ /* 0x000fe40007810000 */
[----:B------:R-:W-:Y:S02]  /*3dd0*/  FMNMX.FTZ R20, R157, R20, !PT ;  /* 0x000000149d147209 */ /* 0x000fe40007810000 */
        /* <DEDUP_REMOVED lines=13> */
[----:B------:R-:W-:Y:S02]  /*3eb0*/  ISETP.LT.OR P0, PT, R2, 0x3a, P0 ;  /* 0x0000003a0200780c */ /* 0x000fe40000701670 */
        /* <DEDUP_REMOVED lines=9> */
[----:B------:R-:W-:Y:S02]  /*3f50*/  FSEL R171, R171, -INF , !P0 ;  /* 0xff800000abab7808 */ /* 0x000fe40004000000 */
[----:B------:R-:W-:Y:S01]  /*3f60*/  FMNMX.FTZ R20, R141, R20, !PT ;  /* 0x000000148d147209 */ /* 0x000fe20007810000 */
[----:B------:R-:W1:Y:S03]  /*3f70*/  SHFL.BFLY PT, R19, R0, 0x2, 0x1f ;  /* 0x0c401f0000137f89 */ /* 0x000e6600000e0000 */
[----:B------:R-:W-:Y:S02]  /*3f80*/  FMNMX.FTZ R20, R171, R20, !PT ;  /* 0x00000014ab147209 */ /* 0x000fe40007810000 */
[----:B-1----:R-:W-:-:S05]  /*3f90*/  FMNMX.FTZ R19, R0, R19, !PT ;  /* 0x0000001300137209 */ /* 0x002fca0007810000 */
[----:B------:R-:W1:Y:S02]  /*3fa0*/  SHFL.BFLY PT, R2, R19, 0x1, 0x1f ;  /* 0x0c201f0013027f89 */ /* 0x000e6400000e0000 */
[----:B-1----:R-:W-:Y:S02]  /*3fb0*/  FMNMX.FTZ R2, R19, R2, !PT ;  /* 0x0000000213027209 */ /* 0x002fe40007810000 */
[----:B------:R-:W1:Y:S02]  /*3fc0*/  SHFL.BFLY PT, R19, R20, 0x2, 0x1f ;  /* 0x0c401f0014137f89 */ /* 0x000e6400000e0000 */
[C---:B------:R-:W-:Y:S01]  /*3fd0*/  FSETP.NEU.FTZ.AND P0, PT, R2.reuse, -INF , PT ;  /* 0xff8000000200780b */ /* 0x040fe20003f1d000 */
[----:B------:R-:W-:-:S05]  /*3fe0*/  FMUL.FTZ R181, R2, c[0x0][0x2d0] ;  /* 0x0000b40002b57a20 */ /* 0x000fca0000410000 */
[----:B------:R-:W-:-:S05]  /*3ff0*/  FSEL R181, R181, RZ, P0 ;  /* 0x000000ffb5b57208 */ /* 0x000fca0000000000 */
[--C-:B------:R-:W-:Y:S02]  /*4000*/  FFMA.FTZ R161, R5, c[0x0][0x2d0], -R181.reuse ;  /* 0x0000b40005a17a23 */ /* 0x100fe400000108b5 */
[--C-:B------:R-:W-:Y:S02]  /*4010*/  FFMA.FTZ R160, R18, c[0x0][0x2d0], -R181.reuse ;  /* 0x0000b40012a07a23 */ /* 0x100fe400000108b5 */
[--C-:B------:R-:W-:Y:S02]  /*4020*/  FFMA.FTZ R158, R16, c[0x0][0x2d0], -R181.reuse ;  /* 0x0000b400109e7a23 */ /* 0x100fe400000108b5 */
[--C-:B------:R-:W-:Y:S01]  /*4030*/  FFMA.FTZ R155, R14, c[0x0][0x2d0], -R181.reuse ;  /* 0x0000b4000e9b7a23 */ /* 0x100fe200000108b5 */
[----:B------:R-:W-:Y:S01]  /*4040*/  MUFU.EX2 R161, R161 ;  /* 0x000000a100a17308 */ /* 0x000fe20000000800 */
[--C-:B------:R-:W-:Y:S02]  /*4050*/  FFMA.FTZ R150, R6, c[0x0][0x2d0], -R181.reuse ;  /* 0x0000b40006967a23 */ /* 0x100fe400000108b5 */
[--C-:B------:R-:W-:Y:S01]  /*4060*/  FFMA.FTZ R154, R10, c[0x0][0x2d0], -R181.reuse ;  /* 0x0000b4000a9a7a23 */ /* 0x100fe200000108b5 */
[----:B-1----:R-:W-:Y:S01]  /*4070*/  FMNMX.FTZ R19, R20, R19, !PT ;  /* 0x0000001314137209 */ /* 0x002fe20007810000 */
[--C-:B------:R-:W-:Y:S01]  /*4080*/  FFMA.FTZ R153, R8, c[0x0][0x2d0], -R181.reuse ;  /* 0x0000b40008997a23 */ /* 0x100fe200000108b5 */
[----:B------:R-:W-:Y:S01]  /*4090*/  LDSM.16.MT88.4 R20, [R135+0x900] ;  /* 0x000900008714783b */ /* 0x000fe20000004200 */
[--C-:B------:R-:W-:Y:S01]  /*40a0*/  FFMA.FTZ R159, R12, c[0x0][0x2d0], -R181.reuse ;  /* 0x0000b4000c9f7a23 */ /* 0x100fe200000108b5 */
[----:B------:R-:W1:Y:S01]  /*40b0*/  MUFU.EX2 R160, R160 ;  /* 0x000000a000a07308 */ /* 0x000e620000000800 */
[--C-:B------:R-:W-:Y:S01]  /*40c0*/  FFMA.FTZ R169, R174, c[0x0][0x2d0], -R181.reuse ;  /* 0x0000b400aea97a23 */ /* 0x100fe200000108b5 */
[----:B------:R-:W2:Y:S01]  /*40d0*/  SHFL.BFLY PT, R0, R19, 0x1, 0x1f ;  /* 0x0c201f0013007f89 */ /* 0x000ea200000e0000 */
[----:B------:R-:W-:-:S02]  /*40e0*/  FFMA.FTZ R167, R172, c[0x0][0x2d0], -R181 ;  /* 0x0000b400aca77a23 */ /* 0x000fc400000108b5 */
[--C-:B------:R-:W-:Y:S02]  /*40f0*/  FFMA.FTZ R166, R166, c[0x0][0x2d0], -R181.reuse ;  /* 0x0000b400a6a67a23 */ /* 0x100fe400000108b5 */
[--C-:B------:R-:W-:Y:S01]  /*4100*/  FFMA.FTZ R168, R168, c[0x0][0x2d0], -R181.reuse ;  /* 0x0000b400a8a87a23 */ /* 0x100fe200000108b5 */
[----:B------:R-:W-:Y:S01]  /*4110*/  MUFU.EX2 R158, R158 ;  /* 0x0000009e009e7308 */ /* 0x000fe20000000800 */
[----:B------:R-:W-:-:S07]  /*4120*/  FFMA.FTZ R178, R178, c[0x0][0x2d0], -R181 ;  /* 0x0000b400b2b27a23 */ /* 0x000fce00000108b5 */
[----:B------:R-:W3:Y:S01]  /*4130*/  MUFU.EX2 R155, R155 ;  /* 0x0000009b009b7308 */ /* 0x000ee20000000800 */
[----:B-1----:R-:W-:Y:S01]  /*4140*/  F2FP.BF16.PACK_AB R96, R160, R161 ;  /* 0x000000a1a060723e */ /* 0x002fe200000010ff */
[----:B------:R-:W-:-:S06]  /*4150*/  FADD.FTZ R161, R161, R160 ;  /* 0x000000a0a1a17221 */ /* 0x000fcc0000010000 */
[----:B------:R-:W-:Y:S01]  /*4160*/  MUFU.EX2 R159, R159 ;  /* 0x0000009f009f7308 */ /* 0x000fe20000000800 */
[----:B--2---:R-:W-:-:S04]  /*4170*/  FMNMX.FTZ R0, R19, R0, !PT ;  /* 0x0000000013007209 */ /* 0x004fc80007810000 */
[C---:B------:R-:W-:Y:S01]  /*4180*/  FSETP.NEU.FTZ.AND P0, PT, R0.reuse, -INF , PT ;  /* 0xff8000000000780b */ /* 0x040fe20003f1d000 */
[----:B------:R-:W-:Y:S01]  /*4190*/  FMUL.FTZ R170, R0, c[0x0][0x2d0] ;  /* 0x0000b40000aa7a20 */ /* 0x000fe20000410000 */
[C---:B---3--:R-:W-:Y:S01]  /*41a0*/  F2FP.BF16.PACK_AB R98, R155.reuse, R158 ;  /* 0x0000009e9b62723e */ /* 0x048fe200000010ff */
[----:B------:R-:W-:Y:S01]  /*41b0*/  MUFU.EX2 R154, R154 ;  /* 0x0000009a009a7308 */ /* 0x000fe20000000800 */
[----:B------:R-:W-:Y:S02]  /*41c0*/  FADD.FTZ R158, R158, R161 ;  /* 0x000000a19e9e7221 */ /* 0x000fe40000010000 */
[----:B------:R-:W-:Y:S02]  /*41d0*/  FSEL R170, R170, RZ, P0 ;  /* 0x000000ffaaaa7208 */ /* 0x000fe40000000000 */
[----:B------:R-:W-:-:S03]  /*41e0*/  FADD.FTZ R158, R155, R158 ;  /* 0x0000009e9b9e7221 */ /* 0x000fc60000010000 */
[--C-:B------:R-:W-:Y:S01]  /*41f0*/  FFMA.FTZ R163, R28, c[0x0][0x2d0], -R170.reuse ;  /* 0x0000b4001ca37a23 */ /* 0x100fe200000108aa */
[----:B------:R-:W-:Y:S01]  /*4200*/  MUFU.EX2 R153, R153 ;  /* 0x0000009900997308 */ /* 0x000fe20000000800 */
[--C-:B------:R-:W-:Y:S01]  /*4210*/  FFMA.FTZ R162, R17, c[0x0][0x2d0], -R170.reuse ;  /* 0x0000b40011a27a23 */ /* 0x100fe200000108aa */
[----:B------:R-:W-:Y:S01]  /*4220*/  LDSM.16.MT88.4 R28, [R165+0x900] ;  /* 0x00090000a51c783b */ /* 0x000fe20000004200 */
[--C-:B------:R-:W-:Y:S02]  /*4230*/  FFMA.FTZ R164, R7, c[0x0][0x2d0], -R170.reuse ;  /* 0x0000b40007a47a23 */ /* 0x100fe400000108aa */
[--C-:B------:R-:W-:Y:S01]  /*4240*/  FFMA.FTZ R157, R157, c[0x0][0x2d0], -R170.reuse ;  /* 0x0000b4009d9d7a23 */ /* 0x100fe200000108aa */
[----:B------:R-:W1:Y:S01]  /*4250*/  LDSM.16.MT88.4 R4, [R4+0x4100] ;  /* 0x004100000404783b */ /* 0x000e620000004200 */
[--C-:B------:R-:W-:Y:S01]  /*4260*/  FFMA.FTZ R152, R11, c[0x0][0x2d0], -R170.reuse ;  /* 0x0000b4000b987a23 */ /* 0x100fe200000108aa */
[----:B------:R-:W-:Y:S01]  /*4270*/  MUFU.EX2 R163, R163 ;  /* 0x000000a300a37308 */ /* 0x000fe20000000800 */
[--C-:B------:R-:W-:Y:S01]  /*4280*/  FFMA.FTZ R149, R9, c[0x0][0x2d0], -R170.reuse ;  /* 0x0000b40009957a23 */ /* 0x100fe200000108aa */
[----:B------:R-:W-:Y:S01]  /*4290*/  LDSM.16.MT88.4 R16, [R134+0x2900] ;  /* 0x002900008610783b */ /* 0x000fe20000004200 */
[----:B------:R-:W-:-:S02]  /*42a0*/  FFMA.FTZ R156, R15, c[0x0][0x2d0], -R170 ;  /* 0x0000b4000f9c7a23 */ /* 0x000fc400000108aa */
[--C-:B------:R-:W-:Y:S01]  /*42b0*/  FFMA.FTZ R151, R13, c[0x0][0x2d0], -R170.reuse ;  /* 0x0000b4000d977a23 */ /* 0x100fe200000108aa */
[----:B------:R-:W2:Y:S01]  /*42c0*/  LDSM.16.MT88.4 R8, [R135+0x2900] ;  /* 0x002900008708783b */ /* 0x000ea20000004200 */
[--C-:B------:R-:W-:Y:S01]  /*42d0*/  FFMA.FTZ R172, R207, c[0x0][0x2d0], -R170.reuse ;  /* 0x0000b400cfac7a23 */ /* 0x100fe200000108aa */
[----:B------:R-:W3:Y:S01]  /*42e0*/  MUFU.EX2 R162, R162 ;  /* 0x000000a200a27308 */ /* 0x000ee20000000800 */
[--C-:B------:R-:W-:Y:S01]  /*42f0*/  FFMA.FTZ R175, R175, c[0x0][0x2d0], -R170.reuse ;  /* 0x0000b400afaf7a23 */ /* 0x100fe200000108aa */
[----:B------:R-:W4:Y:S01]  /*4300*/  LDSM.16.MT88.4 R12, [R165+0x2900] ;  /* 0x00290000a50c783b */ /* 0x000f220000004200 */
[--C-:B------:R-:W-:Y:S02]  /*4310*/  FFMA.FTZ R174, R183, c[0x0][0x2d0], -R170.reuse ;  /* 0x0000b400b7ae7a23 */ /* 0x100fe400000108aa */
[----:B------:R-:W-:Y:S02]  /*4320*/  FFMA.FTZ R179, R179, c[0x0][0x2d0], -R170 ;  /* 0x0000b400b3b37a23 */ /* 0x000fe400000108aa */
[--C-:B------:R-:W-:Y:S01]  /*4330*/  FFMA.FTZ R183, R176, c[0x0][0x2d0], -R181.reuse ;  /* 0x0000b400b0b77a23 */ /* 0x100fe200000108b5 */
[----:B------:R-:W-:Y:S01]  /*4340*/  MUFU.EX2 R164, R164 ;  /* 0x000000a400a47308 */ /* 0x000fe20000000800 */
[----:B------:R-:W-:-:S02]  /*4350*/  FFMA.FTZ R176, R142, c[0x0][0x2d0], -R181 ;  /* 0x0000b4008eb07a23 */ /* 0x000fc400000108b5 */
[----:B------:R-:W-:Y:S02]  /*4360*/  FFMA.FTZ R207, R140, c[0x0][0x2d0], -R181 ;  /* 0x0000b4008ccf7a23 */ /* 0x000fe400000108b5 */
[--C-:B------:R-:W-:Y:S02]  /*4370*/  FFMA.FTZ R177, R177, c[0x0][0x2d0], -R170.reuse ;  /* 0x0000b400b1b17a23 */ /* 0x100fe400000108aa */
[--C-:B------:R-:W-:Y:S01]  /*4380*/  FFMA.FTZ R180, R143, c[0x0][0x2d0], -R170.reuse ;  /* 0x0000b4008fb47a23 */ /* 0x100fe200000108aa */
[----:B------:R-:W5:Y:S01]  /*4390*/  MUFU.EX2 R157, R157 ;  /* 0x0000009d009d7308 */ /* 0x000f620000000800 */
[----:B---3--:R-:W-:Y:S01]  /*43a0*/  F2FP.BF16.PACK_AB R97, R162, R163 ;  /* 0x000000a3a261723e */ /* 0x008fe200000010ff */
[--C-:B------:R-:W-:Y:S02]  /*43b0*/  FFMA.FTZ R181, R141, c[0x0][0x2d0], -R170.reuse ;  /* 0x0000b4008db57a23 */ /* 0x100fe400000108aa */
[----:B------:R-:W-:Y:S01]  /*43c0*/  FFMA.FTZ R208, R171, c[0x0][0x2d0], -R170 ;  /* 0x0000b400abd07a23 */ /* 0x000fe200000108aa */
[----:B------:R-:W-:Y:S01]  /*43d0*/  LDSM.16.MT88.4 R140, [R173+0x3900] ;  /* 0x00390000ad8c783b */ /* 0x000fe20000004200 */
[----:B------:R-:W-:-:S02]  /*43e0*/  FADD.FTZ R163, R163, R162 ;  /* 0x000000a2a3a37221 */ /* 0x000fc40000010000 */
[----:B------:R-:W-:Y:S01]  /*43f0*/  MUFU.EX2 R150, R150 ;  /* 0x0000009600967308 */ /* 0x000fe20000000800 */
[----:B-----5:R-:W-:-:S07]  /*4400*/  F2FP.BF16.PACK_AB R99, R157, R164 ;  /* 0x000000a49d63723e */ /* 0x020fce00000010ff */
[----:B------:R-:W-:Y:S01]  /*4410*/  MUFU.EX2 R156, R156 ;  /* 0x0000009c009c7308 */ /* 0x000fe20000000800 */
[----:B------:R-:W-:-:S04]  /*4420*/  FADD.FTZ R164, R164, R163 ;  /* 0x000000a3a4a47221 */ /* 0x000fc80000010000 */
[----:B------:R-:W-:Y:S01]  /*4430*/  FADD.FTZ R157, R157, R164 ;  /* 0x000000a49d9d7221 */ /* 0x000fe20000010000 */
[C---:B------:R-:W-:Y:S02]  /*4440*/  HMMA.16816.F32.BF16 R36, R96.reuse, R40, RZ ;  /* 0x000000286024723c */ /* 0x040fe400000418ff */
[----:B------:R-:W3:Y:S06]  /*4450*/  MUFU.EX2 R151, R151 ;  /* 0x0000009700977308 */ /* 0x000eec0000000800 */
        /* <DEDUP_REMOVED lines=39> */
[C---:B-1----:R-:W-:Y:S07]  /*46d0*/  HMMA.16816.F32.BF16 R92, R96.reuse, R4, RZ ;  /* 0x00000004605c723c */ /* 0x042fee00000418ff */
[----:B------:R-:W-:Y:S01]  /*46e0*/  F2FP.BF16.PACK_AB R4, R154, R159 ;  /* 0x0000009f9a04723e */ /* 0x000fe200000010ff */
[----:B------:R-:W-:Y:S01]  /*46f0*/  HMMA.16816.F32.BF16 R96, R96, R6, RZ ;  /* 0x000000066060723c */ /* 0x000fe200000418ff */
[----:B---3--:R-:W-:Y:S01]  /*4700*/  F2FP.BF16.PACK_AB R5, R151, R156 ;  /* 0x0000009c9705723e */ /* 0x008fe200000010ff */
[----:B------:R-:W-:-:S02]  /*4710*/  FADD.FTZ R159, R159, R158 ;  /* 0x0000009e9f9f7221 */ /* 0x000fc40000010000 */
[----:B------:R-:W-:Y:S02]  /*4720*/  FADD.FTZ R156, R156, R157 ;  /* 0x0000009d9c9c7221 */ /* 0x000fe40000010000 */
[----:B------:R-:W-:Y:S01]  /*4730*/  FADD.FTZ R154, R154, R159 ;  /* 0x0000009f9a9a7221 */ /* 0x000fe20000010000 */
[----:B------:R-:W-:Y:S01]  /*4740*/  F2FP.BF16.PACK_AB R6, R150, R153 ;  /* 0x000000999606723e */ /* 0x000fe200000010ff */
[----:B------:R-:W-:Y:S01]  /*4750*/  FADD.FTZ R151, R151, R156 ;  /* 0x0000009c97977221 */ /* 0x000fe20000010000 */
[----:B-----5:R-:W-:Y:S01]  /*4760*/  F2FP.BF16.PACK_AB R7, R149, R152 ;  /* 0x000000989507723e */ /* 0x020fe200000010ff */
[----:B------:R-:W-:Y:S02]  /*4770*/  FADD.FTZ R153, R153, R154 ;  /* 0x0000009a99997221 */ /* 0x000fe40000010000 */
[----:B------:R-:W-:Y:S02]  /*4780*/  FADD.FTZ R152, R152, R151 ;  /* 0x0000009798987221 */ /* 0x000fe40000010000 */
[----:B------:R-:W-:-:S02]  /*4790*/  FADD.FTZ R153, R150, R153 ;  /* 0x0000009996997221 */ /* 0x000fc40000010000 */
[----:B--2---:R-:W-:Y:S01]  /*47a0*/  HMMA.16816.F32.BF16 R36, R4, R8, R36 ;  /* 0x000000080424723c */ /* 0x004fe20000041824 */
        /* <DEDUP_REMOVED lines=9> */
[C---:B----4-:R-:W-:Y:S08]  /*4840*/  HMMA.16816.F32.BF16 R60, R4.reuse, R12, R60 ;  /* 0x0000000c043c723c */ /* 0x050ff0000004183c */
        /* <DEDUP_REMOVED lines=112> */
[----:B------:R-:W-:Y:S07]  /*4f50*/  HMMA.16816.F32.BF16 R96, R4, R18, R96 ;  /* 0x000000120460723c */ /* 0x000fee0000041860 */
[----:B------:R-:W-:-:S04]  /*4f60*/  IADD3 R5, R145, -0x3, RZ ;  /* 0xfffffffd91057810 */ /* 0x000fc80007ffe0ff */
[----:B------:R-:W-:Y:S11]  /*4f70*/  ISETP.GE.AND P0, PT, R5, R194, PT ;  /* 0x000000c20500720c */ /* 0x000ff60003f06270 */
[----:B------:R-:W-:Y:S02]  /*4f80*/  @!UPT UIADD3 URZ, URZ, URZ, URZ ;  /* 0x0000003f3f3ff290 */ /* 0x000fe4000fffe03f */
        /* <DEDUP_REMOVED lines=18> */
[----:B------:R-:W-:-:S03]  /*50b0*/  IADD3 R20, -R10, 0x10, RZ ;  /* 0x000000100a147810 */ /* 0x000fc60007ffe1ff */
[----:B------:R-:W-:Y:S01]  /*50c0*/  IMAD.WIDE.U32 R8, R201, c[0x0][0x1e0], RZ ;  /* 0x00007800c9087a25 */ /* 0x000fe200078e00ff */
[----:B------:R-:W-:Y:S02]  /*50d0*/  SHF.R.S32.HI R4, RZ, 0x1f, R201 ;  /* 0x0000001fff047819 */ /* 0x000fe400000114c9 */
[----:B------:R-:W-:-:S03]  /*50e0*/  LOP3.LUT R20, R20, 0xf, RZ, 0xc0, !PT ;  /* 0x0000000f14147812 */ /* 0x000fc600078ec0ff */
[----:B------:R-:W-:-:S04]  /*50f0*/  IMAD R4, R4, c[0x0][0x1e0], RZ ;  /* 0x0000780004047a24 */ /* 0x000fc800078e02ff */
[----:B------:R-:W-:-:S04]  /*5100*/  IMAD R4, R201, c[0x0][0x1e4], R4 ;  /* 0x00007900c9047a24 */ /* 0x000fc800078e0204 */
[----:B------:R-:W-:Y:S01]  /*5110*/  IMAD.IADD R5, R9, 0x1, R4 ;  /* 0x0000000109057824 */ /* 0x000fe200078e0204 */
[C---:B------:R-:W-:Y:S01]  /*5120*/  SHF.L.U64.HI R9, R209.reuse, 0x1, R132 ;  /* 0x00000001d1097819 */ /* 0x040fe20000010284 */
[----:B------:R-:W-:Y:S01]  /*5130*/  IMAD.MOV.U32 R4, RZ, RZ, R8 ;  /* 0x000000ffff047224 */ /* 0x000fe200078e0008 */
[----:B-1----:R-:W-:Y:S01]  /*5140*/  SEL R7, RZ, 0x10, P4 ;  /* 0x00000010ff077807 */ /* 0x002fe20002000000 */
[----:B------:R-:W-:Y:S01]  /*5150*/  IMAD.SHL.U32 R8, R209, 0x2, RZ ;  /* 0x00000002d1087824 */ /* 0x000fe200078e00ff */
[----:B------:R-:W-:Y:S02]  /*5160*/  SHF.L.U64.HI R6, R192, 0x1, R3 ;  /* 0x00000001c0067819 */ /* 0x000fe40000010203 */
[----:B------:R-:W-:-:S04]  /*5170*/  IADD3 R18, -R7, 0x10, RZ ;  /* 0x0000001007127810 */ /* 0x000fc80007ffe1ff */
[----:B------:R-:W-:Y:S02]  /*5180*/  LOP3.LUT R18, R18, 0xf, RZ, 0xc0, !PT ;  /* 0x0000000f12127812 */ /* 0x000fe400078ec0ff */
[----:B--2---:R-:W-:Y:S01]  /*5190*/  SHF.R.S32.HI R13, RZ, 0x1f, R200 ;  /* 0x0000001fff0d7819 */ /* 0x004fe200000114c8 */
[----:B------:R-:W-:-:S04]  /*51a0*/  IMAD.WIDE.U32 R4, R200, c[0x0][0x1f0], R4 ;  /* 0x00007c00c8047a25 */ /* 0x000fc800078e0004 */
[----:B------:R-:W-:Y:S01]  /*51b0*/  IMAD R13, R13, c[0x0][0x1f0], RZ ;  /* 0x00007c000d0d7a24 */ /* 0x000fe200078e02ff */
[----:B------:R-:W-:-:S03]  /*51c0*/  IADD3 R4, P0, R4, UR14, RZ ;  /* 0x0000000e04047c10 */ /* 0x000fc6000ff1e0ff */
[----:B------:R-:W-:-:S05]  /*51d0*/  IMAD R13, R200, c[0x0][0x1f4], R13 ;  /* 0x00007d00c80d7a24 */ /* 0x000fca00078e020d */
[----:B------:R-:W-:Y:S01]  /*51e0*/  IADD3.X R13, R5, UR10, R13, P0, !PT ;  /* 0x0000000a050d7c10 */ /* 0x000fe200087fe40d */
[----:B------:R-:W-:Y:S01]  /*51f0*/  IMAD.SHL.U32 R5, R192, 0x2, RZ ;  /* 0x00000002c0057824 */ /* 0x000fe200078e00ff */
[----:B------:R-:W-:-:S04]  /*5200*/  LEA R14, P0, R4, c[0x0][0x1c8], 0x1 ;  /* 0x00007200040e7a11 */ /* 0x000fc800078008ff */
[----:B------:R-:W-:Y:S01]  /*5210*/  LEA.HI.X R13, R4, c[0x0][0x1cc], R13, 0x1, P0 ;  /* 0x00007300040d7a11 */ /* 0x000fe200000f0c0d */
        /* <DEDUP_REMOVED lines=27> */
.L_x_1026:
[----:B------:R-:W-:Y:S01]  /*53d0*/  ISETP.NE.AND P0, PT, R197, 0x1, PT ;  /* 0x00000001c500780c */ /* 0x000fe20003f05270 */
[----:B------:R-:W0:Y:S01]  /*53e0*/  LDGDEPBAR ;  /* 0x00000000000079af */ /* 0x000e220000000000 */
[----:B------:R-:W-:-:S11]  /*53f0*/  IADD3 R213, R145, -0x2, RZ ;  /* 0xfffffffe91d57810 */ /* 0x000fd60007ffe0ff */
[----:B-1----:R-:W-:-:S05]  /*5400*/  @P0 IMAD.HI.U32 R4, R148, c[0x0][0x2c8], RZ ;  /* 0x0000b20094040a27 */ /* 0x002fca00078e00ff */
[----:B------:R-:W-:-:S05]  /*5410*/  @P0 SHF.R.U32.HI R148, RZ, c[0x0][0x2cc], R4 ;  /* 0x0000b300ff940a19 */ /* 0x000fca0000011604 */
[----:B------:R-:W-:-:S05]  /*5420*/  IMAD.IADD R147, R147, 0x1, R148 ;  /* 0x0000000193937824 */ /* 0x000fca00078e0294 */
[----:B------:R-:W-:Y:S01]  /*5430*/  IADD3 R5, R147, c[0x0][0x328], RZ ;  /* 0x0000ca0093057a10 */ /* 0x000fe20007ffe0ff */
[----:B------:R-:W-:Y:S05]  /*5440*/  @!P2 BRA `(.L_x_1027) ;  /* 0x000000f00000a947 */ /* 0x000fea0003800000 */
[C---:B------:R-:W-:Y:S01]  /*5450*/  ISETP.GT.AND P0, PT, R147.reuse, RZ, PT ;  /* 0x000000ff9300720c */ /* 0x040fe20003f04270 */
[----:B------:R-:W-:Y:S01]  /*5460*/  IMAD.MOV.U32 R4, RZ, RZ, c[0x0][0x32c] ;  /* 0x0000cb00ff047624 */ /* 0x000fe200078e00ff */
        /* <DEDUP_REMOVED lines=8> */
.L_x_1028:
[----:B------:R-:W-:-:S13]  /*54f0*/  ISETP.NE.AND P0, PT, R4, 0x1, PT ;  /* 0x000000010400780c */ /* 0x000fda0003f05270 */
[----:B------:R-:W-:-:S05]  /*5500*/  @P0 IMAD.HI.U32 R6, R7, c[0x0][0x330], RZ ;  /* 0x0000cc0007060a27 */ /* 0x000fca00078e00ff */
[----:B------:R-:W-:-:S05]  /*5510*/  @P0 SHF.R.U32.HI R7, RZ, c[0x0][0x334], R6 ;  /* 0x0000cd00ff070a19 */ /* 0x000fca0000011606 */
.L_x_1029:
[----:B------:R-:W-:-:S05]  /*5520*/  IMAD R4, R7, R4, c[0x0][0x32c] ;  /* 0x0000cb0007047624 */ /* 0x000fca00078e0204 */
[----:B------:R-:W-:-:S04]  /*5530*/  IMNMX R5, R5, R4, PT ;  /* 0x0000000405057217 */ /* 0x000fc80003800200 */
.L_x_1027:
[----:B------:R-:W-:Y:S01]  /*5540*/  SHF.R.S32.HI R4, RZ, 0x1f, R5 ;  /* 0x0000001fff047819 */ /* 0x000fe20000011405 */
[----:B------:R-:W-:Y:S02]  /*5550*/  UMOV UR5, 0x1 ;  /* 0x0000000100057882 */ /* 0x000fe40000000000 */
[----:B------:R-:W-:Y:S01]  /*5560*/  UMOV UR16, URZ ;  /* 0x0000003f00107c82 */ /* 0x000fe20008000000 */
[----:B------:R-:W-:-:S04]  /*5570*/  LEA.HI R5, R4, R5, RZ, 0x6 ;  /* 0x0000000504057211 */ /* 0x000fc800078f30ff */
[----:B------:R-:W-:-:S04]  /*5580*/  SHF.R.S32.HI R5, RZ, 0x6, R5 ;  /* 0x00000006ff057819 */ /* 0x000fc80000011405 */
[----:B------:R-:W-:-:S04]  /*5590*/  IMNMX R224, R194, R5, !PT ;  /* 0x00000005c2e07217 */ /* 0x000fc80007800200 */
[----:B------:R-:W-:-:S13]  /*55a0*/  ISETP.GE.AND P0, PT, R213, R224, PT ;  /* 0x000000e0d500720c */ /* 0x000fda0003f06270 */
[----:B------:R-:W-:Y:S05]  /*55b0*/  @!P0 BRA `(.L_x_1030) ;  /* 0x00003b8000008947 */ /* 0x000fea0003800000 */
[----:B------:R-:W-:Y:S01]  /*55c0*/  IMAD.MOV.U32 R186, RZ, RZ, 0x20 ;  /* 0x00000020ffba7424 */ /* 0x000fe200078e00ff */
[----:B------:R-:W-:Y:S01]  /*55d0*/  LOP3.LUT P1, RZ, R211, 0x2, RZ, 0xc0, !PT ;  /* 0x00000002d3ff7812 */ /* 0x000fe2000782c0ff */
[----:B------:R-:W-:Y:S01]  /*55e0*/  IMAD.MOV.U32 R225, RZ, RZ, R213 ;  /* 0x000000ffffe17224 */ /* 0x000fe200078e00d5 */
[C---:B------:R-:W-:Y:S01]  /*55f0*/  SHF.L.U64.HI R220, R209.reuse, 0x1, R132 ;  /* 0x00000001d1dc7819 */ /* 0x040fe20000010284 */
[----:B------:R-:W-:Y:S01]  /*5600*/  IMAD.MOV.U32 R132, RZ, RZ, R2 ;  /* 0x000000ffff847224 */ /* 0x000fe200078e0002 */
[----:B------:R-:W-:Y:S01]  /*5610*/  SHF.L.U64.HI R217, R192, 0x1, R3 ;  /* 0x00000001c0d97819 */ /* 0x000fe20000010203 */
[----:B------:R-:W-:Y:S01]  /*5620*/  IMAD.MOV.U32 R3, RZ, RZ, R0 ;  /* 0x000000ffff037224 */ /* 0x000fe200078e0000 */
[----:B------:R-:W-:Y:S01]  /*5630*/  SEL R186, R186, 0xffffffe0, !P1 ;  /* 0xffffffe0baba7807 */ /* 0x000fe20004800000 */
[C---:B------:R-:W-:Y:S01]  /*5640*/  IMAD.SHL.U32 R222, R210.reuse, 0x2, RZ ;  /* 0x00000002d2de7824 */ /* 0x040fe200078e00ff */
[----:B------:R-:W-:Y:S01]  /*5650*/  SHF.L.U64.HI R223, R210, 0x1, R133 ;  /* 0x00000001d2df7819 */ /* 0x000fe20000010285 */
[----:B------:R-:W-:Y:S01]  /*5660*/  IMAD.SHL.U32 R219, R209, 0x2, RZ ;  /* 0x00000002d1db7824 */ /* 0x000fe200078e00ff */
[----:B------:R-:W-:Y:S01]  /*5670*/  SEL R221, RZ, 0x10, P5 ;  /* 0x00000010ffdd7807 */ /* 0x000fe20002800000 */
[----:B------:R-:W-:Y:S01]  /*5680*/  IMAD.SHL.U32 R216, R192, 0x2, RZ ;  /* 0x00000002c0d87824 */ /* 0x000fe200078e00ff */
[----:B------:R-:W-:Y:S01]  /*5690*/  SEL R218, RZ, 0x10, P4 ;  /* 0x00000010ffda7807 */ /* 0x000fe20002000000 */
[----:B------:R-:W-:-:S02]  /*56a0*/  UMOV UR16, URZ ;  /* 0x0000003f00107c82 */ /* 0x000fc40008000000 */
[----:B------:R-:W-:Y:S02]  /*56b0*/  UMOV UR5, 0x1 ;  /* 0x0000000100057882 */ /* 0x000fe40000000000 */
.L_x_1041:
[----:B------:R-:W-:Y:S04]  /*56c0*/  DEPBAR.LE SB0, 0x2 ;  /* 0x000080800000791a */ /* 0x000fe80000000000 */
[----:B------:R-:W-:Y:S01]  /*56d0*/  BAR.SYNC.DEFER_BLOCKING 0x0 ;  /* 0x0000000000007b1d */ /* 0x000fe20000010000 */
[----:B------:R-:W-:Y:S01]  /*56e0*/  UIMAD UR4, UR5, 0x6000, URZ ;  /* 0x00006000050478a4 */ /* 0x000fe2000f8e023f */
[----:B------:R-:W-:Y:S05]  /*56f0*/  ISETP.GE.AND P0, PT, R194, R225, PT ;  /* 0x000000e1c200720c */ /* 0x000fea0003f06270 */
[----:B------:R-:W-:Y:S05]  /*5700*/  IADD3 R133, R189, UR4, RZ ;  /* 0x00000004bd857c10 */ /* 0x000fea000fffe0ff */
[----:B------:R-:W-:Y:S01]  /*5710*/  IMAD.IADD R190, R186, 0x1, R133 ;  /* 0x00000001babe7824 */ /* 0x000fe200078e0285 */
[----:B-1----:R1:W2:Y:S04]  /*5720*/  LDSM.16.M88.4 R136, [R191] ;  /* 0x00000000bf88783b */ /* 0x0022a80000000200 */
[----:B------:R1:W3:Y:S04]  /*5730*/  LDSM.16.M88.4 R140, [R189+UR4+0xc100] ;  /* 0x00c10004bd8c783b */ /* 0x0002e80008000200 */
[----:B------:R1:W4:Y:S04]  /*5740*/  LDSM.16.M88.4 R144, [R189+UR4+0xc900] ;  /* 0x00c90004bd90783b */ /* 0x0003280008000200 */
[----:B------:R1:W1:Y:S04]  /*5750*/  LDSM.16.M88.4 R148, [R189+UR4+0xd100] ;  /* 0x00d10004bd94783b */ /* 0x0002680008000200 */
[----:B------:R1:W1:Y:S04]  /*5760*/  LDSM.16.M88.4 R152, [R189+UR4+0xd900] ;  /* 0x00d90004bd98783b */ /* 0x0002680008000200 */
[----:B------:R1:W1:Y:S04]  /*5770*/  LDSM.16.M88.4 R156, [R187] ;  /* 0x00000000bb9c783b */ /* 0x0002680000000200 */
[----:B------:R1:W1:Y:S04]  /*5780*/  LDSM.16.M88.4 R160, [R190+0xc100] ;  /* 0x00c10000bea0783b */ /* 0x0002680000000200 */
[----:B------:R1:W1:Y:S04]  /*5790*/  LDSM.16.M88.4 R164, [R190+0xc900] ;  /* 0x00c90000bea4783b */ /* 0x0002680000000200 */
[----:B------:R1:W1:Y:S04]  /*57a0*/  LDSM.16.M88.4 R168, [R190+0xd100] ;  /* 0x00d10000bea8783b */ /* 0x0002680000000200 */
[----:B------:R1:W1:Y:S01]  /*57b0*/  LDSM.16.M88.4 R172, [R190+0xd900] ;  /* 0x00d90000beac783b */ /* 0x0002620000000200 */
[----:B------:R-:W-:-:S05]  /*57c0*/  @P0 BRA `(.L_x_1031) ;  /* 0x0000030000000947 */ /* 0x000fca0003800000 */
[----:B------:R-:W-:Y:S01]  /*57d0*/  SHF.R.S32.HI R9, RZ, 0x1f, R201 ;  /* 0x0000001fff097819 */ /* 0x000fe200000114c9 */
[----:B------:R-:W-:Y:S01]  /*57e0*/  IMAD.WIDE.U32 R6, R201, c[0x0][0x208], RZ ;  /* 0x00008200c9067a25 */ /* 0x000fe200078e00ff */
[----:B------:R-:W-:Y:S02]  /*57f0*/  SHF.R.S32.HI R5, RZ, 0x1f, R200 ;  /* 0x0000001fff057819 */ /* 0x000fe400000114c8 */
[----:B------:R-:W-:Y:S01]  /*5800*/  IADD3 R11, -R221, 0x10, RZ ;  /* 0x00000010dd0b7810 */ /* 0x000fe20007ffe1ff */
[----:B------:R-:W-:Y:S01]  /*5810*/  IMAD R9, R9, c[0x0][0x208], RZ ;  /* 0x0000820009097a24 */ /* 0x000fe200078e02ff */
[----:B------:R-:W-:Y:S01]  /*5820*/  IADD3 R8, -R218, 0x10, RZ ;  /* 0x00000010da087810 */ /* 0x000fe20007ffe1ff */
[----:B------:R-:W-:Y:S01]  /*5830*/  IMAD R5, R5, c[0x0][0x218], RZ ;  /* 0x0000860005057a24 */ /* 0x000fe200078e02ff */
[----:B------:R-:W-:Y:S01]  /*5840*/  LOP3.LUT R11, R11, 0xf, RZ, 0xc0, !PT ;  /* 0x0000000f0b0b7812 */ /* 0x000fe200078ec0ff */
[----:B------:R-:W-:Y:S01]  /*5850*/  IMAD R9, R201, c[0x0][0x20c], R9 ;  /* 0x00008300c9097a24 */ /* 0x000fe200078e0209 */
[----:B------:R-:W-:Y:S01]  /*5860*/  LOP3.LUT R8, R8, 0xf, RZ, 0xc0, !PT ;  /* 0x0000000f08087812 */ /* 0x000fe200078ec0ff */
[C---:B------:R-:W-:Y:S02]  /*5870*/  IMAD R5, R200.reuse, c[0x0][0x21c], R5 ;  /* 0x00008700c8057a24 */ /* 0x040fe400078e0205 */
[----:B------:R-:W-:Y:S04]  /*5880*/  IMAD.IADD R7, R7, 0x1, R9 ;  /* 0x0000000107077824 */ /* 0x000fe800078e0209 */
[----:B------:R-:W-:Y:S05]  /*5890*/  IMAD.WIDE.U32 R6, R200, c[0x0][0x218], R6 ;  /* 0x00008600c8067a25 */ /* 0x000fea00078e0006 */
[----:B------:R-:W-:Y:S04]  /*58a0*/  IADD3 R4, P0, R6, UR20, RZ ;  /* 0x0000001406047c10 */ /* 0x000fe8000ff1e0ff */
[----:B------:R-:W-:Y:S02]  /*58b0*/  IADD3.X R5, R7, UR11, R5, P0, !PT ;  /* 0x0000000b07057c10 */ /* 0x000fe400087fe405 */
[C---:B------:R-:W-:Y:S04]  /*58c0*/  LEA R2, P0, R4.reuse, c[0x0][0x1f8], 0x1 ;  /* 0x00007e0004027a11 */ /* 0x040fe800078008ff */
[----:B------:R-:W-:Y:S02]  /*58d0*/  LEA.HI.X R0, R4, c[0x0][0x1fc], R5, 0x1, P0 ;  /* 0x00007f0004007a11 */ /* 0x000fe400000f0c05 */
[----:B------:R-:W5:Y:S01]  /*58e0*/  SHFL.IDX PT, R4, R2, 0x1, 0x181f ;  /* 0x00381f0002047f89 */ /* 0x000f6200000e0000 */
[----:B------:R-:W-:Y:S03]  /*58f0*/  IADD3 R5, -R212, 0x10, RZ ;  /* 0x00000010d4057810 */ /* 0x000fe60007ffe1ff */
[----:B------:R-:W4:Y:S01]  /*5900*/  SHFL.IDX PT, R6, R0, 0x1, 0x181f ;  /* 0x00381f0000067f89 */ /* 0x000f2200000e0000 */
[----:B------:R-:W-:Y:S03]  /*5910*/  LOP3.LUT R5, R5, 0xf, RZ, 0xc0, !PT ;  /* 0x0000000f05057812 */ /* 0x000fe600078ec0ff */
[----:B------:R-:W-:Y:S01]  /*5920*/  SHFL.IDX PT, R0, R0, RZ, 0x181f ;  /* 0x00181fff00007589 */ /* 0x000fe200000e0000 */
[----:B-----5:R-:W-:Y:S04]  /*5930*/  IADD3 R10, P1, P0, R11, R4, R222 ;  /* 0x000000040b0a7210 */ /* 0x020fe8000783e0de */
[----:B----4-:R-:W-:Y:S02]  /*5940*/  IADD3.X R11, RZ, R6, R223, P1, P0 ;  /* 0x00000006ff0b7210 */ /* 0x010fe40000fe04df */
[----:B------:R-:W-:Y:S04]  /*5950*/  IADD3 R8, P1, P0, R8, R4, R219 ;  /* 0x0000000408087210 */ /* 0x000fe8000783e0db */
[----:B------:R-:W-:Y:S02]  /*5960*/  IADD3.X R9, RZ, R6, R220, P1, P0 ;  /* 0x00000006ff097210 */ /* 0x000fe40000fe04dc */
[----:B------:R-:W-:Y:S02]  /*5970*/  IADD3 R12, P1, P0, R5, R4, R216 ;  /* 0x00000004050c7210 */ /* 0x000fe4000783e0d8 */
[----:B------:R-:W4:Y:S02]  /*5980*/  SHFL.IDX PT, R5, R2, RZ, 0x181f ;  /* 0x00181fff02057589 */ /* 0x000f2400000e0000 */
[----:B------:R-:W-:Y:S02]  /*5990*/  IADD3.X R13, RZ, R6, R217, P1, P0 ;  /* 0x00000006ff0d7210 */ /* 0x000fe40000fe04d9 */
[C---:B----4-:R-:W-:Y:S05]  /*59a0*/  IADD3 R16, P0, R5.reuse, R222, RZ ;  /* 0x000000de05107210 */ /* 0x050fea0007f1e0ff */
[C---:B------:R-:W-:Y:S01]  /*59b0*/  IMAD.X R17, R0.reuse, 0x1, R223, P0 ;  /* 0x0000000100117824 */ /* 0x040fe200000e06df */
[C---:B------:R-:W-:Y:S05]  /*59c0*/  IADD3 R14, P0, R5.reuse, R219, RZ ;  /* 0x000000db050e7210 */ /* 0x040fea0007f1e0ff */
[C---:B------:R-:W-:Y:S01]  /*59d0*/  IMAD.X R15, R0.reuse, 0x1, R220, P0 ;  /* 0x00000001000f7824 */ /* 0x040fe200000e06dc */
[----:B------:R-:W-:Y:S01]  /*59e0*/  IADD3 R18, P0, R5, R216, RZ ;  /* 0x000000d805127210 */ /* 0x000fe20007f1e0ff */
[----:B------:R-:W-:Y:S04]  /*59f0*/  IMAD.U32 R5, RZ, RZ, UR16 ;  /* 0x00000010ff057e24 */ /* 0x000fe8000f8e00ff */
[----:B------:R-:W-:Y:S02]  /*5a00*/  IMAD R7, R5, 0x6000, R198 ;  /* 0x0000600005077824 */ /* 0x000fe400078e02c6 */
[----:B------:R-:W-:Y:S01]  /*5a10*/  IMAD.X R19, R0, 0x1, R217, P0 ;  /* 0x0000000100137824 */ /* 0x000fe200000e06d9 */
[----:B------:R-:W-:Y:S02]  /*5a20*/  ISETP.NE.U32.AND P0, PT, R221, RZ, PT ;  /* 0x000000ffdd00720c */ /* 0x000fe40003f05070 */
[----:B------:R4:W-:Y:S04]  /*5a30*/  LDGSTS.E.BYPASS.LTC128B.128 [R7], [R16.64], !P5 ;  /* 0x0000000010077fae */ /* 0x0009e8000e901d4c */
[----:B------:R4:W-:Y:S04]  /*5a40*/  LDGSTS.E.BYPASS.LTC128B.128 [R7+0x2000], [R14.64], !P4 ;  /* 0x020000000e077fae */ /* 0x0009e8000e101d4c */
[----:B------:R4:W-:Y:S04]  /*5a50*/  LDGSTS.E.BYPASS.LTC128B.128 [R7+0x4000], [R18.64], !P6 ;  /* 0x0400000012077fae */ /* 0x0009e8000f101d4c */
[----:B------:R4:W-:Y:S01]  /*5a60*/  LDGSTS.E.BYPASS.LTC128B.128.ZFILL [R7+0x1000], [R10.64], P0 ;  /* 0x010000000a077fae */ /* 0x0009e20008141d4c */
[----:B------:R-:W-:Y:S11]  /*5a70*/  ISETP.NE.U32.AND P0, PT, R218, RZ, PT ;  /* 0x000000ffda00720c */ /* 0x000ff60003f05070 */
[----:B------:R-:W-:Y:S02]  /*5a80*/  @!UPT UIADD3 URZ, URZ, URZ, URZ ;  /* 0x0000003f3f3ff290 */ /* 0x000fe4000fffe03f */
[----:B------:R4:W-:Y:S01]  /*5a90*/  LDGSTS.E.BYPASS.LTC128B.128.ZFILL [R7+0x3000], [R8.64], P0 ;  /* 0x0300000008077fae */ /* 0x0009e20008141d4c */
[----:B------:R-:W-:Y:S11]  /*5aa0*/  ISETP.NE.U32.AND P0, PT, R212, RZ, PT ;  /* 0x000000ffd400720c */ /* 0x000ff60003f05070 */
[----:B------:R-:W-:Y:S02]  /*5ab0*/  @!UPT UIADD3 URZ, URZ, URZ, URZ ;  /* 0x0000003f3f3ff290 */ /* 0x000fe4000fffe03f */
[----:B------:R4:W-:Y:S02]  /*5ac0*/  LDGSTS.E.BYPASS.LTC128B.128.ZFILL [R7+0x5000], [R12.64], P0 ;  /* 0x050000000c077fae */ /* 0x0009e40008141d4c */
.L_x_1031:
[C---:B--234-:R-:W-:Y:S01]  /*5ad0*/  HMMA.16816.F32.BF16 R4, R136.reuse, R140, RZ ;  /* 0x0000008c8804723c */ /* 0x05cfe200000418ff */
[----:B------:R-:W-:Y:S01]  /*5ae0*/  LDSM.16.M88.4 R180, [R189+UR4+0x10100] ;  /* 0x01010004bdb4783b */ /* 0x000fe20008000200 */
[----:B------:R-:W-:Y:S01]  /*5af0*/  UIADD3 UR18, UR16, 0x1, URZ ;  /* 0x0000000110127890 */ /* 0x000fe2000fffe03f */
[----:B------:R-:W-:Y:S01]  /*5b00*/  ISETP.NE.AND P0, PT, R197, 0x1, PT ;  /* 0x00000001c500780c */ /* 0x000fe20003f05270 */
[----:B------:R-:W-:Y:S01]  /*5b10*/  UISETP.GE.AND UP0, UPT, UR16, 0x1, UPT ;  /* 0x000000011000788c */ /* 0x000fe2000bf06270 */
[CC--:B------:R-:W-:Y:S02]  /*5b20*/  IADD3 R0, R193.reuse, R133.reuse, RZ ;  /* 0x00000085c1007210 */ /* 0x0c0fe40007ffe0ff */
[----:B------:R-:W-:Y:S01]  /*5b30*/  IADD3 R2, R193, R190, RZ ;  /* 0x000000bec1027210 */ /* 0x000fe20007ffe0ff */
[C---:B------:R-:W-:Y:S01]  /*5b40*/  HMMA.16816.F32.BF16 R8, R136.reuse, R142, RZ ;  /* 0x0000008e8808723c */ /* 0x040fe200000418ff */
[----:B------:R-:W-:Y:S01]  /*5b50*/  LDSM.16.M88.4 R140, [R185] ;  /* 0x00000000b98c783b */ /* 0x000fe20000000200 */
[----:B------:R-:W-:Y:S01]  /*5b60*/  ISETP.LE.AND P2, PT, R196, c[0x0][0x32c], PT ;  /* 0x0000cb00c4007a0c */ /* 0x000fe20003f43270 */
[----:B------:R-:W-:Y:S01]  /*5b70*/  USEL UR16, UR18, URZ, !UP0 ;  /* 0x0000003f12107287 */ /* 0x000fe2000c000000 */
[----:B------:R-:W-:Y:S02]  /*5b80*/  IADD3 R133, R186, R133, R193 ;  /* 0x00000085ba857210 */ /* 0x000fe40007ffe0c1 */
[----:B------:R-:W-:Y:S02]  /*5b90*/  MOV R246, R205 ;  /* 0x000000cd00f67202 */ /* 0x000fe40000000f00 */
[C---:B------:R-:W-:Y:S01]  /*5ba0*/  HMMA.16816.F32.BF16 R12, R136.reuse, R144, RZ ;  /* 0x00000090880c723c */ /* 0x040fe200000418ff */
[----:B------:R-:W-:Y:S07]  /*5bb0*/  LDSM.16.M88.4 R176, [R0+0xe100] ;  /* 0x00e1000000b0783b */ /* 0x000fee0000000200 */
[C---:B------:R-:W-:Y:S01]  /*5bc0*/  HMMA.16816.F32.BF16 R16, R136.reuse, R146, RZ ;  /* 0x000000928810723c */ /* 0x040fe200000418ff */
[----:B------:R-:W2:Y:S07]  /*5bd0*/  LDSM.16.M88.4 R144, [R0+0xc100] ;  /* 0x00c100000090783b */ /* 0x000eae0000000200 */
[C---:B-1----:R-:W-:Y:S01]  /*5be0*/  HMMA.16816.F32.BF16 R20, R136.reuse, R148, RZ ;  /* 0x000000948814723c */ /* 0x042fe200000418ff */
[----:B------:R-:W0:Y:S07]  /*5bf0*/  LDGDEPBAR ;  /* 0x00000000000079af */ /* 0x000e2e0000000000 */
[C---:B------:R-:W-:Y:S01]  /*5c00*/  HMMA.16816.F32.BF16 R24, R136.reuse, R150, RZ ;  /* 0x000000968818723c */ /* 0x040fe200000418ff */
[----:B------:R-:W-:Y:S07]  /*5c10*/  LDSM.16.M88.4 R148, [R0+0xd100] ;  /* 0x00d100000094783b */ /* 0x000fee0000000200 */
[C---:B------:R-:W-:Y:S08]  /*5c20*/  HMMA.16816.F32.BF16 R28, R136.reuse, R152, RZ ;  /* 0x00000098881c723c */ /* 0x040ff000000418ff */
[----:B------:R-:W-:Y:S01]  /*5c30*/  HMMA.16816.F32.BF16 R32, R136, R154, RZ ;  /* 0x0000009a8820723c */ /* 0x000fe200000418ff */
[----:B------:R-:W1:Y:S07]  /*5c40*/  LDSM.16.M88.4 R136, [R0+0xc900] ;  /* 0x00c900000088783b */ /* 0x000e6e0000000200 */
[C---:B------:R-:W-:Y:S01]  /*5c50*/  HMMA.16816.F32.BF16 R4, R156.reuse, R160, R4 ;  /* 0x000000a09c04723c */ /* 0x040fe20000041804 */
[----:B------:R-:W3:Y:S07]  /*5c60*/  LDSM.16.M88.4 R152, [R0+0xd900] ;  /* 0x00d900000098783b */ /* 0x000eee0000000200 */
[C---:B------:R-:W-:Y:S01]  /*5c70*/  HMMA.16816.F32.BF16 R8, R156.reuse, R162, R8 ;  /* 0x000000a29c08723c */ /* 0x040fe20000041808 */
[----:B------:R-:W-:Y:S07]  /*5c80*/  LDSM.16.M88.4 R160, [R184] ;  /* 0x00000000b8a0783b */ /* 0x000fee0000000200 */
        /* <DEDUP_REMOVED lines=8> */
[----:B------:R-:W5:Y:S07]  /*5d10*/  LDSM.16.M88.4 R156, [R2+0xc900] ;  /* 0x00c90000029c783b */ /* 0x000f6e0000000200 */
[C---:B--2---:R-:W-:Y:S01]  /*5d20*/  HMMA.16816.F32.BF16 R4, R140.reuse, R144, R4 ;  /* 0x000000908c04723c */ /* 0x044fe20000041804 */
[----:B------:R-:W-:Y:S07]  /*5d30*/  LDSM.16.M88.4 R172, [R190+0xe900] ;  /* 0x00e90000beac783b */ /* 0x000fee0000000200 */
[C---:B------:R-:W-:Y:S01]  /*5d40*/  HMMA.16816.F32.BF16 R8, R140.reuse, R146, R8 ;  /* 0x000000928c08723c */ /* 0x040fe20000041808 */
[----:B------:R-:W2:Y:S07]  /*5d50*/  LDSM.16.M88.4 R144, [R2+0xd100] ;  /* 0x00d100000290783b */ /* 0x000eae0000000200 */
[C---:B-1----:R-:W-:Y:S08]  /*5d60*/  HMMA.16816.F32.BF16 R12, R140.reuse, R136, R12 ;  /* 0x000000888c0c723c */ /* 0x042ff0000004180c */
[C---:B------:R-:W-:Y:S01]  /*5d70*/  HMMA.16816.F32.BF16 R16, R140.reuse, R138, R16 ;  /* 0x0000008a8c10723c */ /* 0x040fe20000041810 */
[----:B------:R-:W1:Y:S07]  /*5d80*/  LDSM.16.M88.4 R136, [R2+0xd900] ;  /* 0x00d900000288783b */ /* 0x000e6e0000000200 */
[C---:B------:R-:W-:Y:S08]  /*5d90*/  HMMA.16816.F32.BF16 R20, R140.reuse, R148, R20 ;  /* 0x000000948c14723c */ /* 0x040ff00000041814 */
[C---:B------:R-:W-:Y:S01]  /*5da0*/  HMMA.16816.F32.BF16 R24, R140.reuse, R150, R24 ;  /* 0x000000968c18723c */ /* 0x040fe20000041818 */
[----:B------:R-:W-:Y:S07]  /*5db0*/  LDSM.16.M88.4 R148, [R189+UR4+0xe100] ;  /* 0x00e10004bd94783b */ /* 0x000fee0008000200 */
[C---:B---3--:R-:W-:Y:S08]  /*5dc0*/  HMMA.16816.F32.BF16 R28, R140.reuse, R152, R28 ;  /* 0x000000988c1c723c */ /* 0x048ff0000004181c */
[----:B------:R-:W-:Y:S01]  /*5dd0*/  HMMA.16816.F32.BF16 R32, R140, R154, R32 ;  /* 0x0000009a8c20723c */ /* 0x000fe20000041820 */
[----:B------:R-:W3:Y:S07]  /*5de0*/  LDSM.16.M88.4 R140, [R191+0x4000] ;  /* 0x00400000bf8c783b */ /* 0x000eee0000000200 */
[C---:B----4-:R-:W-:Y:S01]  /*5df0*/  HMMA.16816.F32.BF16 R4, R160.reuse, R164, R4 ;  /* 0x000000a4a004723c */ /* 0x050fe20000041804 */
[----:B------:R-:W4:Y:S07]  /*5e00*/  LDSM.16.M88.4 R152, [R189+UR4+0xe900] ;  /* 0x00e90004bd98783b */ /* 0x000f2e0008000200 */
[C---:B------:R-:W-:Y:S01]  /*5e10*/  HMMA.16816.F32.BF16 R8, R160.reuse, R166, R8 ;  /* 0x000000a6a008723c */ /* 0x040fe20000041808 */
[----:B------:R-:W-:Y:S07]  /*5e20*/  LDSM.16.M88.4 R164, [R189+UR4+0xf900] ;  /* 0x00f90004bda4783b */ /* 0x000fee0008000200 */
[C---:B-----5:R-:W-:Y:S08]  /*5e30*/  HMMA.16816.F32.BF16 R12, R160.reuse, R156, R12 ;  /* 0x0000009ca00c723c */ /* 0x060ff0000004180c */
[C---:B------:R-:W-:Y:S01]  /*5e40*/  HMMA.16816.F32.BF16 R16, R160.reuse, R158, R16 ;  /* 0x0000009ea010723c */ /* 0x040fe20000041810 */
[----:B------:R-:W5:Y:S07]  /*5e50*/  LDSM.16.M88.4 R156, [R189+UR4+0xf100] ;  /* 0x00f10004bd9c783b */ /* 0x000f6e0008000200 */
[C---:B--2---:R-:W-:Y:S08]  /*5e60*/  HMMA.16816.F32.BF16 R20, R160.reuse, R144, R20 ;  /* 0x00000090a014723c */ /* 0x044ff00000041814 */
[C---:B------:R-:W-:Y:S01]  /*5e70*/  HMMA.16816.F32.BF16 R24, R160.reuse, R146, R24 ;  /* 0x00000092a018723c */ /* 0x040fe20000041818 */
[----:B------:R-:W2:Y:S07]  /*5e80*/  LDSM.16.M88.4 R144, [R187+0x4000] ;  /* 0x00400000bb90783b */ /* 0x000eae0000000200 */
[C---:B-1----:R-:W-:Y:S08]  /*5e90*/  HMMA.16816.F32.BF16 R28, R160.reuse, R136, R28 ;  /* 0x00000088a01c723c */ /* 0x042ff0000004181c */
[----:B------:R-:W-:Y:S01]  /*5ea0*/  HMMA.16816.F32.BF16 R32, R160, R138, R32 ;  /* 0x0000008aa020723c */ /* 0x000fe20000041820 */
[----:B------:R-:W1:Y:S07]  /*5eb0*/  LDSM.16.M88.4 R136, [R190+0xf100] ;  /* 0x00f10000be88783b */ /* 0x000e6e0000000200 */
[C---:B---3--:R-:W-:Y:S01]  /*5ec0*/  HMMA.16816.F32.BF16 R4, R140.reuse, R148, R4 ;  /* 0x000000948c04723c */ /* 0x048fe20000041804 */
[----:B------:R-:W-:Y:S07]  /*5ed0*/  LDSM.16.M88.4 R160, [R185+0x4000] ;  /* 0x00400000b9a0783b */ /* 0x000fee0000000200 */
[C---:B------:R-:W-:Y:S01]  /*5ee0*/  HMMA.16816.F32.BF16 R8, R140.reuse, R150, R8 ;  /* 0x000000968c08723c */ /* 0x040fe20000041808 */
[----:B------:R-:W3:Y:S07]  /*5ef0*/  LDSM.16.M88.4 R148, [R190+0xf900] ;  /* 0x00f90000be94783b */ /* 0x000eee0000000200 */
[C---:B----4-:R-:W-:Y:S08]  /*5f00*/  HMMA.16816.F32.BF16 R12, R140.reuse, R152, R12 ;  /* 0x000000988c0c723c */ /* 0x050ff0000004180c */
[C---:B------:R-:W-:Y:S01]  /*5f10*/  HMMA.16816.F32.BF16 R16, R140.reuse, R154, R16 ;  /* 0x0000009a8c10723c */ /* 0x040fe20000041810 */
[----:B------:R-:W-:Y:S07]  /*5f20*/  LDSM.16.M88.4 R152, [R0+0xf100] ;  /* 0x00f100000098783b */ /* 0x000fee0000000200 */
[C---:B-----5:R-:W-:Y:S08]  /*5f30*/  HMMA.16816.F32.BF16 R20, R140.reuse, R156, R20 ;  /* 0x0000009c8c14723c */ /* 0x060ff00000041814 */
[C---:B------:R-:W-:Y:S01]  /*5f40*/  HMMA.16816.F32.BF16 R24, R140.reuse, R158, R24 ;  /* 0x0000009e8c18723c */ /* 0x040fe20000041818 */
[----:B------:R-:W-:Y:S07]  /*5f50*/  LDSM.16.M88.4 R156, [R0+0xf900] ;  /* 0x00f90000009c783b */ /* 0x000fee0000000200 */
[C---:B------:R-:W-:Y:S08]  /*5f60*/  HMMA.16816.F32.BF16 R28, R140.reuse, R164, R28 ;  /* 0x000000a48c1c723c */ /* 0x040ff0000004181c */
[----:B------:R-:W-:Y:S01]  /*5f70*/  HMMA.16816.F32.BF16 R32, R140, R166, R32 ;  /* 0x000000a68c20723c */ /* 0x000fe20000041820 */
[----:B------:R-:W4:Y:S07]  /*5f80*/  LDSM.16.M88.4 R140, [R0+0xe900] ;  /* 0x00e90000008c783b */ /* 0x000f2e0000000200 */
[C---:B--2---:R-:W-:Y:S01]  /*5f90*/  HMMA.16816.F32.BF16 R4, R144.reuse, R168, R4 ;  /* 0x000000a89004723c */ /* 0x044fe20000041804 */
[----:B------:R-:W-:Y:S07]  /*5fa0*/  LDSM.16.M88.4 R164, [R184+0x4000] ;  /* 0x00400000b8a4783b */ /* 0x000fee0000000200 */
[C---:B------:R-:W-:Y:S01]  /*5fb0*/  HMMA.16816.F32.BF16 R8, R144.reuse, R170, R8 ;  /* 0x000000aa9008723c */ /* 0x040fe20000041808 */
[----:B------:R-:W2:Y:S07]  /*5fc0*/  LDSM.16.M88.4 R168, [R2+0xe100] ;  /* 0x00e1000002a8783b */ /* 0x000eae0000000200 */
[C---:B------:R-:W-:Y:S08]  /*5fd0*/  HMMA.16816.F32.BF16 R12, R144.reuse, R172, R12 ;  /* 0x000000ac900c723c */ /* 0x040ff0000004180c */
[C---:B------:R-:W-:Y:S01]  /*5fe0*/  HMMA.16816.F32.BF16 R16, R144.reuse, R174, R16 ;  /* 0x000000ae9010723c */ /* 0x040fe20000041810 */
[----:B------:R-:W-:Y:S07]  /*5ff0*/  LDSM.16.M88.4 R172, [R191+0x8000] ;  /* 0x00800000bfac783b */ /* 0x000fee0000000200 */
[C---:B-1----:R-:W-:Y:S08]  /*6000*/  HMMA.16816.F32.BF16 R20, R144.reuse, R136, R20 ;  /* 0x000000889014723c */ /* 0x042ff00000041814 */
[C---:B------:R-:W-:Y:S01]  /*6010*/  HMMA.16816.F32.BF16 R24, R144.reuse, R138, R24 ;  /* 0x0000008a9018723c */ /* 0x040fe20000041818 */
[----:B------:R-:W1:Y:S07]  /*6020*/  LDSM.16.M88.4 R136, [R133+0xe900] ;  /* 0x00e900008588783b */ /* 0x000e6e0000000200 */
[C---:B---3--:R-:W-:Y:S08]  /*6030*/  HMMA.16816.F32.BF16 R28, R144.reuse, R148, R28 ;  /* 0x00000094901c723c */ /* 0x048ff0000004181c */
[----:B------:R-:W-:Y:S01]  /*6040*/  HMMA.16816.F32.BF16 R32, R144, R150, R32 ;  /* 0x000000969020723c */ /* 0x000fe20000041820 */
[----:B------:R-:W3:Y:S07]  /*6050*/  LDSM.16.M88.4 R144, [R133+0xf100] ;  /* 0x00f100008590783b */ /* 0x000eee0000000200 */
[C---:B------:R-:W-:Y:S01]  /*6060*/  HMMA.16816.F32.BF16 R4, R160.reuse, R176, R4 ;  /* 0x000000b0a004723c */ /* 0x040fe20000041804 */
[----:B------:R-:W5:Y:S07]  /*6070*/  LDSM.16.M88.4 R148, [R133+0xf900] ;  /* 0x00f900008594783b */ /* 0x000f6e0000000200 */
[C---:B------:R-:W-:Y:S01]  /*6080*/  HMMA.16816.F32.BF16 R8, R160.reuse, R178, R8 ;  /* 0x000000b2a008723c */ /* 0x040fe20000041808 */
[----:B------:R-:W-:Y:S07]  /*6090*/  LDSM.16.M88.4 R176, [R190+0x10100] ;  /* 0x01010000beb0783b */ /* 0x000fee0000000200 */
[C---:B----4-:R-:W-:Y:S08]  /*60a0*/  HMMA.16816.F32.BF16 R12, R160.reuse, R140, R12 ;  /* 0x0000008ca00c723c */ /* 0x050ff0000004180c */
[C---:B------:R-:W-:Y:S01]  /*60b0*/  HMMA.16816.F32.BF16 R16, R160.reuse, R142, R16 ;  /* 0x0000008ea010723c */ /* 0x040fe20000041810 */
[----:B------:R-:W4:Y:S07]  /*60c0*/  LDSM.16.M88.4 R140, [R189+UR4+0x10900] ;  /* 0x01090004bd8c783b */ /* 0x000f2e0008000200 */
[C---:B------:R-:W-:Y:S08]  /*60d0*/  HMMA.16816.F32.BF16 R20, R160.reuse, R152, R20 ;  /* 0x00000098a014723c */ /* 0x040ff00000041814 */
[C---:B------:R-:W-:Y:S01]  /*60e0*/  HMMA.16816.F32.BF16 R24, R160.reuse, R154, R24 ;  /* 0x0000009aa018723c */ /* 0x040fe20000041818 */
[----:B------:R-:W3:Y:S07]  /*60f0*/  LDSM.16.M88.4 R152, [R189+UR4+0x11100] ;  /* 0x01110004bd98783b */ /* 0x000eee0008000200 */
[C---:B------:R-:W-:Y:S08]  /*6100*/  HMMA.16816.F32.BF16 R28, R160.reuse, R156, R28 ;  /* 0x0000009ca01c723c */ /* 0x040ff0000004181c */
[----:B------:R-:W-:Y:S01]  /*6110*/  HMMA.16816.F32.BF16 R32, R160, R158, R32 ;  /* 0x0000009ea020723c */ /* 0x000fe20000041820 */
[----:B------:R-:W4:Y:S07]  /*6120*/  LDSM.16.M88.4 R156, [R189+UR4+0x11900] ;  /* 0x01190004bd9c783b */ /* 0x000f2e0008000200 */
[C---:B--2---:R-:W-:Y:S01]  /*6130*/  HMMA.16816.F32.BF16 R4, R164.reuse, R168, R4 ;  /* 0x000000a8a404723c */ /* 0x044fe20000041804 */
[----:B------:R-:W2:Y:S07]  /*6140*/  LDSM.16.M88.4 R160, [R187+0x8000] ;  /* 0x00800000bba0783b */ /* 0x000eae0000000200 */
[C---:B------:R-:W-:Y:S01]  /*6150*/  HMMA.16816.F32.BF16 R8, R164.reuse, R170, R8 ;  /* 0x000000aaa408723c */ /* 0x040fe20000041808 */
[----:B------:R-:W-:Y:S07]  /*6160*/  LDSM.16.M88.4 R168, [R0+0x10100] ;  /* 0x0101000000a8783b */ /* 0x000fee0000000200 */
[C---:B-1----:R-:W-:Y:S08]  /*6170*/  HMMA.16816.F32.BF16 R12, R164.reuse, R136, R12 ;  /* 0x00000088a40c723c */ /* 0x042ff0000004180c */
[C---:B------:R-:W-:Y:S01]  /*6180*/  HMMA.16816.F32.BF16 R16, R164.reuse, R138, R16 ;  /* 0x0000008aa410723c */ /* 0x040fe20000041810 */
[----:B------:R-:W1:Y:S07]  /*6190*/  LDSM.16.M88.4 R136, [R190+0x10900] ;  /* 0x01090000be88783b */ /* 0x000e6e0000000200 */
[C---:B---3--:R-:W-:Y:S08]  /*61a0*/  HMMA.16816.F32.BF16 R20, R164.reuse, R144, R20 ;  /* 0x00000090a414723c */ /* 0x048ff00000041814 */
[C---:B------:R-:W-:Y:S01]  /*61b0*/  HMMA.16816.F32.BF16 R24, R164.reuse, R146, R24 ;  /* 0x00000092a418723c */ /* 0x040fe20000041818 */
[----:B------:R-:W3:Y:S07]  /*61c0*/  LDSM.16.M88.4 R144, [R190+0x11100] ;  /* 0x01110000be90783b */ /* 0x000eee0000000200 */
[C---:B-----5:R-:W-:Y:S08]  /*61d0*/  HMMA.16816.F32.BF16 R28, R164.reuse, R148, R28 ;  /* 0x00000094a41c723c */ /* 0x060ff0000004181c */
[----:B------:R-:W-:Y:S01]  /*61e0*/  HMMA.16816.F32.BF16 R32, R164, R150, R32 ;  /* 0x00000096a420723c */ /* 0x000fe20000041820 */
[----:B------:R-:W5:Y:S07]  /*61f0*/  LDSM.16.M88.4 R148, [R190+0x11900] ;  /* 0x01190000be94783b */ /* 0x000f6e0000000200 */
[C---:B------:R-:W-:Y:S01]  /*6200*/  HMMA.16816.F32.BF16 R4, R172.reuse, R180, R4 ;  /* 0x000000b4ac04723c */ /* 0x040fe20000041804 */
[----:B------:R-:W1:Y:S07]  /*6210*/  LDSM.16.M88.4 R164, [R185+0x8000] ;  /* 0x00800000b9a4783b */ /* 0x000e6e0000000200 */
        /* <DEDUP_REMOVED lines=10> */
[----:B------:R-:W4:Y:S07]  /*62c0*/  LDSM.16.M88.4 R156, [R0+0x11900] ;  /* 0x01190000009c783b */ /* 0x000f2e0000000200 */
[C---:B--2---:R-:W-:Y:S01]  /*62d0*/  HMMA.16816.F32.BF16 R4, R160.reuse, R176, R4 ;  /* 0x000000b0a004723c */ /* 0x044fe20000041804 */
[----:B------:R-:W2:Y:S07]  /*62e0*/  LDSM.16.M88.4 R172, [R184+0x8000] ;  /* 0x00800000b8ac783b */ /* 0x000eae0000000200 */
[C---:B------:R-:W-:Y:S08]  /*62f0*/  HMMA.16816.F32.BF16 R8, R160.reuse, R178, R8 ;  /* 0x000000b2a008723c */ /* 0x040ff00000041808 */
[C---:B-1----:R-:W-:Y:S08]  /*6300*/  HMMA.16816.F32.BF16 R12, R160.reuse, R136, R12 ;  /* 0x00000088a00c723c */ /* 0x042ff0000004180c */
[C---:B------:R-:W-:Y:S01]  /*6310*/  HMMA.16816.F32.BF16 R16, R160.reuse, R138, R16 ;  /* 0x0000008aa010723c */ /* 0x040fe20000041810 */
[----:B------:R-:W1:Y:S07]  /*6320*/  LDSM.16.M88.4 R136, [R133+0x10900] ;  /* 0x010900008588783b */ /* 0x000e6e0000000200 */
[C---:B---3--:R-:W-:Y:S08]  /*6330*/  HMMA.16816.F32.BF16 R20, R160.reuse, R144, R20 ;  /* 0x00000090a014723c */ /* 0x048ff00000041814 */
[C---:B------:R-:W-:Y:S08]  /*6340*/  HMMA.16816.F32.BF16 R24, R160.reuse, R146, R24 ;  /* 0x00000092a018723c */ /* 0x040ff00000041818 */
[C---:B-----5:R-:W-:Y:S08]  /*6350*/  HMMA.16816.F32.BF16 R28, R160.reuse, R148, R28 ;  /* 0x00000094a01c723c */ /* 0x060ff0000004181c */
[----:B------:R-:W-:Y:S08]  /*6360*/  HMMA.16816.F32.BF16 R32, R160, R150, R32 ;  /* 0x00000096a020723c */ /* 0x000ff00000041820 */
[C---:B------:R-:W-:Y:S08]  /*6370*/  HMMA.16816.F32.BF16 R4, R164.reuse, R168, R4 ;  /* 0x000000a8a404723c */ /* 0x040ff00000041804 */
[C---:B------:R-:W-:Y:S08]  /*6380*/  HMMA.16816.F32.BF16 R8, R164.reuse, R170, R8 ;  /* 0x000000aaa408723c */ /* 0x040ff00000041808 */
[C---:B----4-:R-:W-:Y:S08]  /*6390*/  HMMA.16816.F32.BF16 R12, R164.reuse, R140, R12 ;  /* 0x0000008ca40c723c */ /* 0x050ff0000004180c */
[C---:B------:R-:W-:Y:S01]  /*63a0*/  HMMA.16816.F32.BF16 R16, R164.reuse, R142, R16 ;  /* 0x0000008ea410723c */ /* 0x040fe20000041810 */
[----:B------:R-:W3:Y:S07]  /*63b0*/  LDSM.16.M88.4 R140, [R133+0x11100] ;  /* 0x01110000858c783b */ /* 0x000eee0000000200 */
        /* <DEDUP_REMOVED lines=8> */
[----:B------:R-:W1:Y:S03]  /*6440*/  LDSM.16.M88.4 R136, [R133+0x11900] ;  /* 0x011900008588783b */ /* 0x000e660000000200 */
[----:B------:R-:W-:Y:S02]  /*6450*/  FMUL.FTZ R179, R4, c[0x0][0x320] ;  /* 0x0000c80004b37a20 */ /* 0x000fe40000410000 */
[----:B------:R-:W-:Y:S02]  /*6460*/  FMUL.FTZ R181, R5, c[0x0][0x320] ;  /* 0x0000c80005b57a20 */ /* 0x000fe40000410000 */
[C---:B---3--:R-:W-:Y:S02]  /*6470*/  HMMA.16816.F32.BF16 R20, R172.reuse, R140, R20 ;  /* 0x0000008cac14723c */ /* 0x048fe40000041814 */
[----:B------:R-:W2:Y:S02]  /*6480*/  MUFU.TANH R179, R179 ;  /* 0x000000b300b37308 */ /* 0x000ea40000002400 */
[----:B------:R-:W-:Y:S02]  /*6490*/  FMUL.FTZ R176, R6, c[0x0][0x320] ;  /* 0x0000c80006b07a20 */ /* 0x000fe40000410000 */
[----:B------:R-:W-:Y:S02]  /*64a0*/  FMUL.FTZ R177, R7, c[0x0][0x320] ;  /* 0x0000c80007b17a20 */ /* 0x000fe40000410000 */
[C---:B------:R-:W-:Y:S04]  /*64b0*/  HMMA.16816.F32.BF16 R24, R172.reuse, R142, R24 ;  /* 0x0000008eac18723c */ /* 0x040fe80000041818 */
[----:B------:R-:W3:Y:S01]  /*64c0*/  MUFU.TANH R181, R181 ;  /* 0x000000b500b57308 */ /* 0x000ee20000002400 */
[----:B------:R-:W-:Y:S02]  /*64d0*/  FMUL.FTZ R182, R8, c[0x0][0x320] ;  /* 0x0000c80008b67a20 */ /* 0x000fe40000410000 */
[----:B------:R-:W-:Y:S02]  /*64e0*/  FMUL.FTZ R226, R9, c[0x0][0x320] ;  /* 0x0000c80009e27a20 */ /* 0x000fe40000410000 */
[----:B------:R-:W-:Y:S03]  /*64f0*/  FMUL.FTZ R178, R10, c[0x0][0x320] ;  /* 0x0000c8000ab27a20 */ /* 0x000fe60000410000 */
[----:B------:R-:W-:Y:S02]  /*6500*/  FMUL.FTZ R180, R11, c[0x0][0x320] ;  /* 0x0000c8000bb47a20 */ /* 0x000fe40000410000 */
[----:B------:R-:W4:Y:S01]  /*6510*/  MUFU.TANH R176, R176 ;  /* 0x000000b000b07308 */ /* 0x000f220000002400 */
[----:B------:R-:W-:Y:S02]  /*6520*/  FMUL.FTZ R230, R12, c[0x0][0x320] ;  /* 0x0000c8000ce67a20 */ /* 0x000fe40000410000 */
[----:B------:R-:W-:Y:S02]  /*6530*/  FMUL.FTZ R229, R13, c[0x0][0x320] ;  /* 0x0000c8000de57a20 */ /* 0x000fe40000410000 */
[----:B------:R-:W-:Y:S02]  /*6540*/  FMUL.FTZ R213, R14, c[0x0][0x320] ;  /* 0x0000c8000ed57a20 */ /* 0x000fe40000410000 */
[----:B------:R-:W-:Y:S02]  /*6550*/  FMUL.FTZ R183, R15, c[0x0][0x320] ;  /* 0x0000c8000fb77a20 */ /* 0x000fe40000410000 */
[----:B------:R-:W-:Y:S01]  /*6560*/  FMUL.FTZ R231, R16, c[0x0][0x320] ;  /* 0x0000c80010e77a20 */ /* 0x000fe20000410000 */
[----:B------:R-:W2:Y:S01]  /*6570*/  MUFU.TANH R177, R177 ;  /* 0x000000b100b17308 */ /* 0x000ea20000002400 */
[C---:B-1----:R-:W-:Y:S03]  /*6580*/  HMMA.16816.F32.BF16 R28, R172.reuse, R136, R28 ;  /* 0x00000088ac1c723c */ /* 0x042fe6000004181c */
[----:B------:R-:W-:Y:S02]  /*6590*/  FMUL.FTZ R234, R17, c[0x0][0x320] ;  /* 0x0000c80011ea7a20 */ /* 0x000fe40000410000 */
[----:B------:R-:W-:Y:S02]  /*65a0*/  FMUL.FTZ R228, R18, c[0x0][0x320] ;  /* 0x0000c80012e47a20 */ /* 0x000fe40000410000 */
[----:B------:R-:W-:Y:S01]  /*65b0*/  FMUL.FTZ R227, R19, c[0x0][0x320] ;  /* 0x0000c80013e37a20 */ /* 0x000fe20000410000 */
[----:B------:R-:W-:Y:S01]  /*65c0*/  HMMA.16816.F32.BF16 R32, R172, R138, R32 ;  /* 0x0000008aac20723c */ /* 0x000fe20000041820 */
[----:B------:R-:W1:Y:S03]  /*65d0*/  MUFU.TANH R182, R182 ;  /* 0x000000b600b67308 */ /* 0x000e660000002400 */
[----:B------:R-:W-:Y:S02]  /*65e0*/  FMUL.FTZ R238, R20, c[0x0][0x320] ;  /* 0x0000c80014ee7a20 */ /* 0x000fe40000410000 */
[----:B------:R-:W-:Y:S02]  /*65f0*/  FMUL.FTZ R237, R21, c[0x0][0x320] ;  /* 0x0000c80015ed7a20 */ /* 0x000fe40000410000 */
[----:B------:R-:W-:Y:S03]  /*6600*/  @P0 IMAD.HI.U32 R175, R205, c[0x0][0x2c8], RZ ;  /* 0x0000b200cdaf0a27 */ /* 0x000fe600078e00ff */
[----:B------:R-:W1:Y:S01]  /*6610*/  MUFU.TANH R226, R226 ;  /* 0x000000e200e27308 */ /* 0x000e620000002400 */
[----:B------:R-:W-:Y:S01]  /*6620*/  FMUL.FTZ R233, R22, c[0x0][0x320] ;  /* 0x0000c80016e97a20 */ /* 0x000fe20000410000 */
[----:B------:R-:W-:Y:S01]  /*6630*/  @P0 SHF.R.U32.HI R246, RZ, c[0x0][0x2cc], R175 ;  /* 0x0000b300fff60a19 */ /* 0x000fe200000116af */
[----:B------:R-:W-:Y:S01]  /*6640*/  FMUL.FTZ R232, R23, c[0x0][0x320] ;  /* 0x0000c80017e87a20 */ /* 0x000fe20000410000 */
[----:B------:R-:W-:Y:S01]  /*6650*/  SHF.L.U32 R175, R225, 0x6, RZ ;  /* 0x00000006e1af7819 */ /* 0x000fe200000006ff */
[----:B------:R-:W-:Y:S02]  /*6660*/  FMUL.FTZ R239, R24, c[0x0][0x320] ;  /* 0x0000c80018ef7a20 */ /* 0x000fe40000410000 */
[----:B------:R-:W-:Y:S01]  /*6670*/  FMUL.FTZ R243, R25, c[0x0][0x320] ;  /* 0x0000c80019f37a20 */ /* 0x000fe20000410000 */
[----:B------:R-:W-:Y:S01]  /*6680*/  IADD3 R249, -R206, 0x1, -R175 ;  /* 0x00000001cef97810 */ /* 0x000fe20007ffe9af */
        /* <DEDUP_REMOVED lines=10> */
[----:B------:R-:W5:Y:S01]  /*6730*/  SHFL.IDX PT, R33, R246, RZ, 0x1c1f ;  /* 0x001c1ffff6217589 */ /* 0x000f6200000e0000 */
[----:B------:R-:W-:Y:S02]  /*6740*/  FMUL.FTZ R242, R34, c[0x0][0x320] ;  /* 0x0000c80022f27a20 */ /* 0x000fe40000410000 */
[----:B------:R-:W-:Y:S02]  /*6750*/  FMUL.FTZ R241, R35, c[0x0][0x320] ;  /* 0x0000c80023f17a20 */ /* 0x000fe40000410000 */
[----:B------:R-:W1:Y:S01]  /*6760*/  MUFU.TANH R230, R230 ;  /* 0x000000e600e67308 */ /* 0x000e620000002400 */
[----:B------:R-:W-:Y:S05]  /*6770*/  IMAD R249, R214, c[0x0][0x1d0], R249 ;  /* 0x00007400d6f97a24 */ /* 0x000fea00078e02f9 */
[----:B------:R-:W-:Y:S04]  /*6780*/  IADD3 R249, R249, -c[0x0][0x168], RZ ;  /* 0x80005a00f9f97a10 */ /* 0x000fe80007ffe0ff */
[----:B------:R-:W1:Y:S01]  /*6790*/  MUFU.TANH R229, R229 ;  /* 0x000000e500e57308 */ /* 0x000e620000002400 */
[C---:B------:R-:W-:Y:S02]  /*67a0*/  IADD3 R250, R249.reuse, c[0x0][0x328], RZ ;  /* 0x0000ca00f9fa7a10 */ /* 0x040fe40007ffe0ff */
[----:B------:R-:W-:Y:S02]  /*67b0*/  IADD3 R249, R249, UR17, RZ ;  /* 0x00000011f9f97c10 */ /* 0x000fe4000fffe0ff */
[-C--:B-----5:R-:W-:Y:S05]  /*67c0*/  IADD3 R252, R250, R33.reuse, RZ ;  /* 0x00000021fafc7210 */ /* 0x0a0fea0007ffe0ff */
[----:B------:R-:W1:Y:S01]  /*67d0*/  MUFU.TANH R213, R213 ;  /* 0x000000d500d57308 */ /* 0x000e620000002400 */
[----:B------:R-:W-:Y:S09]  /*67e0*/  IADD3 R251, R249, R33, RZ ;  /* 0x00000021f9fb7210 */ /* 0x000ff20007ffe0ff */
        /* <DEDUP_REMOVED lines=22> */
[----:B--234-:R-:W-:Y:S01]  /*6950*/  IMAD R33, R214, c[0x0][0x1d0], R33 ;  /* 0x00007400d6217a24 */ /* 0x01cfe200078e0221 */
[----:B------:R-:W-:Y:S04]  /*6960*/  BSSY B0, `(.L_x_1033) ;  /* 0x0000012000007945 */ /* 0x000fe80003800000 */
        /* <DEDUP_REMOVED lines=12> */
.L_x_1034:
[----:B------:R-:W-:Y:S04]  /*6a30*/  MOV R0, c[0x0][0x32c] ;  /* 0x0000cb0000007a02 */ /* 0x000fe80000000f00 */
[----:B------:R-:W-:Y:S11]  /*6a40*/  ISETP.NE.AND P0, PT, R0, 0x1, PT ;  /* 0x000000010000780c */ /* 0x000ff60003f05270 */
[----:B------:R-:W-:Y:S02]  /*6a50*/  @!UPT UIADD3 URZ, URZ, URZ, URZ ;  /* 0x0000003f3f3ff290 */ /* 0x000fe4000fffe03f */
[----:B------:R-:W-:Y:S05]  /*6a60*/  @P0 IMAD.HI.U32 R0, R2, c[0x0][0x330], RZ ;  /* 0x0000cc0002000a27 */ /* 0x000fea00078e00ff */
[----:B------:R-:W-:Y:S02]  /*6a70*/  @P0 SHF.R.U32.HI R2, RZ, c[0x0][0x334], R0 ;  /* 0x0000cd00ff020a19 */ /* 0x000fe40000011600 */
.L_x_1035:
[----:B------:R-:W-:Y:S05]  /*6a80*/  BSYNC B0 ;  /* 0x0000000000007941 */ /* 0x000fea0003800000 */
.L_x_1033:
[----:B------:R-:W-:Y:S04]  /*6a90*/  IMAD R5, R2, c[0x0][0x32c], -R175 ;  /* 0x0000cb0002057a24 */ /* 0x000fe800078e0aaf */
[----:B------:R-:W-:Y:S05]  /*6aa0*/  IMAD.IADD R0, R5, 0x1, -R206 ;  /* 0x0000000105007824 */ /* 0x000fea00078e0ace */
[----:B------:R-:W-:Y:S02]  /*6ab0*/  IADD3 R5, R0, c[0x0][0x32c], RZ ;  /* 0x0000cb0000057a10 */ /* 0x000fe40007ffe0ff */
[----:B------:R-:W-:Y:S02]  /*6ac0*/  IMNMX R251, R251, R0, !PT ;  /* 0x00000000fbfb7217 */ /* 0x000fe40007800200 */
[----:B------:R-:W-:Y:S02]  /*6ad0*/  IMNMX R252, R252, R5, PT ;  /* 0x00000005fcfc7217 */ /* 0x000fe40003800200 */
.L_x_1032:
[----:B--234-:R-:W-:Y:S01]  /*6ae0*/  ISETP.GT.AND P1, PT, R225, -0x1, PT ;  /* 0xffffffffe100780c */ /* 0x01cfe20003f24270 */
[----:B------:R-:W2:Y:S03]  /*6af0*/  SHFL.IDX PT, R5, R246, 0x1, 0x1c1f ;  /* 0x003c1f00f6057f89 */ /* 0x000ea600000e0000 */
[----:B------:R-:W-:Y:S04]  /*6b00*/  ISETP.GT.AND P0, PT, R251, RZ, P1 ;  /* 0x000000fffb00720c */ /* 0x000fe80000f04270 */
[C---:B------:R-:W-:Y:S04]  /*6b10*/  ISETP.LT.OR P0, PT, R252.reuse, 0x1, P0 ;  /* 0x00000001fc00780c */ /* 0x040fe80000701670 */
[----:B------:R-:W-:Y:S02]  /*6b20*/  FSEL R179, R179, -INF , !P0 ;  /* 0xff800000b3b37808 */ /* 0x000fe40004000000 */
[----:B------:R-:W-:Y:S04]  /*6b30*/  ISETP.GT.AND P0, PT, R251, 0x1, P1 ;  /* 0x00000001fb00780c */ /* 0x000fe80000f04270 */
[----:B------:R-:W-:Y:S04]  /*6b40*/  ISETP.LT.OR P0, PT, R252, 0x2, P0 ;  /* 0x00000002fc00780c */ /* 0x000fe80000701670 */
[----:B------:R-:W-:Y:S02]  /*6b50*/  FSEL R6, R181, -INF , !P0 ;  /* 0xff800000b5067808 */ /* 0x000fe40004000000 */
[----:B------:R-:W-:Y:S01]  /*6b60*/  ISETP.GT.AND P0, PT, R251, 0x8, P1 ;  /* 0x00000008fb00780c */ /* 0x000fe20000f04270 */
[--C-:B--2---:R-:W-:Y:S02]  /*6b70*/  IMAD.IADD R250, R250, 0x1, R5.reuse ;  /* 0x00000001fafa7824 */ /* 0x104fe400078e0205 */
[----:B------:R-:W-:Y:S01]  /*6b80*/  IMAD.IADD R249, R249, 0x1, R5 ;  /* 0x00000001f9f97824 */ /* 0x000fe200078e0205 */
[----:B------:R-:W-:Y:S04]  /*6b90*/  ISETP.LT.OR P0, PT, R252, 0x9, P0 ;  /* 0x00000009fc00780c */ /* 0x000fe80000701670 */
[----:B-1----:R-:W-:Y:S02]  /*6ba0*/  FSEL R182, R182, -INF , !P0 ;  /* 0xff800000b6b67808 */ /* 0x002fe40004000000 */
[C---:B------:R-:W-:Y:S04]  /*6bb0*/  ISETP.GT.AND P0, PT, R251.reuse, 0x9, P1 ;  /* 0x00000009fb00780c */ /* 0x040fe80000f04270 */
[----:B------:R-:W-:Y:S04]  /*6bc0*/  ISETP.LT.OR P0, PT, R252, 0xa, P0 ;  /* 0x0000000afc00780c */ /* 0x000fe80000701670 */
[----:B------:R-:W-:Y:S02]  /*6bd0*/  FSEL R226, R226, -INF , !P0 ;  /* 0xff800000e2e27808 */ /* 0x000fe40004000000 */
[C---:B------:R-:W-:Y:S04]  /*6be0*/  ISETP.GT.AND P0, PT, R251.reuse, 0x10, P1 ;  /* 0x00000010fb00780c */ /* 0x040fe80000f04270 */
[----:B------:R-:W-:Y:S04]  /*6bf0*/  ISETP.LT.OR P0, PT, R252, 0x11, P0 ;  /* 0x00000011fc00780c */ /* 0x000fe80000701670 */
[----:B------:R-:W-:Y:S02]  /*6c00*/  FSEL R164, R230, -INF , !P0 ;  /* 0xff800000e6a47808 */ /* 0x000fe40004000000 */
[----:B------:R-:W-:Y:S04]  /*6c10*/  ISETP.GT.AND P0, PT, R251, 0x11, P1 ;  /* 0x00000011fb00780c */ /* 0x000fe80000f04270 */
[C---:B------:R-:W-:Y:S04]  /*6c20*/  ISETP.LT.OR P0, PT, R252.reuse, 0x12, P0 ;  /* 0x00000012fc00780c */ /* 0x040fe80000701670 */
[----:B------:R-:W-:Y:S02]  /*6c30*/  FSEL R162, R229, -INF , !P0 ;  /* 0xff800000e5a27808 */ /* 0x000fe40004000000 */
[----:B------:R-:W-:Y:S04]  /*6c40*/  ISETP.GT.AND P0, PT, R251, 0x18, P1 ;  /* 0x00000018fb00780c */ /* 0x000fe80000f04270 */
[C---:B------:R-:W-:Y:S04]  /*6c50*/  ISETP.LT.OR P0, PT, R252.reuse, 0x19, P0 ;  /* 0x00000019fc00780c */ /* 0x040fe80000701670 */
[----:B------:R-:W-:Y:S02]  /*6c60*/  FSEL R142, R231, -INF , !P0 ;  /* 0xff800000e78e7808 */ /* 0x000fe40004000000 */
        /* <DEDUP_REMOVED lines=25> */
[----:B------:R-:W-:Y:S04]  /*6e00*/  ISETP.LT.OR P0, PT, R252, 0x3a, P0 ;  /* 0x0000003afc00780c */ /* 0x000fe80000701670 */
[----:B------:R-:W-:Y:S01]  /*6e10*/  FSEL R146, R247, -INF , !P0 ;  /* 0xff800000f7927808 */ /* 0x000fe20004000000 */
[----:B------:R-:W-:-:S05]  /*6e20*/  @!P2 BRA `(.L_x_1036) ;  /* 0x000001900000a947 */ /* 0x000fca0003800000 */
[----:B------:R-:W-:Y:S01]  /*6e30*/  IMAD R5, R214, c[0x0][0x1d0], R5 ;  /* 0x00007400d6057a24 */ /* 0x000fe200078e0205 */
        /* <DEDUP_REMOVED lines=13> */
.L_x_1038:
[----:B------:R-:W-:Y:S04]  /*6f10*/  MOV R0, c[0x0][0x32c] ;  /* 0x0000cb0000007a02 */ /* 0x000fe80000000f00 */
[----:B------:R-:W-:Y:S11]  /*6f20*/  ISETP.NE.AND P0, PT, R0, 0x1, PT ;  /* 0x000000010000780c */ /* 0x000ff60003f05270 */
[----:B------:R-:W-:Y:S02]  /*6f30*/  @!UPT UIADD3 URZ, URZ, URZ, URZ ;  /* 0x0000003f3f3ff290 */ /* 0x000fe4000fffe03f */
[----:B------:R-:W-:Y:S05]  /*6f40*/  @P0 IMAD.HI.U32 R0, R2, c[0x0][0x330], RZ ;  /* 0x0000cc0002000a27 */ /* 0x000fea00078e00ff */
[----:B------:R-:W-:Y:S02]  /*6f50*/  @P0 SHF.R.U32.HI R2, RZ, c[0x0][0x334], R0 ;  /* 0x0000cd00ff020a19 */ /* 0x000fe40000011600 */
.L_x_1039:
[----:B------:R-:W-:Y:S05]  /*6f60*/  BSYNC B0 ;  /* 0x0000000000007941 */ /* 0x000fea0003800000 */
.L_x_1037:
[----:B------:R-:W-:Y:S04]  /*6f70*/  IMAD R5, R2, c[0x0][0x32c], -R175 ;  /* 0x0000cb0002057a24 */ /* 0x000fe800078e0aaf */
[----:B------:R-:W-:Y:S05]  /*6f80*/  IMAD.IADD R0, R5, 0x1, -R206 ;  /* 0x0000000105007824 */ /* 0x000fea00078e0ace */
[----:B------:R-:W-:Y:S02]  /*6f90*/  IADD3 R5, R0, c[0x0][0x32c], RZ ;  /* 0x0000cb0000057a10 */ /* 0x000fe40007ffe0ff */
[----:B------:R-:W-:Y:S02]  /*6fa0*/  IMNMX R249, R249, R0, !PT ;  /* 0x00000000f9f97217 */ /* 0x000fe40007800200 */
[----:B------:R-:W-:Y:S02]  /*6fb0*/  IMNMX R250, R250, R5, PT ;  /* 0x00000005fafa7217 */ /* 0x000fe40003800200 */
.L_x_1036:
[----:B------:R-:W-:Y:S01]  /*6fc0*/  FMNMX.FTZ R5, R179, R132, !PT ;  /* 0x00000084b3057209 */ /* 0x000fe20007810000 */
[----:B------:R-:W-:Y:S04]  /*6fd0*/  DEPBAR.LE SB0, 0x2 ;  /* 0x000080800000791a */ /* 0x000fe80000000000 */
[----:B------:R-:W-:Y:S01]  /*6fe0*/  FMNMX.FTZ R5, R6, R5, !PT ;  /* 0x0000000506057209 */ /* 0x000fe20007810000 */
[----:B------:R-:W-:Y:S01]  /*6ff0*/  BAR.SYNC.DEFER_BLOCKING 0x0 ;  /* 0x0000000000007b1d */ /* 0x000fe20000010000 */
[C---:B------:R-:W-:Y:S02]  /*7000*/  ISETP.GT.AND P0, PT, R249.reuse, RZ, P1 ;  /* 0x000000fff900720c */ /* 0x040fe40000f04270 */
[----:B------:R-:W-:Y:S02]  /*7010*/  FMNMX.FTZ R5, R182, R5, !PT ;  /* 0x00000005b6057209 */ /* 0x000fe40007810000 */
[----:B------:R-:W-:Y:S02]  /*7020*/  ISETP.LT.OR P0, PT, R250, 0x1, P0 ;  /* 0x00000001fa00780c */ /* 0x000fe40000701670 */
[----:B------:R-:W-:Y:S02]  /*7030*/  FMNMX.FTZ R5, R226, R5, !PT ;  /* 0x00000005e2057209 */ /* 0x000fe40007810000 */
[----:B------:R-:W-:Y:S02]  /*7040*/  FSEL R176, R176, -INF , !P0 ;  /* 0xff800000b0b07808 */ /* 0x000fe40004000000 */
[----:B------:R-:W-:Y:S02]  /*7050*/  FMNMX.FTZ R5, R164, R5, !PT ;  /* 0x00000005a4057209 */ /* 0x000fe40007810000 */
[----:B------:R-:W-:Y:S02]  /*7060*/  ISETP.GT.AND P0, PT, R249, 0x1, P1 ;  /* 0x00000001f900780c */ /* 0x000fe40000f04270 */
[----:B------:R-:W-:Y:S02]  /*7070*/  FMNMX.FTZ R5, R162, R5, !PT ;  /* 0x00000005a2057209 */ /* 0x000fe40007810000 */
[----:B------:R-:W-:Y:S02]  /*7080*/  ISETP.LT.OR P0, PT, R250, 0x2, P0 ;  /* 0x00000002fa00780c */ /* 0x000fe40000701670 */
[----:B------:R-:W-:Y:S02]  /*7090*/  FMNMX.FTZ R5, R142, R5, !PT ;  /* 0x000000058e057209 */ /* 0x000fe40007810000 */
[----:B------:R-:W-:Y:S02]  /*70a0*/  FSEL R177, R177, -INF , !P0 ;  /* 0xff800000b1b17808 */ /* 0x000fe40004000000 */
[----:B------:R-:W-:Y:S01]  /*70b0*/  FMNMX.FTZ R5, R140, R5, !PT ;  /* 0x000000058c057209 */ /* 0x000fe20007810000 */
[----:B------:R-:W-:Y:S01]  /*70c0*/  LDSM.16.MT88.4 R28, [R134+UR4+0x100] ;  /* 0x00010004861c783b */ /* 0x000fe20008004200 */
[C---:B------:R-:W-:Y:S02]  /*70d0*/  ISETP.GT.AND P0, PT, R249.reuse, 0x8, P1 ;  /* 0x00000008f900780c */ /* 0x040fe40000f04270 */
[----:B------:R-:W-:Y:S02]  /*70e0*/  FMNMX.FTZ R5, R160, R5, !PT ;  /* 0x00000005a0057209 */ /* 0x000fe40007810000 */
[----:B------:R-:W-:Y:S02]  /*70f0*/  ISETP.LT.OR P0, PT, R250, 0x9, P0 ;  /* 0x00000009fa00780c */ /* 0x000fe40000701670 */
[----:B------:R-:W-:Y:S02]  /*7100*/  FMNMX.FTZ R5, R158, R5, !PT ;  /* 0x000000059e057209 */ /* 0x000fe40007810000 */
[----:B------:R-:W-:Y:S02]  /*7110*/  FSEL R9, R178, -INF , !P0 ;  /* 0xff800000b2097808 */ /* 0x000fe40004000000 */
[----:B------:R-:W-:Y:S02]  /*7120*/  FMNMX.FTZ R5, R156, R5, !PT ;  /* 0x000000059c057209 */ /* 0x000fe40007810000 */
[C---:B------:R-:W-:Y:S02]  /*7130*/  ISETP.GT.AND P0, PT, R249.reuse, 0x9, P1 ;  /* 0x00000009f900780c */ /* 0x040fe40000f04270 */
        /* <DEDUP_REMOVED lines=12> */
[----:B------:R-:W-:Y:S01]  /*7200*/  IADD3 R17, R134, UR4, RZ ;  /* 0x0000000486117c10 */ /* 0x000fe2000fffe0ff */
[----:B------:R-:W1:Y:S01]  /*7210*/  SHFL.BFLY PT, R0, R13, 0x2, 0x1f ;  /* 0x0c401f000d007f89 */ /* 0x000e6200000e0000 */
[----:B------:R-:W-:Y:S02]  /*7220*/  FSEL R163, R183, -INF , !P0 ;  /* 0xff800000b7a37808 */ /* 0x000fe40004000000 */
[C---:B------:R-:W-:Y:S02]  /*7230*/  ISETP.GT.AND P0, PT, R249.reuse, 0x18, P1 ;  /* 0x00000018f900780c */ /* 0x040fe40000f04270 */
[----:B------:R-:W-:Y:S02]  /*7240*/  IADD3 R168, R188, R17, RZ ;  /* 0x00000011bca87210 */ /* 0x000fe40007ffe0ff */
[----:B------:R-:W-:Y:S04]  /*7250*/  ISETP.LT.OR P0, PT, R250, 0x19, P0 ;  /* 0x00000019fa00780c */ /* 0x000fe80000701670 */
[----:B------:R-:W-:Y:S02]  /*7260*/  FSEL R143, R228, -INF , !P0 ;  /* 0xff800000e48f7808 */ /* 0x000fe40004000000 */
[----:B------:R-:W-:Y:S04]  /*7270*/  ISETP.GT.AND P0, PT, R249, 0x19, P1 ;  /* 0x00000019f900780c */ /* 0x000fe80000f04270 */
[C---:B------:R-:W-:Y:S04]  /*7280*/  ISETP.LT.OR P0, PT, R250.reuse, 0x1a, P0 ;  /* 0x0000001afa00780c */ /* 0x040fe80000701670 */
[----:B------:R-:W-:Y:S02]  /*7290*/  FSEL R141, R227, -INF , !P0 ;  /* 0xff800000e38d7808 */ /* 0x000fe40004000000 */
[----:B------:R-:W-:Y:S02]  /*72a0*/  ISETP.GT.AND P0, PT, R249, 0x20, P1 ;  /* 0x00000020f900780c */ /* 0x000fe40000f04270 */
[----:B-1----:R-:W-:Y:S02]  /*72b0*/  FMNMX.FTZ R11, R13, R0, !PT ;  /* 0x000000000d0b7209 */ /* 0x002fe40007810000 */
[----:B------:R-:W-:Y:S02]  /*72c0*/  ISETP.LT.OR P0, PT, R250, 0x21, P0 ;  /* 0x00000021fa00780c */ /* 0x000fe40000701670 */
[----:B------:R-:W-:Y:S01]  /*72d0*/  FMNMX.FTZ R0, R176, R3, !PT ;  /* 0x00000003b0007209 */ /* 0x000fe20007810000 */
[----:B------:R-:W1:Y:S01]  /*72e0*/  SHFL.BFLY PT, R2, R11, 0x1, 0x1f ;  /* 0x0c201f000b027f89 */ /* 0x000e6200000e0000 */
        /* <DEDUP_REMOVED lines=13> */
[C---:B------:R-:W-:Y:S02]  /*73c0*/  ISETP.LT.OR P0, PT, R250.reuse, 0x2a, P0 ;  /* 0x0000002afa00780c */ /* 0x040fe40000701670 */
        /* <DEDUP_REMOVED lines=22> */
[----:B-1----:R-:W-:Y:S02]  /*7530*/  FMNMX.FTZ R2, R11, R2, !PT ;  /* 0x000000020b027209 */ /* 0x002fe40007810000 */
[----:B------:R-:W-:Y:S02]  /*7540*/  FMNMX.FTZ R13, R145, R0, !PT ;  /* 0x00000000910d7209 */ /* 0x000fe40007810000 */
[C---:B------:R-:W-:Y:S01]  /*7550*/  FSETP.NEU.FTZ.AND P0, PT, R2.reuse, -INF , PT ;  /* 0xff8000000200780b */ /* 0x040fe20003f1d000 */
[C---:B------:R-:W-:Y:S02]  /*7560*/  FMUL.FTZ R153, R2.reuse, c[0x0][0x2d0] ;  /* 0x0000b40002997a20 */ /* 0x040fe40000410000 */
[----:B------:R-:W1:Y:S01]  /*7570*/  SHFL.BFLY PT, R0, R13, 0x2, 0x1f ;  /* 0x0c401f000d007f89 */ /* 0x000e6200000e0000 */
[----:B------:R-:W-:Y:S02]  /*7580*/  FSEL R5, R2, RZ, P0 ;  /* 0x000000ff02057208 */ /* 0x000fe40000000000 */
[----:B------:R-:W-:Y:S03]  /*7590*/  FSEL R153, R153, RZ, P0 ;  /* 0x000000ff99997208 */ /* 0x000fe60000000000 */
[----:B------:R-:W-:Y:S02]  /*75a0*/  FADD.FTZ R5, -R5, R132 ;  /* 0x0000008405057221 */ /* 0x000fe40000010100 */
[--C-:B------:R-:W-:Y:S02]  /*75b0*/  FFMA.FTZ R174, R179, c[0x0][0x2d0], -R153.reuse ;  /* 0x0000b400b3ae7a23 */ /* 0x100fe40000010899 */
[--C-:B------:R-:W-:Y:S02]  /*75c0*/  FFMA.FTZ R171, R6, c[0x0][0x2d0], -R153.reuse ;  /* 0x0000b40006ab7a23 */ /* 0x100fe40000010899 */
[--C-:B------:R-:W-:Y:S02]  /*75d0*/  FFMA.FTZ R170, R182, c[0x0][0x2d0], -R153.reuse ;  /* 0x0000b400b6aa7a23 */ /* 0x100fe40000010899 */
[--C-:B------:R-:W-:Y:S01]  /*75e0*/  FFMA.FTZ R169, R226, c[0x0][0x2d0], -R153.reuse ;  /* 0x0000b400e2a97a23 */ /* 0x100fe20000010899 */
[----:B------:R-:W-:Y:S01]  /*75f0*/  MUFU.EX2 R174, R174 ;  /* 0x000000ae00ae7308 */ /* 0x000fe20000000800 */
[----:B------:R-:W-:Y:S01]  /*7600*/  FMUL.FTZ R132, R5, c[0x0][0x2d0] ;  /* 0x0000b40005847a20 */ /* 0x000fe20000410000 */
[----:B------:R-:W-:Y:S01]  /*7610*/  IADD3 R5, R135, UR4, RZ ;  /* 0x0000000487057c10 */ /* 0x000fe2000fffe0ff */
[--C-:B------:R-:W-:Y:S02]  /*7620*/  FFMA.FTZ R178, R164, c[0x0][0x2d0], -R153.reuse ;  /* 0x0000b400a4b27a23 */ /* 0x100fe40000010899 */
[--C-:B------:R-:W-:Y:S01]  /*7630*/  FFMA.FTZ R179, R162, c[0x0][0x2d0], -R153.reuse ;  /* 0x0000b400a2b37a23 */ /* 0x100fe20000010899 */
[----:B------:R-:W-:Y:S01]  /*7640*/  IADD3 R133, R188, R5, RZ ;  /* 0x00000005bc857210 */ /* 0x000fe20007ffe0ff */
[--C-:B------:R-:W-:Y:S01]  /*7650*/  FFMA.FTZ R180, R142, c[0x0][0x2d0], -R153.reuse ;  /* 0x0000b4008eb47a23 */ /* 0x100fe20000010899 */
[----:B-1----:R-:W-:Y:S02]  /*7660*/  FMNMX.FTZ R11, R13, R0, !PT ;  /* 0x000000000d0b7209 */ /* 0x002fe40007810000 */
[----:B------:R-:W1:Y:S01]  /*7670*/  MUFU.EX2 R171, R171 ;  /* 0x000000ab00ab7308 */ /* 0x000e620000000800 */
[----:B------:R-:W-:Y:S01]  /*7680*/  LDSM.16.MT88.4 R12, [R135+UR4+0x100] ;  /* 0x00010004870c783b */ /* 0x000fe20008004200 */
[--C-:B------:R-:W-:Y:S02]  /*7690*/  FFMA.FTZ R181, R140, c[0x0][0x2d0], -R153.reuse ;  /* 0x0000b4008cb57a23 */ /* 0x100fe40000010899 */
[--C-:B------:R-:W-:Y:S02]  /*76a0*/  FFMA.FTZ R226, R160, c[0x0][0x2d0], -R153.reuse ;  /* 0x0000b400a0e27a23 */ /* 0x100fe40000010899 */
[--C-:B------:R-:W-:Y:S02]  /*76b0*/  FFMA.FTZ R227, R158, c[0x0][0x2d0], -R153.reuse ;  /* 0x0000b4009ee37a23 */ /* 0x100fe40000010899 */
[--C-:B------:R-:W-:Y:S01]  /*76c0*/  FFMA.FTZ R228, R156, c[0x0][0x2d0], -R153.reuse ;  /* 0x0000b4009ce47a23 */ /* 0x100fe20000010899 */
[----:B------:R-:W2:Y:S01]  /*76d0*/  SHFL.BFLY PT, R0, R11, 0x1, 0x1f ;  /* 0x0c201f000b007f89 */ /* 0x000ea200000e0000 */
[----:B------:R-:W-:Y:S01]  /*76e0*/  MUFU.EX2 R170, R170 ;  /* 0x000000aa00aa7308 */ /* 0x000fe20000000800 */
[--C-:B------:R-:W-:Y:S02]  /*76f0*/  FFMA.FTZ R229, R154, c[0x0][0x2d0], -R153.reuse ;  /* 0x0000b4009ae57a23 */ /* 0x100fe40000010899 */
[--C-:B------:R-:W-:Y:S02]  /*7700*/  FFMA.FTZ R234, R152, c[0x0][0x2d0], -R153.reuse ;  /* 0x0000b40098ea7a23 */ /* 0x100fe40000010899 */
[--C-:B------:R-:W-:Y:S02]  /*7710*/  FFMA.FTZ R235, R150, c[0x0][0x2d0], -R153.reuse ;  /* 0x0000b40096eb7a23 */ /* 0x100fe40000010899 */
[----:B------:R-:W3:Y:S01]  /*7720*/  LDSM.16.MT88.4 R20, [R133+0x100] ;  /* 0x000100008514783b */ /* 0x000ee20000004200 */
[--C-:B------:R-:W-:Y:S02]  /*7730*/  FFMA.FTZ R236, R148, c[0x0][0x2d0], -R153.reuse ;  /* 0x0000b40094ec7a23 */ /* 0x100fe40000010899 */
[----:B------:R-:W4:Y:S01]  /*7740*/  MUFU.EX2 R169, R169 ;  /* 0x000000a900a97308 */ /* 0x000f220000000800 */
[----:B------:R-:W-:Y:S01]  /*7750*/  FFMA.FTZ R153, R146, c[0x0][0x2d0], -R153 ;  /* 0x0000b40092997a23 */ /* 0x000fe20000010899 */
[----:B-1----:R-:W-:Y:S08]  /*7760*/  F2FP.BF16.PACK_AB R136, R171, R174 ;  /* 0x000000aeab88723e */ /* 0x002ff000000010ff */
[----:B------:R-:W1:Y:S01]  /*7770*/  MUFU.EX2 R132, R132 ;  /* 0x0000008400847308 */ /* 0x000e620000000800 */
[----:B--2---:R-:W-:Y:S04]  /*7780*/  FMNMX.FTZ R0, R11, R0, !PT ;  /* 0x000000000b007209 */ /* 0x004fe80007810000 */
[C---:B------:R-:W-:Y:S01]  /*7790*/  FSETP.NEU.FTZ.AND P0, PT, R0.reuse, -INF , PT ;  /* 0xff8000000000780b */ /* 0x040fe20003f1d000 */
[C---:B------:R-:W-:Y:S04]  /*77a0*/  FMUL.FTZ R144, R0.reuse, c[0x0][0x2d0] ;  /* 0x0000b40000907a20 */ /* 0x040fe80000410000 */
[----:B------:R-:W-:Y:S01]  /*77b0*/  MUFU.EX2 R237, R153 ;  /* 0x0000009900ed7308 */ /* 0x000fe20000000800 */
[----:B------:R-:W-:Y:S02]  /*77c0*/  FSEL R4, R0, RZ, P0 ;  /* 0x000000ff00047208 */ /* 0x000fe40000000000 */
[----:B------:R-:W-:Y:S02]  /*77d0*/  FSEL R144, R144, RZ, P0 ;  /* 0x000000ff90907208 */ /* 0x000fe40000000000 */
[----:B----4-:R-:W-:Y:S01]  /*77e0*/  F2FP.BF16.PACK_AB R138, R169, R170 ;  /* 0x000000aaa98a723e */ /* 0x010fe200000010ff */
[----:B------:R-:W-:Y:S02]  /*77f0*/  FADD.FTZ R4, -R4, R3 ;  /* 0x0000000304047221 */ /* 0x000fe40000010100 */
[--C-:B------:R-:W-:Y:S02]  /*7800*/  FFMA.FTZ R176, R176, c[0x0][0x2d0], -R144.reuse ;  /* 0x0000b400b0b07a23 */ /* 0x100fe40000010890 */
[--C-:B------:R-:W-:Y:S01]  /*7810*/  FFMA.FTZ R173, R177, c[0x0][0x2d0], -R144.reuse ;  /* 0x0000b400b1ad7a23 */ /* 0x100fe20000010890 */
[----:B------:R-:W-:Y:S01]  /*7820*/  MUFU.EX2 R178, R178 ;  /* 0x000000b200b27308 */ /* 0x000fe20000000800 */
[--C-:B------:R-:W-:Y:S02]  /*7830*/  FFMA.FTZ R172, R9, c[0x0][0x2d0], -R144.reuse ;  /* 0x0000b40009ac7a23 */ /* 0x100fe40000010890 */
[--C-:B------:R-:W-:Y:S02]  /*7840*/  FFMA.FTZ R177, R7, c[0x0][0x2d0], -R144.reuse ;  /* 0x0000b40007b17a23 */ /* 0x100fe40000010890 */
[----:B------:R-:W-:Y:S02]  /*7850*/  FMUL.FTZ R3, R4, c[0x0][0x2d0] ;  /* 0x0000b40004037a20 */ /* 0x000fe40000410000 */
[C---:B-1----:R-:W-:Y:S02]  /*7860*/  FMUL.FTZ R4, R132.reuse, R128 ;  /* 0x0000008084047220 */ /* 0x042fe40000410000 */
[C---:B------:R-:W-:Y:S01]  /*7870*/  FMUL.FTZ R5, R132.reuse, R129 ;  /* 0x0000008184057220 */ /* 0x040fe20000410000 */
[----:B------:R-:W-:Y:S01]  /*7880*/  MUFU.EX2 R176, R176 ;  /* 0x000000b000b07308 */ /* 0x000fe20000000800 */
[C---:B------:R-:W-:Y:S02]  /*7890*/  FMUL.FTZ R8, R132.reuse, R124 ;  /* 0x0000007c84087220 */ /* 0x040fe40000410000 */
[C---:B------:R-:W-:Y:S02]  /*78a0*/  FMUL.FTZ R9, R132.reuse, R125 ;  /* 0x0000007d84097220 */ /* 0x040fe40000410000 */
[C---:B------:R-:W-:Y:S02]  /*78b0*/  FMUL.FTZ R16, R132.reuse, R116 ;  /* 0x0000007484107220 */ /* 0x040fe40000410000 */
[C---:B------:R-:W-:Y:S02]  /*78c0*/  FMUL.FTZ R17, R132.reuse, R117 ;  /* 0x0000007584117220 */ /* 0x040fe40000410000 */
[C---:B------:R-:W-:Y:S01]  /*78d0*/  FMUL.FTZ R24, R132.reuse, R108 ;  /* 0x0000006c84187220 */ /* 0x040fe20000410000 */
[----:B------:R-:W1:Y:S01]  /*78e0*/  MUFU.EX2 R173, R173 ;  /* 0x000000ad00ad7308 */ /* 0x000e620000000800 */
[C---:B------:R-:W-:Y:S02]  /*78f0*/  FMUL.FTZ R25, R132.reuse, R109 ;  /* 0x0000006d84197220 */ /* 0x040fe40000410000 */
[C---:B------:R-:W-:Y:S02]  /*7900*/  FMUL.FTZ R32, R132.reuse, R100 ;  /* 0x0000006484207220 */ /* 0x040fe40000410000 */
[C---:B------:R-:W-:Y:S02]  /*7910*/  FMUL.FTZ R33, R132.reuse, R101 ;  /* 0x0000006584217220 */ /* 0x040fe40000410000 */
[--C-:B------:R-:W-:Y:S02]  /*7920*/  FFMA.FTZ R182, R165, c[0x0][0x2d0], -R144.reuse ;  /* 0x0000b400a5b67a23 */ /* 0x100fe40000010890 */
[----:B------:R-:W-:Y:S01]  /*7930*/  LDSM.16.MT88.4 R164, [R135+UR4+0x5900] ;  /* 0x0059000487a4783b */ /* 0x000fe20008004200 */
[----:B------:R-:W-:Y:S01]  /*7940*/  MUFU.EX2 R172, R172 ;  /* 0x000000ac00ac7308 */ /* 0x000fe20000000800 */
[--C-:B------:R-:W-:Y:S02]  /*7950*/  FFMA.FTZ R183, R163, c[0x0][0x2d0], -R144.reuse ;  /* 0x0000b400a3b77a23 */ /* 0x100fe40000010890 */
[--C-:B------:R-:W-:Y:S02]  /*7960*/  FFMA.FTZ R190, R143, c[0x0][0x2d0], -R144.reuse ;  /* 0x0000b4008fbe7a23 */ /* 0x100fe40000010890 */
[--C-:B------:R-:W-:Y:S02]  /*7970*/  FFMA.FTZ R213, R141, c[0x0][0x2d0], -R144.reuse ;  /* 0x0000b4008dd57a23 */ /* 0x100fe40000010890 */
[----:B------:R-:W-:Y:S01]  /*7980*/  LDSM.16.MT88.4 R140, [R134+UR4+0x2900] ;  /* 0x00290004868c783b */ /* 0x000fe20008004200 */
[--C-:B------:R-:W-:Y:S02]  /*7990*/  FFMA.FTZ R230, R161, c[0x0][0x2d0], -R144.reuse ;  /* 0x0000b400a1e67a23 */ /* 0x100fe40000010890 */
[----:B------:R-:W2:Y:S01]  /*79a0*/  MUFU.EX2 R177, R177 ;  /* 0x000000b100b17308 */ /* 0x000ea20000000800 */
[--C-:B------:R-:W-:Y:S02]  /*79b0*/  FFMA.FTZ R231, R159, c[0x0][0x2d0], -R144.reuse ;  /* 0x0000b4009fe77a23 */ /* 0x100fe40000010890 */
[--C-:B------:R-:W-:Y:S01]  /*79c0*/  FFMA.FTZ R232, R157, c[0x0][0x2d0], -R144.reuse ;  /* 0x0000b4009de87a23 */ /* 0x100fe20000010890 */
[----:B-1----:R-:W-:Y:S01]  /*79d0*/  F2FP.BF16.PACK_AB R137, R173, R176 ;  /* 0x000000b0ad89723e */ /* 0x002fe200000010ff */
[----:B------:R-:W-:Y:S01]  /*79e0*/  LDSM.16.MT88.4 R156, [R134+UR4+0x3900] ;  /* 0x00390004869c783b */ /* 0x000fe20008004200 */
[--C-:B------:R-:W-:Y:S02]  /*79f0*/  FFMA.FTZ R233, R155, c[0x0][0x2d0], -R144.reuse ;  /* 0x0000b4009be97a23 */ /* 0x100fe40000010890 */
[--C-:B------:R-:W-:Y:S02]  /*7a00*/  FFMA.FTZ R238, R151, c[0x0][0x2d0], -R144.reuse ;  /* 0x0000b40097ee7a23 */ /* 0x100fe40000010890 */
[----:B------:R-:W1:Y:S01]  /*7a10*/  MUFU.EX2 R3, R3 ;  /* 0x0000000300037308 */ /* 0x000e620000000800 */
[--C-:B------:R-:W-:Y:S02]  /*7a20*/  FFMA.FTZ R239, R149, c[0x0][0x2d0], -R144.reuse ;  /* 0x0000b40095ef7a23 */ /* 0x100fe40000010890 */
[----:B------:R-:W-:Y:S01]  /*7a30*/  LDSM.16.MT88.4 R148, [R135+UR4+0x3900] ;  /* 0x003900048794783b */ /* 0x000fe20008004200 */
[--C-:B------:R-:W-:Y:S02]  /*7a40*/  FFMA.FTZ R240, R147, c[0x0][0x2d0], -R144.reuse ;  /* 0x0000b40093f07a23 */ /* 0x100fe40000010890 */
[----:B------:R-:W-:Y:S02]  /*7a50*/  FFMA.FTZ R144, R145, c[0x0][0x2d0], -R144 ;  /* 0x0000b40091907a23 */ /* 0x000fe40000010890 */
[C---:B------:R-:W-:Y:S02]  /*7a60*/  FMUL.FTZ R36, R132.reuse, R36 ;  /* 0x0000002484247220 */ /* 0x040fe40000410000 */
[----:B------:R4:W-:Y:S01]  /*7a70*/  MUFU.EX2 R241, R144 ;  /* 0x0000009000f17308 */ /* 0x0009e20000000800 */
[----:B------:R-:W-:Y:S01]  /*7a80*/  LDSM.16.MT88.4 R152, [R133+0x3900] ;  /* 0x003900008598783b */ /* 0x000fe20000004200 */
[C---:B------:R-:W-:Y:S01]  /*7a90*/  FMUL.FTZ R37, R132.reuse, R37 ;  /* 0x0000002584257220 */ /* 0x040fe20000410000 */
[----:B--2---:R-:W-:Y:S01]  /*7aa0*/  F2FP.BF16.PACK_AB R139, R177, R172 ;  /* 0x000000acb18b723e */ /* 0x004fe200000010ff */
[C---:B------:R-:W-:Y:S02]  /*7ab0*/  FMUL.FTZ R40, R132.reuse, R40 ;  /* 0x0000002884287220 */ /* 0x040fe40000410000 */
[C---:B------:R-:W-:Y:S03]  /*7ac0*/  FMUL.FTZ R41, R132.reuse, R41 ;  /* 0x0000002984297220 */ /* 0x040fe60000410000 */
[----:B------:R-:W-:Y:S01]  /*7ad0*/  LDSM.16.MT88.4 R160, [R168+0x3900] ;  /* 0x00390000a8a0783b */ /* 0x000fe20000004200 */
[C---:B------:R-:W-:Y:S01]  /*7ae0*/  FMUL.FTZ R44, R132.reuse, R44 ;  /* 0x0000002c842c7220 */ /* 0x040fe20000410000 */
[----:B------:R-:W2:Y:S01]  /*7af0*/  MUFU.EX2 R179, R179 ;  /* 0x000000b300b37308 */ /* 0x000ea20000000800 */
[C---:B------:R-:W-:Y:S02]  /*7b00*/  FMUL.FTZ R45, R132.reuse, R45 ;  /* 0x0000002d842d7220 */ /* 0x040fe40000410000 */
[C---:B-1----:R-:W-:Y:S02]  /*7b10*/  FMUL.FTZ R6, R3.reuse, R130 ;  /* 0x0000008203067220 */ /* 0x042fe40000410000 */
[C---:B------:R-:W-:Y:S02]  /*7b20*/  FMUL.FTZ R7, R3.reuse, R131 ;  /* 0x0000008303077220 */ /* 0x040fe40000410000 */
[----:B------:R-:W-:Y:S01]  /*7b30*/  LDSM.16.MT88.4 R128, [R133+0x2900] ;  /* 0x002900008580783b */ /* 0x000fe20000004200 */
[C---:B------:R-:W-:Y:S02]  /*7b40*/  FMUL.FTZ R10, R3.reuse, R126 ;  /* 0x0000007e030a7220 */ /* 0x040fe40000410000 */
[C---:B------:R-:W-:Y:S01]  /*7b50*/  FMUL.FTZ R11, R3.reuse, R127 ;  /* 0x0000007f030b7220 */ /* 0x040fe20000410000 */
[----:B------:R-:W-:Y:S01]  /*7b60*/  MUFU.EX2 R180, R180 ;  /* 0x000000b400b47308 */ /* 0x000fe20000000800 */
[C---:B------:R-:W-:Y:S03]  /*7b70*/  HMMA.16816.F32.BF16 R4, R136.reuse, R12, R4 ;  /* 0x0000000c8804723c */ /* 0x040fe60000041804 */
[----:B------:R-:W-:Y:S02]  /*7b80*/  LDSM.16.MT88.4 R124, [R135+UR4+0x2900] ;  /* 0x00290004877c783b */ /* 0x000fe40008004200 */
[C---:B------:R-:W-:Y:S02]  /*7b90*/  FMUL.FTZ R18, R3.reuse, R118 ;  /* 0x0000007603127220 */ /* 0x040fe40000410000 */
[C---:B------:R-:W-:Y:S01]  /*7ba0*/  FMUL.FTZ R12, R132.reuse, R120 ;  /* 0x00000078840c7220 */ /* 0x040fe20000410000 */
[C---:B------:R-:W-:Y:S01]  /*7bb0*/  HMMA.16816.F32.BF16 R8, R136.reuse, R14, R8 ;  /* 0x0000000e8808723c */ /* 0x040fe20000041808 */
[----:B------:R-:W-:Y:S02]  /*7bc0*/  MUFU.EX2 R181, R181 ;  /* 0x000000b500b57308 */ /* 0x000fe40000000800 */
[----:B----4-:R-:W-:Y:S01]  /*7bd0*/  LDSM.16.MT88.4 R144, [R168+0x1900] ;  /* 0x00190000a890783b */ /* 0x010fe20000004200 */
        /* <DEDUP_REMOVED lines=9> */
[C---:B---3--:R-:W-:Y:S01]  /*7c70*/  HMMA.16816.F32.BF16 R12, R136.reuse, R20, R12 ;  /* 0x00000014880c723c */ /* 0x048fe2000004180c */
[----:B------:R-:W1:Y:S02]  /*7c80*/  LDSM.16.MT88.4 R120, [R168+0x100] ;  /* 0x00010000a878783b */ /* 0x000e640000004200 */
[C---:B------:R-:W-:Y:S01]  /*7c90*/  FMUL.FTZ R35, R3.reuse, R103 ;  /* 0x0000006703237220 */ /* 0x040fe20000410000 */
[----:B------:R-:W3:Y:S01]  /*7ca0*/  MUFU.EX2 R183, R183 ;  /* 0x000000b700b77308 */ /* 0x000ee20000000800 */
[C---:B------:R-:W-:Y:S02]  /*7cb0*/  FMUL.FTZ R38, R3.reuse, R38 ;  /* 0x0000002603267220 */ /* 0x040fe40000410000 */
[C---:B------:R-:W-:Y:S01]  /*7cc0*/  FMUL.FTZ R20, R132.reuse, R112 ;  /* 0x0000007084147220 */ /* 0x040fe20000410000 */
[C---:B------:R-:W-:Y:S01]  /*7cd0*/  HMMA.16816.F32.BF16 R16, R136.reuse, R22, R16 ;  /* 0x000000168810723c */ /* 0x040fe20000041810 */
[----:B------:R-:W-:Y:S03]  /*7ce0*/  LDSM.16.MT88.4 R100, [R134+UR4+0x2100] ;  /* 0x002100048664783b */ /* 0x000fe60008004200 */
        /* <DEDUP_REMOVED lines=8> */
[----:B------:R-:W4:Y:S01]  /*7d70*/  LDSM.16.MT88.4 R112, [R135+UR4+0x2100] ;  /* 0x002100048770783b */ /* 0x000f220008004200 */
[C---:B------:R-:W-:Y:S01]  /*7d80*/  FMUL.FTZ R46, R3.reuse, R46 ;  /* 0x0000002e032e7220 */ /* 0x040fe20000410000 */
[C---:B------:R-:W-:Y:S01]  /*7d90*/  HMMA.16816.F32.BF16 R20, R136.reuse, R28, R20 ;  /* 0x0000001c8814723c */ /* 0x040fe20000041814 */
[----:B------:R-:W5:Y:S02]  /*7da0*/  MUFU.EX2 R213, R213 ;  /* 0x000000d500d57308 */ /* 0x000f640000000800 */
[C---:B------:R-:W-:Y:S02]  /*7db0*/  FMUL.FTZ R47, R3.reuse, R47 ;  /* 0x0000002f032f7220 */ /* 0x040fe40000410000 */
[C---:B------:R-:W-:Y:S02]  /*7dc0*/  FMUL.FTZ R48, R132.reuse, R48 ;  /* 0x0000003084307220 */ /* 0x040fe40000410000 */
[C---:B------:R-:W-:Y:S01]  /*7dd0*/  FMUL.FTZ R28, R132.reuse, R104 ;  /* 0x00000068841c7220 */ /* 0x040fe20000410000 */
[C---:B------:R-:W-:Y:S03]  /*7de0*/  HMMA.16816.F32.BF16 R24, R136.reuse, R30, R24 ;  /* 0x0000001e8818723c */ /* 0x040fe60000041818 */
[----:B------:R-:W-:Y:S01]  /*7df0*/  MUFU.EX2 R226, R226 ;  /* 0x000000e200e27308 */ /* 0x000fe20000000800 */
[C---:B------:R-:W-:Y:S02]  /*7e00*/  FMUL.FTZ R29, R132.reuse, R105 ;  /* 0x00000069841d7220 */ /* 0x040fe40000410000 */
[C---:B------:R-:W-:Y:S02]  /*7e10*/  FMUL.FTZ R49, R132.reuse, R49 ;  /* 0x0000003184317220 */ /* 0x040fe40000410000 */
[C---:B------:R-:W-:Y:S04]  /*7e20*/  FMUL.FTZ R30, R3.reuse, R106 ;  /* 0x0000006a031e7220 */ /* 0x040fe80000410000 */
[C---:B------:R-:W-:Y:S01]  /*7e30*/  FMUL.FTZ R31, R3.reuse, R107 ;  /* 0x0000006b031f7220 */ /* 0x040fe20000410000 */
[----:B------:R-:W2:Y:S01]  /*7e40*/  MUFU.EX2 R227, R227 ;  /* 0x000000e300e37308 */ /* 0x000ea20000000800 */
[----:B------:R-:W2:Y:S01]  /*7e50*/  LDSM.16.MT88.4 R104, [R133+0x2100] ;  /* 0x002100008568783b */ /* 0x000ea20000004200 */
[C---:B------:R-:W-:Y:S02]  /*7e60*/  FMUL.FTZ R50, R3.reuse, R50 ;  /* 0x0000003203327220 */ /* 0x040fe40000410000 */
[C---:B------:R-:W-:Y:S02]  /*7e70*/  FMUL.FTZ R51, R3.reuse, R51 ;  /* 0x0000003303337220 */ /* 0x040fe40000410000 */
[C---:B-1----:R-:W-:Y:S03]  /*7e80*/  HMMA.16816.F32.BF16 R28, R136.reuse, R120, R28 ;  /* 0x00000078881c723c */ /* 0x042fe6000004181c */
        /* <DEDUP_REMOVED lines=8> */
[----:B------:R-:W1:Y:S01]  /*7f10*/  MUFU.EX2 R229, R229 ;  /* 0x000000e500e57308 */ /* 0x000e620000000800 */
[C---:B----4-:R-:W-:Y:S04]  /*7f20*/  HMMA.16816.F32.BF16 R36, R136.reuse, R112, R36 ;  /* 0x000000708824723c */ /* 0x050fe80000041824 */
[C---:B------:R-:W-:Y:S02]  /*7f30*/  FMUL.FTZ R57, R132.reuse, R57 ;  /* 0x0000003984397220 */ /* 0x040fe40000410000 */
[C---:B------:R-:W-:Y:S02]  /*7f40*/  FMUL.FTZ R58, R3.reuse, R58 ;  /* 0x0000003a033a7220 */ /* 0x040fe40000410000 */
[C---:B------:R-:W-:Y:S01]  /*7f50*/  HMMA.16816.F32.BF16 R40, R136.reuse, R114, R40 ;  /* 0x000000728828723c */ /* 0x040fe20000041828 */
[----:B------:R-:W-:Y:S01]  /*7f60*/  LDSM.16.MT88.4 R112, [R135+UR4+0x900] ;  /* 0x000900048770783b */ /* 0x000fe20008004200 */
[----:B------:R-:W-:Y:S02]  /*7f70*/  MUFU.EX2 R230, R230 ;  /* 0x000000e600e67308 */ /* 0x000fe40000000800 */
[C---:B------:R-:W-:Y:S02]  /*7f80*/  FMUL.FTZ R59, R3.reuse, R59 ;  /* 0x0000003b033b7220 */ /* 0x040fe40000410000 */
[C---:B------:R-:W-:Y:S02]  /*7f90*/  FMUL.FTZ R60, R132.reuse, R60 ;  /* 0x0000003c843c7220 */ /* 0x040fe40000410000 */
[C---:B------:R-:W-:Y:S01]  /*7fa0*/  FMUL.FTZ R61, R132.reuse, R61 ;  /* 0x0000003d843d7220 */ /* 0x040fe20000410000 */
[C---:B--2---:R-:W-:Y:S03]  /*7fb0*/  HMMA.16816.F32.BF16 R44, R136.reuse, R104, R44 ;  /* 0x00000068882c723c */ /* 0x044fe6000004182c */
[----:B------:R-:W2:Y:S01]  /*7fc0*/  MUFU.EX2 R231, R231 ;  /* 0x000000e700e77308 */ /* 0x000ea20000000800 */
[C---:B------:R-:W-:Y:S02]  /*7fd0*/  FMUL.FTZ R62, R3.reuse, R62 ;  /* 0x0000003e033e7220 */ /* 0x040fe40000410000 */
[C---:B------:R-:W-:Y:S02]  /*7fe0*/  FMUL.FTZ R63, R3.reuse, R63 ;  /* 0x0000003f033f7220 */ /* 0x040fe40000410000 */
[C---:B------:R-:W-:Y:S01]  /*7ff0*/  FMUL.FTZ R64, R132.reuse, R64 ;  /* 0x0000004084407220 */ /* 0x040fe20000410000 */
[C---:B------:R-:W-:Y:S01]  /*8000*/  HMMA.16816.F32.BF16 R48, R136.reuse, R106, R48 ;  /* 0x0000006a8830723c */ /* 0x040fe20000041830 */
[----:B------:R-:W4:Y:S03]  /*8010*/  LDSM.16.MT88.4 R104, [R135+UR4+0x4100] ;  /* 0x004100048768783b */ /* 0x000f260008004200 */
        /* <DEDUP_REMOVED lines=16> */
[----:B------:R-:W2:Y:S01]  /*8120*/  LDSM.16.MT88.4 R108, [R134+UR4+0x4100] ;  /* 0x00410004866c783b */ /* 0x000ea20008004200 */
[----:B------:R-:W1:Y:S02]  /*8130*/  MUFU.EX2 R235, R235 ;  /* 0x000000eb00eb7308 */ /* 0x000e640000000800 */
[C---:B------:R-:W-:Y:S02]  /*8140*/  FMUL.FTZ R73, R132.reuse, R73 ;  /* 0x0000004984497220 */ /* 0x040fe40000410000 */
[C---:B------:R-:W-:Y:S02]  /*8150*/  FMUL.FTZ R74, R3.reuse, R74 ;  /* 0x0000004a034a7220 */ /* 0x040fe40000410000 */
[C---:B------:R-:W-:Y:S01]  /*8160*/  FMUL.FTZ R75, R3.reuse, R75 ;  /* 0x0000004b034b7220 */ /* 0x040fe20000410000 */
[C---:B----4-:R-:W-:Y:S03]  /*8170*/  HMMA.16816.F32.BF16 R68, R136.reuse, R104, R68 ;  /* 0x000000688844723c */ /* 0x050fe60000041844 */
[C---:B------:R-:W-:Y:S01]  /*8180*/  FMUL.FTZ R76, R132.reuse, R76 ;  /* 0x0000004c844c7220 */ /* 0x040fe20000410000 */
[----:B------:R-:W-:Y:S01]  /*8190*/  MUFU.EX2 R236, R236 ;  /* 0x000000ec00ec7308 */ /* 0x000fe20000000800 */
[C---:B------:R-:W-:Y:S02]  /*81a0*/  FMUL.FTZ R77, R132.reuse, R77 ;  /* 0x0000004d844d7220 */ /* 0x040fe40000410000 */
[C---:B------:R-:W-:Y:S01]  /*81b0*/  FMUL.FTZ R78, R3.reuse, R78 ;  /* 0x0000004e034e7220 */ /* 0x040fe20000410000 */
[C---:B------:R-:W-:Y:S01]  /*81c0*/  HMMA.16816.F32.BF16 R72, R136.reuse, R106, R72 ;  /* 0x0000006a8848723c */ /* 0x040fe20000041848 */
[----:B------:R-:W4:Y:S03]  /*81d0*/  LDSM.16.MT88.4 R104, [R168+0x4100] ;  /* 0x00410000a868783b */ /* 0x000f260000004200 */
[C---:B------:R-:W-:Y:S02]  /*81e0*/  FMUL.FTZ R79, R3.reuse, R79 ;  /* 0x0000004f034f7220 */ /* 0x040fe40000410000 */
[C---:B------:R-:W-:Y:S01]  /*81f0*/  FMUL.FTZ R80, R132.reuse, R80 ;  /* 0x0000005084507220 */ /* 0x040fe20000410000 */
[----:B------:R-:W-:Y:S01]  /*8200*/  MUFU.EX2 R238, R238 ;  /* 0x000000ee00ee7308 */ /* 0x000fe20000000800 */
[C---:B------:R-:W-:Y:S03]  /*8210*/  FMUL.FTZ R81, R132.reuse, R81 ;  /* 0x0000005184517220 */ /* 0x040fe60000410000 */
[C---:B-1----:R-:W-:Y:S03]  /*8220*/  HMMA.16816.F32.BF16 R76, R136.reuse, R100, R76 ;  /* 0x00000064884c723c */ /* 0x042fe6000004184c */
[C---:B------:R-:W-:Y:S02]  /*8230*/  FMUL.FTZ R82, R3.reuse, R82 ;  /* 0x0000005203527220 */ /* 0x040fe40000410000 */
[----:B------:R-:W-:Y:S01]  /*8240*/  FMUL.FTZ R83, R3, R83 ;  /* 0x0000005303537220 */ /* 0x000fe20000410000 */
[----:B------:R-:W1:Y:S01]  /*8250*/  MUFU.EX2 R239, R239 ;  /* 0x000000ef00ef7308 */ /* 0x000e620000000800 */
[C---:B------:R-:W-:Y:S01]  /*8260*/  FMUL.FTZ R84, R132.reuse, R84 ;  /* 0x0000005484547220 */ /* 0x040fe20000410000 */
[----:B------:R-:W-:Y:S01]  /*8270*/  F2FP.BF16.PACK_AB R100, R179, R178 ;  /* 0x000000b2b364723e */ /* 0x000fe200000010ff */
[C---:B------:R-:W-:Y:S03]  /*8280*/  FMUL.FTZ R85, R132.reuse, R85 ;  /* 0x0000005584557220 */ /* 0x040fe60000410000 */
[C---:B------:R-:W-:Y:S03]  /*8290*/  HMMA.16816.F32.BF16 R80, R136.reuse, R102, R80 ;  /* 0x000000668850723c */ /* 0x040fe60000041850 */
[----:B------:R-:W-:Y:S01]  /*82a0*/  FMUL.FTZ R86, R3, R86 ;  /* 0x0000005603567220 */ /* 0x000fe20000410000 */
[----:B---3--:R-:W-:Y:S01]  /*82b0*/  F2FP.BF16.PACK_AB R101, R183, R182 ;  /* 0x000000b6b765723e */ /* 0x008fe200000010ff */
[----:B------:R-:W-:Y:S01]  /*82c0*/  FMUL.FTZ R87, R3, R87 ;  /* 0x0000005703577220 */ /* 0x000fe20000410000 */
[----:B------:R-:W3:Y:S01]  /*82d0*/  MUFU.EX2 R240, R240 ;  /* 0x000000f000f07308 */ /* 0x000ee20000000800 */
[C---:B------:R-:W-:Y:S01]  /*82e0*/  FMUL.FTZ R88, R132.reuse, R88 ;  /* 0x0000005884587220 */ /* 0x040fe20000410000 */
[----:B------:R-:W-:Y:S01]  /*82f0*/  F2FP.BF16.PACK_AB R102, R181, R180 ;  /* 0x000000b4b566723e */ /* 0x000fe200000010ff */
[C---:B------:R-:W-:Y:S03]  /*8300*/  FMUL.FTZ R89, R132.reuse, R89 ;  /* 0x0000005984597220 */ /* 0x040fe60000410000 */
[C---:B--2---:R-:W-:Y:S03]  /*8310*/  HMMA.16816.F32.BF16 R84, R136.reuse, R108, R84 ;  /* 0x0000006c8854723c */ /* 0x044fe60000041854 */
[----:B------:R-:W-:Y:S01]  /*8320*/  FMUL.FTZ R90, R3, R90 ;  /* 0x0000005a035a7220 */ /* 0x000fe20000410000 */
[----:B-----5:R-:W-:Y:S01]  /*8330*/  F2FP.BF16.PACK_AB R103, R213, R190 ;  /* 0x000000bed567723e */ /* 0x020fe200000010ff */
[C---:B------:R-:W-:Y:S02]  /*8340*/  FMUL.FTZ R91, R3.reuse, R91 ;  /* 0x0000005b035b7220 */ /* 0x040fe40000410000 */
[C---:B------:R-:W-:Y:S02]  /*8350*/  FMUL.FTZ R92, R132.reuse, R92 ;  /* 0x0000005c845c7220 */ /* 0x040fe40000410000 */
[C---:B------:R-:W-:Y:S03]  /*8360*/  FMUL.FTZ R93, R132.reuse, R93 ;  /* 0x0000005d845d7220 */ /* 0x040fe60000410000 */
[C---:B------:R-:W-:Y:S01]  /*8370*/  HMMA.16816.F32.BF16 R88, R136.reuse, R110, R88 ;  /* 0x0000006e8858723c */ /* 0x040fe20000041858 */
[----:B------:R-:W2:Y:S02]  /*8380*/  LDSM.16.MT88.4 R108, [R134+UR4+0x900] ;  /* 0x00090004866c783b */ /* 0x000ea40008004200 */
[C---:B------:R-:W-:Y:S02]  /*8390*/  FMUL.FTZ R94, R3.reuse, R94 ;  /* 0x0000005e035e7220 */ /* 0x040fe40000410000 */
[C---:B------:R-:W-:Y:S02]  /*83a0*/  FMUL.FTZ R95, R3.reuse, R95 ;  /* 0x0000005f035f7220 */ /* 0x040fe40000410000 */
[C---:B------:R-:W-:Y:S02]  /*83b0*/  FMUL.FTZ R96, R132.reuse, R96 ;  /* 0x0000006084607220 */ /* 0x040fe40000410000 */
[C---:B------:R-:W-:Y:S03]  /*83c0*/  FMUL.FTZ R97, R132.reuse, R97 ;  /* 0x0000006184617220 */ /* 0x040fe60000410000 */
[C---:B----4-:R-:W-:Y:S03]  /*83d0*/  HMMA.16816.F32.BF16 R92, R136.reuse, R104, R92 ;  /* 0x00000068885c723c */ /* 0x050fe6000004185c */
[C---:B------:R-:W-:Y:S02]  /*83e0*/  FMUL.FTZ R98, R3.reuse, R98 ;  /* 0x0000006203627220 */ /* 0x040fe40000410000 */
[C---:B------:R-:W-:Y:S02]  /*83f0*/  FMUL.FTZ R99, R3.reuse, R99 ;  /* 0x0000006303637220 */ /* 0x040fe40000410000 */
[----:B------:R-:W-:Y:S02]  /*8400*/  FFMA.FTZ R174, R132, R207, R174 ;  /* 0x000000cf84ae7223 */ /* 0x000fe400000100ae */
[----:B------:R-:W-:Y:S03]  /*8410*/  FFMA.FTZ R176, R3, R208, R176 ;  /* 0x000000d003b07223 */ /* 0x000fe600000100b0 */
[----:B------:R-:W-:Y:S01]  /*8420*/  HMMA.16816.F32.BF16 R96, R136, R106, R96 ;  /* 0x0000006a8860723c */ /* 0x000fe20000041860 */
[----:B------:R-:W4:Y:S02]  /*8430*/  LDSM.16.MT88.4 R104, [R168+0x2900] ;  /* 0x00290000a868783b */ /* 0x000f240000004200 */
[----:B------:R-:W-:Y:S01]  /*8440*/  IADD3 R3, R225, -0x2, RZ ;  /* 0xfffffffee1037810 */ /* 0x000fe20007ffe0ff */
[----:B------:R-:W-:Y:S02]  /*8450*/  FADD.FTZ R171, R171, R174 ;  /* 0x000000aeabab7221 */ /* 0x000fe40000010000 */
[----:B------:R-:W-:Y:S01]  /*8460*/  FADD.FTZ R173, R173, R176 ;  /* 0x000000b0adad7221 */ /* 0x000fe20000010000 */
[----:B------:R-:W-:Y:S01]  /*8470*/  ISETP.GE.AND P0, PT, R3, R194, PT ;  /* 0x000000c20300720c */ /* 0x000fe20003f06270 */
[C---:B------:R-:W-:Y:S01]  /*8480*/  HMMA.16816.F32.BF16 R4, R100.reuse, R112, R4 ;  /* 0x000000706404723c */ /* 0x040fe20000041804 */
[----:B------:R-:W-:Y:S04]  /*8490*/  LDSM.16.MT88.4 R136, [R134+UR4+0x3100] ;  /* 0x003100048688783b */ /* 0x000fe80008004200 */
        /* <DEDUP_REMOVED lines=10> */
[----:B------:R-:W-:Y:S03]  /*8540*/  LDSM.16.MT88.4 R116, [R134+UR4+0x4900] ;  /* 0x004900048674783b */ /* 0x000fe60008004200 */
[----:B------:R-:W-:Y:S02]  /*8550*/  FADD.FTZ R179, R179, R178 ;  /* 0x000000b2b3b37221 */ /* 0x000fe40000010000 */
[----:B------:R-:W-:Y:S02]  /*8560*/  FADD.FTZ R183, R183, R182 ;  /* 0x000000b6b7b77221 */ /* 0x000fe40000010000 */
[C---:B--2---:R-:W-:Y:S04]  /*8570*/  HMMA.16816.F32.BF16 R20, R100.reuse, R108, R20 ;  /* 0x0000006c6414723c */ /* 0x044fe80000041814 */
[----:B------:R-:W-:Y:S02]  /*8580*/  FADD.FTZ R180, R180, R179 ;  /* 0x000000b3b4b47221 */ /* 0x000fe40000010000 */
[----:B------:R-:W-:Y:S02]  /*8590*/  FADD.FTZ R190, R190, R183 ;  /* 0x000000b7bebe7221 */ /* 0x000fe40000010000 */
[C---:B------:R-:W-:Y:S01]  /*85a0*/  HMMA.16816.F32.BF16 R24, R100.reuse, R110, R24 ;  /* 0x0000006e6418723c */ /* 0x040fe20000041818 */
[----:B------:R-:W2:Y:S03]  /*85b0*/  LDSM.16.MT88.4 R108, [R135+UR4+0x4900] ;  /* 0x00490004876c783b */ /* 0x000ea60008004200 */
[----:B------:R-:W-:Y:S02]  /*85c0*/  FADD.FTZ R181, R181, R180 ;  /* 0x000000b4b5b57221 */ /* 0x000fe40000010000 */
[----:B------:R-:W-:Y:S02]  /*85d0*/  FADD.FTZ R213, R213, R190 ;  /* 0x000000bed5d57221 */ /* 0x000fe40000010000 */
        /* <DEDUP_REMOVED lines=11> */
[----:B------:R-:W-:Y:S07]  /*8690*/  LDSM.16.MT88.4 R140, [R134+UR4+0x1900] ;  /* 0x00190004868c783b */ /* 0x000fee0008004200 */
[C---:B----4-:R-:W-:Y:S08]  /*86a0*/  HMMA.16816.F32.BF16 R60, R100.reuse, R104, R60 ;  /* 0x00000068643c723c */ /* 0x050ff0000004183c */
[C---:B------:R-:W-:Y:S01]  /*86b0*/  HMMA.16816.F32.BF16 R64, R100.reuse, R106, R64 ;  /* 0x0000006a6440723c */ /* 0x040fe20000041840 */
[----:B------:R-:W4:Y:S07]  /*86c0*/  LDSM.16.MT88.4 R104, [R168+0x4900] ;  /* 0x00490000a868783b */ /* 0x000f2e0000004200 */
[C---:B--2---:R-:W-:Y:S08]  /*86d0*/  HMMA.16816.F32.BF16 R68, R100.reuse, R108, R68 ;  /* 0x0000006c6444723c */ /* 0x044ff00000041844 */
[C---:B------:R-:W-:Y:S01]  /*86e0*/  HMMA.16816.F32.BF16 R72, R100.reuse, R110, R72 ;  /* 0x0000006e6448723c */ /* 0x040fe20000041848 */
[----:B------:R-:W2:Y:S07]  /*86f0*/  LDSM.16.MT88.4 R108, [R135+UR4+0x1100] ;  /* 0x00110004876c783b */ /* 0x000eae0008004200 */
[C---:B------:R-:W-:Y:S08]  /*8700*/  HMMA.16816.F32.BF16 R76, R100.reuse, R112, R76 ;  /* 0x00000070644c723c */ /* 0x040ff0000004184c */
[C---:B------:R-:W-:Y:S01]  /*8710*/  HMMA.16816.F32.BF16 R80, R100.reuse, R114, R80 ;  /* 0x000000726450723c */ /* 0x040fe20000041850 */
[----:B------:R-:W5:Y:S07]  /*8720*/  LDSM.16.MT88.4 R112, [R134+UR4+0x1100] ;  /* 0x001100048670783b */ /* 0x000f6e0008004200 */
[C---:B------:R-:W-:Y:S08]  /*8730*/  HMMA.16816.F32.BF16 R84, R100.reuse, R116, R84 ;  /* 0x000000746454723c */ /* 0x040ff00000041854 */
[C---:B------:R-:W-:Y:S01]  /*8740*/  HMMA.16816.F32.BF16 R88, R100.reuse, R118, R88 ;  /* 0x000000766458723c */ /* 0x040fe20000041858 */
[----:B------:R-:W1:Y:S07]  /*8750*/  LDSM.16.MT88.4 R116, [R135+UR4+0x3100] ;  /* 0x003100048774783b */ /* 0x000e6e0008004200 */
[C---:B----4-:R-:W-:Y:S08]  /*8760*/  HMMA.16816.F32.BF16 R92, R100.reuse, R104, R92 ;  /* 0x00000068645c723c */ /* 0x050ff0000004185c */
[----:B------:R-:W-:Y:S01]  /*8770*/  HMMA.16816.F32.BF16 R96, R100, R106, R96 ;  /* 0x0000006a6460723c */ /* 0x000fe20000041860 */
[----:B------:R-:W4:Y:S06]  /*8780*/  LDSM.16.MT88.4 R104, [R168+0x3100] ;  /* 0x00310000a868783b */ /* 0x000f2c0000004200 */
        /* <DEDUP_REMOVED lines=14> */
[----:B------:R-:W2:Y:S07]  /*8870*/  LDSM.16.MT88.4 R108, [R135+UR4+0x5100] ;  /* 0x00510004876c783b */ /* 0x000eae0008004200 */
[C---:B------:R-:W-:Y:S08]  /*8880*/  HMMA.16816.F32.BF16 R12, R100.reuse, R120, R12 ;  /* 0x00000078640c723c */ /* 0x040ff0000004180c */
[C---:B------:R-:W-:Y:S08]  /*8890*/  HMMA.16816.F32.BF16 R16, R100.reuse, R122, R16 ;  /* 0x0000007a6410723c */ /* 0x040ff00000041810 */
[C---:B-----5:R-:W-:Y:S08]  /*88a0*/  HMMA.16816.F32.BF16 R20, R100.reuse, R112, R20 ;  /* 0x000000706414723c */ /* 0x060ff00000041814 */
[C---:B------:R-:W-:Y:S01]  /*88b0*/  HMMA.16816.F32.BF16 R24, R100.reuse, R114, R24 ;  /* 0x000000726418723c */ /* 0x040fe20000041818 */
[----:B------:R-:W5:Y:S07]  /*88c0*/  LDSM.16.MT88.4 R112, [R133+0x5100] ;  /* 0x005100008570783b */ /* 0x000f6e0000004200 */
[C---:B------:R-:W-:Y:S08]  /*88d0*/  HMMA.16816.F32.BF16 R28, R100.reuse, R124, R28 ;  /* 0x0000007c641c723c */ /* 0x040ff0000004181c */
[C---:B------:R-:W-:Y:S01]  /*88e0*/  HMMA.16816.F32.BF16 R32, R100.reuse, R126, R32 ;  /* 0x0000007e6420723c */ /* 0x040fe20000041820 */
[----:B------:R-:W-:Y:S07]  /*88f0*/  LDSM.16.MT88.4 R124, [R135+UR4+0x1900] ;  /* 0x00190004877c783b */ /* 0x000fee0008004200 */
[C---:B-1----:R-:W-:Y:S08]  /*8900*/  HMMA.16816.F32.BF16 R36, R100.reuse, R116, R36 ;  /* 0x000000746424723c */ /* 0x042ff00000041824 */
[C---:B------:R-:W-:Y:S01]  /*8910*/  HMMA.16816.F32.BF16 R40, R100.reuse, R118, R40 ;  /* 0x000000766428723c */ /* 0x040fe20000041828 */
[----:B------:R-:W1:Y:S07]  /*8920*/  LDSM.16.MT88.4 R116, [R134+UR4+0x5100] ;  /* 0x005100048674783b */ /* 0x000e6e0008004200 */
        /* <DEDUP_REMOVED lines=8> */
[C---:B----4-:R-:W-:Y:S04]  /*89b0*/  HMMA.16816.F32.BF16 R60, R100.reuse, R104, R60 ;  /* 0x00000068643c723c */ /* 0x050fe8000004183c */
[----:B---3--:R-:W-:Y:S01]  /*89c0*/  F2FP.BF16.PACK_AB R139, R241, R240 ;  /* 0x000000f0f18b723e */ /* 0x008fe200000010ff */
        /* <DEDUP_REMOVED lines=21> */
[----:B------:R-:W3:Y:S07]  /*8b20*/  LDSM.16.MT88.4 R8, [R134+UR4+0x5900] ;  /* 0x005900048608783b */ /* 0x000eee0008004200 */
        /* <DEDUP_REMOVED lines=23> */
[----:B------:R-:W-:-:S07]  /*8ca0*/  @!P0 BRA `(.L_x_1040) ;  /* 0x000003f000008947 */ /* 0x000fce0003800000 */
[----:B------:R-:W-:Y:S01]  /*8cb0*/  ISETP.NE.AND P2, PT, R195, 0x1, PT ;  /* 0x00000001c300780c */ /* 0x000fe20003f45270 */
[----:B------:R-:W-:Y:S01]  /*8cc0*/  IMAD.MOV.U32 R200, RZ, RZ, RZ ;  /* 0x000000ffffc87224 */ /* 0x000fe200078e00ff */
[----:B------:R-:W-:Y:S02]  /*8cd0*/  IADD3 R201, R203, R175, R204 ;  /* 0x000000afcbc97210 */ /* 0x000fe40007ffe0cc */
[----:B------:R-:W-:Y:S02]  /*8ce0*/  IADD3 R11, -R221, 0x10, RZ ;  /* 0x00000010dd0b7810 */ /* 0x000fe40007ffe1ff */
[----:B------:R-:W-:Y:S02]  /*8cf0*/  IADD3 R201, R201, -0x80, RZ ;  /* 0xffffff80c9c97810 */ /* 0x000fe40007ffe0ff */
[----:B------:R-:W-:Y:S02]  /*8d00*/  LOP3.LUT R11, R11, 0xf, RZ, 0xc0, !PT ;  /* 0x0000000f0b0b7812 */ /* 0x000fe400078ec0ff */
[----:B------:R-:W-:Y:S01]  /*8d10*/  IADD3 R8, -R218, 0x10, RZ ;  /* 0x00000010da087810 */ /* 0x000fe20007ffe1ff */
[----:B------:R-:W-:Y:S02]  /*8d20*/  IMAD.MOV.U32 R3, RZ, RZ, R201 ;  /* 0x000000ffff037224 */ /* 0x000fe400078e00c9 */
[----:B------:R-:W-:Y:S01]  /*8d30*/  @P2 IMAD.HI.U32 R6, R201, c[0x0][0x2bc], RZ ;  /* 0x0000af00c9062a27 */ /* 0x000fe200078e00ff */
[----:B------:R-:W-:Y:S04]  /*8d40*/  LOP3.LUT R8, R8, 0xf, RZ, 0xc0, !PT ;  /* 0x0000000f08087812 */ /* 0x000fe800078ec0ff */
        /* <DEDUP_REMOVED lines=21> */
[----:B------:R-:W-:Y:S02]  /*8ea0*/  LEA.HI.X R4, R6, c[0x0][0x1cc], R3, 0x1, P0 ;  /* 0x0000730006047a11 */ /* 0x000fe400000f0c03 */
[----:B------:R-:W1:Y:S01]  /*8eb0*/  SHFL.IDX PT, R6, R18, 0x1, 0x181f ;  /* 0x00381f0012067f89 */ /* 0x000e6200000e0000 */
[----:B------:R-:W-:Y:S03]  /*8ec0*/  LOP3.LUT R7, R7, 0xf, RZ, 0xc0, !PT ;  /* 0x0000000f07077812 */ /* 0x000fe600078ec0ff */
[----:B------:R-:W2:Y:S04]  /*8ed0*/  SHFL.IDX PT, R12, R4, 0x1, 0x181f ;  /* 0x00381f00040c7f89 */ /* 0x000ea800000e0000 */
[----:B------:R-:W3:Y:S04]  /*8ee0*/  SHFL.IDX PT, R3, R18, RZ, 0x181f ;  /* 0x00181fff12037589 */ /* 0x000ee800000e0000 */
[----:B------:R-:W4:Y:S01]  /*8ef0*/  SHFL.IDX PT, R4, R4, RZ, 0x181f ;  /* 0x00181fff04047589 */ /* 0x000f2200000e0000 */
[----:B-1----:R-:W-:Y:S04]  /*8f00*/  IADD3 R10, P1, P0, R11, R6, R222 ;  /* 0x000000060b0a7210 */ /* 0x002fe8000783e0de */
[----:B--2---:R-:W-:Y:S02]  /*8f10*/  IADD3.X R11, RZ, R12, R223, P1, P0 ;  /* 0x0000000cff0b7210 */ /* 0x004fe40000fe04df */
[----:B------:R-:W-:Y:S04]  /*8f20*/  IADD3 R8, P1, P0, R8, R6, R219 ;  /* 0x0000000608087210 */ /* 0x000fe8000783e0db */
[----:B------:R-:W-:Y:S02]  /*8f30*/  IADD3.X R9, RZ, R12, R220, P1, P0 ;  /* 0x0000000cff097210 */ /* 0x000fe40000fe04dc */
[----:B------:R-:W-:Y:S04]  /*8f40*/  IADD3 R6, P1, P0, R7, R6, R216 ;  /* 0x0000000607067210 */ /* 0x000fe8000783e0d8 */
[----:B------:R-:W-:Y:S02]  /*8f50*/  IADD3.X R7, RZ, R12, R217, P1, P0 ;  /* 0x0000000cff077210 */ /* 0x000fe40000fe04d9 */
[C---:B---3--:R-:W-:Y:S05]  /*8f60*/  IADD3 R14, P0, R3.reuse, R222, RZ ;  /* 0x000000de030e7210 */ /* 0x048fea0007f1e0ff */
[C---:B----4-:R-:W-:Y:S01]  /*8f70*/  IMAD.X R15, R4.reuse, 0x1, R223, P0 ;  /* 0x00000001040f7824 */ /* 0x050fe200000e06df */
[C---:B------:R-:W-:Y:S05]  /*8f80*/  IADD3 R12, P0, R3.reuse, R219, RZ ;  /* 0x000000db030c7210 */ /* 0x040fea0007f1e0ff */
[C---:B------:R-:W-:Y:S01]  /*8f90*/  IMAD.X R13, R4.reuse, 0x1, R220, P0 ;  /* 0x00000001040d7824 */ /* 0x040fe200000e06dc */
[----:B------:R-:W-:Y:S01]  /*8fa0*/  IADD3 R16, P0, R3, R216, RZ ;  /* 0x000000d803107210 */ /* 0x000fe20007f1e0ff */
[----:B------:R-:W-:Y:S04]  /*8fb0*/  IMAD.U32 R3, RZ, RZ, UR16 ;  /* 0x00000010ff037e24 */ /* 0x000fe8000f8e00ff */
[----:B------:R-:W-:Y:S02]  /*8fc0*/  IMAD R3, R3, 0x3000, R202 ;  /* 0x0000300003037824 */ /* 0x000fe400078e02ca */
[----:B------:R-:W-:Y:S01]  /*8fd0*/  IMAD.X R17, R4, 0x1, R217, P0 ;  /* 0x0000000104117824 */ /* 0x000fe200000e06d9 */
[----:B------:R-:W-:Y:S01]  /*8fe0*/  ISETP.NE.U32.AND P0, PT, R221, RZ, PT ;  /* 0x000000ffdd00720c */ /* 0x000fe20003f05070 */
[----:B------:R-:W-:Y:S05]  /*8ff0*/  IMAD.SHL.U32 R5, R3, 0x2, RZ ;  /* 0x0000000203057824 */ /* 0x000fea00078e00ff */
[----:B------:R1:W-:Y:S04]  /*9000*/  LDGSTS.E.BYPASS.LTC128B.128 [R5+0xc100], [R14.64], !P5 ;  /* 0x0c1000000e057fae */ /* 0x0003e8000e901d4c */
        /* <DEDUP_REMOVED lines=9> */
.L_x_1040:
[----:B------:R-:W0:Y:S01]  /*90a0*/  LDGDEPBAR ;  /* 0x00000000000079af */ /* 0x000e220000000000 */
[----:B------:R-:W-:Y:S01]  /*90b0*/  UIADD3 UR4, UR5, 0x1, URZ ;  /* 0x0000000105047890 */ /* 0x000fe2000fffe03f */
[C---:B------:R-:W-:Y:S01]  /*90c0*/  ISETP.GT.AND P0, PT, R225.reuse, R224, PT ;  /* 0x000000e0e100720c */ /* 0x040fe20003f04270 */
[----:B------:R-:W-:Y:S01]  /*90d0*/  UISETP.GE.AND UP0, UPT, UR5, 0x1, UPT ;  /* 0x000000010500788c */ /* 0x000fe2000bf06270 */
[----:B------:R-:W-:Y:S01]  /*90e0*/  IADD3 R213, R225, -0x1, RZ ;  /* 0xffffffffe1d57810 */ /* 0x000fe20007ffe0ff */
[----:B------:R-:W-:Y:S01]  /*90f0*/  IMAD.MOV.U32 R3, RZ, RZ, R0 ;  /* 0x000000ffff037224 */ /* 0x000fe200078e0000 */
[----:B------:R-:W-:Y:S01]  /*9100*/  MOV R132, R2 ;  /* 0x0000000200847202 */ /* 0x000fe20000000f00 */
[----:B------:R-:W-:Y:S02]  /*9110*/  USEL UR5, UR4, URZ, !UP0 ;  /* 0x0000003f04057287 */ /* 0x000fe4000c000000 */
[----:B------:R-:W-:Y:S06]  /*9120*/  IMAD.MOV.U32 R225, RZ, RZ, R213 ;  /* 0x000000ffffe17224 */ /* 0x000fec00078e00d5 */
[----:B------:R-:W-:-:S05]  /*9130*/  @P0 BRA `(.L_x_1041) ;  /* 0xffffc58000000947 */ /* 0x000fca000383ffff */
.L_x_1030:
[----:B------:R-:W-:Y:S01]  /*9140*/  ISETP.NE.AND P1, PT, R197, 0x1, PT ;  /* 0x00000001c500780c */ /* 0x000fe20003f25270 */
[----:B------:R-:W-:Y:S01]  /*9150*/  IMAD.MOV.U32 R3, RZ, RZ, 0x1 ;  /* 0x00000001ff037424 */ /* 0x000fe200078e00ff */
[----:B------:R-:W-:-:S02]  /*9160*/  LEA R215, R215, 0x7f, 0x7 ;  /* 0x0000007fd7d77811 */ /* 0x000fc400078e38ff */
[----:B------:R-:W-:Y:S02]  /*9170*/  ISETP.LE.AND P0, PT, R196, c[0x0][0x32c], PT ;  /* 0x0000cb00c4007a0c */ /* 0x000fe40003f03270 */
[----:B------:R-:W-:-:S05]  /*9180*/  IADD3 R3, R3, -c[0x0][0x168], RZ ;  /* 0x80005a0003037a10 */ /* 0x000fca0007ffe0ff */
[----:B------:R-:W-:Y:S02]  /*9190*/  IMAD R214, R214, c[0x0][0x1d0], R3 ;  /* 0x00007400d6d67a24 */ /* 0x000fe400078e0203 */
[----:B------:R-:W-:-:S05]  /*91a0*/  @P1 IMAD.HI.U32 R4, R215, c[0x0][0x2c8], RZ ;  /* 0x0000b200d7041a27 */ /* 0x000fca00078e00ff */
[----:B------:R-:W-:-:S05]  /*91b0*/  @P1 SHF.R.U32.HI R215, RZ, c[0x0][0x2cc], R4 ;  /* 0x0000b300ffd71a19 */ /* 0x000fca0000011604 */
[----:B-1----:R-:W-:-:S05]  /*91c0*/  IMAD.IADD R5, R214, 0x1, R215 ;  /* 0x00000001d6057824 */ /* 0x002fca00078e02d7 */
[----:B------:R-:W-:Y:S01]  /*91d0*/  IADD3 R4, R5, -c[0x0][0x324], RZ ;  /* 0x8000c90005047a10 */ /* 0x000fe20007ffe0ff */
[----:B------:R-:W-:Y:S05]  /*91e0*/  @!P0 BRA `(.L_x_1042) ;  /* 0x000000f000008947 */ /* 0x000fea0003800000 */
        /* <DEDUP_REMOVED lines=9> */
.L_x_1043:
[----:B------:R-:W-:-:S04]  /*9280*/  MOV R3, c[0x0][0x32c] ;  /* 0x0000cb0000037a02 */ /* 0x000fc80000000f00 */
[----:B------:R-:W-:-:S13]  /*9290*/  ISETP.NE.AND P0, PT, R3, 0x1, PT ;  /* 0x000000010300780c */ /* 0x000fda0003f05270 */
[----:B------:R-:W-:-:S05]  /*92a0*/  @P0 IMAD.HI.U32 R3, R5, c[0x0][0x330], RZ ;  /* 0x0000cc0005030a27 */ /* 0x000fca00078e00ff */
[----:B------:R-:W-:-:S05]  /*92b0*/  @P0 SHF.R.U32.HI R5, RZ, c[0x0][0x334], R3 ;  /* 0x0000cd00ff050a19 */ /* 0x000fca0000011603 */
.L_x_1044:
[----:B------:R-:W-:-:S05]  /*92c0*/  IMAD R5, R5, c[0x0][0x32c], RZ ;  /* 0x0000cb0005057a24 */ /* 0x000fca00078e02ff */
[----:B------:R-:W-:-:S04]  /*92d0*/  IMNMX R4, R4, R5, !PT ;  /* 0x0000000504047217 */ /* 0x000fc80007800200 */
.L_x_1042:
[----:B------:R-:W-:-:S04]  /*92e0*/  IADD3 R4, R4, 0x3f, RZ ;  /* 0x0000003f04047810 */ /* 0x000fc80007ffe0ff */
[----:B------:R-:W-:-:S04]  /*92f0*/  SHF.R.S32.HI R3, RZ, 0x1f, R4 ;  /* 0x0000001fff037819 */ /* 0x000fc80000011404 */
        /* <DEDUP_REMOVED lines=8> */
[----:B------:R-:W-:Y:S01]  /*9380*/  SHF.R.S32.HI R221, RZ, 0x1f, R210 ;  /* 0x0000001fffdd7819 */ /* 0x000fe200000114d2 */
[----:B------:R-:W-:Y:S01]  /*9390*/  IMAD.MOV.U32 R133, RZ, RZ, R2 ;  /* 0x000000ffff857224 */ /* 0x000fe200078e0002 */
[----:B------:R-:W-:Y:S01]  /*93a0*/  SHF.R.S32.HI R218, RZ, 0x1f, R209 ;  /* 0x0000001fffda7819 */ /* 0x000fe200000114d1 */
[----:B------:R-:W-:Y:S01]  /*93b0*/  IMAD.MOV.U32 R223, RZ, RZ, R213 ;  /* 0x000000ffffdf7224 */ /* 0x000fe200078e00d5 */
[----:B------:R-:W-:Y:S01]  /*93c0*/  SHF.R.S32.HI R215, RZ, 0x1f, R192 ;  /* 0x0000001fffd77819 */ /* 0x000fe200000114c0 */
[----:B------:R-:W-:Y:S01]  /*93d0*/  IMAD.SHL.U32 R220, R210, 0x2, RZ ;  /* 0x00000002d2dc7824 */ /* 0x000fe200078e00ff */
[----:B------:R-:W-:Y:S01]  /*93e0*/  SEL R186, R186, 0xffffffe0, !P0 ;  /* 0xffffffe0baba7807 */ /* 0x000fe20004000000 */
[----:B------:R-:W-:Y:S01]  /*93f0*/  IMAD.SHL.U32 R217, R209, 0x2, RZ ;  /* 0x00000002d1d97824 */ /* 0x000fe200078e00ff */
[----:B------:R-:W-:Y:S01]  /*9400*/  SEL R219, RZ, 0x10, P5 ;  /* 0x00000010ffdb7807 */ /* 0x000fe20002800000 */
[----:B------:R-:W-:Y:S01]  /*9410*/  IMAD.SHL.U32 R214, R192, 0x2, RZ ;  /* 0x00000002c0d67824 */ /* 0x000fe200078e00ff */
[----:B------:R-:W-:-:S02]  /*9420*/  SEL R216, RZ, 0x10, P4 ;  /* 0x00000010ffd87807 */ /* 0x000fc40002000000 */
[----:B------:R-:W-:Y:S02]  /*9430*/  SHF.L.U64.HI R221, R210, 0x1, R221 ;  /* 0x00000001d2dd7819 */ /* 0x000fe400000102dd */
[----:B------:R-:W-:Y:S02]  /*9440*/  SHF.L.U64.HI R218, R209, 0x1, R218 ;  /* 0x00000001d1da7819 */ /* 0x000fe400000102da */
[----:B------:R-:W-:Y:S02]  /*9450*/  SHF.L.U64.HI R215, R192, 0x1, R215 ;  /* 0x00000001c0d77819 */ /* 0x000fe400000102d7 */
.L_x_1048:
        /* <DEDUP_REMOVED lines=65> */
.L_x_1046:
[C---:B--234-:R-:W-:Y:S01]  /*9870*/  HMMA.16816.F32.BF16 R4, R136.reuse, R140, RZ ;  /* 0x0000008c8804723c */ /* 0x05cfe200000418ff */
[----:B------:R-:W-:Y:S01]  /*9880*/  LDSM.16.M88.4 R172, [R132+0xe900] ;  /* 0x00e9000084ac783b */ /* 0x000fe20000000200 */
[----:B------:R-:W-:Y:S02]  /*9890*/  UIADD3 UR18, UR16, 0x1, URZ ;  /* 0x0000000110127890 */ /* 0x000fe4000fffe03f */
[C---:B------:R-:W-:Y:S01]  /*98a0*/  IADD3 R0, R193.reuse, R180, RZ ;  /* 0x000000b4c1007210 */ /* 0x040fe20007ffe0ff */
[----:B------:R-:W-:Y:S01]  /*98b0*/  UISETP.GE.AND UP0, UPT, UR16, 0x1, UPT ;  /* 0x000000011000788c */ /* 0x000fe2000bf06270 */
[----:B------:R-:W-:Y:S02]  /*98c0*/  IADD3 R2, R193, R132, RZ ;  /* 0x00000084c1027210 */ /* 0x000fe40007ffe0ff */
[C---:B------:R-:W-:Y:S01]  /*98d0*/  HMMA.16816.F32.BF16 R8, R136.reuse, R142, RZ ;  /* 0x0000008e8808723c */ /* 0x040fe200000418ff */
[----:B------:R-:W-:Y:S01]  /*98e0*/  LDSM.16.M88.4 R140, [R185] ;  /* 0x00000000b98c783b */ /* 0x000fe20000000200 */
[----:B------:R-:W-:Y:S02]  /*98f0*/  USEL UR16, UR18, URZ, !UP0 ;  /* 0x0000003f12107287 */ /* 0x000fe4000c000000 */
[----:B------:R-:W-:Y:S04]  /*9900*/  IADD3 R190, R186, R180, R193 ;  /* 0x000000b4babe7210 */ /* 0x000fe80007ffe0c1 */
[C---:B------:R-:W-:Y:S01]  /*9910*/  HMMA.16816.F32.BF16 R12, R136.reuse, R16, RZ ;  /* 0x00000010880c723c */ /* 0x040fe200000418ff */
[----:B------:R-:W2:Y:S07]  /*9920*/  LDSM.16.M88.4 R164, [R0+0xc100] ;  /* 0x00c1000000a4783b */ /* 0x000eae0000000200 */
[C---:B------:R-:W-:Y:S01]  /*9930*/  HMMA.16816.F32.BF16 R16, R136.reuse, R18, RZ ;  /* 0x000000128810723c */ /* 0x040fe200000418ff */
[----:B------:R-:W-:Y:S07]  /*9940*/  LDSM.16.M88.4 R168, [R2+0xc100] ;  /* 0x00c1000002a8783b */ /* 0x000fee0000000200 */
[C---:B-1----:R-:W-:Y:S01]  /*9950*/  HMMA.16816.F32.BF16 R20, R136.reuse, R24, RZ ;  /* 0x000000188814723c */ /* 0x042fe200000418ff */
[----:B------:R-:W-:Y:S07]  /*9960*/  LDSM.16.M88.4 R176, [R0+0xe100] ;  /* 0x00e1000000b0783b */ /* 0x000fee0000000200 */
[C---:B------:R-:W-:Y:S01]  /*9970*/  HMMA.16816.F32.BF16 R24, R136.reuse, R26, RZ ;  /* 0x0000001a8818723c */ /* 0x040fe200000418ff */
[----:B------:R-:W-:Y:S07]  /*9980*/  LDSM.16.M88.4 R180, [R189+UR4+0x10100] ;  /* 0x01010004bdb4783b */ /* 0x000fee0008000200 */
[C---:B------:R-:W-:Y:S01]  /*9990*/  HMMA.16816.F32.BF16 R28, R136.reuse, R32, RZ ;  /* 0x00000020881c723c */ /* 0x040fe200000418ff */
[----:B------:R-:W0:Y:S07]  /*99a0*/  LDGDEPBAR ;  /* 0x00000000000079af */ /* 0x000e2e0000000000 */
[----:B------:R-:W-:Y:S01]  /*99b0*/  HMMA.16816.F32.BF16 R32, R136, R34, RZ ;  /* 0x000000228820723c */ /* 0x000fe200000418ff */
[----:B------:R-:W1:Y:S07]  /*99c0*/  LDSM.16.M88.4 R136, [R0+0xc900] ;  /* 0x00c900000088783b */ /* 0x000e6e0000000200 */
[C---:B------:R-:W-:Y:S08]  /*99d0*/  HMMA.16816.F32.BF16 R4, R144.reuse, R148, R4 ;  /* 0x000000949004723c */ /* 0x040ff00000041804 */
[C---:B------:R-:W-:Y:S01]  /*99e0*/  HMMA.16816.F32.BF16 R8, R144.reuse, R150, R8 ;  /* 0x000000969008723c */ /* 0x040fe20000041808 */
[----:B------:R-:W3:Y:S07]  /*99f0*/  LDSM.16.M88.4 R148, [R0+0xd100] ;  /* 0x00d100000094783b */ /* 0x000eee0000000200 */
[C---:B------:R-:W-:Y:S08]  /*9a00*/  HMMA.16816.F32.BF16 R12, R144.reuse, R152, R12 ;  /* 0x00000098900c723c */ /* 0x040ff0000004180c */
[C---:B------:R-:W-:Y:S01]  /*9a10*/  HMMA.16816.F32.BF16 R16, R144.reuse, R154, R16 ;  /* 0x0000009a9010723c */ /* 0x040fe20000041810 */
[----:B------:R-:W4:Y:S07]  /*9a20*/  LDSM.16.M88.4 R152, [R0+0xd900] ;  /* 0x00d900000098783b */ /* 0x000f2e0000000200 */
[C---:B------:R-:W-:Y:S08]  /*9a30*/  HMMA.16816.F32.BF16 R20, R144.reuse, R156, R20 ;  /* 0x0000009c9014723c */ /* 0x040ff00000041814 */
[C---:B------:R-:W-:Y:S01]  /*9a40*/  HMMA.16816.F32.BF16 R24, R144.reuse, R158, R24 ;  /* 0x0000009e9018723c */ /* 0x040fe20000041818 */
[----:B------:R-:W5:Y:S07]  /*9a50*/  LDSM.16.M88.4 R156, [R184] ;  /* 0x00000000b89c783b */ /* 0x000f6e0000000200 */
[C---:B------:R-:W-:Y:S08]  /*9a60*/  HMMA.16816.F32.BF16 R28, R144.reuse, R160, R28 ;  /* 0x000000a0901c723c */ /* 0x040ff0000004181c */
[----:B------:R-:W-:Y:S01]  /*9a70*/  HMMA.16816.F32.BF16 R32, R144, R162, R32 ;  /* 0x000000a29020723c */ /* 0x000fe20000041820 */
[----:B------:R-:W4:Y:S07]  /*9a80*/  LDSM.16.M88.4 R144, [R2+0xc900] ;  /* 0x00c900000290783b */ /* 0x000f2e0000000200 */
[C---:B--2---:R-:W-:Y:S01]  /*9a90*/  HMMA.16816.F32.BF16 R4, R140.reuse, R164, R4 ;  /* 0x000000a48c04723c */ /* 0x044fe20000041804 */
[----:B------:R-:W2:Y:S07]  /*9aa0*/  LDSM.16.M88.4 R160, [R2+0xd100] ;  /* 0x00d1000002a0783b */ /* 0x000eae0000000200 */
[C---:B------:R-:W-:Y:S01]  /*9ab0*/  HMMA.16816.F32.BF16 R8, R140.reuse, R166, R8 ;  /* 0x000000a68c08723c */ /* 0x040fe20000041808 */
[----:B------:R-:W-:Y:S07]  /*9ac0*/  LDSM.16.M88.4 R164, [R189+UR4+0xf900] ;  /* 0x00f90004bda4783b */ /* 0x000fee0008000200 */
[C---:B-1----:R-:W-:Y:S08]  /*9ad0*/  HMMA.16816.F32.BF16 R12, R140.reuse, R136, R12 ;  /* 0x000000888c0c723c */ /* 0x042ff0000004180c */
[C---:B------:R-:W-:Y:S01]  /*9ae0*/  HMMA.16816.F32.BF16 R16, R140.reuse, R138, R16 ;  /* 0x0000008a8c10723c */ /* 0x040fe20000041810 */
[----:B------:R-:W1:Y:S07]  /*9af0*/  LDSM.16.M88.4 R136, [R2+0xd900] ;  /* 0x00d900000288783b */ /* 0x000e6e0000000200 */
[C---:B---3--:R-:W-:Y:S08]  /*9b00*/  HMMA.16816.F32.BF16 R20, R140.reuse, R148, R20 ;  /* 0x000000948c14723c */ /* 0x048ff00000041814 */
[C---:B------:R-:W-:Y:S01]  /*9b10*/  HMMA.16816.F32.BF16 R24, R140.reuse, R150, R24 ;  /* 0x000000968c18723c */ /* 0x040fe20000041818 */
[----:B------:R-:W-:Y:S07]  /*9b20*/  LDSM.16.M88.4 R148, [R189+UR4+0xe100] ;  /* 0x00e10004bd94783b */ /* 0x000fee0008000200 */
[C---:B----4-:R-:W-:Y:S08]  /*9b30*/  HMMA.16816.F32.BF16 R28, R140.reuse, R152, R28 ;  /* 0x000000988c1c723c */ /* 0x050ff0000004181c */
[----:B------:R-:W-:Y:S01]  /*9b40*/  HMMA.16816.F32.BF16 R32, R140, R154, R32 ;  /* 0x0000009a8c20723c */ /* 0x000fe20000041820 */
[----:B------:R-:W3:Y:S07]  /*9b50*/  LDSM.16.M88.4 R140, [R191+0x4000] ;  /* 0x00400000bf8c783b */ /* 0x000eee0000000200 */
[C---:B-----5:R-:W-:Y:S01]  /*9b60*/  HMMA.16816.F32.BF16 R4, R156.reuse, R168, R4 ;  /* 0x000000a89c04723c */ /* 0x060fe20000041804 */
[----:B------:R-:W4:Y:S07]  /*9b70*/  LDSM.16.M88.4 R152, [R189+UR4+0xe900] ;  /* 0x00e90004bd98783b */ /* 0x000f2e0008000200 */
[C---:B------:R-:W-:Y:S01]  /*9b80*/  HMMA.16816.F32.BF16 R8, R156.reuse, R170, R8 ;  /* 0x000000aa9c08723c */ /* 0x040fe20000041808 */
[----:B------:R-:W-:Y:S07]  /*9b90*/  LDSM.16.M88.4 R168, [R132+0xe100] ;  /* 0x00e1000084a8783b */ /* 0x000fee0000000200 */
[C---:B------:R-:W-:Y:S08]  /*9ba0*/  HMMA.16816.F32.BF16 R12, R156.reuse, R144, R12 ;  /* 0x000000909c0c723c */ /* 0x040ff0000004180c */
        /* <DEDUP_REMOVED lines=95> */
[C---:B------:R-:W-:Y:S04]  /*a1a0*/  HMMA.16816.F32.BF16 R16, R172.reuse, R138, R16 ;  /* 0x0000008aac10723c */ /* 0x040fe80000041810 */
[----:B------:R-:W-:Y:S02]  /*a1b0*/  FMUL.FTZ R176, R4, c[0x0][0x320] ;  /* 0x0000c80004b07a20 */ /* 0x000fe40000410000 */
[----:B------:R-:W-:Y:S02]  /*a1c0*/  FMUL.FTZ R238, R5, c[0x0][0x320] ;  /* 0x0000c80005ee7a20 */ /* 0x000fe40000410000 */
[C---:B---3--:R-:W-:Y:S02]  /*a1d0*/  HMMA.16816.F32.BF16 R20, R172.reuse, R140, R20 ;  /* 0x0000008cac14723c */ /* 0x048fe40000041814 */
[----:B------:R-:W-:Y:S02]  /*a1e0*/  MUFU.TANH R176, R176 ;  /* 0x000000b000b07308 */ /* 0x000fe40000002400 */
[----:B------:R-:W-:Y:S02]  /*a1f0*/  FMUL.FTZ R9, R9, c[0x0][0x320] ;  /* 0x0000c80009097a20 */ /* 0x000fe40000410000 */
[----:B------:R-:W-:Y:S02]  /*a200*/  FMUL.FTZ R10, R10, c[0x0][0x320] ;  /* 0x0000c8000a0a7a20 */ /* 0x000fe40000410000 */
[C---:B------:R-:W-:Y:S04]  /*a210*/  HMMA.16816.F32.BF16 R24, R172.reuse, R142, R24 ;  /* 0x0000008eac18723c */ /* 0x040fe80000041818 */
[----:B------:R-:W-:Y:S01]  /*a220*/  FMUL.FTZ R11, R11, c[0x0][0x320] ;  /* 0x0000c8000b0b7a20 */ /* 0x000fe20000410000 */
[----:B------:R-:W-:Y:S01]  /*a230*/  MUFU.TANH R246, R9 ;  /* 0x0000000900f67308 */ /* 0x000fe20000002400 */
[----:B------:R-:W-:Y:S02]  /*a240*/  FMUL.FTZ R242, R8, c[0x0][0x320] ;  /* 0x0000c80008f27a20 */ /* 0x000fe40000410000 */
[----:B------:R-:W-:Y:S04]  /*a250*/  FMUL.FTZ R170, R6, c[0x0][0x320] ;  /* 0x0000c80006aa7a20 */ /* 0x000fe80000410000 */
[----:B------:R-:W-:Y:S02]  /*a260*/  FMUL.FTZ R17, R17, c[0x0][0x320] ;  /* 0x0000c80011117a20 */ /* 0x000fe40000410000 */
[----:B------:R-:W-:Y:S01]  /*a270*/  FMUL.FTZ R168, R7, c[0x0][0x320] ;  /* 0x0000c80007a87a20 */ /* 0x000fe20000410000 */
[----:B------:R-:W-:Y:S01]  /*a280*/  MUFU.TANH R244, R10 ;  /* 0x0000000a00f47308 */ /* 0x000fe20000002400 */
[----:B------:R-:W-:Y:S02]  /*a290*/  FMUL.FTZ R236, R12, c[0x0][0x320] ;  /* 0x0000c8000cec7a20 */ /* 0x000fe40000410000 */
[----:B------:R-:W-:Y:S02]  /*a2a0*/  FMUL.FTZ R14, R14, c[0x0][0x320] ;  /* 0x0000c8000e0e7a20 */ /* 0x000fe40000410000 */
[----:B------:R-:W-:Y:S02]  /*a2b0*/  FMUL.FTZ R13, R13, c[0x0][0x320] ;  /* 0x0000c8000d0d7a20 */ /* 0x000fe40000410000 */
[----:B------:R-:W-:Y:S02]  /*a2c0*/  FMUL.FTZ R15, R15, c[0x0][0x320] ;  /* 0x0000c8000f0f7a20 */ /* 0x000fe40000410000 */
[----:B------:R-:W-:Y:S01]  /*a2d0*/  FMUL.FTZ R16, R16, c[0x0][0x320] ;  /* 0x0000c80010107a20 */ /* 0x000fe20000410000 */
[----:B------:R1:W-:Y:S01]  /*a2e0*/  MUFU.TANH R240, R11 ;  /* 0x0000000b00f07308 */ /* 0x0003e20000002400 */
[----:B------:R-:W-:Y:S02]  /*a2f0*/  FMUL.FTZ R18, R18, c[0x0][0x320] ;  /* 0x0000c80012127a20 */ /* 0x000fe40000410000 */
[----:B------:R-:W-:Y:S02]  /*a300*/  FMUL.FTZ R20, R20, c[0x0][0x320] ;  /* 0x0000c80014147a20 */ /* 0x000fe40000410000 */
[----:B------:R-:W-:Y:S02]  /*a310*/  FMUL.FTZ R19, R19, c[0x0][0x320] ;  /* 0x0000c80013137a20 */ /* 0x000fe40000410000 */
        /* <DEDUP_REMOVED lines=8> */
[----:B------:R-:W2:Y:S01]  /*a3a0*/  MUFU.TANH R170, R170 ;  /* 0x000000aa00aa7308 */ /* 0x000ea20000002400 */
[----:B-1----:R-:W1:Y:S01]  /*a3b0*/  LDSM.16.M88.4 R8, [R190+0x11900] ;  /* 0x01190000be08783b */ /* 0x002e620000000200 */
[----:B------:R-:W-:Y:S08]  /*a3c0*/  DEPBAR.LE SB0, 0x2 ;  /* 0x000080800000791a */ /* 0x000ff00000000000 */
[----:B------:R2:W-:Y:S01]  /*a3d0*/  MUFU.TANH R182, R17 ;  /* 0x0000001100b67308 */ /* 0x0005e20000002400 */
[----:B------:R-:W-:Y:S01]  /*a3e0*/  BAR.SYNC.DEFER_BLOCKING 0x0 ;  /* 0x0000000000007b1d */ /* 0x000fe20000010000 */
[----:B--2---:R-:W-:Y:S01]  /*a3f0*/  FMNMX.FTZ R17, R170, R3, !PT ;  /* 0x00000003aa117209 */ /* 0x004fe20007810000 */
[C---:B-1----:R-:W-:Y:S07]  /*a400*/  HMMA.16816.F32.BF16 R28, R172.reuse, R8, R28 ;  /* 0x00000008ac1c723c */ /* 0x042fee000004181c */
[----:B------:R-:W1:Y:S01]  /*a410*/  MUFU.TANH R168, R168 ;  /* 0x000000a800a87308 */ /* 0x000e620000002400 */
[----:B------:R-:W-:Y:S01]  /*a420*/  FMNMX.FTZ R9, R176, R133, !PT ;  /* 0x00000085b0097209 */ /* 0x000fe20007810000 */
[----:B------:R-:W-:Y:S08]  /*a430*/  HMMA.16816.F32.BF16 R32, R172, R10, R32 ;  /* 0x0000000aac20723c */ /* 0x000ff00000041820 */
[----:B------:R-:W2:Y:S01]  /*a440*/  MUFU.TANH R242, R242 ;  /* 0x000000f200f27308 */ /* 0x000ea20000002400 */
[----:B------:R-:W-:Y:S09]  /*a450*/  FMNMX.FTZ R9, R238, R9, !PT ;  /* 0x00000009ee097209 */ /* 0x000ff20007810000 */
[----:B------:R-:W3:Y:S01]  /*a460*/  MUFU.TANH R236, R236 ;  /* 0x000000ec00ec7308 */ /* 0x000ee20000002400 */
[----:B------:R-:W-:Y:S01]  /*a470*/  FMUL.FTZ R28, R28, c[0x0][0x320] ;  /* 0x0000c8001c1c7a20 */ /* 0x000fe20000410000 */
[----:B-1----:R-:W-:Y:S01]  /*a480*/  FMNMX.FTZ R17, R168, R17, !PT ;  /* 0x00000011a8117209 */ /* 0x002fe20007810000 */
[----:B------:R-:W-:Y:S02]  /*a490*/  FMUL.FTZ R29, R29, c[0x0][0x320] ;  /* 0x0000c8001d1d7a20 */ /* 0x000fe40000410000 */
[----:B------:R-:W-:Y:S01]  /*a4a0*/  FMUL.FTZ R30, R30, c[0x0][0x320] ;  /* 0x0000c8001e1e7a20 */ /* 0x000fe20000410000 */
[----:B------:R-:W-:Y:S01]  /*a4b0*/  FMNMX.FTZ R17, R244, R17, !PT ;  /* 0x00000011f4117209 */ /* 0x000fe20007810000 */
[----:B------:R-:W-:Y:S03]  /*a4c0*/  FMUL.FTZ R31, R31, c[0x0][0x320] ;  /* 0x0000c8001f1f7a20 */ /* 0x000fe60000410000 */
[----:B------:R-:W1:Y:S01]  /*a4d0*/  MUFU.TANH R234, R14 ;  /* 0x0000000e00ea7308 */ /* 0x000e620000002400 */
[----:B------:R-:W-:Y:S01]  /*a4e0*/  FMUL.FTZ R32, R32, c[0x0][0x320] ;  /* 0x0000c80020207a20 */ /* 0x000fe20000410000 */
[----:B------:R-:W-:Y:S01]  /*a4f0*/  FMNMX.FTZ R17, R240, R17, !PT ;  /* 0x00000011f0117209 */ /* 0x000fe20007810000 */
[----:B------:R-:W-:Y:S01]  /*a500*/  FMUL.FTZ R33, R33, c[0x0][0x320] ;  /* 0x0000c80021217a20 */ /* 0x000fe20000410000 */
[----:B--2---:R-:W-:Y:S01]  /*a510*/  FMNMX.FTZ R9, R242, R9, !PT ;  /* 0x00000009f2097209 */ /* 0x004fe20007810000 */
[----:B------:R-:W-:Y:S02]  /*a520*/  FMUL.FTZ R34, R34, c[0x0][0x320] ;  /* 0x0000c80022227a20 */ /* 0x000fe40000410000 */
[----:B------:R-:W-:Y:S01]  /*a530*/  FMUL.FTZ R35, R35, c[0x0][0x320] ;  /* 0x0000c80023237a20 */ /* 0x000fe20000410000 */
[----:B------:R-:W-:Y:S02]  /*a540*/  FMNMX.FTZ R9, R246, R9, !PT ;  /* 0x00000009f6097209 */ /* 0x000fe40007810000 */
[----:B------:R-:W2:Y:S02]  /*a550*/  MUFU.TANH R178, R13 ;  /* 0x0000000d00b27308 */ /* 0x000ea40000002400 */
[----:B---3--:R-:W-:Y:S08]  /*a560*/  FMNMX.FTZ R9, R236, R9, !PT ;  /* 0x00000009ec097209 */ /* 0x008ff00007810000 */
[----:B------:R-:W3:Y:S01]  /*a570*/  MUFU.TANH R180, R15 ;  /* 0x0000000f00b47308 */ /* 0x000ee20000002400 */
[----:B-1----:R-:W-:Y:S09]  /*a580*/  FMNMX.FTZ R17, R234, R17, !PT ;  /* 0x00000011ea117209 */ /* 0x002ff20007810000 */
[----:B------:R-:W1:Y:S01]  /*a590*/  MUFU.TANH R232, R16 ;  /* 0x0000001000e87308 */ /* 0x000e620000002400 */
[----:B--2---:R-:W-:Y:S09]  /*a5a0*/  FMNMX.FTZ R9, R178, R9, !PT ;  /* 0x00000009b2097209 */ /* 0x004ff20007810000 */
[----:B------:R-:W2:Y:S01]  /*a5b0*/  MUFU.TANH R230, R18 ;  /* 0x0000001200e67308 */ /* 0x000ea20000002400 */
[----:B---3--:R-:W-:Y:S09]  /*a5c0*/  FMNMX.FTZ R17, R180, R17, !PT ;  /* 0x00000011b4117209 */ /* 0x008ff20007810000 */
[----:B------:R-:W3:Y:S01]  /*a5d0*/  MUFU.TANH R226, R20 ;  /* 0x0000001400e27308 */ /* 0x000ee20000002400 */
[----:B-1----:R-:W-:Y:S04]  /*a5e0*/  FMNMX.FTZ R9, R232, R9, !PT ;  /* 0x00000009e8097209 */ /* 0x002fe80007810000 */
[----:B------:R-:W-:Y:S05]  /*a5f0*/  FMNMX.FTZ R9, R182, R9, !PT ;  /* 0x00000009b6097209 */ /* 0x000fea0007810000 */
[----:B------:R-:W1:Y:S01]  /*a600*/  MUFU.TANH R228, R19 ;  /* 0x0000001300e47308 */ /* 0x000e620000002400 */
[----:B--2---:R-:W-:Y:S09]  /*a610*/  FMNMX.FTZ R17, R230, R17, !PT ;  /* 0x00000011e6117209 */ /* 0x004ff20007810000 */
[----:B------:R-:W2:Y:S01]  /*a620*/  MUFU.TANH R224, R21 ;  /* 0x0000001500e07308 */ /* 0x000ea20000002400 */
[----:B---3--:R-:W-:Y:S09]  /*a630*/  FMNMX.FTZ R9, R226, R9, !PT ;  /* 0x00000009e2097209 */ /* 0x008ff20007810000 */
[----:B------:R-:W3:Y:S01]  /*a640*/  MUFU.TANH R166, R22 ;  /* 0x0000001600a67308 */ /* 0x000ee20000002400 */
[----:B-1----:R-:W-:Y:S09]  /*a650*/  FMNMX.FTZ R17, R228, R17, !PT ;  /* 0x00000011e4117209 */ /* 0x002ff20007810000 */
        /* <DEDUP_REMOVED lines=21> */
[----:B---3--:R-:W-:Y:S01]  /*a7b0*/  FMNMX.FTZ R17, R148, R17, !PT ;  /* 0x0000001194117209 */ /* 0x008fe20007810000 */
[----:B------:R-:W-:Y:S08]  /*a7c0*/  LDSM.16.MT88.4 R28, [R134+UR4+0x100] ;  /* 0x00010004861c783b */ /* 0x000ff00008004200 */
[----:B------:R-:W3:Y:S01]  /*a7d0*/  MUFU.TANH R142, R34 ;  /* 0x00000022008e7308 */ /* 0x000ee20000002400 */
[----:B-1----:R-:W-:Y:S09]  /*a7e0*/  FMNMX.FTZ R0, R146, R9, !PT ;  /* 0x0000000992007209 */ /* 0x002ff20007810000 */
[----:B------:R-:W1:Y:S01]  /*a7f0*/  MUFU.TANH R144, R35 ;  /* 0x0000002300907308 */ /* 0x000e620000002400 */
[----:B--2---:R-:W-:Y:S05]  /*a800*/  FMNMX.FTZ R15, R143, R0, !PT ;  /* 0x000000008f0f7209 */ /* 0x004fea0007810000 */
[----:B------:R-:W2:Y:S01]  /*a810*/  SHFL.BFLY PT, R2, R15, 0x2, 0x1f ;  /* 0x0c401f000f027f89 */ /* 0x000ea200000e0000 */
[----:B---3--:R-:W-:Y:S04]  /*a820*/  FMNMX.FTZ R17, R142, R17, !PT ;  /* 0x000000118e117209 */ /* 0x008fe80007810000 */
[----:B-1----:R-:W-:Y:S02]  /*a830*/  FMNMX.FTZ R13, R144, R17, !PT ;  /* 0x00000011900d7209 */ /* 0x002fe40007810000 */
[----:B------:R-:W-:Y:S03]  /*a840*/  IADD3 R17, R134, UR4, RZ ;  /* 0x0000000486117c10 */ /* 0x000fe6000fffe0ff */
[----:B------:R-:W1:Y:S01]  /*a850*/  SHFL.BFLY PT, R0, R13, 0x2, 0x1f ;  /* 0x0c401f000d007f89 */ /* 0x000e6200000e0000 */
[----:B--2---:R-:W-:Y:S07]  /*a860*/  FMNMX.FTZ R11, R15, R2, !PT ;  /* 0x000000020f0b7209 */ /* 0x004fee0007810000 */
[----:B------:R-:W2:Y:S01]  /*a870*/  SHFL.BFLY PT, R2, R11, 0x1, 0x1f ;  /* 0x0c201f000b027f89 */ /* 0x000ea200000e0000 */
[----:B-1----:R-:W-:Y:S07]  /*a880*/  FMNMX.FTZ R9, R13, R0, !PT ;  /* 0x000000000d097209 */ /* 0x002fee0007810000 */
[----:B------:R-:W-:Y:S01]  /*a890*/  LDSM.16.MT88.4 R12, [R135+UR4+0x100] ;  /* 0x00010004870c783b */ /* 0x000fe20008004200 */
[----:B--2---:R-:W-:Y:S07]  /*a8a0*/  FMNMX.FTZ R2, R11, R2, !PT ;  /* 0x000000020b027209 */ /* 0x004fee0007810000 */
[----:B------:R-:W1:Y:S01]  /*a8b0*/  SHFL.BFLY PT, R0, R9, 0x1, 0x1f ;  /* 0x0c201f0009007f89 */ /* 0x000e6200000e0000 */
[C---:B------:R-:W-:Y:S02]  /*a8c0*/  FADD.FTZ R4, -R2.reuse, R133 ;  /* 0x0000008502047221 */ /* 0x040fe40000010100 */
[----:B------:R-:W-:Y:S02]  /*a8d0*/  FMUL.FTZ R147, R2, c[0x0][0x2d0] ;  /* 0x0000b40002937a20 */ /* 0x000fe40000410000 */
[----:B------:R-:W-:Y:S02]  /*a8e0*/  FMUL.FTZ R132, R4, c[0x0][0x2d0] ;  /* 0x0000b40004847a20 */ /* 0x000fe40000410000 */
[--C-:B------:R-:W-:Y:S02]  /*a8f0*/  FFMA.FTZ R176, R176, c[0x0][0x2d0], -R147.reuse ;  /* 0x0000b400b0b07a23 */ /* 0x100fe40000010893 */
[--C-:B------:R-:W-:Y:S02]  /*a900*/  FFMA.FTZ R175, R238, c[0x0][0x2d0], -R147.reuse ;  /* 0x0000b400eeaf7a23 */ /* 0x100fe40000010893 */
[--C-:B------:R-:W-:Y:S01]  /*a910*/  FFMA.FTZ R173, R242, c[0x0][0x2d0], -R147.reuse ;  /* 0x0000b400f2ad7a23 */ /* 0x100fe20000010893 */
[----:B------:R-:W2:Y:S01]  /*a920*/  MUFU.EX2 R132, R132 ;  /* 0x0000008400847308 */ /* 0x000ea20000000800 */
[--C-:B------:R-:W-:Y:S02]  /*a930*/  FFMA.FTZ R172, R246, c[0x0][0x2d0], -R147.reuse ;  /* 0x0000b400f6ac7a23 */ /* 0x100fe40000010893 */
[--C-:B------:R-:W-:Y:S02]  /*a940*/  FFMA.FTZ R227, R162, c[0x0][0x2d0], -R147.reuse ;  /* 0x0000b400a2e37a23 */ /* 0x100fe40000010893 */
[--C-:B------:R-:W-:Y:S02]  /*a950*/  FFMA.FTZ R231, R154, c[0x0][0x2d0], -R147.reuse ;  /* 0x0000b4009ae77a23 */ /* 0x100fe40000010893 */
[--C-:B------:R-:W-:Y:S01]  /*a960*/  FFMA.FTZ R235, R146, c[0x0][0x2d0], -R147.reuse ;  /* 0x0000b40092eb7a23 */ /* 0x100fe20000010893 */
[----:B-1----:R-:W-:Y:S02]  /*a970*/  FMNMX.FTZ R0, R9, R0, !PT ;  /* 0x0000000009007209 */ /* 0x002fe40007810000 */
[----:B------:R-:W-:Y:S01]  /*a980*/  MUFU.EX2 R176, R176 ;  /* 0x000000b000b07308 */ /* 0x000fe20000000800 */
[----:B------:R-:W-:Y:S01]  /*a990*/  IADD3 R9, R135, UR4, RZ ;  /* 0x0000000487097c10 */ /* 0x000fe2000fffe0ff */
[----:B------:R-:W-:Y:S02]  /*a9a0*/  FFMA.FTZ R177, R236, c[0x0][0x2d0], -R147 ;  /* 0x0000b400ecb17a23 */ /* 0x000fe40000010893 */
[----:B------:R-:W-:Y:S01]  /*a9b0*/  FMUL.FTZ R145, R0, c[0x0][0x2d0] ;  /* 0x0000b40000917a20 */ /* 0x000fe20000410000 */
[----:B------:R-:W-:Y:S01]  /*a9c0*/  IADD3 R133, R188, R9, RZ ;  /* 0x00000009bc857210 */ /* 0x000fe20007ffe0ff */
[----:B------:R-:W-:Y:S02]  /*a9d0*/  FADD.FTZ R4, -R0, R3 ;  /* 0x0000000300047221 */ /* 0x000fe40000010100 */
[--C-:B------:R-:W-:Y:S02]  /*a9e0*/  FFMA.FTZ R174, R170, c[0x0][0x2d0], -R145.reuse ;  /* 0x0000b400aaae7a23 */ /* 0x100fe40000010891 */
[--C-:B------:R-:W-:Y:S01]  /*a9f0*/  FFMA.FTZ R171, R168, c[0x0][0x2d0], -R145.reuse ;  /* 0x0000b400a8ab7a23 */ /* 0x100fe20000010891 */
[----:B------:R-:W1:Y:S01]  /*aa00*/  MUFU.EX2 R175, R175 ;  /* 0x000000af00af7308 */ /* 0x000e620000000800 */
[--C-:B------:R-:W-:Y:S01]  /*aa10*/  FFMA.FTZ R170, R244, c[0x0][0x2d0], -R145.reuse ;  /* 0x0000b400f4aa7a23 */ /* 0x100fe20000010891 */
[----:B------:R-:W3:Y:S01]  /*aa20*/  LDSM.16.MT88.4 R20, [R133+0x100] ;  /* 0x000100008514783b */ /* 0x000ee20000004200 */
[--C-:B------:R-:W-:Y:S01]  /*aa30*/  FFMA.FTZ R169, R240, c[0x0][0x2d0], -R145.reuse ;  /* 0x0000b400f0a97a23 */ /* 0x100fe20000010891 */
[----:B------:R-:W-:Y:S01]  /*aa40*/  IADD3 R168, R188, R17, RZ ;  /* 0x00000011bca87210 */ /* 0x000fe20007ffe0ff */
[----:B------:R-:W-:Y:S02]  /*aa50*/  FMUL.FTZ R3, R4, c[0x0][0x2d0] ;  /* 0x0000b40004037a20 */ /* 0x000fe40000410000 */
[C---:B--2---:R-:W-:Y:S02]  /*aa60*/  FMUL.FTZ R4, R132.reuse, R128 ;  /* 0x0000008084047220 */ /* 0x044fe40000410000 */
[C---:B------:R-:W-:Y:S01]  /*aa70*/  FMUL.FTZ R5, R132.reuse, R129 ;  /* 0x0000008184057220 */ /* 0x040fe20000410000 */
[----:B------:R-:W-:Y:S01]  /*aa80*/  MUFU.EX2 R173, R173 ;  /* 0x000000ad00ad7308 */ /* 0x000fe20000000800 */
[C---:B------:R-:W-:Y:S01]  /*aa90*/  FMUL.FTZ R8, R132.reuse, R124 ;  /* 0x0000007c84087220 */ /* 0x040fe20000410000 */
[----:B------:R-:W-:Y:S01]  /*aaa0*/  LDSM.16.MT88.4 R136, [R133+0x2900] ;  /* 0x002900008588783b */ /* 0x000fe20000004200 */
[C---:B------:R-:W-:Y:S02]  /*aab0*/  FMUL.FTZ R9, R132.reuse, R125 ;  /* 0x0000007d84097220 */ /* 0x040fe40000410000 */
[C---:B------:R-:W-:Y:S02]  /*aac0*/  FMUL.FTZ R16, R132.reuse, R116 ;  /* 0x0000007484107220 */ /* 0x040fe40000410000 */
[C---:B------:R-:W-:Y:S02]  /*aad0*/  FMUL.FTZ R17, R132.reuse, R117 ;  /* 0x0000007584117220 */ /* 0x040fe40000410000 */
[C---:B------:R-:W-:Y:S01]  /*aae0*/  FMUL.FTZ R24, R132.reuse, R108 ;  /* 0x0000006c84187220 */ /* 0x040fe20000410000 */
[----:B------:R-:W2:Y:S01]  /*aaf0*/  MUFU.EX2 R3, R3 ;  /* 0x0000000300037308 */ /* 0x000ea20000000800 */
[C---:B------:R-:W-:Y:S02]  /*ab00*/  FMUL.FTZ R25, R132.reuse, R109 ;  /* 0x0000006d84197220 */ /* 0x040fe40000410000 */
[C---:B------:R-:W-:Y:S01]  /*ab10*/  FMUL.FTZ R32, R132.reuse, R100 ;  /* 0x0000006484207220 */ /* 0x040fe20000410000 */
[----:B-1----:R-:W-:Y:S01]  /*ab20*/  F2FP.BF16.PACK_AB R128, R175, R176 ;  /* 0x000000b0af80723e */ /* 0x002fe200000010ff */
[----:B------:R-:W-:Y:S02]  /*ab30*/  FMUL.FTZ R33, R132, R101 ;  /* 0x0000006584217220 */ /* 0x000fe40000410000 */
[--C-:B------:R-:W-:Y:S02]  /*ab40*/  FFMA.FTZ R179, R234, c[0x0][0x2d0], -R145.reuse ;  /* 0x0000b400eab37a23 */ /* 0x100fe40000010891 */
[--C-:B------:R-:W-:Y:S01]  /*ab50*/  FFMA.FTZ R180, R180, c[0x0][0x2d0], -R145.reuse ;  /* 0x0000b400b4b47a23 */ /* 0x100fe20000010891 */
[----:B------:R-:W1:Y:S01]  /*ab60*/  MUFU.EX2 R172, R172 ;  /* 0x000000ac00ac7308 */ /* 0x000e620000000800 */
[--C-:B------:R-:W-:Y:S02]  /*ab70*/  FFMA.FTZ R183, R230, c[0x0][0x2d0], -R145.reuse ;  /* 0x0000b400e6b77a23 */ /* 0x100fe40000010891 */
[--C-:B------:R-:W-:Y:S02]  /*ab80*/  FFMA.FTZ R190, R228, c[0x0][0x2d0], -R145.reuse ;  /* 0x0000b400e4be7a23 */ /* 0x100fe40000010891 */
[----:B------:R-:W-:Y:S02]  /*ab90*/  FFMA.FTZ R225, R166, c[0x0][0x2d0], -R145 ;  /* 0x0000b400a6e17a23 */ /* 0x000fe40000010891 */
[----:B------:R-:W-:Y:S02]  /*aba0*/  FFMA.FTZ R228, R160, c[0x0][0x2d0], -R147 ;  /* 0x0000b400a0e47a23 */ /* 0x000fe40000010893 */
[----:B------:R-:W-:Y:S01]  /*abb0*/  LDSM.16.MT88.4 R160, [R168+0x3900] ;  /* 0x00390000a8a0783b */ /* 0x000fe20000004200 */
[----:B------:R-:W-:Y:S01]  /*abc0*/  MUFU.EX2 R174, R174 ;  /* 0x000000ae00ae7308 */ /* 0x000fe20000000800 */
[--C-:B------:R-:W-:Y:S02]  /*abd0*/  FFMA.FTZ R229, R158, c[0x0][0x2d0], -R145.reuse ;  /* 0x0000b4009ee57a23 */ /* 0x100fe40000010891 */
[--C-:B------:R-:W-:Y:S02]  /*abe0*/  FFMA.FTZ R230, R156, c[0x0][0x2d0], -R145.reuse ;  /* 0x0000b4009ce67a23 */ /* 0x100fe40000010891 */
[C---:B--2---:R-:W-:Y:S02]  /*abf0*/  FMUL.FTZ R6, R3.reuse, R130 ;  /* 0x0000008203067220 */ /* 0x044fe40000410000 */
[C---:B------:R-:W-:Y:S01]  /*ac00*/  FMUL.FTZ R7, R3.reuse, R131 ;  /* 0x0000008303077220 */ /* 0x040fe20000410000 */
[----:B------:R-:W-:Y:S01]  /*ac10*/  LDSM.16.MT88.4 R156, [R134+UR4+0x3900] ;  /* 0x00390004869c783b */ /* 0x000fe20008004200 */
[C---:B------:R-:W-:Y:S01]  /*ac20*/  FMUL.FTZ R10, R3.reuse, R126 ;  /* 0x0000007e030a7220 */ /* 0x040fe20000410000 */
[----:B------:R-:W2:Y:S01]  /*ac30*/  MUFU.EX2 R171, R171 ;  /* 0x000000ab00ab7308 */ /* 0x000ea20000000800 */
[C---:B------:R-:W-:Y:S02]  /*ac40*/  FMUL.FTZ R11, R3.reuse, R127 ;  /* 0x0000007f030b7220 */ /* 0x040fe40000410000 */
[C---:B------:R-:W-:Y:S01]  /*ac50*/  FMUL.FTZ R18, R3.reuse, R118 ;  /* 0x0000007603127220 */ /* 0x040fe20000410000 */
[----:B-1----:R-:W-:Y:S01]  /*ac60*/  F2FP.BF16.PACK_AB R130, R172, R173 ;  /* 0x000000adac82723e */ /* 0x002fe200000010ff */
[C---:B------:R-:W-:Y:S01]  /*ac70*/  FMUL.FTZ R19, R3.reuse, R119 ;  /* 0x0000007703137220 */ /* 0x040fe20000410000 */
[----:B------:R-:W-:Y:S01]  /*ac80*/  LDSM.16.MT88.4 R124, [R135+UR4+0x2900] ;  /* 0x00290004877c783b */ /* 0x000fe20008004200 */
[C---:B------:R-:W-:Y:S02]  /*ac90*/  FMUL.FTZ R26, R3.reuse, R110 ;  /* 0x0000006e031a7220 */ /* 0x040fe40000410000 */
[C---:B------:R-:W-:Y:S01]  /*aca0*/  FMUL.FTZ R27, R3.reuse, R111 ;  /* 0x0000006f031b7220 */ /* 0x040fe20000410000 */
[----:B------:R-:W-:Y:S01]  /*acb0*/  MUFU.EX2 R170, R170 ;  /* 0x000000aa00aa7308 */ /* 0x000fe20000000800 */
[C---:B------:R-:W-:Y:S02]  /*acc0*/  FMUL.FTZ R34, R3.reuse, R102 ;  /* 0x0000006603227220 */ /* 0x040fe40000410000 */
[----:B------:R-:W-:Y:S01]  /*acd0*/  FMUL.FTZ R35, R3, R103 ;  /* 0x0000006703237220 */ /* 0x000fe20000410000 */
[----:B------:R-:W-:Y:S01]  /*ace0*/  LDSM.16.MT88.4 R108, [R168+0x2100] ;  /* 0x00210000a86c783b */ /* 0x000fe20000004200 */
[--C-:B------:R-:W-:Y:S02]  /*acf0*/  FFMA.FTZ R233, R150, c[0x0][0x2d0], -R145.reuse ;  /* 0x0000b40096e97a23 */ /* 0x100fe40000010891 */
[--C-:B------:R-:W-:Y:S02]  /*ad00*/  FFMA.FTZ R234, R148, c[0x0][0x2d0], -R145.reuse ;  /* 0x0000b40094ea7a23 */ /* 0x100fe40000010891 */
[--C-:B------:R-:W-:Y:S01]  /*ad10*/  FFMA.FTZ R237, R142, c[0x0][0x2d0], -R145.reuse ;  /* 0x0000b4008eed7a23 */ /* 0x100fe20000010891 */
[----:B------:R-:W1:Y:S01]  /*ad20*/  MUFU.EX2 R169, R169 ;  /* 0x000000a900a97308 */ /* 0x000e620000000800 */
[----:B------:R-:W-:Y:S01]  /*ad30*/  FFMA.FTZ R238, R144, c[0x0][0x2d0], -R145 ;  /* 0x0000b40090ee7a23 */ /* 0x000fe20000010891 */
[----:B------:R-:W-:Y:S01]  /*ad40*/  LDSM.16.MT88.4 R100, [R134+UR4+0x2100] ;  /* 0x002100048664783b */ /* 0x000fe20008004200 */
[C---:B------:R-:W-:Y:S01]  /*ad50*/  FMUL.FTZ R36, R132.reuse, R36 ;  /* 0x0000002484247220 */ /* 0x040fe20000410000 */
[----:B--2---:R-:W-:Y:S01]  /*ad60*/  F2FP.BF16.PACK_AB R129, R171, R174 ;  /* 0x000000aeab81723e */ /* 0x004fe200000010ff */
[C---:B------:R-:W-:Y:S02]  /*ad70*/  FMUL.FTZ R37, R132.reuse, R37 ;  /* 0x0000002584257220 */ /* 0x040fe40000410000 */
[C---:B------:R-:W-:Y:S02]  /*ad80*/  FMUL.FTZ R38, R3.reuse, R38 ;  /* 0x0000002603267220 */ /* 0x040fe40000410000 */
[C---:B------:R-:W-:Y:S01]  /*ad90*/  FMUL.FTZ R39, R3.reuse, R39 ;  /* 0x0000002703277220 */ /* 0x040fe20000410000 */
[----:B------:R-:W-:Y:S01]  /*ada0*/  LDSM.16.MT88.4 R116, [R134+UR4+0x900] ;  /* 0x000900048674783b */ /* 0x000fe20008004200 */
[C---:B------:R-:W-:Y:S01]  /*adb0*/  FMUL.FTZ R40, R132.reuse, R40 ;  /* 0x0000002884287220 */ /* 0x040fe20000410000 */
[----:B------:R-:W-:Y:S01]  /*adc0*/  MUFU.EX2 R177, R177 ;  /* 0x000000b100b17308 */ /* 0x000fe20000000800 */
[C---:B------:R-:W-:Y:S02]  /*add0*/  FMUL.FTZ R41, R132.reuse, R41 ;  /* 0x0000002984297220 */ /* 0x040fe40000410000 */
[C---:B------:R-:W-:Y:S02]  /*ade0*/  FMUL.FTZ R42, R3.reuse, R42 ;  /* 0x0000002a032a7220 */ /* 0x040fe40000410000 */
[C---:B------:R-:W-:Y:S01]  /*adf0*/  FMUL.FTZ R43, R3.reuse, R43 ;  /* 0x0000002b032b7220 */ /* 0x040fe20000410000 */
[----:B------:R-:W-:Y:S01]  /*ae00*/  LDSM.16.MT88.4 R148, [R135+UR4+0x3900] ;  /* 0x003900048794783b */ /* 0x000fe20008004200 */
[C---:B------:R-:W-:Y:S02]  /*ae10*/  FMUL.FTZ R44, R132.reuse, R44 ;  /* 0x0000002c842c7220 */ /* 0x040fe40000410000 */
[C---:B------:R-:W-:Y:S01]  /*ae20*/  FMUL.FTZ R45, R132.reuse, R45 ;  /* 0x0000002d842d7220 */ /* 0x040fe20000410000 */
[----:B------:R-:W-:Y:S01]  /*ae30*/  MUFU.EX2 R179, R179 ;  /* 0x000000b300b37308 */ /* 0x000fe20000000800 */
[----:B------:R-:W-:Y:S01]  /*ae40*/  FMUL.FTZ R46, R3, R46 ;  /* 0x0000002e032e7220 */ /* 0x000fe20000410000 */
        /* <DEDUP_REMOVED lines=15> */
[----:B------:R-:W4:Y:S01]  /*af40*/  LDSM.16.MT88.4 R120, [R168+0x100] ;  /* 0x00010000a878783b */ /* 0x000f220000004200 */
[C---:B------:R-:W-:Y:S02]  /*af50*/  FMUL.FTZ R52, R132.reuse, R52 ;  /* 0x0000003484347220 */ /* 0x040fe40000410000 */
[C---:B------:R-:W-:Y:S02]  /*af60*/  FMUL.FTZ R53, R132.reuse, R53 ;  /* 0x0000003584357220 */ /* 0x040fe40000410000 */
[C---:B---3--:R-:W-:Y:S03]  /*af70*/  HMMA.16816.F32.BF16 R12, R128.reuse, R20, R12 ;  /* 0x00000014800c723c */ /* 0x048fe6000004180c */
        /* <DEDUP_REMOVED lines=10> */
[----:B------:R-:W3:Y:S01]  /*b020*/  LDSM.16.MT88.4 R112, [R135+UR4+0x2100] ;  /* 0x002100048770783b */ /* 0x000ee20008004200 */
        /* <DEDUP_REMOVED lines=14> */
[----:B------:R-:W5:Y:S01]  /*b110*/  LDSM.16.MT88.4 R104, [R133+0x2100] ;  /* 0x002100008568783b */ /* 0x000f620000004200 */
[C---:B------:R-:W-:Y:S02]  /*b120*/  FMUL.FTZ R62, R3.reuse, R62 ;  /* 0x0000003e033e7220 */ /* 0x040fe40000410000 */
[C---:B------:R-:W-:Y:S02]  /*b130*/  FMUL.FTZ R63, R3.reuse, R63 ;  /* 0x0000003f033f7220 */ /* 0x040fe40000410000 */
[C---:B----4-:R-:W-:Y:S02]  /*b140*/  HMMA.16816.F32.BF16 R28, R128.reuse, R120, R28 ;  /* 0x00000078801c723c */ /* 0x050fe4000004181c */
        /* <DEDUP_REMOVED lines=14> */
[----:B------:R-:W-:Y:S03]  /*b230*/  LDSM.16.MT88.4 R112, [R135+UR4+0x900] ;  /* 0x000900048770783b */ /* 0x000fe60008004200 */
[C---:B------:R-:W-:Y:S02]  /*b240*/  FMUL.FTZ R71, R3.reuse, R71 ;  /* 0x0000004703477220 */ /* 0x040fe40000410000 */
[C---:B------:R-:W-:Y:S02]  /*b250*/  FMUL.FTZ R72, R132.reuse, R72 ;  /* 0x0000004884487220 */ /* 0x040fe40000410000 */
[C---:B------:R-:W-:Y:S01]  /*b260*/  FMUL.FTZ R73, R132.reuse, R73 ;  /* 0x0000004984497220 */ /* 0x040fe20000410000 */
[----:B------:R-:W-:Y:S01]  /*b270*/  MUFU.EX2 R235, R235 ;  /* 0x000000eb00eb7308 */ /* 0x000fe20000000800 */
[C---:B-----5:R-:W-:Y:S03]  /*b280*/  HMMA.16816.F32.BF16 R44, R128.reuse, R104, R44 ;  /* 0x00000068802c723c */ /* 0x060fe6000004182c */
[C---:B------:R-:W-:Y:S02]  /*b290*/  FMUL.FTZ R74, R3.reuse, R74 ;  /* 0x0000004a034a7220 */ /* 0x040fe40000410000 */
[C---:B------:R-:W-:Y:S02]  /*b2a0*/  FMUL.FTZ R75, R3.reuse, R75 ;  /* 0x0000004b034b7220 */ /* 0x040fe40000410000 */
[C---:B------:R-:W-:Y:S01]  /*b2b0*/  FMUL.FTZ R76, R132.reuse, R76 ;  /* 0x0000004c844c7220 */ /* 0x040fe20000410000 */
[C---:B------:R-:W-:Y:S01]  /*b2c0*/  HMMA.16816.F32.BF16 R48, R128.reuse, R106, R48 ;  /* 0x0000006a8030723c */ /* 0x040fe20000041830 */
[----:B------:R-:W3:Y:S01]  /*b2d0*/  LDSM.16.MT88.4 R104, [R135+UR4+0x4100] ;  /* 0x004100048768783b */ /* 0x000ee20008004200 */
        /* <DEDUP_REMOVED lines=8> */
[----:B------:R-:W4:Y:S03]  /*b360*/  LDSM.16.MT88.4 R100, [R133+0x4100] ;  /* 0x004100008564783b */ /* 0x000f260000004200 */
[C---:B------:R-:W-:Y:S02]  /*b370*/  FMUL.FTZ R81, R132.reuse, R81 ;  /* 0x0000005184517220 */ /* 0x040fe40000410000 */
[C---:B------:R-:W-:Y:S02]  /*b380*/  FMUL.FTZ R82, R3.reuse, R82 ;  /* 0x0000005203527220 */ /* 0x040fe40000410000 */
[C---:B------:R-:W-:Y:S04]  /*b390*/  HMMA.16816.F32.BF16 R60, R128.reuse, R108, R60 ;  /* 0x0000006c803c723c */ /* 0x040fe8000004183c */
[C---:B------:R-:W-:Y:S02]  /*b3a0*/  FMUL.FTZ R83, R3.reuse, R83 ;  /* 0x0000005303537220 */ /* 0x040fe40000410000 */
[C---:B------:R-:W-:Y:S02]  /*b3b0*/  FMUL.FTZ R84, R132.reuse, R84 ;  /* 0x0000005484547220 */ /* 0x040fe40000410000 */
[C---:B------:R-:W-:Y:S01]  /*b3c0*/  HMMA.16816.F32.BF16 R64, R128.reuse, R110, R64 ;  /* 0x0000006e8040723c */ /* 0x040fe20000041840 */
[----:B------:R-:W5:Y:S03]  /*b3d0*/  LDSM.16.MT88.4 R108, [R134+UR4+0x4100] ;  /* 0x00410004866c783b */ /* 0x000f660008004200 */
[----:B------:R-:W-:Y:S02]  /*b3e0*/  FMUL.FTZ R85, R132, R85 ;  /* 0x0000005584557220 */ /* 0x000fe40000410000 */
[C---:B------:R-:W-:Y:S02]  /*b3f0*/  FMUL.FTZ R86, R3.reuse, R86 ;  /* 0x0000005603567220 */ /* 0x040fe40000410000 */
[C---:B------:R-:W-:Y:S01]  /*b400*/  FMUL.FTZ R87, R3.reuse, R87 ;  /* 0x0000005703577220 */ /* 0x040fe20000410000 */
[C---:B---3--:R-:W-:Y:S03]  /*b410*/  HMMA.16816.F32.BF16 R68, R128.reuse, R104, R68 ;  /* 0x000000688044723c */ /* 0x048fe60000041844 */
[--C-:B------:R-:W-:Y:S02]  /*b420*/  FFMA.FTZ R178, R178, c[0x0][0x2d0], -R147.reuse ;  /* 0x0000b400b2b27a23 */ /* 0x100fe40000010893 */
[--C-:B------:R-:W-:Y:S02]  /*b430*/  FFMA.FTZ R181, R232, c[0x0][0x2d0], -R147.reuse ;  /* 0x0000b400e8b57a23 */ /* 0x100fe40000010893 */
[--C-:B------:R-:W-:Y:S01]  /*b440*/  FFMA.FTZ R232, R152, c[0x0][0x2d0], -R147.reuse ;  /* 0x0000b40098e87a23 */ /* 0x100fe20000010893 */
[C---:B------:R-:W-:Y:S01]  /*b450*/  HMMA.16816.F32.BF16 R72, R128.reuse, R106, R72 ;  /* 0x0000006a8048723c */ /* 0x040fe20000041848 */
[----:B------:R-:W3:Y:S01]  /*b460*/  LDSM.16.MT88.4 R104, [R168+0x4100] ;  /* 0x00410000a868783b */ /* 0x000ee20000004200 */
[----:B------:R-:W5:Y:S02]  /*b470*/  MUFU.EX2 R178, R178 ;  /* 0x000000b200b27308 */ /* 0x000f640000000800 */
[--C-:B------:R-:W-:Y:S02]  /*b480*/  FFMA.FTZ R182, R182, c[0x0][0x2d0], -R147.reuse ;  /* 0x0000b400b6b67a23 */ /* 0x100fe40000010893 */
[C---:B------:R-:W-:Y:S02]  /*b490*/  FMUL.FTZ R88, R132.reuse, R88 ;  /* 0x0000005884587220 */ /* 0x040fe40000410000 */
[C---:B----4-:R-:W-:Y:S01]  /*b4a0*/  HMMA.16816.F32.BF16 R76, R128.reuse, R100, R76 ;  /* 0x00000064804c723c */ /* 0x050fe2000004184c */
[----:B------:R-:W-:Y:S03]  /*b4b0*/  LDSM.16.MT88.4 R152, [R133+0x3900] ;  /* 0x003900008598783b */ /* 0x000fe60000004200 */
[----:B------:R-:W-:Y:S01]  /*b4c0*/  FMUL.FTZ R89, R132, R89 ;  /* 0x0000005984597220 */ /* 0x000fe20000410000 */
[----:B------:R-:W-:Y:S01]  /*b4d0*/  MUFU.EX2 R181, R181 ;  /* 0x000000b500b57308 */ /* 0x000fe20000000800 */
[C---:B------:R-:W-:Y:S01]  /*b4e0*/  FMUL.FTZ R90, R3.reuse, R90 ;  /* 0x0000005a035a7220 */ /* 0x040fe20000410000 */
[----:B-1----:R-:W-:Y:S01]  /*b4f0*/  F2FP.BF16.PACK_AB R101, R180, R179 ;  /* 0x000000b3b465723e */ /* 0x002fe200000010ff */
[C---:B------:R-:W-:Y:S04]  /*b500*/  HMMA.16816.F32.BF16 R80, R128.reuse, R102, R80 ;  /* 0x000000668050723c */ /* 0x040fe80000041850 */
[C---:B------:R-:W-:Y:S02]  /*b510*/  FMUL.FTZ R91, R3.reuse, R91 ;  /* 0x0000005b035b7220 */ /* 0x040fe40000410000 */
[----:B------:R-:W-:Y:S01]  /*b520*/  FMUL.FTZ R92, R132, R92 ;  /* 0x0000005c845c7220 */ /* 0x000fe20000410000 */
[----:B--2---:R-:W-:Y:S01]  /*b530*/  F2FP.BF16.PACK_AB R103, R190, R183 ;  /* 0x000000b7be67723e */ /* 0x004fe200000010ff */
[C---:B-----5:R-:W-:Y:S01]  /*b540*/  HMMA.16816.F32.BF16 R84, R128.reuse, R108, R84 ;  /* 0x0000006c8054723c */ /* 0x060fe20000041854 */
[----:B------:R-:W1:Y:S03]  /*b550*/  MUFU.EX2 R182, R182 ;  /* 0x000000b600b67308 */ /* 0x000e660000000800 */
[----:B------:R-:W-:Y:S01]  /*b560*/  FMUL.FTZ R93, R132, R93 ;  /* 0x0000005d845d7220 */ /* 0x000fe20000410000 */
[----:B------:R-:W-:Y:S01]  /*b570*/  F2FP.BF16.PACK_AB R100, R178, R177 ;  /* 0x000000b1b264723e */ /* 0x000fe200000010ff */
[C---:B------:R-:W-:Y:S02]  /*b580*/  FMUL.FTZ R94, R3.reuse, R94 ;  /* 0x0000005e035e7220 */ /* 0x040fe40000410000 */
[C---:B------:R-:W-:Y:S01]  /*b590*/  HMMA.16816.F32.BF16 R88, R128.reuse, R110, R88 ;  /* 0x0000006e8058723c */ /* 0x040fe20000041858 */
[----:B------:R-:W2:Y:S02]  /*b5a0*/  LDSM.16.MT88.4 R108, [R133+0x900] ;  /* 0x00090000856c783b */ /* 0x000ea40000004200 */
[----:B------:R-:W-:Y:S01]  /*b5b0*/  MUFU.EX2 R232, R232 ;  /* 0x000000e800e87308 */ /* 0x000fe20000000800 */
[C---:B------:R-:W-:Y:S02]  /*b5c0*/  FMUL.FTZ R95, R3.reuse, R95 ;  /* 0x0000005f035f7220 */ /* 0x040fe40000410000 */
[C---:B------:R-:W-:Y:S02]  /*b5d0*/  FMUL.FTZ R96, R132.reuse, R96 ;  /* 0x0000006084607220 */ /* 0x040fe40000410000 */
[----:B------:R-:W-:Y:S03]  /*b5e0*/  FMUL.FTZ R97, R132, R97 ;  /* 0x0000006184617220 */ /* 0x000fe60000410000 */
[C---:B---3--:R-:W-:Y:S03]  /*b5f0*/  HMMA.16816.F32.BF16 R92, R128.reuse, R104, R92 ;  /* 0x00000068805c723c */ /* 0x048fe6000004185c */
[C---:B------:R-:W-:Y:S02]  /*b600*/  FMUL.FTZ R98, R3.reuse, R98 ;  /* 0x0000006203627220 */ /* 0x040fe40000410000 */
[----:B------:R-:W-:Y:S01]  /*b610*/  FMUL.FTZ R99, R3, R99 ;  /* 0x0000006303637220 */ /* 0x000fe20000410000 */
[----:B-1----:R-:W-:Y:S01]  /*b620*/  F2FP.BF16.PACK_AB R102, R182, R181 ;  /* 0x000000b5b666723e */ /* 0x002fe200000010ff */
[----:B------:R-:W-:Y:S02]  /*b630*/  FFMA.FTZ R213, R226, c[0x0][0x2d0], -R147 ;  /* 0x0000b400e2d57a23 */ /* 0x000fe40000010893 */
[----:B------:R-:W-:Y:S02]  /*b640*/  FFMA.FTZ R226, R164, c[0x0][0x2d0], -R145 ;  /* 0x0000b400a4e27a23 */ /* 0x000fe40000010891 */
[----:B------:R-:W-:Y:S01]  /*b650*/  LDSM.16.MT88.4 R164, [R135+UR4+0x5900] ;  /* 0x0059000487a4783b */ /* 0x000fe20008004200 */
[----:B------:R-:W-:Y:S01]  /*b660*/  HMMA.16816.F32.BF16 R96, R128, R106, R96 ;  /* 0x0000006a8060723c */ /* 0x000fe20000041860 */
[----:B------:R-:W-:Y:S02]  /*b670*/  MUFU.EX2 R213, R213 ;  /* 0x000000d500d57308 */ /* 0x000fe40000000800 */
[--C-:B------:R-:W-:Y:S02]  /*b680*/  FFMA.FTZ R224, R224, c[0x0][0x2d0], -R147.reuse ;  /* 0x0000b400e0e07a23 */ /* 0x100fe40000010893 */
[----:B------:R-:W-:Y:S02]  /*b690*/  FFMA.FTZ R147, R143, c[0x0][0x2d0], -R147 ;  /* 0x0000b4008f937a23 */ /* 0x000fe40000010893 */
[----:B------:R-:W1:Y:S01]  /*b6a0*/  LDSM.16.MT88.4 R104, [R134+UR4+0x2900] ;  /* 0x002900048668783b */ /* 0x000e620008004200 */
[C---:B------:R-:W-:Y:S03]  /*b6b0*/  HMMA.16816.F32.BF16 R4, R100.reuse, R112, R4 ;  /* 0x000000706404723c */ /* 0x040fe60000041804 */
[----:B------:R3:W-:Y:S02]  /*b6c0*/  MUFU.EX2 R236, R147 ;  /* 0x0000009300ec7308 */ /* 0x0007e40000000800 */
[----:B------:R-:W-:Y:S02]  /*b6d0*/  FFMA.FTZ R176, R132, R207, R176 ;  /* 0x000000cf84b07223 */ /* 0x000fe400000100b0 */
[----:B------:R-:W-:Y:S01]  /*b6e0*/  LDSM.16.MT88.4 R128, [R135+UR4+0x3100] ;  /* 0x003100048780783b */ /* 0x000fe20008004200 */
[C---:B------:R-:W-:Y:S04]  /*b6f0*/  HMMA.16816.F32.BF16 R8, R100.reuse, R114, R8 ;  /* 0x000000726408723c */ /* 0x040fe80000041808 */
[----:B------:R-:W-:Y:S01]  /*b700*/  FFMA.FTZ R174, R3, R208, R174 ;  /* 0x000000d003ae7223 */ /* 0x000fe200000100ae */
[----:B------:R-:W4:Y:S01]  /*b710*/  MUFU.EX2 R224, R224 ;  /* 0x000000e000e07308 */ /* 0x000f220000000800 */
[----:B------:R-:W-:Y:S01]  /*b720*/  IADD3 R3, R223, -0x2, RZ ;  /* 0xfffffffedf037810 */ /* 0x000fe20007ffe0ff */
[----:B------:R-:W-:Y:S01]  /*b730*/  LDSM.16.MT88.4 R112, [R135+UR4+0x4900] ;  /* 0x004900048770783b */ /* 0x000fe20008004200 */
[C---:B--2---:R-:W-:Y:S03]  /*b740*/  HMMA.16816.F32.BF16 R12, R100.reuse, R108, R12 ;  /* 0x0000006c640c723c */ /* 0x044fe6000004180c */
[----:B------:R-:W-:Y:S01]  /*b750*/  ISETP.GE.AND P0, PT, R3, R194, PT ;  /* 0x000000c20300720c */ /* 0x000fe20003f06270 */
[----:B------:R-:W-:Y:S02]  /*b760*/  FADD.FTZ R176, R175, R176 ;  /* 0x000000b0afb07221 */ /* 0x000fe40000010000 */
[----:B------:R-:W-:Y:S01]  /*b770*/  FADD.FTZ R171, R171, R174 ;  /* 0x000000aeabab7221 */ /* 0x000fe20000010000 */
[----:B------:R-:W-:Y:S01]  /*b780*/  LDSM.16.MT88.4 R140, [R134+UR4+0x1900] ;  /* 0x00190004868c783b */ /* 0x000fe20008004200 */
[C---:B------:R-:W-:Y:S01]  /*b790*/  HMMA.16816.F32.BF16 R16, R100.reuse, R110, R16 ;  /* 0x0000006e6410723c */ /* 0x040fe20000041810 */
[----:B------:R-:W2:Y:S03]  /*b7a0*/  MUFU.EX2 R226, R226 ;  /* 0x000000e200e27308 */ /* 0x000ea60000000800 */
[----:B------:R-:W-:Y:S02]  /*b7b0*/  FADD.FTZ R173, R173, R176 ;  /* 0x000000b0adad7221 */ /* 0x000fe40000010000 */
[----:B------:R-:W-:Y:S01]  /*b7c0*/  FADD.FTZ R170, R170, R171 ;  /* 0x000000abaaaa7221 */ /* 0x000fe20000010000 */
[----:B------:R-:W5:Y:S01]  /*b7d0*/  LDSM.16.MT88.4 R108, [R168+0x2900] ;  /* 0x00290000a86c783b */ /* 0x000f620000004200 */
[C---:B------:R-:W-:Y:S04]  /*b7e0*/  HMMA.16816.F32.BF16 R20, R100.reuse, R116, R20 ;  /* 0x000000746414723c */ /* 0x040fe80000041814 */
[----:B------:R-:W-:Y:S02]  /*b7f0*/  FADD.FTZ R172, R172, R173 ;  /* 0x000000adacac7221 */ /* 0x000fe40000010000 */
[----:B------:R-:W-:Y:S01]  /*b800*/  FADD.FTZ R170, R169, R170 ;  /* 0x000000aaa9aa7221 */ /* 0x000fe20000010000 */
[----:B---3--:R-:W-:Y:S01]  /*b810*/  LDSM.16.MT88.4 R144, [R168+0x1900] ;  /* 0x00190000a890783b */ /* 0x008fe20000004200 */
[C---:B------:R-:W-:Y:S04]  /*b820*/  HMMA.16816.F32.BF16 R24, R100.reuse, R118, R24 ;  /* 0x000000766418723c */ /* 0x040fe80000041818 */
[----:B------:R-:W-:Y:S02]  /*b830*/  FADD.FTZ R177, R177, R172 ;  /* 0x000000acb1b17221 */ /* 0x000fe40000010000 */
[----:B------:R-:W-:Y:S01]  /*b840*/  FADD.FTZ R179, R179, R170 ;  /* 0x000000aab3b37221 */ /* 0x000fe20000010000 */
[----:B------:R-:W3:Y:S01]  /*b850*/  LDSM.16.MT88.4 R116, [R133+0x4900] ;  /* 0x004900008574783b */ /* 0x000ee20000004200 */
[C---:B------:R-:W-:Y:S04]  /*b860*/  HMMA.16816.F32.BF16 R28, R100.reuse, R120, R28 ;  /* 0x00000078641c723c */ /* 0x040fe8000004181c */
[----:B------:R-:W-:Y:S02]  /*b870*/  FADD.FTZ R178, R178, R177 ;  /* 0x000000b1b2b27221 */ /* 0x000fe40000010000 */
[----:B------:R-:W-:Y:S02]  /*b880*/  FADD.FTZ R180, R180, R179 ;  /* 0x000000b3b4b47221 */ /* 0x000fe40000010000 */
[C---:B------:R-:W-:Y:S01]  /*b890*/  HMMA.16816.F32.BF16 R32, R100.reuse, R122, R32 ;  /* 0x0000007a6420723c */ /* 0x040fe20000041820 */
[----:B------:R-:W-:Y:S03]  /*b8a0*/  LDSM.16.MT88.4 R120, [R134+UR4+0x1100] ;  /* 0x001100048678783b */ /* 0x000fe60008004200 */
[----:B------:R-:W-:Y:S02]  /*b8b0*/  FADD.FTZ R181, R181, R178 ;  /* 0x000000b2b5b57221 */ /* 0x000fe40000010000 */
[----:B------:R-:W-:Y:S02]  /*b8c0*/  FADD.FTZ R183, R183, R180 ;  /* 0x000000b4b7b77221 */ /* 0x000fe40000010000 */
[C---:B------:R-:W-:Y:S04]  /*b8d0*/  HMMA.16816.F32.BF16 R36, R100.reuse, R124, R36 ;  /* 0x0000007c6424723c */ /* 0x040fe80000041824 */
[----:B------:R-:W-:Y:S02]  /*b8e0*/  FADD.FTZ R182, R182, R181 ;  /* 0x000000b5b6b67221 */ /* 0x000fe40000010000 */
[----:B------:R-:W-:Y:S02]  /*b8f0*/  FADD.FTZ R190, R190, R183 ;  /* 0x000000b7bebe7221 */ /* 0x000fe40000010000 */
[C---:B------:R-:W-:Y:S01]  /*b900*/  HMMA.16816.F32.BF16 R40, R100.reuse, R126, R40 ;  /* 0x0000007e6428723c */ /* 0x040fe20000041828 */
[----:B------:R-:W-:Y:S07]  /*b910*/  LDSM.16.MT88.4 R124, [R168+0x1100] ;  /* 0x00110000a87c783b */ /* 0x000fee0000004200 */
[C---:B------:R-:W-:Y:S08]  /*b920*/  HMMA.16816.F32.BF16 R44, R100.reuse, R136, R44 ;  /* 0x00000088642c723c */ /* 0x040ff0000004182c */
[C---:B------:R-:W-:Y:S01]  /*b930*/  HMMA.16816.F32.BF16 R48, R100.reuse, R138, R48 ;  /* 0x0000008a6430723c */ /* 0x040fe20000041830 */
[----:B------:R-:W-:Y:S07]  /*b940*/  LDSM.16.MT88.4 R136, [R134+UR4+0x3100] ;  /* 0x003100048688783b */ /* 0x000fee0008004200 */
[C---:B-1----:R-:W-:Y:S08]  /*b950*/  HMMA.16816.F32.BF16 R52, R100.reuse, R104, R52 ;  /* 0x000000686434723c */ /* 0x042ff00000041834 */
[C---:B------:R-:W-:Y:S01]  /*b960*/  HMMA.16816.F32.BF16 R56, R100.reuse, R106, R56 ;  /* 0x0000006a6438723c */ /* 0x040fe20000041838 */
[----:B------:R-:W1:Y:S07]  /*b970*/  LDSM.16.MT88.4 R104, [R134+UR4+0x4900] ;  /* 0x004900048668783b */ /* 0x000e6e0008004200 */
[C---:B-----5:R-:W-:Y:S08]  /*b980*/  HMMA.16816.F32.BF16 R60, R100.reuse, R108, R60 ;  /* 0x0000006c643c723c */ /* 0x060ff0000004183c */
[C---:B------:R-:W-:Y:S01]  /*b990*/  HMMA.16816.F32.BF16 R64, R100.reuse, R110, R64 ;  /* 0x0000006e6440723c */ /* 0x040fe20000041840 */
[----:B------:R-:W5:Y:S07]  /*b9a0*/  LDSM.16.MT88.4 R108, [R168+0x4900] ;  /* 0x00490000a86c783b */ /* 0x000f6e0000004200 */
[C---:B------:R-:W-:Y:S08]  /*b9b0*/  HMMA.16816.F32.BF16 R68, R100.reuse, R112, R68 ;  /* 0x000000706444723c */ /* 0x040ff00000041844 */
[C---:B------:R-:W-:Y:S01]  /*b9c0*/  HMMA.16816.F32.BF16 R72, R100.reuse, R114, R72 ;  /* 0x000000726448723c */ /* 0x040fe20000041848 */
[----:B------:R-:W2:Y:S07]  /*b9d0*/  LDSM.16.MT88.4 R112, [R135+UR4+0x1100] ;  /* 0x001100048770783b */ /* 0x000eae0008004200 */
[C---:B---3--:R-:W-:Y:S08]  /*b9e0*/  HMMA.16816.F32.BF16 R76, R100.reuse, R116, R76 ;  /* 0x00000074644c723c */ /* 0x048ff0000004184c */
[C---:B------:R-:W-:Y:S01]  /*b9f0*/  HMMA.16816.F32.BF16 R80, R100.reuse, R118, R80 ;  /* 0x000000766450723c */ /* 0x040fe20000041850 */
[----:B------:R-:W3:Y:S07]  /*ba00*/  LDSM.16.MT88.4 R116, [R133+0x1100] ;  /* 0x001100008574783b */ /* 0x000eee0000004200 */
[C---:B-1----:R-:W-:Y:S08]  /*ba10*/  HMMA.16816.F32.BF16 R84, R100.reuse, R104, R84 ;  /* 0x000000686454723c */ /* 0x042ff00000041854 */
[C---:B------:R-:W-:Y:S01]  /*ba20*/  HMMA.16816.F32.BF16 R88, R100.reuse, R106, R88 ;  /* 0x0000006a6458723c */ /* 0x040fe20000041858 */
[----:B------:R-:W1:Y:S07]  /*ba30*/  LDSM.16.MT88.4 R104, [R133+0x3100] ;  /* 0x003100008568783b */ /* 0x000e6e0000004200 */
[C---:B-----5:R-:W-:Y:S08]  /*ba40*/  HMMA.16816.F32.BF16 R92, R100.reuse, R108, R92 ;  /* 0x0000006c645c723c */ /* 0x060ff0000004185c */
[----:B------:R-:W-:Y:S01]  /*ba50*/  HMMA.16816.F32.BF16 R96, R100, R110, R96 ;  /* 0x0000006e6460723c */ /* 0x000fe20000041860 */
[----:B------:R-:W5:Y:S06]  /*ba60*/  LDSM.16.MT88.4 R108, [R168+0x3100] ;  /* 0x00310000a86c783b */ /* 0x000f6c0000004200 */
[----:B----4-:R-:W-:Y:S01]  /*ba70*/  F2FP.BF16.PACK_AB R100, R224, R213 ;  /* 0x000000d5e064723e */ /* 0x010fe200000010ff */
[----:B------:R-:W-:Y:S01]  /*ba80*/  FADD.FTZ R213, R213, R182 ;  /* 0x000000b6d5d57221 */ /* 0x000fe20000010000 */
[----:B--2---:R-:W-:Y:S03]  /*ba90*/  F2FP.BF16.PACK_AB R101, R226, R225 ;  /* 0x000000e1e265723e */ /* 0x004fe600000010ff */
[----:B------:R-:W-:Y:S01]  /*baa0*/  F2FP.BF16.PACK_AB R102, R228, R227 ;  /* 0x000000e3e466723e */ /* 0x000fe200000010ff */
[----:B------:R-:W-:Y:S01]  /*bab0*/  FADD.FTZ R225, R225, R190 ;  /* 0x000000bee1e17221 */ /* 0x000fe20000010000 */
[----:B------:R-:W-:Y:S01]  /*bac0*/  F2FP.BF16.PACK_AB R103, R230, R229 ;  /* 0x000000e5e667723e */ /* 0x000fe200000010ff */
[----:B------:R-:W-:Y:S02]  /*bad0*/  FADD.FTZ R224, R224, R213 ;  /* 0x000000d5e0e07221 */ /* 0x000fe40000010000 */
[----:B------:R-:W-:Y:S02]  /*bae0*/  FADD.FTZ R226, R226, R225 ;  /* 0x000000e1e2e27221 */ /* 0x000fe40000010000 */
[----:B------:R-:W-:Y:S02]  /*baf0*/  FADD.FTZ R227, R227, R224 ;  /* 0x000000e0e3e37221 */ /* 0x000fe40000010000 */
[C---:B------:R-:W-:Y:S03]  /*bb00*/  HMMA.16816.F32.BF16 R4, R100.reuse, R112, R4 ;  /* 0x000000706404723c */ /* 0x040fe60000041804 */
[----:B------:R-:W-:Y:S02]  /*bb10*/  FADD.FTZ R229, R229, R226 ;  /* 0x000000e2e5e57221 */ /* 0x000fe40000010000 */
[----:B------:R-:W-:Y:S02]  /*bb20*/  FADD.FTZ R228, R228, R227 ;  /* 0x000000e3e4e47221 */ /* 0x000fe40000010000 */
[----:B------:R-:W-:Y:S01]  /*bb30*/  FADD.FTZ R230, R230, R229 ;  /* 0x000000e5e6e67221 */ /* 0x000fe20000010000 */
[C---:B------:R-:W-:Y:S01]  /*bb40*/  HMMA.16816.F32.BF16 R8, R100.reuse, R114, R8 ;  /* 0x000000726408723c */ /* 0x040fe20000041808 */
[----:B------:R-:W2:Y:S07]  /*bb50*/  LDSM.16.MT88.4 R112, [R135+UR4+0x5100] ;  /* 0x005100048770783b */ /* 0x000eae0008004200 */
[C---:B---3--:R-:W-:Y:S08]  /*bb60*/  HMMA.16816.F32.BF16 R12, R100.reuse, R116, R12 ;  /* 0x00000074640c723c */ /* 0x048ff0000004180c */
[C---:B------:R-:W-:Y:S01]  /*bb70*/  HMMA.16816.F32.BF16 R16, R100.reuse, R118, R16 ;  /* 0x000000766410723c */ /* 0x040fe20000041810 */
[----:B------:R-:W-:Y:S07]  /*bb80*/  LDSM.16.MT88.4 R116, [R134+UR4+0x5100] ;  /* 0x005100048674783b */ /* 0x000fee0008004200 */
[C---:B------:R-:W-:Y:S08]  /*bb90*/  HMMA.16816.F32.BF16 R20, R100.reuse, R120, R20 ;  /* 0x000000786414723c */ /* 0x040ff00000041814 */
[C---:B------:R-:W-:Y:S08]  /*bba0*/  HMMA.16816.F32.BF16 R24, R100.reuse, R122, R24 ;  /* 0x0000007a6418723c */ /* 0x040ff00000041818 */
[C---:B------:R-:W-:Y:S08]  /*bbb0*/  HMMA.16816.F32.BF16 R28, R100.reuse, R124, R28 ;  /* 0x0000007c641c723c */ /* 0x040ff0000004181c */
[C---:B------:R-:W-:Y:S01]  /*bbc0*/  HMMA.16816.F32.BF16 R32, R100.reuse, R126, R32 ;  /* 0x0000007e6420723c */ /* 0x040fe20000041820 */
[----:B------:R-:W-:Y:S07]  /*bbd0*/  LDSM.16.MT88.4 R124, [R135+UR4+0x1900] ;  /* 0x00190004877c783b */ /* 0x000fee0008004200 */
[C---:B------:R-:W-:Y:S08]  /*bbe0*/  HMMA.16816.F32.BF16 R36, R100.reuse, R128, R36 ;  /* 0x000000806424723c */ /* 0x040ff00000041824 */
[C---:B------:R-:W-:Y:S08]  /*bbf0*/  HMMA.16816.F32.BF16 R40, R100.reuse, R130, R40 ;  /* 0x000000826428723c */ /* 0x040ff00000041828 */
[C---:B-1----:R-:W-:Y:S08]  /*bc00*/  HMMA.16816.F32.BF16 R44, R100.reuse, R104, R44 ;  /* 0x00000068642c723c */ /* 0x042ff0000004182c */
[C---:B------:R-:W-:Y:S01]  /*bc10*/  HMMA.16816.F32.BF16 R48, R100.reuse, R106, R48 ;  /* 0x0000006a6430723c */ /* 0x040fe20000041830 */
[----:B------:R-:W1:Y:S07]  /*bc20*/  LDSM.16.MT88.4 R104, [R133+0x5100] ;  /* 0x005100008568783b */ /* 0x000e6e0000004200 */
[C---:B------:R-:W-:Y:S07]  /*bc30*/  HMMA.16816.F32.BF16 R52, R100.reuse, R136, R52 ;  /* 0x000000886434723c */ /* 0x040fee0000041834 */
[----:B------:R-:W-:Y:S01]  /*bc40*/  F2FP.BF16.PACK_AB R136, R232, R231 ;  /* 0x000000e7e888723e */ /* 0x000fe200000010ff */
[C---:B------:R-:W-:Y:S04]  /*bc50*/  HMMA.16816.F32.BF16 R56, R100.reuse, R138, R56 ;  /* 0x0000008a6438723c */ /* 0x040fe80000041838 */
[----:B------:R-:W-:Y:S01]  /*bc60*/  F2FP.BF16.PACK_AB R137, R234, R233 ;  /* 0x000000e9ea89723e */ /* 0x000fe200000010ff */
[----:B------:R-:W-:Y:S02]  /*bc70*/  FADD.FTZ R231, R231, R228 ;  /* 0x000000e4e7e77221 */ /* 0x000fe40000010000 */
[----:B------:R-:W-:Y:S01]  /*bc80*/  F2FP.BF16.PACK_AB R138, R236, R235 ;  /* 0x000000ebec8a723e */ /* 0x000fe200000010ff */
[C---:B-----5:R-:W-:Y:S04]  /*bc90*/  HMMA.16816.F32.BF16 R60, R100.reuse, R108, R60 ;  /* 0x0000006c643c723c */ /* 0x060fe8000004183c */
[----:B------:R-:W-:Y:S01]  /*bca0*/  F2FP.BF16.PACK_AB R139, R238, R237 ;  /* 0x000000edee8b723e */ /* 0x000fe200000010ff */
        /* <DEDUP_REMOVED lines=9> */
[C---:B------:R-:W-:Y:S04]  /*bd40*/  HMMA.16816.F32.BF16 R72, R100.reuse, R114, R72 ;  /* 0x000000726448723c */ /* 0x040fe80000041848 */
[----:B------:R-:W-:Y:S04]  /*bd50*/  FADD.FTZ R208, R238, R237 ;  /* 0x000000edeed07221 */ /* 0x000fe80000010000 */
[C---:B-1----:R-:W-:Y:S08]  /*bd60*/  HMMA.16816.F32.BF16 R76, R100.reuse, R104, R76 ;  /* 0x00000068644c723c */ /* 0x042ff0000004184c */
[C---:B------:R-:W-:Y:S01]  /*bd70*/  HMMA.16816.F32.BF16 R80, R100.reuse, R106, R80 ;  /* 0x0000006a6450723c */ /* 0x040fe20000041850 */
[----:B------:R-:W1:Y:S07]  /*bd80*/  LDSM.16.MT88.4 R104, [R133+0x1900] ;  /* 0x001900008568783b */ /* 0x000e6e0000004200 */
[C---:B------:R-:W-:Y:S08]  /*bd90*/  HMMA.16816.F32.BF16 R84, R100.reuse, R116, R84 ;  /* 0x000000746454723c */ /* 0x040ff00000041854 */
[C---:B------:R-:W-:Y:S08]  /*bda0*/  HMMA.16816.F32.BF16 R88, R100.reuse, R118, R88 ;  /* 0x000000766458723c */ /* 0x040ff00000041858 */
[C---:B---3--:R-:W-:Y:S08]  /*bdb0*/  HMMA.16816.F32.BF16 R92, R100.reuse, R108, R92 ;  /* 0x0000006c645c723c */ /* 0x048ff0000004185c */
[----:B------:R-:W-:Y:S08]  /*bdc0*/  HMMA.16816.F32.BF16 R96, R100, R110, R96 ;  /* 0x0000006e6460723c */ /* 0x000ff00000041860 */
[C---:B------:R-:W-:Y:S08]  /*bdd0*/  HMMA.16816.F32.BF16 R128, R136.reuse, R124, R4 ;  /* 0x0000007c8880723c */ /* 0x040ff00000041804 */
[C---:B------:R-:W-:Y:S01]  /*bde0*/  HMMA.16816.F32.BF16 R124, R136.reuse, R126, R8 ;  /* 0x0000007e887c723c */ /* 0x040fe20000041808 */
[----:B------:R-:W2:Y:S07]  /*bdf0*/  LDSM.16.MT88.4 R8, [R133+0x5900] ;  /* 0x005900008508783b */ /* 0x000eae0000004200 */
[C---:B-1----:R-:W-:Y:S01]  /*be00*/  HMMA.16816.F32.BF16 R120, R136.reuse, R104, R12 ;  /* 0x000000688878723c */ /* 0x042fe2000004180c */
[----:B------:R-:W1:Y:S07]  /*be10*/  LDSM.16.MT88.4 R12, [R134+UR4+0x5900] ;  /* 0x00590004860c783b */ /* 0x000e6e0008004200 */
[C---:B------:R-:W-:Y:S01]  /*be20*/  HMMA.16816.F32.BF16 R116, R136.reuse, R106, R16 ;  /* 0x0000006a8874723c */ /* 0x040fe20000041810 */
[----:B------:R-:W3:Y:S07]  /*be30*/  LDSM.16.MT88.4 R16, [R168+0x5900] ;  /* 0x00590000a810783b */ /* 0x000eee0000004200 */
        /* <DEDUP_REMOVED lines=20> */
[----:B------:R-:W-:-:S07]  /*bf80*/  @!P0 BRA `(.L_x_1047) ;  /* 0x000003f000008947 */ /* 0x000fce0003800000 */
[----:B------:R-:W-:Y:S01]  /*bf90*/  ISETP.NE.AND P1, PT, R195, 0x1, PT ;  /* 0x00000001c300780c */ /* 0x000fe20003f25270 */
[----:B------:R-:W-:Y:S01]  /*bfa0*/  IMAD R6, R223, 0x40, R204 ;  /* 0x00000040df067824 */ /* 0x000fe200078e02cc */
[----:B------:R-:W-:Y:S01]  /*bfb0*/  IADD3 R11, -R219, 0x10, RZ ;  /* 0x00000010db0b7810 */ /* 0x000fe20007ffe1ff */
[----:B------:R-:W-:Y:S01]  /*bfc0*/  IMAD.MOV.U32 R200, RZ, RZ, RZ ;  /* 0x000000ffffc87224 */ /* 0x000fe200078e00ff */
[----:B------:R-:W-:Y:S02]  /*bfd0*/  IADD3 R8, -R216, 0x10, RZ ;  /* 0x00000010d8087810 */ /* 0x000fe40007ffe1ff */
[----:B------:R-:W-:Y:S02]  /*bfe0*/  IADD3 R201, R6, -0x80, R203 ;  /* 0xffffff8006c97810 */ /* 0x000fe40007ffe0cb */
[----:B------:R-:W-:Y:S02]  /*bff0*/  LOP3.LUT R11, R11, 0xf, RZ, 0xc0, !PT ;  /* 0x0000000f0b0b7812 */ /* 0x000fe400078ec0ff */
[----:B------:R-:W-:Y:S01]  /*c000*/  LOP3.LUT R8, R8, 0xf, RZ, 0xc0, !PT ;  /* 0x0000000f08087812 */ /* 0x000fe200078ec0ff */
        /* <DEDUP_REMOVED lines=55> */
.L_x_1047:
        /* <DEDUP_REMOVED lines=10> */
.L_x_1045:
[----:B------:R-:W-:-:S13]  /*c420*/  ISETP.GE.AND P0, PT, R213, R194, PT ;  /* 0x000000c2d500720c */ /* 0x000fda0003f06270 */
[----:B------:R-:W-:Y:S05]  /*c430*/  @!P0 BRA `(.L_x_1049) ;  /* 0x00003a2000008947 */ /* 0x000fea0003800000 */
[----:B------:R-:W-:Y:S01]  /*c440*/  IMAD.MOV.U32 R3, RZ, RZ, R0 ;  /* 0x000000ffff037224 */ /* 0x000fe200078e0000 */
[----:B------:R-:W-:Y:S01]  /*c450*/  SHF.R.S32.HI R193, RZ, 0x1f, R210 ;  /* 0x0000001fffc17819 */ /* 0x000fe200000114d2 */
[----:B------:R-:W-:Y:S01]  /*c460*/  IMAD.MOV.U32 R190, RZ, RZ, 0x40 ;  /* 0x00000040ffbe7424 */ /* 0x000fe200078e00ff */
[----:B------:R-:W-:Y:S01]  /*c470*/  SHF.R.S32.HI R0, RZ, 0x1f, R209 ;  /* 0x0000001fff007819 */ /* 0x000fe200000114d1 */
[----:B------:R-:W-:Y:S01]  /*c480*/  IMAD.SHL.U32 R212, R209, 0x2, RZ ;  /* 0x00000002d1d47824 */ /* 0x000fe200078e00ff */
[----:B------:R-:W-:Y:S01]  /*c490*/  LOP3.LUT P0, RZ, R211, 0x4, RZ, 0xc0, !PT ;  /* 0x00000004d3ff7812 */ /* 0x000fe2000780c0ff */
[C---:B------:R-:W-:Y:S01]  /*c4a0*/  IMAD.SHL.U32 R211, R210.reuse, 0x2, RZ ;  /* 0x00000002d2d37824 */ /* 0x040fe200078e00ff */
[----:B-1----:R-:W-:Y:S01]  /*c4b0*/  SHF.R.S32.HI R5, RZ, 0x1f, R192 ;  /* 0x0000001fff057819 */ /* 0x002fe200000114c0 */
[----:B------:R-:W-:Y:S01]  /*c4c0*/  IMAD.MOV.U32 R132, RZ, RZ, R2 ;  /* 0x000000ffff847224 */ /* 0x000fe200078e0002 */
[----:B------:R-:W-:Y:S01]  /*c4d0*/  SHF.L.U64.HI R193, R210, 0x1, R193 ;  /* 0x00000001d2c17819 */ /* 0x000fe200000102c1 */
[----:B------:R-:W-:Y:S01]  /*c4e0*/  IMAD.SHL.U32 R214, R192, 0x2, RZ ;  /* 0x00000002c0d67824 */ /* 0x000fe200078e00ff */
[----:B------:R-:W-:-:S02]  /*c4f0*/  SHF.L.U64.HI R210, R209, 0x1, R0 ;  /* 0x00000001d1d27819 */ /* 0x000fc40000010200 */
[----:B------:R-:W-:Y:S02]  /*c500*/  SEL R190, R190, 0xffffffc0, !P0 ;  /* 0xffffffc0bebe7807 */ /* 0x000fe40004000000 */
[----:B------:R-:W-:Y:S02]  /*c510*/  SHF.L.U64.HI R209, R192, 0x1, R5 ;  /* 0x00000001c0d17819 */ /* 0x000fe40000010205 */
.L_x_1060:
        /* <DEDUP_REMOVED lines=19> */
[----:B------:R-:W-:Y:S03]  /*c650*/  SHF.R.S32.HI R5, RZ, 0x1f, R200 ;  /* 0x0000001fff057819 */ /* 0x000fe600000114c8 */
[----:B------:R-:W-:Y:S02]  /*c660*/  IMAD R9, R9, c[0x0][0x208], RZ ;  /* 0x0000820009097a24 */ /* 0x000fe400078e02ff */
[----:B------:R-:W-:Y:S02]  /*c670*/  IMAD R5, R5, c[0x0][0x218], RZ ;  /* 0x0000860005057a24 */ /* 0x000fe400078e02ff */
        /* <DEDUP_REMOVED lines=8> */
[----:B------:R-:W5:Y:S04]  /*c700*/  SHFL.IDX PT, R11, R4, RZ, 0x181f ;  /* 0x00181fff040b7589 */ /* 0x000f6800000e0000 */
[----:B------:R-:W4:Y:S04]  /*c710*/  SHFL.IDX PT, R0, R2, RZ, 0x181f ;  /* 0x00181fff02007589 */ /* 0x000f2800000e0000 */
[----:B------:R-:W3:Y:S01]  /*c720*/  SHFL.IDX PT, R5, R4, 0x1, 0x181f ;  /* 0x00381f0004057f89 */ /* 0x000ee200000e0000 */
[CC--:B-----5:R-:W-:Y:S05]  /*c730*/  IADD3 R20, P0, R11.reuse, R211.reuse, RZ ;  /* 0x000000d30b147210 */ /* 0x0e0fea0007f1e0ff */
[C---:B----4-:R-:W-:Y:S01]  /*c740*/  IMAD.X R21, R0.reuse, 0x1, R193, P0 ;  /* 0x0000000100157824 */ /* 0x050fe200000e06c1 */
[C---:B------:R-:W-:Y:S04]  /*c750*/  IADD3 R14, P0, R11.reuse, R212, RZ ;  /* 0x000000d40b0e7210 */ /* 0x040fe80007f1e0ff */
[C---:B------:R-:W-:Y:S02]  /*c760*/  IADD3.X R15, R0.reuse, R210, RZ, P0, !PT ;  /* 0x000000d2000f7210 */ /* 0x040fe400007fe4ff */
[----:B------:R-:W-:Y:S05]  /*c770*/  IADD3 R10, P0, R11, R214, RZ ;  /* 0x000000d60b0a7210 */ /* 0x000fea0007f1e0ff */
[----:B------:R-:W-:Y:S01]  /*c780*/  IMAD.X R11, R0, 0x1, R209, P0 ;  /* 0x00000001000b7824 */ /* 0x000fe200000e06d1 */
[C---:B---3--:R-:W-:Y:S01]  /*c790*/  IADD3 R8, P0, R5.reuse, R211, RZ ;  /* 0x000000d305087210 */ /* 0x048fe20007f1e0ff */
[----:B------:R-:W3:Y:S04]  /*c7a0*/  SHFL.IDX PT, R0, R2, 0x1, 0x181f ;  /* 0x00381f0002007f89 */ /* 0x000ee800000e0000 */
[C---:B---3--:R-:W-:Y:S01]  /*c7b0*/  IMAD.X R9, R0.reuse, 0x1, R193, P0 ;  /* 0x0000000100097824 */ /* 0x048fe200000e06c1 */
[C---:B------:R-:W-:Y:S04]  /*c7c0*/  IADD3 R6, P0, R5.reuse, R212, RZ ;  /* 0x000000d405067210 */ /* 0x040fe80007f1e0ff */
[C---:B------:R-:W-:Y:S02]  /*c7d0*/  IADD3.X R7, R0.reuse, R210, RZ, P0, !PT ;  /* 0x000000d200077210 */ /* 0x040fe400007fe4ff */
[----:B------:R-:W-:Y:S02]  /*c7e0*/  IADD3 R22, P0, R5, R214, RZ ;  /* 0x000000d605167210 */ /* 0x000fe40007f1e0ff */
[----:B------:R-:W-:Y:S03]  /*c7f0*/  MOV R5, UR16 ;  /* 0x0000001000057c02 */ /* 0x000fe60008000f00 */
[----:B------:R-:W-:Y:S02]  /*c800*/  IMAD.X R23, R0, 0x1, R209, P0 ;  /* 0x0000000100177824 */ /* 0x000fe400000e06d1 */
[----:B------:R-:W-:Y:S05]  /*c810*/  IMAD R13, R5, 0x6000, R198 ;  /* 0x00006000050d7824 */ /* 0x000fea00078e02c6 */
[----:B------:R3:W-:Y:S04]  /*c820*/  LDGSTS.E.BYPASS.LTC128B.128 [R13], [R20.64], !P5 ;  /* 0x00000000140d7fae */ /* 0x0007e8000e901d4c */
[----:B------:R3:W-:Y:S04]  /*c830*/  LDGSTS.E.BYPASS.LTC128B.128 [R13+0x2000], [R14.64], !P4 ;  /* 0x020000000e0d7fae */ /* 0x0007e8000e101d4c */
[----:B------:R3:W-:Y:S04]  /*c840*/  LDGSTS.E.BYPASS.LTC128B.128 [R13+0x4000], [R10.64], !P6 ;  /* 0x040000000a0d7fae */ /* 0x0007e8000f101d4c */
[----:B------:R3:W-:Y:S04]  /*c850*/  LDGSTS.E.BYPASS.LTC128B.128 [R13+0x1000], [R8.64], !P5 ;  /* 0x01000000080d7fae */ /* 0x0007e8000e901d4c */
[----:B------:R3:W-:Y:S04]  /*c860*/  LDGSTS.E.BYPASS.LTC128B.128 [R13+0x3000], [R6.64], !P4 ;  /* 0x03000000060d7fae */ /* 0x0007e8000e101d4c */
[----:B------:R3:W-:Y:S02]  /*c870*/  LDGSTS.E.BYPASS.LTC128B.128 [R13+0x5000], [R22.64], !P6 ;  /* 0x05000000160d7fae */ /* 0x0007e4000f101d4c */
.L_x_1050:
[C---:B--23--:R-:W-:Y:S01]  /*c880*/  HMMA.16816.F32.BF16 R4, R136.reuse, R140, RZ ;  /* 0x0000008c8804723c */ /* 0x04cfe200000418ff */
[----:B------:R-:W-:Y:S01]  /*c890*/  LDSM.16.M88.4 R172, [R133+0xf900] ;  /* 0x00f9000085ac783b */ /* 0x000fe20000000200 */
[----:B------:R-:W-:Y:S01]  /*c8a0*/  UIADD3 UR18, UR16, 0x1, URZ ;  /* 0x0000000110127890 */ /* 0x000fe2000fffe03f */
[----:B------:R-:W-:Y:S01]  /*c8b0*/  ISETP.NE.AND P0, PT, R197, 0x1, PT ;  /* 0x00000001c500780c */ /* 0x000fe20003f05270 */
[----:B------:R-:W-:Y:S01]  /*c8c0*/  UISETP.GE.AND UP0, UPT, UR16, 0x1, UPT ;  /* 0x000000011000788c */ /* 0x000fe2000bf06270 */
[C---:B------:R-:W-:Y:S02]  /*c8d0*/  IADD3 R0, R190.reuse, R165, RZ ;  /* 0x000000a5be007210 */ /* 0x040fe40007ffe0ff */
[----:B------:R-:W-:Y:S01]  /*c8e0*/  IADD3 R2, R190, R133, RZ ;  /* 0x00000085be027210 */ /* 0x000fe20007ffe0ff */
[C---:B------:R-:W-:Y:S01]  /*c8f0*/  HMMA.16816.F32.BF16 R8, R136.reuse, R142, RZ ;  /* 0x0000008e8808723c */ /* 0x040fe200000418ff */
[----:B------:R-:W-:Y:S01]  /*c900*/  LDSM.16.M88.4 R176, [R191+0x8000] ;  /* 0x00800000bfb0783b */ /* 0x000fe20000000200 */
[----:B------:R-:W-:Y:S01]  /*c910*/  ISETP.LE.AND P2, PT, R196, c[0x0][0x32c], PT ;  /* 0x0000cb00c4007a0c */ /* 0x000fe20003f43270 */
[----:B------:R-:W-:Y:S05]  /*c920*/  USEL UR16, UR18, URZ, !UP0 ;  /* 0x0000003f12107287 */ /* 0x000fea000c000000 */
[C---:B----4-:R-:W-:Y:S01]  /*c930*/  HMMA.16816.F32.BF16 R12, R136.reuse, R16, RZ ;  /* 0x00000010880c723c */ /* 0x050fe200000418ff */
[----:B------:R-:W-:Y:S07]  /*c940*/  LDSM.16.M88.4 R140, [R0+0xc100] ;  /* 0x00c10000008c783b */ /* 0x000fee0000000200 */
        /* <DEDUP_REMOVED lines=9> */
[----:B------:R-:W1:Y:S07]  /*c9e0*/  LDSM.16.M88.4 R136, [R185] ;  /* 0x00000000b988783b */ /* 0x000e6e0000000200 */
[C---:B------:R-:W-:Y:S08]  /*c9f0*/  HMMA.16816.F32.BF16 R4, R144.reuse, R148, R4 ;  /* 0x000000949004723c */ /* 0x040ff00000041804 */
[C---:B------:R-:W-:Y:S01]  /*ca00*/  HMMA.16816.F32.BF16 R8, R144.reuse, R150, R8 ;  /* 0x000000969008723c */ /* 0x040fe20000041808 */
[----:B------:R-:W2:Y:S07]  /*ca10*/  LDSM.16.M88.4 R148, [R0+0xd100] ;  /* 0x00d100000094783b */ /* 0x000eae0000000200 */
[C---:B------:R-:W-:Y:S08]  /*ca20*/  HMMA.16816.F32.BF16 R12, R144.reuse, R152, R12 ;  /* 0x00000098900c723c */ /* 0x040ff0000004180c */
[C---:B------:R-:W-:Y:S01]  /*ca30*/  HMMA.16816.F32.BF16 R16, R144.reuse, R154, R16 ;  /* 0x0000009a9010723c */ /* 0x040fe20000041810 */
[----:B------:R-:W3:Y:S07]  /*ca40*/  LDSM.16.M88.4 R152, [R0+0xd900] ;  /* 0x00d900000098783b */ /* 0x000eee0000000200 */
[C---:B------:R-:W-:Y:S08]  /*ca50*/  HMMA.16816.F32.BF16 R20, R144.reuse, R156, R20 ;  /* 0x0000009c9014723c */ /* 0x040ff00000041814 */
[C---:B------:R-:W-:Y:S01]  /*ca60*/  HMMA.16816.F32.BF16 R24, R144.reuse, R158, R24 ;  /* 0x0000009e9018723c */ /* 0x040fe20000041818 */
[----:B------:R-:W4:Y:S07]  /*ca70*/  LDSM.16.M88.4 R156, [R184] ;  /* 0x00000000b89c783b */ /* 0x000f2e0000000200 */
[C---:B------:R-:W-:Y:S08]  /*ca80*/  HMMA.16816.F32.BF16 R28, R144.reuse, R160, R28 ;  /* 0x000000a0901c723c */ /* 0x040ff0000004181c */
[----:B------:R-:W-:Y:S01]  /*ca90*/  HMMA.16816.F32.BF16 R32, R144, R162, R32 ;  /* 0x000000a29020723c */ /* 0x000fe20000041820 */
[----:B------:R-:W-:Y:S07]  /*caa0*/  LDSM.16.M88.4 R144, [R2+0xd100] ;  /* 0x00d100000290783b */ /* 0x000fee0000000200 */
[C---:B-1----:R-:W-:Y:S01]  /*cab0*/  HMMA.16816.F32.BF16 R4, R136.reuse, R140, R4 ;  /* 0x0000008c8804723c */ /* 0x042fe20000041804 */
[----:B------:R-:W-:Y:S07]  /*cac0*/  LDSM.16.M88.4 R160, [R2+0xd900] ;  /* 0x00d9000002a0783b */ /* 0x000fee0000000200 */
[C---:B------:R-:W-:Y:S01]  /*cad0*/  HMMA.16816.F32.BF16 R8, R136.reuse, R142, R8 ;  /* 0x0000008e8808723c */ /* 0x040fe20000041808 */
[----:B------:R-:W1:Y:S07]  /*cae0*/  LDSM.16.M88.4 R140, [R2+0xc900] ;  /* 0x00c90000028c783b */ /* 0x000e6e0000000200 */
[C---:B------:R-:W-:Y:S08]  /*caf0*/  HMMA.16816.F32.BF16 R12, R136.reuse, R164, R12 ;  /* 0x000000a4880c723c */ /* 0x040ff0000004180c */
[C---:B------:R-:W-:Y:S01]  /*cb00*/  HMMA.16816.F32.BF16 R16, R136.reuse, R166, R16 ;  /* 0x000000a68810723c */ /* 0x040fe20000041810 */
[----:B------:R-:W-:Y:S07]  /*cb10*/  LDSM.16.M88.4 R164, [R189+UR4+0xe100] ;  /* 0x00e10004bda4783b */ /* 0x000fee0008000200 */
[C---:B--2---:R-:W-:Y:S08]  /*cb20*/  HMMA.16816.F32.BF16 R20, R136.reuse, R148, R20 ;  /* 0x000000948814723c */ /* 0x044ff00000041814 */
[C---:B------:R-:W-:Y:S01]  /*cb30*/  HMMA.16816.F32.BF16 R24, R136.reuse, R150, R24 ;  /* 0x000000968818723c */ /* 0x040fe20000041818 */
[----:B------:R-:W2:Y:S07]  /*cb40*/  LDSM.16.M88.4 R148, [R191+0x4000] ;  /* 0x00400000bf94783b */ /* 0x000eae0000000200 */
[C---:B---3--:R-:W-:Y:S08]  /*cb50*/  HMMA.16816.F32.BF16 R28, R136.reuse, R152, R28 ;  /* 0x00000098881c723c */ /* 0x048ff0000004181c */
[----:B------:R-:W-:Y:S01]  /*cb60*/  HMMA.16816.F32.BF16 R32, R136, R154, R32 ;  /* 0x0000009a8820723c */ /* 0x000fe20000041820 */
[----:B------:R-:W3:Y:S07]  /*cb70*/  LDSM.16.M88.4 R136, [R189+UR4+0xe900] ;  /* 0x00e90004bd88783b */ /* 0x000eee0008000200 */
[C---:B----4-:R-:W-:Y:S01]  /*cb80*/  HMMA.16816.F32.BF16 R4, R156.reuse, R168, R4 ;  /* 0x000000a89c04723c */ /* 0x050fe20000041804 */
[----:B------:R-:W4:Y:S07]  /*cb90*/  LDSM.16.M88.4 R152, [R189+UR4+0xf100] ;  /* 0x00f10004bd98783b */ /* 0x000f2e0008000200 */
[C---:B------:R-:W-:Y:S01]  /*cba0*/  HMMA.16816.F32.BF16 R8, R156.reuse, R170, R8 ;  /* 0x000000aa9c08723c */ /* 0x040fe20000041808 */
[----:B------:R-:W5:Y:S07]  /*cbb0*/  LDSM.16.M88.4 R168, [R189+UR4+0xf900] ;  /* 0x00f90004bda8783b */ /* 0x000f6e0008000200 */
[C---:B-1----:R-:W-:Y:S08]  /*cbc0*/  HMMA.16816.F32.BF16 R12, R156.reuse, R140, R12 ;  /* 0x0000008c9c0c723c */ /* 0x042ff0000004180c */
[C---:B------:R-:W-:Y:S01]  /*cbd0*/  HMMA.16816.F32.BF16 R16, R156.reuse, R142, R16 ;  /* 0x0000008e9c10723c */ /* 0x040fe20000041810 */
[----:B------:R-:W-:Y:S07]  /*cbe0*/  LDSM.16.M88.4 R140, [R187+0x4000] ;  /* 0x00400000bb8c783b */ /* 0x000fee0000000200 */
        /* <DEDUP_REMOVED lines=12> */
[----:B------:R-:W-:Y:S07]  /*ccb0*/  LDSM.16.M88.4 R136, [R185+0x4000] ;  /* 0x00400000b988783b */ /* 0x000fee0000000200 */
[C---:B----4-:R-:W-:Y:S08]  /*ccc0*/  HMMA.16816.F32.BF16 R20, R148.reuse, R152, R20 ;  /* 0x000000989414723c */ /* 0x050ff00000041814 */
[C---:B------:R-:W-:Y:S01]  /*ccd0*/  HMMA.16816.F32.BF16 R24, R148.reuse, R154, R24 ;  /* 0x0000009a9418723c */ /* 0x040fe20000041818 */
[----:B------:R-:W3:Y:S07]  /*cce0*/  LDSM.16.M88.4 R152, [R0+0xe100] ;  /* 0x00e100000098783b */ /* 0x000eee0000000200 */
[C---:B-----5:R-:W-:Y:S08]  /*ccf0*/  HMMA.16816.F32.BF16 R28, R148.reuse, R168, R28 ;  /* 0x000000a8941c723c */ /* 0x060ff0000004181c */
[----:B------:R-:W-:Y:S01]  /*cd00*/  HMMA.16816.F32.BF16 R32, R148, R170, R32 ;  /* 0x000000aa9420723c */ /* 0x000fe20000041820 */
[----:B------:R-:W-:Y:S07]  /*cd10*/  LDSM.16.M88.4 R148, [R0+0xf100] ;  /* 0x00f100000094783b */ /* 0x000fee0000000200 */
[C---:B-1----:R-:W-:Y:S08]  /*cd20*/  HMMA.16816.F32.BF16 R4, R140.reuse, R144, R4 ;  /* 0x000000908c04723c */ /* 0x042ff00000041804 */
[C---:B------:R-:W-:Y:S01]  /*cd30*/  HMMA.16816.F32.BF16 R8, R140.reuse, R146, R8 ;  /* 0x000000928c08723c */ /* 0x040fe20000041808 */
[----:B------:R-:W1:Y:S07]  /*cd40*/  LDSM.16.M88.4 R144, [R0+0xe900] ;  /* 0x00e900000090783b */ /* 0x000e6e0000000200 */
[C---:B------:R-:W-:Y:S08]  /*cd50*/  HMMA.16816.F32.BF16 R12, R140.reuse, R156, R12 ;  /* 0x0000009c8c0c723c */ /* 0x040ff0000004180c */
[C---:B------:R-:W-:Y:S01]  /*cd60*/  HMMA.16816.F32.BF16 R16, R140.reuse, R158, R16 ;  /* 0x0000009e8c10723c */ /* 0x040fe20000041810 */
[----:B------:R-:W4:Y:S07]  /*cd70*/  LDSM.16.M88.4 R156, [R0+0xf900] ;  /* 0x00f90000009c783b */ /* 0x000f2e0000000200 */
[C---:B--2---:R-:W-:Y:S08]  /*cd80*/  HMMA.16816.F32.BF16 R20, R140.reuse, R160, R20 ;  /* 0x000000a08c14723c */ /* 0x044ff00000041814 */
[C---:B------:R-:W-:Y:S01]  /*cd90*/  HMMA.16816.F32.BF16 R24, R140.reuse, R162, R24 ;  /* 0x000000a28c18723c */ /* 0x040fe20000041818 */
[----:B------:R-:W2:Y:S07]  /*cda0*/  LDSM.16.M88.4 R160, [R184+0x4000] ;  /* 0x00400000b8a0783b */ /* 0x000eae0000000200 */
[C---:B------:R-:W-:Y:S08]  /*cdb0*/  HMMA.16816.F32.BF16 R28, R140.reuse, R172, R28 ;  /* 0x000000ac8c1c723c */ /* 0x040ff0000004181c */
[----:B------:R-:W-:Y:S07]  /*cdc0*/  HMMA.16816.F32.BF16 R32, R140, R174, R32 ;  /* 0x000000ae8c20723c */ /* 0x000fee0000041820 */
[----:B------:R-:W-:Y:S01]  /*cdd0*/  IADD3 R141, R190, UR4, R189 ;  /* 0x00000004be8d7c10 */ /* 0x000fe2000fffe0bd */
[C---:B---3--:R-:W-:Y:S05]  /*cde0*/  HMMA.16816.F32.BF16 R4, R136.reuse, R152, R4 ;  /* 0x000000988804723c */ /* 0x048fea0000041804 */
[----:B------:R-:W-:Y:S03]  /*cdf0*/  IADD3 R192, R186, R141, RZ ;  /* 0x0000008dbac07210 */ /* 0x000fe60007ffe0ff */
[C---:B------:R-:W-:Y:S01]  /*ce00*/  HMMA.16816.F32.BF16 R8, R136.reuse, R154, R8 ;  /* 0x0000009a8808723c */ /* 0x040fe20000041808 */
[----:B------:R-:W-:Y:S07]  /*ce10*/  LDSM.16.M88.4 R152, [R187+0x8000] ;  /* 0x00800000bb98783b */ /* 0x000fee0000000200 */
[C---:B-1----:R-:W-:Y:S01]  /*ce20*/  HMMA.16816.F32.BF16 R12, R136.reuse, R144, R12 ;  /* 0x00000090880c723c */ /* 0x042fe2000004180c */
[----:B------:R-:W1:Y:S07]  /*ce30*/  LDSM.16.M88.4 R140, [R192+0xe900] ;  /* 0x00e90000c08c783b */ /* 0x000e6e0000000200 */
[C---:B------:R-:W-:Y:S01]  /*ce40*/  HMMA.16816.F32.BF16 R16, R136.reuse, R146, R16 ;  /* 0x000000928810723c */ /* 0x040fe20000041810 */
[----:B------:R-:W3:Y:S07]  /*ce50*/  LDSM.16.M88.4 R168, [R192+0xf100] ;  /* 0x00f10000c0a8783b */ /* 0x000eee0000000200 */
[C---:B------:R-:W-:Y:S01]  /*ce60*/  HMMA.16816.F32.BF16 R20, R136.reuse, R148, R20 ;  /* 0x000000948814723c */ /* 0x040fe20000041814 */
[----:B------:R-:W5:Y:S07]  /*ce70*/  LDSM.16.M88.4 R172, [R192+0xf900] ;  /* 0x00f90000c0ac783b */ /* 0x000f6e0000000200 */
[C---:B------:R-:W-:Y:S01]  /*ce80*/  HMMA.16816.F32.BF16 R24, R136.reuse, R150, R24 ;  /* 0x000000968818723c */ /* 0x040fe20000041818 */
[----:B------:R-:W-:Y:S07]  /*ce90*/  LDSM.16.M88.4 R144, [R189+UR4+0x11100] ;  /* 0x01110004bd90783b */ /* 0x000fee0008000200 */
[C---:B----4-:R-:W-:Y:S01]  /*cea0*/  HMMA.16816.F32.BF16 R28, R136.reuse, R156, R28 ;  /* 0x0000009c881c723c */ /* 0x050fe2000004181c */
[----:B------:R-:W-:Y:S07]  /*ceb0*/  LDSM.16.M88.4 R148, [R189+UR4+0x11900] ;  /* 0x01190004bd94783b */ /* 0x000fee0008000200 */
        /* <DEDUP_REMOVED lines=11> */
[----:B------:R-:W-:Y:S07]  /*cf70*/  LDSM.16.M88.4 R168, [R185+0x8000] ;  /* 0x00800000b9a8783b */ /* 0x000fee0000000200 */
[C---:B-----5:R-:W-:Y:S08]  /*cf80*/  HMMA.16816.F32.BF16 R28, R160.reuse, R172, R28 ;  /* 0x000000aca01c723c */ /* 0x060ff0000004181c */
        /* <DEDUP_REMOVED lines=20> */
[----:B------:R-:W-:Y:S07]  /*d0d0*/  LDSM.16.M88.4 R140, [R192+0x11100] ;  /* 0x01110000c08c783b */ /* 0x000fee0000000200 */
[C---:B---3--:R-:W-:Y:S08]  /*d0e0*/  HMMA.16816.F32.BF16 R20, R152.reuse, R160, R20 ;  /* 0x000000a09814723c */ /* 0x048ff00000041814 */
[C---:B------:R-:W-:Y:S08]  /*d0f0*/  HMMA.16816.F32.BF16 R24, R152.reuse, R162, R24 ;  /* 0x000000a29818723c */ /* 0x040ff00000041818 */
[C---:B------:R-:W-:Y:S08]  /*d100*/  HMMA.16816.F32.BF16 R28, R152.reuse, R164, R28 ;  /* 0x000000a4981c723c */ /* 0x040ff0000004181c */
[----:B------:R-:W-:Y:S08]  /*d110*/  HMMA.16816.F32.BF16 R32, R152, R166, R32 ;  /* 0x000000a69820723c */ /* 0x000ff00000041820 */
[C---:B-----5:R-:W-:Y:S08]  /*d120*/  HMMA.16816.F32.BF16 R4, R168.reuse, R172, R4 ;  /* 0x000000aca804723c */ /* 0x060ff00000041804 */
[C---:B------:R-:W-:Y:S08]  /*d130*/  HMMA.16816.F32.BF16 R8, R168.reuse, R174, R8 ;  /* 0x000000aea808723c */ /* 0x040ff00000041808 */
[C---:B----4-:R-:W-:Y:S08]  /*d140*/  HMMA.16816.F32.BF16 R12, R168.reuse, R136, R12 ;  /* 0x00000088a80c723c */ /* 0x050ff0000004180c */
[C---:B------:R-:W-:Y:S01]  /*d150*/  HMMA.16816.F32.BF16 R16, R168.reuse, R138, R16 ;  /* 0x0000008aa810723c */ /* 0x040fe20000041810 */
[----:B------:R-:W1:Y:S07]  /*d160*/  LDSM.16.M88.4 R136, [R192+0x10900] ;  /* 0x01090000c088783b */ /* 0x000e6e0000000200 */
[C---:B------:R-:W-:Y:S08]  /*d170*/  HMMA.16816.F32.BF16 R20, R168.reuse, R144, R20 ;  /* 0x00000090a814723c */ /* 0x040ff00000041814 */
[C---:B------:R-:W-:Y:S08]  /*d180*/  HMMA.16816.F32.BF16 R24, R168.reuse, R146, R24 ;  /* 0x00000092a818723c */ /* 0x040ff00000041818 */
[C---:B------:R-:W-:Y:S08]  /*d190*/  HMMA.16816.F32.BF16 R28, R168.reuse, R148, R28 ;  /* 0x00000094a81c723c */ /* 0x040ff0000004181c */
[----:B------:R-:W-:Y:S07]  /*d1a0*/  HMMA.16816.F32.BF16 R32, R168, R150, R32 ;  /* 0x00000096a820723c */ /* 0x000fee0000041820 */
[----:B------:R-:W-:Y:S01]  /*d1b0*/  SHF.L.U32 R169, R213, 0x6, RZ ;  /* 0x00000006d5a97819 */ /* 0x000fe200000006ff */
[C---:B--2---:R-:W-:Y:S08]  /*d1c0*/  HMMA.16816.F32.BF16 R4, R176.reuse, R180, R4 ;  /* 0x000000b4b004723c */ /* 0x044ff00000041804 */
[C---:B------:R-:W-:Y:S08]  /*d1d0*/  HMMA.16816.F32.BF16 R8, R176.reuse, R182, R8 ;  /* 0x000000b6b008723c */ /* 0x040ff00000041808 */
[C---:B-1----:R-:W-:Y:S08]  /*d1e0*/  HMMA.16816.F32.BF16 R12, R176.reuse, R136, R12 ;  /* 0x00000088b00c723c */ /* 0x042ff0000004180c */
[C---:B------:R-:W-:Y:S04]  /*d1f0*/  HMMA.16816.F32.BF16 R16, R176.reuse, R138, R16 ;  /* 0x0000008ab010723c */ /* 0x040fe80000041810 */
[----:B------:R-:W-:Y:S02]  /*d200*/  FMUL.FTZ R144, R4, c[0x0][0x320] ;  /* 0x0000c80004907a20 */ /* 0x000fe40000410000 */
[----:B------:R-:W-:Y:S02]  /*d210*/  FMUL.FTZ R146, R5, c[0x0][0x320] ;  /* 0x0000c80005927a20 */ /* 0x000fe40000410000 */
[----:B------:R-:W-:Y:S01]  /*d220*/  FMUL.FTZ R9, R9, c[0x0][0x320] ;  /* 0x0000c80009097a20 */ /* 0x000fe20000410000 */
[C---:B------:R-:W-:Y:S01]  /*d230*/  HMMA.16816.F32.BF16 R20, R176.reuse, R140, R20 ;  /* 0x0000008cb014723c */ /* 0x040fe20000041814 */
        /* <DEDUP_REMOVED lines=25> */
[----:B------:R-:W-:Y:S05]  /*d3d0*/  FMUL.FTZ R27, R27, c[0x0][0x320] ;  /* 0x0000c8001b1b7a20 */ /* 0x000fea0000410000 */
[----:B------:R-:W1:Y:S01]  /*d3e0*/  MUFU.TANH R158, R21 ;  /* 0x00000015009e7308 */ /* 0x000e620000002400 */
[----:B----4-:R-:W4:Y:S09]  /*d3f0*/  LDSM.16.M88.4 R8, [R192+0x11900] ;  /* 0x01190000c008783b */ /* 0x010f320000000200 */
[----:B------:R1:W1:Y:S01]  /*d400*/  MUFU.TANH R161, R22 ;  /* 0x0000001600a17308 */ /* 0x0002620000002400 */
[----:B-----5:R-:W-:Y:S09]  /*d410*/  FMUL.FTZ R13, R18, c[0x0][0x320] ;  /* 0x0000c800120d7a20 */ /* 0x020ff20000410000 */
[----:B------:R-:W1:Y:S10]  /*d420*/  MUFU.TANH R146, R146 ;  /* 0x0000009200927308 */ /* 0x000e740000002400 */
[----:B------:R-:W1:Y:S10]  /*d430*/  MUFU.TANH R0, R0 ;  /* 0x0000000000007308 */ /* 0x000e740000002400 */
[----:B------:R-:W1:Y:S01]  /*d440*/  MUFU.TANH R2, R2 ;  /* 0x0000000200027308 */ /* 0x000e620000002400 */
[C---:B----4-:R-:W-:Y:S09]  /*d450*/  HMMA.16816.F32.BF16 R28, R176.reuse, R8, R28 ;  /* 0x00000008b01c723c */ /* 0x050ff2000004181c */
[----:B------:R-:W4:Y:S03]  /*d460*/  MUFU.TANH R147, R147 ;  /* 0x0000009300937308 */ /* 0x000f260000002400 */
[----:B------:R-:W-:Y:S01]  /*d470*/  @P0 IMAD.HI.U32 R8, R205, c[0x0][0x2c8], RZ ;  /* 0x0000b200cd080a27 */ /* 0x000fe200078e00ff */
[----:B------:R-:W-:Y:S03]  /*d480*/  HMMA.16816.F32.BF16 R32, R176, R10, R32 ;  /* 0x0000000ab020723c */ /* 0x000fe60000041820 */
[----:B------:R-:W-:Y:S02]  /*d490*/  MOV R9, R205 ;  /* 0x000000cd00097202 */ /* 0x000fe40000000f00 */
[----:B------:R-:W-:Y:S01]  /*d4a0*/  @P0 SHF.R.U32.HI R9, RZ, c[0x0][0x2cc], R8 ;  /* 0x0000b300ff090a19 */ /* 0x000fe20000011608 */
[----:B------:R-:W1:Y:S01]  /*d4b0*/  MUFU.TANH R164, R164 ;  /* 0x000000a400a47308 */ /* 0x000e620000002400 */
[----:B------:R-:W-:Y:S03]  /*d4c0*/  IADD3 R10, -R206, 0x1, -R169 ;  /* 0x00000001ce0a7810 */ /* 0x000fe60007ffe9a9 */
[----:B------:R-:W1:Y:S02]  /*d4d0*/  SHFL.IDX PT, R8, R9, RZ, 0x1c1f ;  /* 0x001c1fff09087589 */ /* 0x000e6400000e0000 */
[----:B------:R-:W-:Y:S01]  /*d4e0*/  IADD3 R19, R10, -c[0x0][0x168], R199 ;  /* 0x80005a000a137a10 */ /* 0x000fe20007ffe0c7 */
[----:B------:R-:W-:Y:S03]  /*d4f0*/  FMUL.FTZ R152, R28, c[0x0][0x320] ;  /* 0x0000c8001c987a20 */ /* 0x000fe60000410000 */
[----:B------:R-:W-:Y:S01]  /*d500*/  IADD3 R20, R19, c[0x0][0x328], RZ ;  /* 0x0000ca0013147a10 */ /* 0x000fe20007ffe0ff */
[----:B------:R-:W2:Y:S01]  /*d510*/  MUFU.TANH R165, R165 ;  /* 0x000000a500a57308 */ /* 0x000ea20000002400 */
[----:B------:R-:W-:Y:S01]  /*d520*/  FMUL.FTZ R29, R29, c[0x0][0x320] ;  /* 0x0000c8001d1d7a20 */ /* 0x000fe20000410000 */
[----:B------:R-:W-:Y:S01]  /*d530*/  IADD3 R19, R19, UR17, RZ ;  /* 0x0000001113137c10 */ /* 0x000fe2000fffe0ff */
[----:B------:R-:W-:Y:S02]  /*d540*/  FMUL.FTZ R30, R30, c[0x0][0x320] ;  /* 0x0000c8001e1e7a20 */ /* 0x000fe40000410000 */
[----:B------:R-:W-:Y:S02]  /*d550*/  FMUL.FTZ R31, R31, c[0x0][0x320] ;  /* 0x0000c8001f1f7a20 */ /* 0x000fe40000410000 */
[----:B------:R-:W-:Y:S02]  /*d560*/  FMUL.FTZ R18, R32, c[0x0][0x320] ;  /* 0x0000c80020127a20 */ /* 0x000fe40000410000 */
[----:B------:R-:W-:Y:S01]  /*d570*/  FMUL.FTZ R11, R33, c[0x0][0x320] ;  /* 0x0000c800210b7a20 */ /* 0x000fe20000410000 */
[----:B------:R-:W2:Y:S01]  /*d580*/  MUFU.TANH R163, R163 ;  /* 0x000000a300a37308 */ /* 0x000ea20000002400 */
[----:B------:R-:W-:Y:S02]  /*d590*/  FMUL.FTZ R17, R34, c[0x0][0x320] ;  /* 0x0000c80022117a20 */ /* 0x000fe40000410000 */
[----:B------:R-:W-:Y:S01]  /*d5a0*/  FMUL.FTZ R16, R35, c[0x0][0x320] ;  /* 0x0000c80023107a20 */ /* 0x000fe20000410000 */
[-C--:B-1----:R-:W-:Y:S02]  /*d5b0*/  IADD3 R22, R20, R8.reuse, RZ ;  /* 0x0000000814167210 */ /* 0x082fe40007ffe0ff */
[----:B------:R-:W-:Y:S04]  /*d5c0*/  IADD3 R21, R19, R8, RZ ;  /* 0x0000000813157210 */ /* 0x000fe80007ffe0ff */
[----:B------:R-:W1:Y:S10]  /*d5d0*/  MUFU.TANH R14, R14 ;  /* 0x0000000e000e7308 */ /* 0x000e740000002400 */
[----:B------:R-:W1:Y:S10]  /*d5e0*/  MUFU.TANH R15, R15 ;  /* 0x0000000f000f7308 */ /* 0x000e740000002400 */
[----:B------:R-:W1:Y:S10]  /*d5f0*/  MUFU.TANH R13, R13 ;  /* 0x0000000d000d7308 */ /* 0x000e740000002400 */
[----:B------:R-:W1:Y:S10]  /*d600*/  MUFU.TANH R12, R12 ;  /* 0x0000000c000c7308 */ /* 0x000e740000002400 */
[----:B------:R-:W1:Y:S10]  /*d610*/  MUFU.TANH R160, R160 ;  /* 0x000000a000a07308 */ /* 0x000e740000002400 */
        /* <DEDUP_REMOVED lines=10> */
[----:B------:R-:W1:Y:S10]  /*d6c0*/  MUFU.TANH R11, R11 ;  /* 0x0000000b000b7308 */ /* 0x000e740000002400 */
[----:B------:R-:W1:Y:S10]  /*d6d0*/  MUFU.TANH R17, R17 ;  /* 0x0000001100117308 */ /* 0x000e740000002400 */
[----:B------:R-:W1:Y:S01]  /*d6e0*/  MUFU.TANH R16, R16 ;  /* 0x0000001000107308 */ /* 0x000e620000002400 */
[----:B------:R-:W-:-:S05]  /*d6f0*/  @!P2 BRA `(.L_x_1051) ;  /* 0x000001a00000a947 */ /* 0x000fca0003800000 */
[----:B--234-:R-:W-:Y:S01]  /*d700*/  MOV R5, c[0x0][0x2ac] ;  /* 0x0000ab0000057a02 */ /* 0x01cfe20000000f00 */
        /* <DEDUP_REMOVED lines=14> */
.L_x_1053:
[----:B------:R-:W-:Y:S04]  /*d7f0*/  MOV R4, c[0x0][0x32c] ;  /* 0x0000cb0000047a02 */ /* 0x000fe80000000f00 */
[----:B------:R-:W-:Y:S11]  /*d800*/  ISETP.NE.AND P0, PT, R4, 0x1, PT ;  /* 0x000000010400780c */ /* 0x000ff60003f05270 */
[----:B------:R-:W-:Y:S02]  /*d810*/  @!UPT UIADD3 URZ, URZ, URZ, URZ ;  /* 0x0000003f3f3ff290 */ /* 0x000fe4000fffe03f */
[----:B------:R-:W-:Y:S05]  /*d820*/  @P0 IMAD.HI.U32 R4, R6, c[0x0][0x330], RZ ;  /* 0x0000cc0006040a27 */ /* 0x000fea00078e00ff */
[----:B------:R-:W-:Y:S02]  /*d830*/  @P0 SHF.R.U32.HI R6, RZ, c[0x0][0x334], R4 ;  /* 0x0000cd00ff060a19 */ /* 0x000fe40000011604 */
.L_x_1054:
[----:B------:R-:W-:Y:S05]  /*d840*/  BSYNC B0 ;  /* 0x0000000000007941 */ /* 0x000fea0003800000 */
.L_x_1052:
[----:B------:R-:W-:Y:S04]  /*d850*/  IMAD R5, R6, c[0x0][0x32c], -R169 ;  /* 0x0000cb0006057a24 */ /* 0x000fe800078e0aa9 */
[----:B------:R-:W-:Y:S05]  /*d860*/  IMAD.IADD R4, R5, 0x1, -R206 ;  /* 0x0000000105047824 */ /* 0x000fea00078e0ace */
[----:B------:R-:W-:Y:S02]  /*d870*/  IADD3 R5, R4, c[0x0][0x32c], RZ ;  /* 0x0000cb0004057a10 */ /* 0x000fe40007ffe0ff */
[----:B------:R-:W-:Y:S02]  /*d880*/  IMNMX R21, R21, R4, !PT ;  /* 0x0000000415157217 */ /* 0x000fe40007800200 */
[----:B------:R-:W-:Y:S02]  /*d890*/  IMNMX R22, R22, R5, PT ;  /* 0x0000000516167217 */ /* 0x000fe40003800200 */
.L_x_1051:
[----:B--234-:R-:W-:Y:S01]  /*d8a0*/  ISETP.GT.AND P1, PT, R213, -0x1, PT ;  /* 0xffffffffd500780c */ /* 0x01cfe20003f24270 */
[----:B------:R-:W2:Y:S03]  /*d8b0*/  SHFL.IDX PT, R4, R9, 0x1, 0x1c1f ;  /* 0x003c1f0009047f89 */ /* 0x000ea600000e0000 */
[C---:B------:R-:W-:Y:S04]  /*d8c0*/  ISETP.GT.AND P0, PT, R21.reuse, RZ, P1 ;  /* 0x000000ff1500720c */ /* 0x040fe80000f04270 */
[----:B------:R-:W-:Y:S04]  /*d8d0*/  ISETP.LT.OR P0, PT, R22, 0x1, P0 ;  /* 0x000000011600780c */ /* 0x000fe80000701670 */
[----:B------:R-:W-:Y:S02]  /*d8e0*/  FSEL R7, R144, -INF , !P0 ;  /* 0xff80000090077808 */ /* 0x000fe40004000000 */
[C---:B------:R-:W-:Y:S04]  /*d8f0*/  ISETP.GT.AND P0, PT, R21.reuse, 0x1, P1 ;  /* 0x000000011500780c */ /* 0x040fe80000f04270 */
[----:B------:R-:W-:Y:S04]  /*d900*/  ISETP.LT.OR P0, PT, R22, 0x2, P0 ;  /* 0x000000021600780c */ /* 0x000fe80000701670 */
[----:B------:R-:W-:Y:S02]  /*d910*/  FSEL R10, R146, -INF , !P0 ;  /* 0xff800000920a7808 */ /* 0x000fe40004000000 */
[----:B------:R-:W-:Y:S01]  /*d920*/  ISETP.GT.AND P0, PT, R21, 0x8, P1 ;  /* 0x000000081500780c */ /* 0x000fe20000f04270 */
[--C-:B--2---:R-:W-:Y:S02]  /*d930*/  IMAD.IADD R20, R20, 0x1, R4.reuse ;  /* 0x0000000114147824 */ /* 0x104fe400078e0204 */
[----:B------:R-:W-:Y:S01]  /*d940*/  IMAD.IADD R19, R19, 0x1, R4 ;  /* 0x0000000113137824 */ /* 0x000fe200078e0204 */
        /* <DEDUP_REMOVED lines=13> */
[----:B-1----:R-:W-:Y:S02]  /*da20*/  FSEL R142, R14, -INF , !P0 ;  /* 0xff8000000e8e7808 */ /* 0x002fe40004000000 */
        /* <DEDUP_REMOVED lines=43> */
.L_x_1057:
[----:B------:R-:W-:Y:S04]  /*dce0*/  MOV R4, c[0x0][0x32c] ;  /* 0x0000cb0000047a02 */ /* 0x000fe80000000f00 */
[----:B------:R-:W-:Y:S11]  /*dcf0*/  ISETP.NE.AND P0, PT, R4, 0x1, PT ;  /* 0x000000010400780c */ /* 0x000ff60003f05270 */
[----:B------:R-:W-:Y:S02]  /*dd00*/  @!UPT UIADD3 URZ, URZ, URZ, URZ ;  /* 0x0000003f3f3ff290 */ /* 0x000fe4000fffe03f */
[----:B------:R-:W-:Y:S05]  /*dd10*/  @P0 IMAD.HI.U32 R4, R14, c[0x0][0x330], RZ ;  /* 0x0000cc000e040a27 */ /* 0x000fea00078e00ff */
[----:B------:R-:W-:Y:S02]  /*dd20*/  @P0 SHF.R.U32.HI R14, RZ, c[0x0][0x334], R4 ;  /* 0x0000cd00ff0e0a19 */ /* 0x000fe40000011604 */
.L_x_1058:
[----:B------:R-:W-:Y:S05]  /*dd30*/  BSYNC B0 ;  /* 0x0000000000007941 */ /* 0x000fea0003800000 */
.L_x_1056:
[----:B------:R-:W-:Y:S04]  /*dd40*/  IMAD R5, R14, c[0x0][0x32c], -R169 ;  /* 0x0000cb000e057a24 */ /* 0x000fe800078e0aa9 */
[----:B------:R-:W-:Y:S05]  /*dd50*/  IMAD.IADD R4, R5, 0x1, -R206 ;  /* 0x0000000105047824 */ /* 0x000fea00078e0ace */
[----:B------:R-:W-:Y:S02]  /*dd60*/  IADD3 R5, R4, c[0x0][0x32c], RZ ;  /* 0x0000cb0004057a10 */ /* 0x000fe40007ffe0ff */
[----:B------:R-:W-:Y:S02]  /*dd70*/  IMNMX R19, R19, R4, !PT ;  /* 0x0000000413137217 */ /* 0x000fe40007800200 */
[----:B------:R-:W-:Y:S02]  /*dd80*/  IMNMX R20, R20, R5, PT ;  /* 0x0000000514147217 */ /* 0x000fe40003800200 */
.L_x_1055:
        /* <DEDUP_REMOVED lines=15> */
[----:B------:R-:W-:Y:S01]  /*de80*/  FMNMX.FTZ R5, R140, R5, !PT ;  /* 0x000000058c057209 */ /* 0x000fe20007810000 */
[----:B------:R-:W-:Y:S01]  /*de90*/  LDSM.16.MT88.4 R28, [R134+UR4+0x100] ;  /* 0x00010004861c783b */ /* 0x000fe20008004200 */
[----:B------:R-:W-:Y:S02]  /*dea0*/  ISETP.GT.AND P0, PT, R19, 0x8, P1 ;  /* 0x000000081300780c */ /* 0x000fe40000f04270 */
        /* <DEDUP_REMOVED lines=17> */
[C---:B------:R-:W-:Y:S03]  /*dfc0*/  ISETP.LT.OR P0, PT, R20.reuse, 0x12, P0 ;  /* 0x000000121400780c */ /* 0x040fe60000701670 */
[----:B------:R-:W1:Y:S01]  /*dfd0*/  SHFL.BFLY PT, R0, R15, 0x2, 0x1f ;  /* 0x0c401f000f007f89 */ /* 0x000e6200000e0000 */
[----:B------:R-:W-:Y:S02]  /*dfe0*/  FSEL R163, R163, -INF , !P0 ;  /* 0xff800000a3a37808 */ /* 0x000fe40004000000 */
[----:B------:R-:W-:Y:S04]  /*dff0*/  ISETP.GT.AND P0, PT, R19, 0x18, P1 ;  /* 0x000000181300780c */ /* 0x000fe80000f04270 */
[C---:B------:R-:W-:Y:S04]  /*e000*/  ISETP.LT.OR P0, PT, R20.reuse, 0x19, P0 ;  /* 0x000000191400780c */ /* 0x040fe80000701670 */
[----:B------:R-:W-:Y:S02]  /*e010*/  FSEL R143, R13, -INF , !P0 ;  /* 0xff8000000d8f7808 */ /* 0x000fe40004000000 */
[C---:B------:R-:W-:Y:S04]  /*e020*/  ISETP.GT.AND P0, PT, R19.reuse, 0x19, P1 ;  /* 0x000000191300780c */ /* 0x040fe80000f04270 */
[----:B------:R-:W-:Y:S04]  /*e030*/  ISETP.LT.OR P0, PT, R20, 0x1a, P0 ;  /* 0x0000001a1400780c */ /* 0x000fe80000701670 */
        /* <DEDUP_REMOVED lines=45> */
[----:B------:R-:W-:Y:S01]  /*e310*/  FMUL.FTZ R153, R2, c[0x0][0x2d0] ;  /* 0x0000b40002997a20 */ /* 0x000fe20000410000 */
[----:B------:R-:W-:Y:S01]  /*e320*/  IADD3 R17, R134, UR4, RZ ;  /* 0x0000000486117c10 */ /* 0x000fe2000fffe0ff */
[----:B------:R-:W1:Y:S01]  /*e330*/  SHFL.BFLY PT, R0, R15, 0x2, 0x1f ;  /* 0x0c401f000f007f89 */ /* 0x000e6200000e0000 */
[----:B------:R-:W-:Y:S02]  /*e340*/  FSEL R5, R2, RZ, P0 ;  /* 0x000000ff02057208 */ /* 0x000fe40000000000 */
[----:B------:R-:W-:Y:S02]  /*e350*/  FSEL R153, R153, RZ, P0 ;  /* 0x000000ff99997208 */ /* 0x000fe40000000000 */
[----:B------:R-:W-:Y:S01]  /*e360*/  IADD3 R168, R188, R17, RZ ;  /* 0x00000011bca87210 */ /* 0x000fe20007ffe0ff */
        /* <DEDUP_REMOVED lines=9> */
[--C-:B------:R-:W-:Y:S02]  /*e400*/  FFMA.FTZ R179, R162, c[0x0][0x2d0], -R153.reuse ;  /* 0x0000b400a2b37a23 */ /* 0x100fe40000010899 */
[--C-:B------:R-:W-:Y:S01]  /*e410*/  FFMA.FTZ R180, R142, c[0x0][0x2d0], -R153.reuse ;  /* 0x0000b4008eb47a23 */ /* 0x100fe20000010899 */
[----:B-1----:R-:W-:Y:S02]  /*e420*/  FMNMX.FTZ R13, R15, R0, !PT ;  /* 0x000000000f0d7209 */ /* 0x002fe40007810000 */
[----:B------:R-:W1:Y:S01]  /*e430*/  MUFU.EX2 R172, R172 ;  /* 0x000000ac00ac7308 */ /* 0x000e620000000800 */
[--C-:B------:R-:W-:Y:S02]  /*e440*/  FFMA.FTZ R181, R140, c[0x0][0x2d0], -R153.reuse ;  /* 0x0000b4008cb57a23 */ /* 0x100fe40000010899 */
[--C-:B------:R-:W-:Y:S01]  /*e450*/  FFMA.FTZ R216, R160, c[0x0][0x2d0], -R153.reuse ;  /* 0x0000b400a0d87a23 */ /* 0x100fe20000010899 */
[----:B------:R-:W2:Y:S01]  /*e460*/  SHFL.BFLY PT, R0, R13, 0x1, 0x1f ;  /* 0x0c201f000d007f89 */ /* 0x000ea200000e0000 */
[--C-:B------:R-:W-:Y:S02]  /*e470*/  FFMA.FTZ R217, R158, c[0x0][0x2d0], -R153.reuse ;  /* 0x0000b4009ed97a23 */ /* 0x100fe40000010899 */
[--C-:B------:R-:W-:Y:S02]  /*e480*/  FFMA.FTZ R218, R156, c[0x0][0x2d0], -R153.reuse ;  /* 0x0000b4009cda7a23 */ /* 0x100fe40000010899 */
[--C-:B------:R-:W-:Y:S01]  /*e490*/  FFMA.FTZ R219, R154, c[0x0][0x2d0], -R153.reuse ;  /* 0x0000b4009adb7a23 */ /* 0x100fe20000010899 */
[----:B------:R-:W-:Y:S01]  /*e4a0*/  MUFU.EX2 R171, R171 ;  /* 0x000000ab00ab7308 */ /* 0x000fe20000000800 */
[--C-:B------:R-:W-:Y:S02]  /*e4b0*/  FFMA.FTZ R224, R152, c[0x0][0x2d0], -R153.reuse ;  /* 0x0000b40098e07a23 */ /* 0x100fe40000010899 */
[--C-:B------:R-:W-:Y:S02]  /*e4c0*/  FFMA.FTZ R225, R150, c[0x0][0x2d0], -R153.reuse ;  /* 0x0000b40096e17a23 */ /* 0x100fe40000010899 */
[--C-:B------:R-:W-:Y:S02]  /*e4d0*/  FFMA.FTZ R226, R148, c[0x0][0x2d0], -R153.reuse ;  /* 0x0000b40094e27a23 */ /* 0x100fe40000010899 */
[----:B------:R-:W-:Y:S03]  /*e4e0*/  FFMA.FTZ R153, R146, c[0x0][0x2d0], -R153 ;  /* 0x0000b40092997a23 */ /* 0x000fe60000010899 */
[----:B------:R-:W3:Y:S01]  /*e4f0*/  MUFU.EX2 R170, R170 ;  /* 0x000000aa00aa7308 */ /* 0x000ee20000000800 */
[----:B-1----:R-:W-:Y:S02]  /*e500*/  F2FP.BF16.PACK_AB R136, R172, R175 ;  /* 0x000000afac88723e */ /* 0x002fe400000010ff */
[----:B--2---:R-:W-:Y:S07]  /*e510*/  FMNMX.FTZ R0, R13, R0, !PT ;  /* 0x000000000d007209 */ /* 0x004fee0007810000 */
[----:B------:R-:W1:Y:S01]  /*e520*/  MUFU.EX2 R132, R132 ;  /* 0x0000008400847308 */ /* 0x000e620000000800 */
[C---:B------:R-:W-:Y:S01]  /*e530*/  FSETP.NEU.FTZ.AND P0, PT, R0.reuse, -INF , PT ;  /* 0xff8000000000780b */ /* 0x040fe20003f1d000 */
[C---:B------:R-:W-:Y:S03]  /*e540*/  FMUL.FTZ R144, R0.reuse, c[0x0][0x2d0] ;  /* 0x0000b40000907a20 */ /* 0x040fe60000410000 */
[----:B------:R-:W-:Y:S02]  /*e550*/  FSEL R4, R0, RZ, P0 ;  /* 0x000000ff00047208 */ /* 0x000fe40000000000 */
[----:B------:R-:W-:Y:S03]  /*e560*/  FSEL R144, R144, RZ, P0 ;  /* 0x000000ff90907208 */ /* 0x000fe60000000000 */
[----:B------:R-:W-:Y:S01]  /*e570*/  MUFU.EX2 R227, R153 ;  /* 0x0000009900e37308 */ /* 0x000fe20000000800 */
[----:B------:R-:W-:Y:S02]  /*e580*/  FADD.FTZ R4, -R4, R3 ;  /* 0x0000000304047221 */ /* 0x000fe40000010100 */
[--C-:B------:R-:W-:Y:S01]  /*e590*/  FFMA.FTZ R177, R14, c[0x0][0x2d0], -R144.reuse ;  /* 0x0000b4000eb17a23 */ /* 0x100fe20000010890 */
[----:B---3--:R-:W-:Y:S01]  /*e5a0*/  F2FP.BF16.PACK_AB R138, R170, R171 ;  /* 0x000000abaa8a723e */ /* 0x008fe200000010ff */
[----:B------:R-:W2:Y:S01]  /*e5b0*/  LDSM.16.MT88.4 R12, [R135+UR4+0x100] ;  /* 0x00010004870c783b */ /* 0x000ea20008004200 */
[--C-:B------:R-:W-:Y:S02]  /*e5c0*/  FFMA.FTZ R174, R11, c[0x0][0x2d0], -R144.reuse ;  /* 0x0000b4000bae7a23 */ /* 0x100fe40000010890 */
[--C-:B------:R-:W-:Y:S01]  /*e5d0*/  FFMA.FTZ R173, R133, c[0x0][0x2d0], -R144.reuse ;  /* 0x0000b40085ad7a23 */ /* 0x100fe20000010890 */
[----:B------:R-:W-:Y:S01]  /*e5e0*/  IADD3 R133, R188, R5, RZ ;  /* 0x00000005bc857210 */ /* 0x000fe20007ffe0ff */
[--C-:B------:R-:W-:Y:S01]  /*e5f0*/  FFMA.FTZ R176, R9, c[0x0][0x2d0], -R144.reuse ;  /* 0x0000b40009b07a23 */ /* 0x100fe20000010890 */
[----:B------:R-:W-:Y:S01]  /*e600*/  MUFU.EX2 R177, R177 ;  /* 0x000000b100b17308 */ /* 0x000fe20000000800 */
[----:B------:R-:W-:Y:S02]  /*e610*/  FMUL.FTZ R3, R4, c[0x0][0x2d0] ;  /* 0x0000b40004037a20 */ /* 0x000fe40000410000 */
[----:B------:R-:W3:Y:S01]  /*e620*/  LDSM.16.MT88.4 R20, [R133+0x100] ;  /* 0x000100008514783b */ /* 0x000ee20000004200 */
        /* <DEDUP_REMOVED lines=11> */
[----:B------:R-:W-:Y:S02]  /*e6e0*/  FMUL.FTZ R33, R132, R101 ;  /* 0x0000006584217220 */ /* 0x000fe40000410000 */
[--C-:B------:R-:W-:Y:S02]  /*e6f0*/  FFMA.FTZ R182, R165, c[0x0][0x2d0], -R144.reuse ;  /* 0x0000b400a5b67a23 */ /* 0x100fe40000010890 */
[----:B------:R-:W-:Y:S01]  /*e700*/  LDSM.16.MT88.4 R164, [R135+UR4+0x5900] ;  /* 0x0059000487a4783b */ /* 0x000fe20008004200 */
[--C-:B------:R-:W-:Y:S02]  /*e710*/  FFMA.FTZ R183, R163, c[0x0][0x2d0], -R144.reuse ;  /* 0x0000b400a3b77a23 */ /* 0x100fe40000010890 */
[----:B------:R-:W4:Y:S01]  /*e720*/  MUFU.EX2 R176, R176 ;  /* 0x000000b000b07308 */ /* 0x000f220000000800 */
        /* <DEDUP_REMOVED lines=10> */
[--C-:B------:R-:W-:Y:S02]  /*e7d0*/  FFMA.FTZ R228, R151, c[0x0][0x2d0], -R144.reuse ;  /* 0x0000b40097e47a23 */ /* 0x100fe40000010890 */
[--C-:B------:R-:W-:Y:S02]  /*e7e0*/  FFMA.FTZ R229, R149, c[0x0][0x2d0], -R144.reuse ;  /* 0x0000b40095e57a23 */ /* 0x100fe40000010890 */
[--C-:B------:R-:W-:Y:S01]  /*e7f0*/  FFMA.FTZ R230, R147, c[0x0][0x2d0], -R144.reuse ;  /* 0x0000b40093e67a23 */ /* 0x100fe20000010890 */
[----:B------:R-:W-:Y:S01]  /*e800*/  LDSM.16.MT88.4 R148, [R135+UR4+0x3900] ;  /* 0x003900048794783b */ /* 0x000fe20008004200 */
[----:B------:R-:W-:Y:S01]  /*e810*/  FFMA.FTZ R144, R145, c[0x0][0x2d0], -R144 ;  /* 0x0000b40091907a23 */ /* 0x000fe20000010890 */
[----:B------:R-:W-:Y:S01]  /*e820*/  MUFU.EX2 R178, R178 ;  /* 0x000000b200b27308 */ /* 0x000fe20000000800 */
[----:B----4-:R-:W-:Y:S01]  /*e830*/  F2FP.BF16.PACK_AB R139, R176, R173 ;  /* 0x000000adb08b723e */ /* 0x010fe200000010ff */
[C---:B------:R-:W-:Y:S02]  /*e840*/  FMUL.FTZ R36, R132.reuse, R36 ;  /* 0x0000002484247220 */ /* 0x040fe40000410000 */
[C---:B------:R-:W-:Y:S02]  /*e850*/  FMUL.FTZ R37, R132.reuse, R37 ;  /* 0x0000002584257220 */ /* 0x040fe40000410000 */
[----:B------:R-:W-:Y:S01]  /*e860*/  LDSM.16.MT88.4 R152, [R133+0x3900] ;  /* 0x003900008598783b */ /* 0x000fe20000004200 */
[C---:B------:R-:W-:Y:S02]  /*e870*/  FMUL.FTZ R40, R132.reuse, R40 ;  /* 0x0000002884287220 */ /* 0x040fe40000410000 */
[C---:B------:R-:W-:Y:S01]  /*e880*/  FMUL.FTZ R41, R132.reuse, R41 ;  /* 0x0000002984297220 */ /* 0x040fe20000410000 */
[----:B------:R4:W-:Y:S01]  /*e890*/  MUFU.EX2 R231, R144 ;  /* 0x0000009000e77308 */ /* 0x0009e20000000800 */
[C---:B-1----:R-:W-:Y:S02]  /*e8a0*/  FMUL.FTZ R6, R3.reuse, R130 ;  /* 0x0000008203067220 */ /* 0x042fe40000410000 */
[C---:B------:R-:W-:Y:S01]  /*e8b0*/  FMUL.FTZ R7, R3.reuse, R131 ;  /* 0x0000008303077220 */ /* 0x040fe20000410000 */
[----:B------:R-:W-:Y:S01]  /*e8c0*/  LDSM.16.MT88.4 R160, [R168+0x3900] ;  /* 0x00390000a8a0783b */ /* 0x000fe20000004200 */
[C---:B------:R-:W-:Y:S02]  /*e8d0*/  FMUL.FTZ R10, R3.reuse, R126 ;  /* 0x0000007e030a7220 */ /* 0x040fe40000410000 */
[C---:B------:R-:W-:Y:S02]  /*e8e0*/  FMUL.FTZ R11, R3.reuse, R127 ;  /* 0x0000007f030b7220 */ /* 0x040fe40000410000 */
[C---:B------:R-:W-:Y:S01]  /*e8f0*/  FMUL.FTZ R18, R3.reuse, R118 ;  /* 0x0000007603127220 */ /* 0x040fe20000410000 */
[C---:B--2---:R-:W-:Y:S01]  /*e900*/  HMMA.16816.F32.BF16 R4, R136.reuse, R12, R4 ;  /* 0x0000000c8804723c */ /* 0x044fe20000041804 */
[----:B------:R-:W1:Y:S01]  /*e910*/  MUFU.EX2 R179, R179 ;  /* 0x000000b300b37308 */ /* 0x000e620000000800 */
[----:B------:R-:W-:Y:S03]  /*e920*/  LDSM.16.MT88.4 R124, [R135+UR4+0x2900] ;  /* 0x00290004877c783b */ /* 0x000fe60008004200 */
[C---:B------:R-:W-:Y:S02]  /*e930*/  FMUL.FTZ R19, R3.reuse, R119 ;  /* 0x0000007703137220 */ /* 0x040fe40000410000 */
[C---:B------:R-:W-:Y:S01]  /*e940*/  FMUL.FTZ R12, R132.reuse, R120 ;  /* 0x00000078840c7220 */ /* 0x040fe20000410000 */
[C---:B------:R-:W-:Y:S02]  /*e950*/  HMMA.16816.F32.BF16 R8, R136.reuse, R14, R8 ;  /* 0x0000000e8808723c */ /* 0x040fe40000041808 */
[----:B------:R-:W-:Y:S01]  /*e960*/  LDSM.16.MT88.4 R116, [R133+0x900] ;  /* 0x000900008574783b */ /* 0x000fe20000004200 */
[----:B------:R-:W-:Y:S01]  /*e970*/  MUFU.EX2 R180, R180 ;  /* 0x000000b400b47308 */ /* 0x000fe20000000800 */
[C---:B------:R-:W-:Y:S02]  /*e980*/  FMUL.FTZ R13, R132.reuse, R121 ;  /* 0x00000079840d7220 */ /* 0x040fe40000410000 */
[C---:B------:R-:W-:Y:S02]  /*e990*/  FMUL.FTZ R26, R3.reuse, R110 ;  /* 0x0000006e031a7220 */ /* 0x040fe40000410000 */
[C---:B------:R-:W-:Y:S02]  /*e9a0*/  FMUL.FTZ R14, R3.reuse, R122 ;  /* 0x0000007a030e7220 */ /* 0x040fe40000410000 */
[----:B------:R-:W-:Y:S02]  /*e9b0*/  LDSM.16.MT88.4 R128, [R133+0x2900] ;  /* 0x002900008580783b */ /* 0x000fe40000004200 */
[C---:B------:R-:W-:Y:S01]  /*e9c0*/  FMUL.FTZ R15, R3.reuse, R123 ;  /* 0x0000007b030f7220 */ /* 0x040fe20000410000 */
[----:B------:R-:W-:Y:S01]  /*e9d0*/  MUFU.EX2 R181, R181 ;  /* 0x000000b500b57308 */ /* 0x000fe20000000800 */
[C---:B------:R-:W-:Y:S02]  /*e9e0*/  FMUL.FTZ R27, R3.reuse, R111 ;  /* 0x0000006f031b7220 */ /* 0x040fe40000410000 */
[C---:B------:R-:W-:Y:S02]  /*e9f0*/  FMUL.FTZ R34, R3.reuse, R102 ;  /* 0x0000006603227220 */ /* 0x040fe40000410000 */
[----:B------:R-:W2:Y:S01]  /*ea00*/  LDSM.16.MT88.4 R120, [R168+0x100] ;  /* 0x00010000a878783b */ /* 0x000ea20000004200 */
[C---:B---3--:R-:W-:Y:S03]  /*ea10*/  HMMA.16816.F32.BF16 R12, R136.reuse, R20, R12 ;  /* 0x00000014880c723c */ /* 0x048fe6000004180c */
[C---:B------:R-:W-:Y:S01]  /*ea20*/  FMUL.FTZ R35, R3.reuse, R103 ;  /* 0x0000006703237220 */ /* 0x040fe20000410000 */
[----:B------:R-:W-:Y:S01]  /*ea30*/  MUFU.EX2 R182, R182 ;  /* 0x000000b600b67308 */ /* 0x000fe20000000800 */
[C---:B------:R-:W-:Y:S02]  /*ea40*/  FMUL.FTZ R38, R3.reuse, R38 ;  /* 0x0000002603267220 */ /* 0x040fe40000410000 */
[----:B------:R-:W-:Y:S01]  /*ea50*/  LDSM.16.MT88.4 R100, [R134+UR4+0x2100] ;  /* 0x002100048664783b */ /* 0x000fe20008004200 */
[C---:B------:R-:W-:Y:S04]  /*ea60*/  HMMA.16816.F32.BF16 R16, R136.reuse, R22, R16 ;  /* 0x000000168810723c */ /* 0x040fe80000041810 */
[C---:B------:R-:W-:Y:S02]  /*ea70*/  FMUL.FTZ R20, R132.reuse, R112 ;  /* 0x0000007084147220 */ /* 0x040fe40000410000 */
[C---:B------:R-:W-:Y:S01]  /*ea80*/  FMUL.FTZ R21, R132.reuse, R113 ;  /* 0x0000007184157220 */ /* 0x040fe20000410000 */
[----:B------:R-:W-:Y:S01]  /*ea90*/  LDSM.16.MT88.4 R108, [R168+0x2100] ;  /* 0x00210000a86c783b */ /* 0x000fe20000004200 */
[C---:B------:R-:W-:Y:S01]  /*eaa0*/  FMUL.FTZ R22, R3.reuse, R114 ;  /* 0x0000007203167220 */ /* 0x040fe20000410000 */
[----:B------:R-:W3:Y:S03]  /*eab0*/  MUFU.EX2 R183, R183 ;  /* 0x000000b700b77308 */ /* 0x000ee60000000800 */
[C---:B------:R-:W-:Y:S02]  /*eac0*/  FMUL.FTZ R23, R3.reuse, R115 ;  /* 0x0000007303177220 */ /* 0x040fe40000410000 */
[C---:B------:R-:W-:Y:S01]  /*ead0*/  FMUL.FTZ R39, R3.reuse, R39 ;  /* 0x0000002703277220 */ /* 0x040fe20000410000 */
[----:B------:R-:W5:Y:S01]  /*eae0*/  LDSM.16.MT88.4 R112, [R135+UR4+0x2100] ;  /* 0x002100048770783b */ /* 0x000f620008004200 */
[C---:B------:R-:W-:Y:S02]  /*eaf0*/  FMUL.FTZ R42, R3.reuse, R42 ;  /* 0x0000002a032a7220 */ /* 0x040fe40000410000 */
[C---:B------:R-:W-:Y:S01]  /*eb00*/  FMUL.FTZ R43, R3.reuse, R43 ;  /* 0x0000002b032b7220 */ /* 0x040fe20000410000 */
[C---:B------:R-:W-:Y:S01]  /*eb10*/  HMMA.16816.F32.BF16 R20, R136.reuse, R28, R20 ;  /* 0x0000001c8814723c */ /* 0x040fe20000041814 */
[----:B------:R-:W-:Y:S02]  /*eb20*/  MUFU.EX2 R192, R192 ;  /* 0x000000c000c07308 */ /* 0x000fe40000000800 */
[C---:B------:R-:W-:Y:S01]  /*eb30*/  FMUL.FTZ R44, R132.reuse, R44 ;  /* 0x0000002c842c7220 */ /* 0x040fe20000410000 */
[----:B----4-:R-:W-:Y:S01]  /*eb40*/  LDSM.16.MT88.4 R144, [R168+0x1900] ;  /* 0x00190000a890783b */ /* 0x010fe20000004200 */
[C---:B------:R-:W-:Y:S02]  /*eb50*/  FMUL.FTZ R45, R132.reuse, R45 ;  /* 0x0000002d842d7220 */ /* 0x040fe40000410000 */
[C---:B------:R-:W-:Y:S01]  /*eb60*/  FMUL.FTZ R28, R132.reuse, R104 ;  /* 0x00000068841c7220 */ /* 0x040fe20000410000 */
[C---:B------:R-:W-:Y:S03]  /*eb70*/  HMMA.16816.F32.BF16 R24, R136.reuse, R30, R24 ;  /* 0x0000001e8818723c */ /* 0x040fe60000041818 */
[----:B------:R-:W4:Y:S01]  /*eb80*/  MUFU.EX2 R215, R215 ;  /* 0x000000d700d77308 */ /* 0x000f220000000800 */
[C---:B------:R-:W-:Y:S02]  /*eb90*/  FMUL.FTZ R29, R132.reuse, R105 ;  /* 0x00000069841d7220 */ /* 0x040fe40000410000 */
[C---:B------:R-:W-:Y:S02]  /*eba0*/  FMUL.FTZ R46, R3.reuse, R46 ;  /* 0x0000002e032e7220 */ /* 0x040fe40000410000 */
[C---:B------:R-:W-:Y:S04]  /*ebb0*/  FMUL.FTZ R30, R3.reuse, R106 ;  /* 0x0000006a031e7220 */ /* 0x040fe80000410000 */
[C---:B------:R-:W-:Y:S01]  /*ebc0*/  FMUL.FTZ R31, R3.reuse, R107 ;  /* 0x0000006b031f7220 */ /* 0x040fe20000410000 */
[----:B------:R-:W-:Y:S01]  /*ebd0*/  MUFU.EX2 R216, R216 ;  /* 0x000000d800d87308 */ /* 0x000fe20000000800 */
[----:B------:R-:W1:Y:S01]  /*ebe0*/  LDSM.16.MT88.4 R104, [R133+0x2100] ;  /* 0x002100008568783b */ /* 0x000e620000004200 */
[C---:B------:R-:W-:Y:S02]  /*ebf0*/  FMUL.FTZ R47, R3.reuse, R47 ;  /* 0x0000002f032f7220 */ /* 0x040fe40000410000 */
[C---:B------:R-:W-:Y:S02]  /*ec00*/  FMUL.FTZ R48, R132.reuse, R48 ;  /* 0x0000003084307220 */ /* 0x040fe40000410000 */
[C---:B--2---:R-:W-:Y:S03]  /*ec10*/  HMMA.16816.F32.BF16 R28, R136.reuse, R120, R28 ;  /* 0x00000078881c723c */ /* 0x044fe6000004181c */
[C---:B------:R-:W-:Y:S01]  /*ec20*/  FMUL.FTZ R49, R132.reuse, R49 ;  /* 0x0000003184317220 */ /* 0x040fe20000410000 */
[----:B------:R-:W2:Y:S01]  /*ec30*/  MUFU.EX2 R217, R217 ;  /* 0x000000d900d97308 */ /* 0x000ea20000000800 */
[C---:B------:R-:W-:Y:S02]  /*ec40*/  FMUL.FTZ R50, R3.reuse, R50 ;  /* 0x0000003203327220 */ /* 0x040fe40000410000 */
[C---:B------:R-:W-:Y:S01]  /*ec50*/  FMUL.FTZ R51, R3.reuse, R51 ;  /* 0x0000003303337220 */ /* 0x040fe20000410000 */
[C---:B------:R-:W-:Y:S01]  /*ec60*/  HMMA.16816.F32.BF16 R32, R136.reuse, R122, R32 ;  /* 0x0000007a8820723c */ /* 0x040fe20000041820 */
[----:B------:R-:W-:Y:S03]  /*ec70*/  LDSM.16.MT88.4 R120, [R168+0x900] ;  /* 0x00090000a878783b */ /* 0x000fe60000004200 */
[C---:B------:R-:W-:Y:S02]  /*ec80*/  FMUL.FTZ R52, R132.reuse, R52 ;  /* 0x0000003484347220 */ /* 0x040fe40000410000 */
[C---:B------:R-:W-:Y:S01]  /*ec90*/  FMUL.FTZ R53, R132.reuse, R53 ;  /* 0x0000003584357220 */ /* 0x040fe20000410000 */
[----:B------:R-:W-:Y:S01]  /*eca0*/  MUFU.EX2 R218, R218 ;  /* 0x000000da00da7308 */ /* 0x000fe20000000800 */
[C---:B-----5:R-:W-:Y:S04]  /*ecb0*/  HMMA.16816.F32.BF16 R36, R136.reuse, R112, R36 ;  /* 0x000000708824723c */ /* 0x060fe80000041824 */
[C---:B------:R-:W-:Y:S02]  /*ecc0*/  FMUL.FTZ R54, R3.reuse, R54 ;  /* 0x0000003603367220 */ /* 0x040fe40000410000 */
[C---:B------:R-:W-:Y:S02]  /*ecd0*/  FMUL.FTZ R55, R3.reuse, R55 ;  /* 0x0000003703377220 */ /* 0x040fe40000410000 */
[C---:B------:R-:W-:Y:S01]  /*ece0*/  HMMA.16816.F32.BF16 R40, R136.reuse, R114, R40 ;  /* 0x000000728828723c */ /* 0x040fe20000041828 */
[----:B------:R-:W-:Y:S01]  /*ecf0*/  LDSM.16.MT88.4 R112, [R135+UR4+0x900] ;  /* 0x000900048770783b */ /* 0x000fe20008004200 */
[----:B------:R-:W5:Y:S02]  /*ed00*/  MUFU.EX2 R219, R219 ;  /* 0x000000db00db7308 */ /* 0x000f640000000800 */
[C---:B------:R-:W-:Y:S02]  /*ed10*/  FMUL.FTZ R56, R132.reuse, R56 ;  /* 0x0000003884387220 */ /* 0x040fe40000410000 */
[C---:B------:R-:W-:Y:S02]  /*ed20*/  FMUL.FTZ R57, R132.reuse, R57 ;  /* 0x0000003984397220 */ /* 0x040fe40000410000 */
[C---:B------:R-:W-:Y:S01]  /*ed30*/  FMUL.FTZ R58, R3.reuse, R58 ;  /* 0x0000003a033a7220 */ /* 0x040fe20000410000 */
[C---:B-1----:R-:W-:Y:S03]  /*ed40*/  HMMA.16816.F32.BF16 R44, R136.reuse, R104, R44 ;  /* 0x00000068882c723c */ /* 0x042fe6000004182c */
[----:B------:R-:W-:Y:S01]  /*ed50*/  MUFU.EX2 R220, R220 ;  /* 0x000000dc00dc7308 */ /* 0x000fe20000000800 */
[C---:B------:R-:W-:Y:S02]  /*ed60*/  FMUL.FTZ R59, R3.reuse, R59 ;  /* 0x0000003b033b7220 */ /* 0x040fe40000410000 */
[C---:B------:R-:W-:Y:S02]  /*ed70*/  FMUL.FTZ R60, R132.reuse, R60 ;  /* 0x0000003c843c7220 */ /* 0x040fe40000410000 */
[C---:B------:R-:W-:Y:S01]  /*ed80*/  FMUL.FTZ R61, R132.reuse, R61 ;  /* 0x0000003d843d7220 */ /* 0x040fe20000410000 */
[C---:B------:R-:W-:Y:S01]  /*ed90*/  HMMA.16816.F32.BF16 R48, R136.reuse, R106, R48 ;  /* 0x0000006a8830723c */ /* 0x040fe20000041830 */
[----:B------:R-:W1:Y:S03]  /*eda0*/  LDSM.16.MT88.4 R104, [R135+UR4+0x4100] ;  /* 0x004100048768783b */ /* 0x000e660008004200 */
[----:B------:R-:W1:Y:S01]  /*edb0*/  MUFU.EX2 R221, R221 ;  /* 0x000000dd00dd7308 */ /* 0x000e620000000800 */
[C---:B------:R-:W-:Y:S02]  /*edc0*/  FMUL.FTZ R62, R3.reuse, R62 ;  /* 0x0000003e033e7220 */ /* 0x040fe40000410000 */
[C---:B------:R-:W-:Y:S01]  /*edd0*/  FMUL.FTZ R63, R3.reuse, R63 ;  /* 0x0000003f033f7220 */ /* 0x040fe20000410000 */
[C---:B------:R-:W-:Y:S04]  /*ede0*/  HMMA.16816.F32.BF16 R52, R136.reuse, R100, R52 ;  /* 0x000000648834723c */ /* 0x040fe80000041834 */
[C---:B------:R-:W-:Y:S02]  /*edf0*/  FMUL.FTZ R64, R132.reuse, R64 ;  /* 0x0000004084407220 */ /* 0x040fe40000410000 */
[----:B------:R-:W-:Y:S01]  /*ee00*/  MUFU.EX2 R222, R222 ;  /* 0x000000de00de7308 */ /* 0x000fe20000000800 */
[C---:B------:R-:W-:Y:S01]  /*ee10*/  FMUL.FTZ R65, R132.reuse, R65 ;  /* 0x0000004184417220 */ /* 0x040fe20000410000 */
[C---:B------:R-:W-:Y:S01]  /*ee20*/  HMMA.16816.F32.BF16 R56, R136.reuse, R102, R56 ;  /* 0x000000668838723c */ /* 0x040fe20000041838 */
[----:B------:R-:W2:Y:S03]  /*ee30*/  LDSM.16.MT88.4 R100, [R133+0x4100] ;  /* 0x004100008564783b */ /* 0x000ea60000004200 */
[C---:B------:R-:W-:Y:S02]  /*ee40*/  FMUL.FTZ R66, R3.reuse, R66 ;  /* 0x0000004203427220 */ /* 0x040fe40000410000 */
[C---:B------:R-:W-:Y:S02]  /*ee50*/  FMUL.FTZ R67, R3.reuse, R67 ;  /* 0x0000004303437220 */ /* 0x040fe40000410000 */
[----:B------:R-:W2:Y:S01]  /*ee60*/  MUFU.EX2 R223, R223 ;  /* 0x000000df00df7308 */ /* 0x000ea20000000800 */
[C---:B------:R-:W-:Y:S03]  /*ee70*/  HMMA.16816.F32.BF16 R60, R136.reuse, R108, R60 ;  /* 0x0000006c883c723c */ /* 0x040fe6000004183c */
[C---:B------:R-:W-:Y:S02]  /*ee80*/  FMUL.FTZ R68, R132.reuse, R68 ;  /* 0x0000004484447220 */ /* 0x040fe40000410000 */
[C---:B------:R-:W-:Y:S03]  /*ee90*/  FMUL.FTZ R69, R132.reuse, R69 ;  /* 0x0000004584457220 */ /* 0x040fe60000410000 */
[C---:B------:R-:W-:Y:S01]  /*eea0*/  HMMA.16816.F32.BF16 R64, R136.reuse, R110, R64 ;  /* 0x0000006e8840723c */ /* 0x040fe20000041840 */
[----:B------:R-:W3:Y:S01]  /*eeb0*/  LDSM.16.MT88.4 R108, [R134+UR4+0x4100] ;  /* 0x00410004866c783b */ /* 0x000ee20008004200 */
[----:B------:R-:W-:Y:S02]  /*eec0*/  MUFU.EX2 R224, R224 ;  /* 0x000000e000e07308 */ /* 0x000fe40000000800 */
[C---:B------:R-:W-:Y:S02]  /*eed0*/  FMUL.FTZ R70, R3.reuse, R70 ;  /* 0x0000004603467220 */ /* 0x040fe40000410000 */
[C---:B------:R-:W-:Y:S02]  /*eee0*/  FMUL.FTZ R71, R3.reuse, R71 ;  /* 0x0000004703477220 */ /* 0x040fe40000410000 */
[C---:B------:R-:W-:Y:S04]  /*eef0*/  FMUL.FTZ R72, R132.reuse, R72 ;  /* 0x0000004884487220 */ /* 0x040fe80000410000 */
[C---:B------:R-:W-:Y:S01]  /*ef00*/  FMUL.FTZ R73, R132.reuse, R73 ;  /* 0x0000004984497220 */ /* 0x040fe20000410000 */
[C---:B-1----:R-:W-:Y:S01]  /*ef10*/  HMMA.16816.F32.BF16 R68, R136.reuse, R104, R68 ;  /* 0x000000688844723c */ /* 0x042fe20000041844 */
[----:B------:R-:W1:Y:S02]  /*ef20*/  MUFU.EX2 R225, R225 ;  /* 0x000000e100e17308 */ /* 0x000e640000000800 */
[C---:B------:R-:W-:Y:S02]  /*ef30*/  FMUL.FTZ R74, R3.reuse, R74 ;  /* 0x0000004a034a7220 */ /* 0x040fe40000410000 */
[C---:B------:R-:W-:Y:S02]  /*ef40*/  FMUL.FTZ R75, R3.reuse, R75 ;  /* 0x0000004b034b7220 */ /* 0x040fe40000410000 */
[C---:B------:R-:W-:Y:S02]  /*ef50*/  FMUL.FTZ R76, R132.reuse, R76 ;  /* 0x0000004c844c7220 */ /* 0x040fe40000410000 */
[C---:B------:R-:W-:Y:S02]  /*ef60*/  FMUL.FTZ R77, R132.reuse, R77 ;  /* 0x0000004d844d7220 */ /* 0x040fe40000410000 */
[----:B------:R-:W-:Y:S01]  /*ef70*/  MUFU.EX2 R226, R226 ;  /* 0x000000e200e27308 */ /* 0x000fe20000000800 */
        /* <DEDUP_REMOVED lines=9> */
[----:B------:R-:W-:Y:S02]  /*f010*/  FMUL.FTZ R83, R3, R83 ;  /* 0x0000005303537220 */ /* 0x000fe40000410000 */
[C---:B------:R-:W-:Y:S01]  /*f020*/  FMUL.FTZ R84, R132.reuse, R84 ;  /* 0x0000005484547220 */ /* 0x040fe20000410000 */
[----:B------:R-:W-:Y:S01]  /*f030*/  F2FP.BF16.PACK_AB R100, R179, R178 ;  /* 0x000000b2b364723e */ /* 0x000fe200000010ff */
[C---:B------:R-:W-:Y:S01]  /*f040*/  FMUL.FTZ R85, R132.reuse, R85 ;  /* 0x0000005584557220 */ /* 0x040fe20000410000 */
[----:B------:R-:W2:Y:S02]  /*f050*/  MUFU.EX2 R229, R229 ;  /* 0x000000e500e57308 */ /* 0x000ea40000000800 */
[C---:B------:R-:W-:Y:S03]  /*f060*/  HMMA.16816.F32.BF16 R80, R136.reuse, R102, R80 ;  /* 0x000000668850723c */ /* 0x040fe60000041850 */
[----:B------:R-:W-:Y:S01]  /*f070*/  FMUL.FTZ R86, R3, R86 ;  /* 0x0000005603567220 */ /* 0x000fe20000410000 */
[----:B---3--:R-:W-:Y:S01]  /*f080*/  F2FP.BF16.PACK_AB R101, R183, R182 ;  /* 0x000000b6b765723e */ /* 0x008fe200000010ff */
[----:B------:R-:W-:Y:S02]  /*f090*/  FMUL.FTZ R87, R3, R87 ;  /* 0x0000005703577220 */ /* 0x000fe40000410000 */
[C---:B------:R-:W-:Y:S01]  /*f0a0*/  FMUL.FTZ R88, R132.reuse, R88 ;  /* 0x0000005884587220 */ /* 0x040fe20000410000 */
[----:B------:R-:W-:Y:S01]  /*f0b0*/  F2FP.BF16.PACK_AB R102, R181, R180 ;  /* 0x000000b4b566723e */ /* 0x000fe200000010ff */
[C---:B------:R-:W-:Y:S01]  /*f0c0*/  FMUL.FTZ R89, R132.reuse, R89 ;  /* 0x0000005984597220 */ /* 0x040fe20000410000 */
[----:B------:R-:W3:Y:S02]  /*f0d0*/  MUFU.EX2 R230, R230 ;  /* 0x000000e600e67308 */ /* 0x000ee40000000800 */
[C---:B------:R-:W-:Y:S03]  /*f0e0*/  HMMA.16816.F32.BF16 R84, R136.reuse, R108, R84 ;  /* 0x0000006c8854723c */ /* 0x040fe60000041854 */
[----:B------:R-:W-:Y:S01]  /*f0f0*/  FMUL.FTZ R90, R3, R90 ;  /* 0x0000005a035a7220 */ /* 0x000fe20000410000 */
[----:B----4-:R-:W-:Y:S01]  /*f100*/  F2FP.BF16.PACK_AB R103, R215, R192 ;  /* 0x000000c0d767723e */ /* 0x010fe200000010ff */
[C---:B------:R-:W-:Y:S02]  /*f110*/  FMUL.FTZ R91, R3.reuse, R91 ;  /* 0x0000005b035b7220 */ /* 0x040fe40000410000 */
[C---:B------:R-:W-:Y:S02]  /*f120*/  FMUL.FTZ R92, R132.reuse, R92 ;  /* 0x0000005c845c7220 */ /* 0x040fe40000410000 */
[C---:B------:R-:W-:Y:S03]  /*f130*/  FMUL.FTZ R93, R132.reuse, R93 ;  /* 0x0000005d845d7220 */ /* 0x040fe60000410000 */
[C---:B------:R-:W-:Y:S01]  /*f140*/  HMMA.16816.F32.BF16 R88, R136.reuse, R110, R88 ;  /* 0x0000006e8858723c */ /* 0x040fe20000041858 */
[----:B------:R-:W4:Y:S02]  /*f150*/  LDSM.16.MT88.4 R108, [R134+UR4+0x900] ;  /* 0x00090004866c783b */ /* 0x000f240008004200 */
[C---:B------:R-:W-:Y:S02]  /*f160*/  FMUL.FTZ R94, R3.reuse, R94 ;  /* 0x0000005e035e7220 */ /* 0x040fe40000410000 */
[C---:B------:R-:W-:Y:S02]  /*f170*/  FMUL.FTZ R95, R3.reuse, R95 ;  /* 0x0000005f035f7220 */ /* 0x040fe40000410000 */
[C---:B------:R-:W-:Y:S02]  /*f180*/  FMUL.FTZ R96, R132.reuse, R96 ;  /* 0x0000006084607220 */ /* 0x040fe40000410000 */
[C---:B------:R-:W-:Y:S03]  /*f190*/  FMUL.FTZ R97, R132.reuse, R97 ;  /* 0x0000006184617220 */ /* 0x040fe60000410000 */
[C---:B-1----:R-:W-:Y:S03]  /*f1a0*/  HMMA.16816.F32.BF16 R92, R136.reuse, R104, R92 ;  /* 0x00000068885c723c */ /* 0x042fe6000004185c */
[C---:B------:R-:W-:Y:S02]  /*f1b0*/  FMUL.FTZ R98, R3.reuse, R98 ;  /* 0x0000006203627220 */ /* 0x040fe40000410000 */
[C---:B------:R-:W-:Y:S02]  /*f1c0*/  FMUL.FTZ R99, R3.reuse, R99 ;  /* 0x0000006303637220 */ /* 0x040fe40000410000 */
[----:B------:R-:W-:Y:S02]  /*f1d0*/  FFMA.FTZ R175, R132, R207, R175 ;  /* 0x000000cf84af7223 */ /* 0x000fe400000100af */
[----:B------:R-:W-:Y:S03]  /*f1e0*/  FFMA.FTZ R177, R3, R208, R177 ;  /* 0x000000d003b17223 */ /* 0x000fe600000100b1 */
[----:B------:R-:W-:Y:S01]  /*f1f0*/  HMMA.16816.F32.BF16 R96, R136, R106, R96 ;  /* 0x0000006a8860723c */ /* 0x000fe20000041860 */
[----:B------:R-:W1:Y:S02]  /*f200*/  LDSM.16.MT88.4 R104, [R168+0x2900] ;  /* 0x00290000a868783b */ /* 0x000e640000004200 */
        /* <DEDUP_REMOVED lines=19> */
[C---:B----4-:R-:W-:Y:S04]  /*f340*/  HMMA.16816.F32.BF16 R20, R100.reuse, R108, R20 ;  /* 0x0000006c6414723c */ /* 0x050fe80000041814 */
[----:B------:R-:W-:Y:S02]  /*f350*/  FADD.FTZ R180, R180, R179 ;  /* 0x000000b3b4b47221 */ /* 0x000fe40000010000 */
[----:B------:R-:W-:Y:S02]  /*f360*/  FADD.FTZ R192, R192, R183 ;  /* 0x000000b7c0c07221 */ /* 0x000fe40000010000 */
[C---:B------:R-:W-:Y:S01]  /*f370*/  HMMA.16816.F32.BF16 R24, R100.reuse, R110, R24 ;  /* 0x0000006e6418723c */ /* 0x040fe20000041818 */
[----:B------:R-:W4:Y:S03]  /*f380*/  LDSM.16.MT88.4 R108, [R135+UR4+0x4900] ;  /* 0x00490004876c783b */ /* 0x000f260008004200 */
        /* <DEDUP_REMOVED lines=14> */
[C---:B-1----:R-:W-:Y:S08]  /*f470*/  HMMA.16816.F32.BF16 R60, R100.reuse, R104, R60 ;  /* 0x00000068643c723c */ /* 0x042ff0000004183c */
[C---:B------:R-:W-:Y:S01]  /*f480*/  HMMA.16816.F32.BF16 R64, R100.reuse, R106, R64 ;  /* 0x0000006a6440723c */ /* 0x040fe20000041840 */
[----:B------:R-:W1:Y:S07]  /*f490*/  LDSM.16.MT88.4 R104, [R168+0x4900] ;  /* 0x00490000a868783b */ /* 0x000e6e0000004200 */
[C---:B----4-:R-:W-:Y:S08]  /*f4a0*/  HMMA.16816.F32.BF16 R68, R100.reuse, R108, R68 ;  /* 0x0000006c6444723c */ /* 0x050ff00000041844 */
[C---:B------:R-:W-:Y:S01]  /*f4b0*/  HMMA.16816.F32.BF16 R72, R100.reuse, R110, R72 ;  /* 0x0000006e6448723c */ /* 0x040fe20000041848 */
[----:B------:R-:W4:Y:S07]  /*f4c0*/  LDSM.16.MT88.4 R108, [R135+UR4+0x1100] ;  /* 0x00110004876c783b */ /* 0x000f2e0008004200 */
[C---:B------:R-:W-:Y:S08]  /*f4d0*/  HMMA.16816.F32.BF16 R76, R100.reuse, R112, R76 ;  /* 0x00000070644c723c */ /* 0x040ff0000004184c */
[C---:B------:R-:W-:Y:S01]  /*f4e0*/  HMMA.16816.F32.BF16 R80, R100.reuse, R114, R80 ;  /* 0x000000726450723c */ /* 0x040fe20000041850 */
[----:B------:R-:W2:Y:S07]  /*f4f0*/  LDSM.16.MT88.4 R112, [R134+UR4+0x1100] ;  /* 0x001100048670783b */ /* 0x000eae0008004200 */
[C---:B------:R-:W-:Y:S08]  /*f500*/  HMMA.16816.F32.BF16 R84, R100.reuse, R116, R84 ;  /* 0x000000746454723c */ /* 0x040ff00000041854 */
[C---:B------:R-:W-:Y:S01]  /*f510*/  HMMA.16816.F32.BF16 R88, R100.reuse, R118, R88 ;  /* 0x000000766458723c */ /* 0x040fe20000041858 */
[----:B------:R-:W2:Y:S07]  /*f520*/  LDSM.16.MT88.4 R116, [R135+UR4+0x3100] ;  /* 0x003100048774783b */ /* 0x000eae0008004200 */
        /* <DEDUP_REMOVED lines=12> */
[C---:B----4-:R-:W-:Y:S03]  /*f5f0*/  HMMA.16816.F32.BF16 R4, R100.reuse, R108, R4 ;  /* 0x0000006c6404723c */ /* 0x050fe60000041804 */
[----:B------:R-:W-:Y:S02]  /*f600*/  FADD.FTZ R222, R222, R221 ;  /* 0x000000dddede7221 */ /* 0x000fe40000010000 */
[----:B------:R-:W-:Y:S02]  /*f610*/  FADD.FTZ R219, R219, R218 ;  /* 0x000000dadbdb7221 */ /* 0x000fe40000010000 */
[----:B------:R-:W-:Y:S01]  /*f620*/  FADD.FTZ R223, R223, R222 ;  /* 0x000000dedfdf7221 */ /* 0x000fe20000010000 */
[C---:B------:R-:W-:Y:S01]  /*f630*/  HMMA.16816.F32.BF16 R8, R100.reuse, R110, R8 ;  /* 0x0000006e6408723c */ /* 0x040fe20000041808 */
[----:B------:R-:W4:Y:S07]  /*f640*/  LDSM.16.MT88.4 R108, [R135+UR4+0x5100] ;  /* 0x00510004876c783b */ /* 0x000f2e0008004200 */
[C---:B------:R-:W-:Y:S08]  /*f650*/  HMMA.16816.F32.BF16 R12, R100.reuse, R120, R12 ;  /* 0x00000078640c723c */ /* 0x040ff0000004180c */
[C---:B------:R-:W-:Y:S08]  /*f660*/  HMMA.16816.F32.BF16 R16, R100.reuse, R122, R16 ;  /* 0x0000007a6410723c */ /* 0x040ff00000041810 */
[C---:B--2---:R-:W-:Y:S08]  /*f670*/  HMMA.16816.F32.BF16 R20, R100.reuse, R112, R20 ;  /* 0x000000706414723c */ /* 0x044ff00000041814 */
[C---:B------:R-:W-:Y:S01]  /*f680*/  HMMA.16816.F32.BF16 R24, R100.reuse, R114, R24 ;  /* 0x000000726418723c */ /* 0x040fe20000041818 */
[----:B------:R-:W2:Y:S07]  /*f690*/  LDSM.16.MT88.4 R112, [R133+0x5100] ;  /* 0x005100008570783b */ /* 0x000eae0000004200 */
[C---:B------:R-:W-:Y:S08]  /*f6a0*/  HMMA.16816.F32.BF16 R28, R100.reuse, R124, R28 ;  /* 0x0000007c641c723c */ /* 0x040ff0000004181c */
[C---:B------:R-:W-:Y:S01]  /*f6b0*/  HMMA.16816.F32.BF16 R32, R100.reuse, R126, R32 ;  /* 0x0000007e6420723c */ /* 0x040fe20000041820 */
[----:B------:R-:W-:Y:S07]  /*f6c0*/  LDSM.16.MT88.4 R124, [R135+UR4+0x1900] ;  /* 0x00190004877c783b */ /* 0x000fee0008004200 */
[C---:B------:R-:W-:Y:S08]  /*f6d0*/  HMMA.16816.F32.BF16 R36, R100.reuse, R116, R36 ;  /* 0x000000746424723c */ /* 0x040ff00000041824 */
[C---:B------:R-:W-:Y:S01]  /*f6e0*/  HMMA.16816.F32.BF16 R40, R100.reuse, R118, R40 ;  /* 0x000000766428723c */ /* 0x040fe20000041828 */
[----:B------:R-:W5:Y:S07]  /*f6f0*/  LDSM.16.MT88.4 R116, [R134+UR4+0x5100] ;  /* 0x005100048674783b */ /* 0x000f6e0008004200 */
        /* <DEDUP_REMOVED lines=9> */
[----:B---3--:R-:W-:Y:S01]  /*f790*/  F2FP.BF16.PACK_AB R139, R231, R230 ;  /* 0x000000e6e78b723e */ /* 0x008fe200000010ff */
[----:B------:R-:W-:Y:S02]  /*f7a0*/  FADD.FTZ R228, R228, R223 ;  /* 0x000000dfe4e47221 */ /* 0x000fe40000010000 */
[----:B------:R-:W-:Y:S01]  /*f7b0*/  FADD.FTZ R225, R225, R224 ;  /* 0x000000e0e1e17221 */ /* 0x000fe20000010000 */
[C---:B------:R-:W-:Y:S01]  /*f7c0*/  HMMA.16816.F32.BF16 R64, R100.reuse, R106, R64 ;  /* 0x0000006a6440723c */ /* 0x040fe20000041840 */
[----:B------:R-:W1:Y:S03]  /*f7d0*/  LDSM.16.MT88.4 R104, [R168+0x5100] ;  /* 0x00510000a868783b */ /* 0x000e660000004200 */
[----:B------:R-:W-:Y:S02]  /*f7e0*/  FADD.FTZ R229, R229, R228 ;  /* 0x000000e4e5e57221 */ /* 0x000fe40000010000 */
[----:B------:R-:W-:Y:S02]  /*f7f0*/  FADD.FTZ R226, R226, R225 ;  /* 0x000000e1e2e27221 */ /* 0x000fe40000010000 */
[C---:B----4-:R-:W-:Y:S04]  /*f800*/  HMMA.16816.F32.BF16 R68, R100.reuse, R108, R68 ;  /* 0x0000006c6444723c */ /* 0x050fe80000041844 */
[----:B------:R-:W-:Y:S02]  /*f810*/  FADD.FTZ R208, R230, R229 ;  /* 0x000000e5e6d07221 */ /* 0x000fe40000010000 */
[----:B------:R-:W-:Y:S02]  /*f820*/  FADD.FTZ R207, R227, R226 ;  /* 0x000000e2e3cf7221 */ /* 0x000fe40000010000 */
[C---:B------:R-:W-:Y:S01]  /*f830*/  HMMA.16816.F32.BF16 R72, R100.reuse, R110, R72 ;  /* 0x0000006e6448723c */ /* 0x040fe20000041848 */
[----:B------:R-:W3:Y:S03]  /*f840*/  LDSM.16.MT88.4 R108, [R133+0x1900] ;  /* 0x00190000856c783b */ /* 0x000ee60000004200 */
[----:B------:R-:W-:Y:S04]  /*f850*/  FADD.FTZ R208, R231, R208 ;  /* 0x000000d0e7d07221 */ /* 0x000fe80000010000 */
[C---:B--2---:R-:W-:Y:S08]  /*f860*/  HMMA.16816.F32.BF16 R76, R100.reuse, R112, R76 ;  /* 0x00000070644c723c */ /* 0x044ff0000004184c */
[C---:B------:R-:W-:Y:S08]  /*f870*/  HMMA.16816.F32.BF16 R80, R100.reuse, R114, R80 ;  /* 0x000000726450723c */ /* 0x040ff00000041850 */
[C---:B-----5:R-:W-:Y:S08]  /*f880*/  HMMA.16816.F32.BF16 R84, R100.reuse, R116, R84 ;  /* 0x000000746454723c */ /* 0x060ff00000041854 */
[C---:B------:R-:W-:Y:S08]  /*f890*/  HMMA.16816.F32.BF16 R88, R100.reuse, R118, R88 ;  /* 0x000000766458723c */ /* 0x040ff00000041858 */
[C---:B-1----:R-:W-:Y:S08]  /*f8a0*/  HMMA.16816.F32.BF16 R92, R100.reuse, R104, R92 ;  /* 0x00000068645c723c */ /* 0x042ff0000004185c */
[----:B------:R-:W-:Y:S08]  /*f8b0*/  HMMA.16816.F32.BF16 R96, R100, R106, R96 ;  /* 0x0000006a6460723c */ /* 0x000ff00000041860 */
[C---:B------:R-:W-:Y:S01]  /*f8c0*/  HMMA.16816.F32.BF16 R128, R136.reuse, R124, R4 ;  /* 0x0000007c8880723c */ /* 0x040fe20000041804 */
[----:B------:R-:W1:Y:S07]  /*f8d0*/  LDSM.16.MT88.4 R4, [R133+0x5900] ;  /* 0x005900008504783b */ /* 0x000e6e0000004200 */
[C---:B------:R-:W-:Y:S01]  /*f8e0*/  HMMA.16816.F32.BF16 R124, R136.reuse, R126, R8 ;  /* 0x0000007e887c723c */ /* 0x040fe20000041808 */
[----:B------:R-:W2:Y:S07]  /*f8f0*/  LDSM.16.MT88.4 R8, [R134+UR4+0x5900] ;  /* 0x005900048608783b */ /* 0x000eae0008004200 */
[C---:B---3--:R-:W-:Y:S01]  /*f900*/  HMMA.16816.F32.BF16 R120, R136.reuse, R108, R12 ;  /* 0x0000006c8878723c */ /* 0x048fe2000004180c */
        /* <DEDUP_REMOVED lines=22> */
[----:B------:R-:W-:-:S07]  /*fa70*/  @!P0 BRA `(.L_x_1059) ;  /* 0x0000034000008947 */ /* 0x000fce0003800000 */
[----:B------:R-:W-:Y:S01]  /*fa80*/  ISETP.NE.AND P2, PT, R195, 0x1, PT ;  /* 0x00000001c300780c */ /* 0x000fe20003f45270 */
[----:B------:R-:W-:Y:S01]  /*fa90*/  IMAD.MOV.U32 R200, RZ, RZ, RZ ;  /* 0x000000ffffc87224 */ /* 0x000fe200078e00ff */
[----:B------:R-:W-:Y:S04]  /*faa0*/  IADD3 R201, R203, R169, R204 ;  /* 0x000000a9cbc97210 */ /* 0x000fe80007ffe0cc */
[----:B------:R-:W-:Y:S05]  /*fab0*/  IADD3 R201, R201, -0x80, RZ ;  /* 0xffffff80c9c97810 */ /* 0x000fea0007ffe0ff */
        /* <DEDUP_REMOVED lines=25> */
[----:B------:R-:W3:Y:S01]  /*fc50*/  SHFL.IDX PT, R3, R19, 0x1, 0x181f ;  /* 0x00381f0013037f89 */ /* 0x000ee200000e0000 */
[C---:B-1----:R-:W-:Y:S05]  /*fc60*/  IADD3 R14, P0, R11.reuse, R211, RZ ;  /* 0x000000d30b0e7210 */ /* 0x042fea0007f1e0ff */
[C-C-:B--2---:R-:W-:Y:S01]  /*fc70*/  IMAD.X R15, R4.reuse, 0x1, R193.reuse, P0 ;  /* 0x00000001040f7824 */ /* 0x144fe200000e06c1 */
[C---:B------:R-:W-:Y:S05]  /*fc80*/  IADD3 R12, P0, R11.reuse, R212, RZ ;  /* 0x000000d40b0c7210 */ /* 0x040fea0007f1e0ff */
[C-C-:B------:R-:W-:Y:S01]  /*fc90*/  IMAD.X R13, R4.reuse, 0x1, R210.reuse, P0 ;  /* 0x00000001040d7824 */ /* 0x140fe200000e06d2 */
[----:B------:R-:W-:Y:S04]  /*fca0*/  IADD3 R10, P0, R11, R214, RZ ;  /* 0x000000d60b0a7210 */ /* 0x000fe80007f1e0ff */
[----:B------:R-:W-:Y:S02]  /*fcb0*/  IADD3.X R11, R4, R209, RZ, P0, !PT ;  /* 0x000000d1040b7210 */ /* 0x000fe400007fe4ff */
[----:B------:R-:W1:Y:S01]  /*fcc0*/  SHFL.IDX PT, R4, R18, 0x1, 0x181f ;  /* 0x00381f0012047f89 */ /* 0x000e6200000e0000 */
[C---:B---3--:R-:W-:Y:S05]  /*fcd0*/  IADD3 R8, P0, R3.reuse, R211, RZ ;  /* 0x000000d303087210 */ /* 0x048fea0007f1e0ff */
[C---:B-1----:R-:W-:Y:S01]  /*fce0*/  IMAD.X R9, R4.reuse, 0x1, R193, P0 ;  /* 0x0000000104097824 */ /* 0x042fe200000e06c1 */
[C---:B------:R-:W-:Y:S05]  /*fcf0*/  IADD3 R6, P0, R3.reuse, R212, RZ ;  /* 0x000000d403067210 */ /* 0x040fea0007f1e0ff */
[C---:B------:R-:W-:Y:S01]  /*fd00*/  IMAD.X R7, R4.reuse, 0x1, R210, P0 ;  /* 0x0000000104077824 */ /* 0x040fe200000e06d2 */
[----:B------:R-:W-:Y:S02]  /*fd10*/  IADD3 R16, P0, R3, R214, RZ ;  /* 0x000000d603107210 */ /* 0x000fe40007f1e0ff */
[----:B------:R-:W-:Y:S03]  /*fd20*/  MOV R3, UR16 ;  /* 0x0000001000037c02 */ /* 0x000fe60008000f00 */
[----:B------:R-:W-:Y:S02]  /*fd30*/  IMAD.X R17, R4, 0x1, R209, P0 ;  /* 0x0000000104117824 */ /* 0x000fe400000e06d1 */
[----:B------:R-:W-:Y:S04]  /*fd40*/  IMAD R3, R3, 0x3000, R202 ;  /* 0x0000300003037824 */ /* 0x000fe800078e02ca */
[----:B------:R-:W-:Y:S05]  /*fd50*/  IMAD.SHL.U32 R5, R3, 0x2, RZ ;  /* 0x0000000203057824 */ /* 0x000fea00078e00ff */
[----:B------:R1:W-:Y:S04]  /*fd60*/  LDGSTS.E.BYPASS.LTC128B.128 [R5+0xc100], [R14.64], !P5 ;  /* 0x0c1000000e057fae */ /* 0x0003e8000e901d4c */
[----:B------:R1:W-:Y:S04]  /*fd70*/  LDGSTS.E.BYPASS.LTC128B.128 [R5+0xe100], [R12.64], !P4 ;  /* 0x0e1000000c057fae */ /* 0x0003e8000e101d4c */
[----:B------:R1:W-:Y:S04]  /*fd80*/  LDGSTS.E.BYPASS.LTC128B.128 [R5+0x10100], [R10.64], !P6 ;  /* 0x101000000a057fae */ /* 0x0003e8000f101d4c */
[----:B------:R1:W-:Y:S04]  /*fd90*/  LDGSTS.E.BYPASS.LTC128B.128 [R5+0xd100], [R8.64], !P5 ;  /* 0x0d10000008057fae */ /* 0x0003e8000e901d4c */
[----:B------:R1:W-:Y:S04]  /*fda0*/  LDGSTS.E.BYPASS.LTC128B.128 [R5+0xf100], [R6.64], !P4 ;  /* 0x0f10000006057fae */ /* 0x0003e8000e101d4c */
[----:B------:R1:W-:Y:S02]  /*fdb0*/  LDGSTS.E.BYPASS.LTC128B.128 [R5+0x11100], [R16.64], !P6 ;  /* 0x1110000010057fae */ /* 0x0003e4000f101d4c */
.L_x_1059:
[----:B------:R-:W0:Y:S01]  /*fdc0*/  LDGDEPBAR ;  /* 0x00000000000079af */ /* 0x000e220000000000 */
[----:B------:R-:W-:Y:S01]  /*fdd0*/  UIADD3 UR4, UR5, 0x1, URZ ;  /* 0x0000000105047890 */ /* 0x000fe2000fffe03f */
[----:B------:R-:W-:Y:S01]  /*fde0*/  ISETP.GE.AND P0, PT, R194, R213, PT ;  /* 0x000000d5c200720c */ /* 0x000fe20003f06270 */
[----:B------:R-:W-:Y:S01]  /*fdf0*/  UISETP.GE.AND UP0, UPT, UR5, 0x1, UPT ;  /* 0x000000010500788c */ /* 0x000fe2000bf06270 */
[----:B------:R-:W-:Y:S01]  /*fe00*/  IADD3 R4, R213, -0x1, RZ ;  /* 0xffffffffd5047810 */ /* 0x000fe20007ffe0ff */
[----:B------:R-:W-:Y:S01]  /*fe10*/  IMAD.MOV.U32 R3, RZ, RZ, R0 ;  /* 0x000000ffff037224 */ /* 0x000fe200078e0000 */
[----:B------:R-:W-:Y:S01]  /*fe20*/  MOV R132, R2 ;  /* 0x0000000200847202 */ /* 0x000fe20000000f00 */
[----:B------:R-:W-:Y:S02]  /*fe30*/  USEL UR5, UR4, URZ, !UP0 ;  /* 0x0000003f04057287 */ /* 0x000fe4000c000000 */
[----:B------:R-:W-:Y:S06]  /*fe40*/  IMAD.MOV.U32 R213, RZ, RZ, R4 ;  /* 0x000000ffffd57224 */ /* 0x000fec00078e0004 */
[----:B------:R-:W-:-:S05]  /*fe50*/  @!P0 BRA `(.L_x_1060) ;  /* 0xffffc6c000008947 */ /* 0x000fca000383ffff */
.L_x_1049:
[----:B------:R-:W2:Y:S01]  /*fe60*/  SHFL.BFLY PT, R4, R207, 0x2, 0x1f ;  /* 0x0c401f00cf047f89 */ /* 0x000ea200000e0000 */
[----:B-1----:R-:W-:-:S02]  /*fe70*/  MOV R6, RZ ;  /* 0x000000ff00067202 */ /* 0x002fc40000000f00 */
[----:B------:R-:W-:Y:S01]  /*fe80*/  MOV R5, RZ ;  /* 0x000000ff00057202 */ /* 0x000fe20000000f00 */
[----:B------:R-:W1:Y:S01]  /*fe90*/  SHFL.BFLY PT, R3, R208, 0x2, 0x1f ;  /* 0x0c401f00d0037f89 */ /* 0x000e6200000e0000 */
[----:B------:R-:W-:Y:S01]  /*fea0*/  PLOP3.LUT P2, PT, PT, PT, PT, 0x8, 0x0 ;  /* 0x000000000000781c */ /* 0x000fe20003f4e170 */
[----:B--2---:R-:W-:Y:S02]  /*feb0*/  FADD.FTZ R7, R4, R207 ;  /* 0x000000cf04077221 */ /* 0x004fe40000010000 */
[----:B-1----:R-:W-:-:S03]  /*fec0*/  FADD.FTZ R8, R3, R208 ;  /* 0x000000d003087221 */ /* 0x002fc60000010000 */
        /* <DEDUP_REMOVED lines=8> */
[----:B------:R-:W-:-:S05]  /*ff50*/  @P0 MOV R10, 0x3f317218 ;  /* 0x3f317218000a0802 */ /* 0x000fca0000000f00 */
[----:B------:R-:W2:Y:S08]  /*ff60*/  @P1 MUFU.LG2 R4, R4 ;  /* 0x0000000400041308 */ /* 0x000eb00000000c00 */
[----:B------:R-:W3:Y:S01]  /*ff70*/  @P0 MUFU.LG2 R7, R3 ;  /* 0x0000000300070308 */ /* 0x000ee20000000c00 */
[C---:B-1----:R-:W-:Y:S02]  /*ff80*/  FMUL.FTZ R128, R6.reuse, R128 ;  /* 0x0000008006807220 */ /* 0x042fe40000410000 */
[----:B------:R-:W-:-:S02]  /*ff90*/  FMUL.FTZ R129, R6, R129 ;  /* 0x0000008106817220 */ /* 0x000fc40000410000 */
[C---:B------:R-:W-:Y:S02]  /*ffa0*/  FMUL.FTZ R124, R6.reuse, R124 ;  /* 0x0000007c067c7220 */ /* 0x040fe40000410000 */
[----:B------:R-:W-:Y:S01]  /*ffb0*/  FMUL.FTZ R125, R6, R125 ;  /* 0x0000007d067d7220 */ /* 0x000fe20000410000 */
[----:B------:R1:W4:Y:S01]  /*ffc0*/  @P0 MUFU.RCP R5, R3 ;  /* 0x0000000300050308 */ /* 0x0003220000001000 */
[----:B--2---:R-:W-:Y:S02]  /*ffd0*/  @P1 FMUL.FTZ R9, R4, 0.69314718246459960938 ;  /* 0x3f31721804091820 */ /* 0x004fe40000410000 */
[----:B------:R-:W-:Y:S02]  /*ffe0*/  @P1 FMUL.FTZ R4, R8, c[0x0][0x2d0] ;  /* 0x0000b40008041a20 */ /* 0x000fe40000410000 */
[C---:B------:R-:W-:Y:S02]  /*fff0*/  FMUL.FTZ R120, R6.reuse, R120 ;  /* 0x0000007806787220 */ /* 0x040fe40000410000 */
[----:B------:R-:W-:-:S02]  /*10000*/  FMUL.FTZ R121, R6, R121 ;  /* 0x0000007906797220 */ /* 0x000fc40000410000 */
[----:B---3--:R-:W-:Y:S02]  /*10010*/  @P0 FMUL.FTZ R8, R7, 0.69314718246459960938 ;  /* 0x3f31721807080820 */ /* 0x008fe40000410000 */
[----:B------:R-:W-:Y:S02]  /*10020*/  @P0 FMUL.FTZ R7, R10, c[0x0][0x2d0] ;  /* 0x0000b4000a070a20 */ /* 0x000fe40000410000 */
[C---:B------:R-:W-:Y:S02]  /*10030*/  FMUL.FTZ R116, R6.reuse, R116 ;  /* 0x0000007406747220 */ /* 0x040fe40000410000 */
[C---:B------:R-:W-:Y:S01]  /*10040*/  FMUL.FTZ R117, R6.reuse, R117 ;  /* 0x0000007506757220 */ /* 0x040fe20000410000 */
[----:B-1----:R-:W-:Y:S01]  /*10050*/  MOV R3, 0xff800000 ;  /* 0xff80000000037802 */ /* 0x002fe20000000f00 */
        /* <DEDUP_REMOVED lines=91> */
.L_x_1015:
[----:B------:R-:W-:Y:S01]  /*10610*/  USHF.R.S32.HI UR6, URZ, 0x1f, UR7 ;  /* 0x0000001f3f067899 */ /* 0x000fe20008011407 */
[----:B------:R-:W-:Y:S05]  /*10620*/  @P2 BRA `(.L_x_1061) ;  /* 0x0000157000002947 */ /* 0x000fea0003800000 */
[----:B------:R-:W1:Y:S01]  /*10630*/  S2R R0, SR_TID.X ;  /* 0x0000000000007919 */ /* 0x000e620000002100 */
[----:B------:R-:W-:Y:S01]  /*10640*/  ULDC.64 UR4, c[0x0][0x490] ;  /* 0x0001240000047ab9 */ /* 0x000fe20000000a00 */
[----:B------:R-:W-:Y:S01]  /*10650*/  F2FP.BF16.PACK_AB R128, R129, R128 ;  /* 0x000000808180723e */ /* 0x000fe200000010ff */
[----:B------:R-:W-:Y:S01]  /*10660*/  UIMAD UR8, UR6, UR4, URZ ;  /* 0x00000004060872a4 */ /* 0x000fe2000f8e023f */
[----:B------:R-:W2:Y:S01]  /*10670*/  S2R R22, SR_CTAID.Z ;  /* 0x0000000000167919 */ /* 0x000ea20000002700 */
[----:B------:R-:W-:Y:S01]  /*10680*/  UIMAD.WIDE.U32 UR10, UR7, UR4, URZ ;  /* 0x00000004070a72a5 */ /* 0x000fe2000f8e003f */
[----:B------:R-:W-:Y:S01]  /*10690*/  F2FP.BF16.PACK_AB R130, R131, R130 ;  /* 0x000000828382723e */ /* 0x000fe200000010ff */
[----:B------:R-:W-:Y:S01]  /*106a0*/  UIMAD UR8, UR7, UR5, UR8 ;  /* 0x00000005070872a4 */ /* 0x000fe2000f8e0208 */
[----:B------:R-:W3:Y:S01]  /*106b0*/  S2R R10, SR_CTAID.X ;  /* 0x00000000000a7919 */ /* 0x000ee20000002500 */
[----:B------:R-:W-:Y:S01]  /*106c0*/  F2FP.BF16.PACK_AB R124, R125, R124 ;  /* 0x0000007c7d7c723e */ /* 0x000fe200000010ff */
[----:B------:R-:W-:Y:S01]  /*106d0*/  ULDC.64 UR4, c[0x0][0x3e8] ;  /* 0x0000fa0000047ab9 */ /* 0x000fe20000000a00 */
[----:B------:R-:W-:Y:S01]  /*106e0*/  IMAD.U32 R25, RZ, RZ, UR11 ;  /* 0x0000000bff197e24 */ /* 0x000fe2000f8e00ff */
[----:B------:R-:W-:Y:S01]  /*106f0*/  UIMAD UR6, UR6, UR4, URZ ;  /* 0x00000004060672a4 */ /* 0x000fe2000f8e023f */
[----:B------:R-:W-:Y:S01]  /*10700*/  IMAD.U32 R24, RZ, RZ, UR10 ;  /* 0x0000000aff187e24 */ /* 0x000fe2000f8e00ff */
[----:B------:R-:W-:Y:S01]  /*10710*/  UIMAD.WIDE.U32 UR14, UR7, UR4, URZ ;  /* 0x00000004070e72a5 */ /* 0x000fe2000f8e003f */
        /* <DEDUP_REMOVED lines=9> */
[----:B-1----:R-:W-:Y:S01]  /*107b0*/  SHF.R.S32.HI R9, RZ, 0x1f, R0 ;  /* 0x0000001fff097819 */ /* 0x002fe20000011400 */
[----:B------:R-:W-:Y:S01]  /*107c0*/  IMAD.U32 R25, RZ, RZ, UR8 ;  /* 0x00000008ff197e24 */ /* 0x000fe2000f8e00ff */
[----:B------:R-:W-:Y:S01]  /*107d0*/  F2FP.BF16.PACK_AB R118, R119, R118 ;  /* 0x000000767776723e */ /* 0x000fe200000010ff */
[----:B------:R-:W-:Y:S01]  /*107e0*/  IMAD.U32 R17, RZ, RZ, UR5 ;  /* 0x00000005ff117e24 */ /* 0x000fe2000f8e00ff */
[CC--:B------:R-:W-:Y:S01]  /*107f0*/  LEA.HI R13, R9.reuse, R0.reuse, RZ, 0x2 ;  /* 0x00000000090d7211 */ /* 0x0c0fe200078f10ff */
[----:B--2---:R-:W-:Y:S01]  /*10800*/  IMAD.WIDE.U32 R24, R22, c[0x0][0x498], R24 ;  /* 0x0001260016187a25 */ /* 0x004fe200078e0018 */
[CC--:B------:R-:W-:Y:S01]  /*10810*/  LEA.HI R18, R9.reuse, R0.reuse, RZ, 0x5 ;  /* 0x0000000009127211 */ /* 0x0c0fe200078f28ff */
[----:B------:R-:W-:Y:S01]  /*10820*/  BSSY B0, `(.L_x_1062) ;  /* 0x00000ef000007945 */ /* 0x000fe20003800000 */
[----:B------:R-:W-:-:S02]  /*10830*/  LEA.HI R7, R9, R0, RZ, 0x3 ;  /* 0x0000000009077211 */ /* 0x000fc400078f18ff */
[----:B------:R-:W-:Y:S02]  /*10840*/  LEA.HI R2, R9, R0, RZ, 0x6 ;  /* 0x0000000009027211 */ /* 0x000fe400078f30ff */
[--C-:B------:R-:W-:Y:S02]  /*10850*/  SHF.R.S32.HI R20, RZ, 0x2, R13.reuse ;  /* 0x00000002ff147819 */ /* 0x100fe4000001140d */
[----:B------:R-:W-:Y:S02]  /*10860*/  SHF.R.S32.HI R15, RZ, 0x1f, R13 ;  /* 0x0000001fff0f7819 */ /* 0x000fe4000001140d */
[----:B------:R-:W-:Y:S02]  /*10870*/  LOP3.LUT R13, R13, 0xfffffffc, RZ, 0xc0, !PT ;  /* 0xfffffffc0d0d7812 */ /* 0x000fe400078ec0ff */
[----:B------:R-:W-:Y:S02]  /*10880*/  LOP3.LUT R9, R18, 0xffffffe0, RZ, 0xc0, !PT ;  /* 0xffffffe012097812 */ /* 0x000fe400078ec0ff */
[----:B------:R-:W-:Y:S01]  /*10890*/  LOP3.LUT R11, R7, 0xfffffff8, RZ, 0xc0, !PT ;  /* 0xfffffff8070b7812 */ /* 0x000fe200078ec0ff */
[C---:B------:R-:W-:Y:S01]  /*108a0*/  IMAD.IADD R8, R0.reuse, 0x1, -R13 ;  /* 0x0000000100087824 */ /* 0x040fe200078e0a0d */
[----:B------:R-:W-:Y:S01]  /*108b0*/  LEA.HI R4, R15, R20, RZ, 0x3 ;  /* 0x000000140f047211 */ /* 0x000fe200078f18ff */
[C---:B------:R-:W-:Y:S01]  /*108c0*/  IMAD.IADD R9, R0.reuse, 0x1, -R9 ;  /* 0x0000000100097824 */ /* 0x040fe200078e0a09 */
[----:B------:R-:W-:Y:S01]  /*108d0*/  SHF.R.S32.HI R15, RZ, 0x1f, R22 ;  /* 0x0000001fff0f7819 */ /* 0x000fe20000011416 */
[----:B------:R-:W-:Y:S01]  /*108e0*/  IMAD.IADD R0, R0, 0x1, -R11 ;  /* 0x0000000100007824 */ /* 0x000fe200078e0a0b */
[----:B------:R-:W-:-:S02]  /*108f0*/  LOP3.LUT R11, R4, 0xfffffff8, RZ, 0xc0, !PT ;  /* 0xfffffff8040b7812 */ /* 0x000fc400078ec0ff */
[----:B------:R-:W-:Y:S01]  /*10900*/  SHF.R.S32.HI R7, RZ, 0x3, R7 ;  /* 0x00000003ff077819 */ /* 0x000fe20000011407 */
[C---:B------:R-:W-:Y:S01]  /*10910*/  IMAD R13, R15.reuse, c[0x0][0x498], RZ ;  /* 0x000126000f0d7a24 */ /* 0x040fe200078e02ff */
[----:B------:R-:W-:Y:S01]  /*10920*/  SHF.R.S32.HI R4, RZ, 0x1f, R9 ;  /* 0x0000001fff047819 */ /* 0x000fe20000011409 */
[----:B------:R-:W-:Y:S01]  /*10930*/  IMAD R15, R15, c[0x0][0x3f0], RZ ;  /* 0x0000fc000f0f7a24 */ /* 0x000fe200078e02ff */
[----:B------:R-:W-:Y:S01]  /*10940*/  LOP3.LUT P0, RZ, R9, 0x3, RZ, 0xc0, !PT ;  /* 0x0000000309ff7812 */ /* 0x000fe2000780c0ff */
[----:B------:R-:W-:Y:S01]  /*10950*/  IMAD.IADD R20, R20, 0x1, -R11 ;  /* 0x0000000114147824 */ /* 0x000fe200078e0a0b */
[----:B------:R-:W-:Y:S01]  /*10960*/  LEA.HI R9, R4, R9, RZ, 0x2 ;  /* 0x0000000904097211 */ /* 0x000fe200078f10ff */
[----:B------:R-:W-:Y:S01]  /*10970*/  IMAD.MOV.U32 R11, RZ, RZ, c[0x0][0x4e8] ;  /* 0x00013a00ff0b7624 */ /* 0x000fe200078e00ff */
[--C-:B------:R-:W-:Y:S01]  /*10980*/  SHF.R.S32.HI R21, RZ, 0x5, R18.reuse ;  /* 0x00000005ff157819 */ /* 0x100fe20000011412 */
[C---:B------:R-:W-:Y:S01]  /*10990*/  IMAD R12, R22.reuse, c[0x0][0x3f4], R15 ;  /* 0x0000fd00160c7a24 */ /* 0x040fe200078e020f */
[----:B------:R-:W-:Y:S01]  /*109a0*/  SHF.R.S32.HI R18, RZ, 0x1f, R18 ;  /* 0x0000001fff127819 */ /* 0x000fe20000011412 */
[----:B------:R-:W-:Y:S01]  /*109b0*/  IMAD.SHL.U32 R15, R7, 0x40, RZ ;  /* 0x00000040070f7824 */ /* 0x000fe200078e00ff */
[----:B------:R-:W-:Y:S01]  /*109c0*/  ISETP.NE.AND P3, PT, R11, 0x1, PT ;  /* 0x000000010b00780c */ /* 0x000fe20003f65270 */
[----:B------:R-:W-:Y:S01]  /*109d0*/  IMAD R13, R22, c[0x0][0x49c], R13 ;  /* 0x00012700160d7a24 */ /* 0x000fe200078e020d */
[----:B------:R-:W-:Y:S01]  /*109e0*/  LEA.HI R19, R8, R8, RZ, 0x1 ;  /* 0x0000000808137211 */ /* 0x000fe200078f08ff */
[----:B------:R-:W-:Y:S01]  /*109f0*/  IMAD.SHL.U32 R4, R0, 0x8, RZ ;  /* 0x0000000800047824 */ /* 0x000fe200078e00ff */
[----:B------:R-:W-:Y:S01]  /*10a00*/  LOP3.LUT R15, R15, 0x1c0, RZ, 0xc0, !PT ;  /* 0x000001c00f0f7812 */ /* 0x000fe200078ec0ff */
[----:B------:R-:W-:Y:S01]  /*10a10*/  IMAD.WIDE.U32 R22, R22, c[0x0][0x3f0], R16 ;  /* 0x0000fc0016167a25 */ /* 0x000fe200078e0010 */
[----:B------:R-:W-:-:S02]  /*10a20*/  LEA.HI R18, R18, R21, RZ, 0x3 ;  /* 0x0000001512127211 */ /* 0x000fc400078f18ff */
[----:B------:R-:W-:Y:S01]  /*10a30*/  LOP3.LUT R19, R19, 0x1ffffffe, RZ, 0xc0, !PT ;  /* 0x1ffffffe13137812 */ /* 0x000fe200078ec0ff */
[----:B------:R-:W-:Y:S01]  /*10a40*/  IMAD R17, R0, 0x20, R7 ;  /* 0x0000002000117824 */ /* 0x000fe200078e0207 */
[----:B------:R-:W-:Y:S01]  /*10a50*/  SHF.R.U32.HI R0, RZ, 0x3, R15 ;  /* 0x00000003ff007819 */ /* 0x000fe2000001160f */
[----:B------:R-:W-:Y:S01]  /*10a60*/  IMAD R14, R21, 0x200, R8 ;  /* 0x00000200150e7824 */ /* 0x000fe200078e0208 */
[----:B------:R-:W-:Y:S01]  /*10a70*/  LOP3.LUT R15, R15, 0x38, R4, 0xf8, !PT ;  /* 0x000000380f0f7812 */ /* 0x000fe200078ef804 */
[----:B---3--:R-:W-:Y:S01]  /*10a80*/  IMAD R17, R10, 0x80, R17 ;  /* 0x000000800a117824 */ /* 0x008fe200078e0211 */
[----:B------:R-:W-:Y:S01]  /*10a90*/  LOP3.LUT R18, R18, 0xffffff8, RZ, 0xc0, !PT ;  /* 0x0ffffff812127812 */ /* 0x000fe200078ec0ff */
[----:B------:R-:W-:Y:S01]  /*10aa0*/  IMAD.IADD R8, R8, 0x1, -R19 ;  /* 0x0000000108087824 */ /* 0x000fe200078e0a13 */
[----:B------:R-:W-:Y:S01]  /*10ab0*/  LOP3.LUT R0, R15, R0, RZ, 0x3c, !PT ;  /* 0x000000000f007212 */ /* 0x000fe200078e3cff */
[----:B------:R-:W-:Y:S01]  /*10ac0*/  @P3 IMAD.HI.U32 R15, R17, c[0x0][0x4ec], RZ ;  /* 0x00013b00110f3a27 */ /* 0x000fe200078e00ff */
[----:B------:R-:W-:-:S02]  /*10ad0*/  R2P PR, R20, 0x6 ;  /* 0x0000000614007804 */ /* 0x000fc40000000000 */
[C---:B------:R-:W-:Y:S01]  /*10ae0*/  LOP3.LUT R19, R20.reuse, 0x1, RZ, 0xc0, !PT ;  /* 0x0000000114137812 */ /* 0x040fe200078ec0ff */
[----:B------:R-:W-:Y:S01]  /*10af0*/  IMAD.MOV.U32 R16, RZ, RZ, R17 ;  /* 0x000000ffff107224 */ /* 0x000fe200078e0011 */
[----:B------:R-:W-:Y:S01]  /*10b00*/  @P3 SHF.R.U32.HI R16, RZ, c[0x0][0x4f0], R15 ;  /* 0x00013c00ff103a19 */ /* 0x000fe2000001160f */
[----:B------:R-:W-:Y:S01]  /*10b10*/  IMAD.SHL.U32 R20, R20, 0x40, RZ ;  /* 0x0000004014147824 */ /* 0x000fe200078e00ff */
[----:B------:R-:W-:Y:S01]  /*10b20*/  SHF.R.S32.HI R9, RZ, 0x2, R9 ;  /* 0x00000002ff097819 */ /* 0x000fe20000011409 */
[----:B------:R-:W-:Y:S01]  /*10b30*/  IMAD.IADD R18, R21, 0x1, -R18 ;  /* 0x0000000115127824 */ /* 0x000fe200078e0a12 */
[----:B------:R-:W-:Y:S01]  /*10b40*/  ISETP.NE.U32.AND P4, PT, R19, 0x1, PT ;  /* 0x000000011300780c */ /* 0x000fe20003f85070 */
[----:B------:R-:W-:Y:S01]  /*10b50*/  IMAD.SHL.U32 R15, R2, 0x8, RZ ;  /* 0x00000008020f7824 */ /* 0x000fe200078e00ff */
[----:B------:R-:W-:Y:S01]  /*10b60*/  LOP3.LUT R20, R20, 0x1c0, RZ, 0xc0, !PT ;  /* 0x000001c014147812 */ /* 0x000fe200078ec0ff */
[--C-:B------:R-:W-:Y:S01]  /*10b70*/  IMAD.MOV R2, RZ, RZ, -R16.reuse ;  /* 0x000000ffff027224 */ /* 0x100fe200078e0a10 */
[----:B------:R-:W-:Y:S01]  /*10b80*/  F2FP.BF16.PACK_AB R112, R113, R112 ;  /* 0x000000707170723e */ /* 0x000fe200000010ff */
[----:B------:R-:W-:Y:S01]  /*10b90*/  IMAD R9, R18, 0x10, R9 ;  /* 0x0000001012097824 */ /* 0x000fe200078e0209 */
[----:B------:R-:W-:Y:S01]  /*10ba0*/  LEA.HI R19, R20, R20, RZ, 0x1d ;  /* 0x0000001414137211 */ /* 0x000fe200078fe8ff */
[----:B------:R-:W-:Y:S01]  /*10bb0*/  IMAD R2, R2, c[0x0][0x4e8], R17 ;  /* 0x00013a0002027a24 */ /* 0x000fe200078e0211 */
[----:B------:R-:W-:Y:S01]  /*10bc0*/  LOP3.LUT R15, R0, 0x7ffffe00, R15, 0xf8, !PT ;  /* 0x7ffffe00000f7812 */ /* 0x000fe200078ef80f */
[----:B------:R-:W-:Y:S01]  /*10bd0*/  IMAD R17, R8, 0x8, R9 ;  /* 0x0000000808117824 */ /* 0x000fe200078e0209 */
[----:B------:R-:W-:Y:S01]  /*10be0*/  SHF.R.S32.HI R0, RZ, 0x1f, R16 ;  /* 0x0000001fff007819 */ /* 0x000fe20000011410 */
[----:B------:R-:W-:Y:S01]  /*10bf0*/  IMAD.U32 R14, R14, 0x2, R19 ;  /* 0x000000020e0e7824 */ /* 0x000fe200078e0013 */
[----:B------:R-:W-:Y:S01]  /*10c00*/  F2FP.BF16.PACK_AB R114, R115, R114 ;  /* 0x000000727372723e */ /* 0x000fe200000010ff */
[----:B------:R-:W-:Y:S01]  /*10c10*/  IMAD R17, R10, 0x80, R17 ;  /* 0x000000800a117824 */ /* 0x000fe200078e0211 */
[----:B------:R-:W-:Y:S01]  /*10c20*/  F2FP.BF16.PACK_AB R108, R109, R108 ;  /* 0x0000006c6d6c723e */ /* 0x000fe200000010ff */
[----:B------:R-:W-:Y:S01]  /*10c30*/  IMAD R19, R0, c[0x0][0x3e0], RZ ;  /* 0x0000f80000137a24 */ /* 0x000fe200078e02ff */
[----:B------:R-:W-:Y:S01]  /*10c40*/  F2FP.BF16.PACK_AB R110, R111, R110 ;  /* 0x0000006e6f6e723e */ /* 0x000fe200000010ff */
[----:B------:R-:W-:Y:S01]  /*10c50*/  IMAD R11, R11, c[0x0][0x388], RZ ;  /* 0x0000e2000b0b7a24 */ /* 0x000fe200078e02ff */
[----:B------:R-:W-:Y:S01]  /*10c60*/  F2FP.BF16.PACK_AB R104, R105, R104 ;  /* 0x000000686968723e */ /* 0x000fe200000010ff */
[----:B------:R-:W-:Y:S01]  /*10c70*/  IMAD R0, R10, 0x80, R9 ;  /* 0x000000800a007824 */ /* 0x000fe200078e0209 */
[----:B------:R-:W-:Y:S01]  /*10c80*/  F2FP.BF16.PACK_AB R106, R107, R106 ;  /* 0x0000006a6b6a723e */ /* 0x000fe200000010ff */
[----:B------:R-:W-:Y:S01]  /*10c90*/  @P3 IMAD.HI.U32 R8, R17, c[0x0][0x4ec], RZ ;  /* 0x00013b0011083a27 */ /* 0x000fe200078e00ff */
[----:B------:R-:W-:-:S02]  /*10ca0*/  F2FP.BF16.PACK_AB R100, R101, R100 ;  /* 0x000000646564723e */ /* 0x000fc400000010ff */
[CC--:B------:R-:W-:Y:S01]  /*10cb0*/  ISETP.GE.OR P6, PT, R0.reuse, R11.reuse, P0 ;  /* 0x0000000b0000720c */ /* 0x0c0fe200007c6670 */
[----:B------:R-:W-:Y:S01]  /*10cc0*/  IMAD.MOV.U32 R9, RZ, RZ, R17 ;  /* 0x000000ffff097224 */ /* 0x000fe200078e0011 */
[----:B------:R-:W-:Y:S01]  /*10cd0*/  IADD3 R0, R0, 0x8, RZ ;  /* 0x0000000800007810 */ /* 0x000fe20007ffe0ff */
[----:B------:R-:W-:Y:S01]  /*10ce0*/  IMAD.IADD R23, R23, 0x1, R12 ;  /* 0x0000000117177824 */ /* 0x000fe200078e020c */
[----:B------:R-:W-:Y:S01]  /*10cf0*/  @P3 SHF.R.U32.HI R9, RZ, c[0x0][0x4f0], R8 ;  /* 0x00013c00ff093a19 */ /* 0x000fe20000011608 */
[----:B------:R-:W-:Y:S01]  /*10d00*/  IMAD.SHL.U32 R21, R14, 0x2, RZ ;  /* 0x000000020e157824 */ /* 0x000fe200078e00ff */
[----:B------:R-:W-:Y:S01]  /*10d10*/  ISETP.GE.OR P5, PT, R0, R11, P0 ;  /* 0x0000000b0000720c */ /* 0x000fe200007a6670 */
[C---:B------:R-:W-:Y:S01]  /*10d20*/  IMAD.WIDE.U32 R22, R16.reuse, c[0x0][0x3e0], R22 ;  /* 0x0000f80010167a25 */ /* 0x040fe200078e0016 */
[----:B------:R-:W-:Y:S01]  /*10d30*/  SHF.R.S32.HI R0, RZ, 0x1f, R9 ;  /* 0x0000001fff007819 */ /* 0x000fe20000011409 */
[----:B------:R-:W-:Y:S01]  /*10d40*/  BAR.SYNC.DEFER_BLOCKING 0x1, 0x100 ;  /* 0x0044000000007b1d */ /* 0x000fe20000010000 */
[----:B------:R-:W-:Y:S01]  /*10d50*/  IADD3 R12, P0, R9, R24, RZ ;  /* 0x00000018090c7210 */ /* 0x000fe20007f1e0ff */
[----:B------:R-:W-:Y:S01]  /*10d60*/  IMAD R19, R16, c[0x0][0x3e4], R19 ;  /* 0x0000f90010137a24 */ /* 0x000fe200078e0213 */
[----:B------:R-:W-:Y:S01]  /*10d70*/  IADD3 R8, R21, 0x80, RZ ;  /* 0x0000008015087810 */ /* 0x000fe20007ffe0ff */
[----:B------:R-:W-:Y:S01]  /*10d80*/  IMAD.MOV R14, RZ, RZ, -R9 ;  /* 0x000000ffff0e7224 */ /* 0x000fe200078e0a09 */
[----:B------:R-:W-:Y:S01]  /*10d90*/  IADD3.X R13, R0, R25, R13, P0, !PT ;  /* 0x00000019000d7210 */ /* 0x000fe200007fe40d */
[----:B------:R-:W-:Y:S01]  /*10da0*/  IMAD.MOV.U32 R0, RZ, RZ, 0x20 ;  /* 0x00000020ff007424 */ /* 0x000fe200078e00ff */
[----:B------:R-:W-:Y:S01]  /*10db0*/  F2FP.BF16.PACK_AB R102, R103, R102 ;  /* 0x000000666766723e */ /* 0x000fe200000010ff */
[----:B------:R-:W-:Y:S01]  /*10dc0*/  IMAD.IADD R23, R23, 0x1, R19 ;  /* 0x0000000117177824 */ /* 0x000fe200078e0213 */
[----:B------:R-:W-:Y:S01]  /*10dd0*/  IADD3 R19, R21, 0x70, RZ ;  /* 0x0000007015137810 */ /* 0x000fe20007ffe0ff */
[----:B------:R-:W-:Y:S01]  /*10de0*/  IMAD R25, R14, c[0x0][0x4e8], R17 ;  /* 0x00013a000e197a24 */ /* 0x000fe200078e0211 */
[----:B------:R-:W-:Y:S01]  /*10df0*/  @P4 IADD3 R19, R8, 0x10, RZ ;  /* 0x0000001008134810 */ /* 0x000fe20007ffe0ff */
[----:B------:R-:W-:Y:S01]  /*10e00*/  IMAD.WIDE.U32 R22, R2, c[0x0][0x3d8], R22 ;  /* 0x0000f60002167a25 */ /* 0x000fe200078e0016 */
[----:B------:R-:W-:-:S02]  /*10e10*/  SHF.R.S32.HI R8, RZ, 0x1f, R2 ;  /* 0x0000001fff087819 */ /* 0x000fc40000011402 */
[----:B------:R-:W-:Y:S01]  /*10e20*/  SEL R0, R0, 0xffffffe0, !P1 ;  /* 0xffffffe000007807 */ /* 0x000fe20004800000 */
[----:B------:R-:W-:Y:S01]  /*10e30*/  IMAD.WIDE.U32 R12, R25, c[0x0][0x488], R12 ;  /* 0x00012200190c7a25 */ /* 0x000fe200078e000c */
[----:B------:R-:W-:Y:S02]  /*10e40*/  F2FP.BF16.PACK_AB R36, R37, R36 ;  /* 0x000000242524723e */ /* 0x000fe400000010ff */
[----:B------:R-:W-:Y:S01]  /*10e50*/  F2FP.BF16.PACK_AB R38, R39, R38 ;  /* 0x000000262726723e */ /* 0x000fe200000010ff */
[----:B------:R-:W-:Y:S01]  /*10e60*/  IMAD R9, R8, c[0x0][0x3d8], RZ ;  /* 0x0000f60008097a24 */ /* 0x000fe200078e02ff */
[----:B------:R-:W-:Y:S01]  /*10e70*/  F2FP.BF16.PACK_AB R40, R41, R40 ;  /* 0x000000282928723e */ /* 0x000fe200000010ff */
[----:B------:R-:W-:Y:S01]  /*10e80*/  IMAD.MOV.U32 R8, RZ, RZ, 0x40 ;  /* 0x00000040ff087424 */ /* 0x000fe200078e00ff */
[----:B------:R-:W-:Y:S01]  /*10e90*/  F2FP.BF16.PACK_AB R42, R43, R42 ;  /* 0x0000002a2b2a723e */ /* 0x000fe200000010ff */
[----:B------:R-:W-:Y:S01]  /*10ea0*/  IMAD.IADD R17, R21, 0x1, R0 ;  /* 0x0000000115117824 */ /* 0x000fe200078e0200 */
[----:B------:R-:W-:Y:S01]  /*10eb0*/  STS [R21+0x80], R128 ;  /* 0x0000808015007388 */ /* 0x000fe20000000800 */
[----:B------:R-:W-:Y:S01]  /*10ec0*/  IMAD.IADD R27, R0, 0x1, R19 ;  /* 0x00000001001b7824 */ /* 0x000fe200078e0213 */
[----:B------:R-:W-:Y:S01]  /*10ed0*/  SHF.R.S32.HI R0, RZ, 0x1f, R25 ;  /* 0x0000001fff007819 */ /* 0x000fe20000011419 */
[----:B------:R-:W-:Y:S01]  /*10ee0*/  IMAD R9, R2, c[0x0][0x3dc], R9 ;  /* 0x0000f70002097a24 */ /* 0x000fe200078e0209 */
[----:B------:R-:W-:Y:S01]  /*10ef0*/  SEL R8, R8, 0xffffffc0, !P2 ;  /* 0xffffffc008087807 */ /* 0x000fe20005000000 */
[----:B------:R-:W-:Y:S01]  /*10f00*/  STS [R21+0x480], R130 ;  /* 0x0004808215007388 */ /* 0x000fe20000000800 */
[----:B------:R-:W-:Y:S01]  /*10f10*/  F2FP.BF16.PACK_AB R44, R45, R44 ;  /* 0x0000002c2d2c723e */ /* 0x000fe200000010ff */
[----:B------:R-:W-:Y:S01]  /*10f20*/  IMAD R0, R0, c[0x0][0x488], RZ ;  /* 0x0001220000007a24 */ /* 0x000fe200078e02ff */
[----:B------:R-:W-:Y:S01]  /*10f30*/  F2FP.BF16.PACK_AB R46, R47, R46 ;  /* 0x0000002e2f2e723e */ /* 0x000fe200000010ff */
[----:B------:R-:W-:Y:S01]  /*10f40*/  IMAD.IADD R29, R21, 0x1, R8 ;  /* 0x00000001151d7824 */ /* 0x000fe200078e0208 */
[----:B------:R-:W-:Y:S01]  /*10f50*/  STS [R19], R124 ;  /* 0x0000007c13007388 */ /* 0x000fe20000000800 */
        /* <DEDUP_REMOVED lines=11> */
[----:B------:R-:W-:Y:S01]  /*11010*/  STS [R17+0x480], R122 ;  /* 0x0004807a11007388 */ /* 0x000fe20000000800 */
[----:B------:R-:W-:Y:S01]  /*11020*/  F2FP.BF16.PACK_AB R56, R57, R56 ;  /* 0x000000383938723e */ /* 0x000fe200000010ff */
[----:B------:R-:W-:Y:S01]  /*11030*/  IMAD.IADD R9, R23, 0x1, R9 ;  /* 0x0000000117097824 */ /* 0x000fe200078e0209 */
[----:B------:R-:W-:Y:S01]  /*11040*/  F2FP.BF16.PACK_AB R58, R59, R58 ;  /* 0x0000003a3b3a723e */ /* 0x000fe200000010ff */
[----:B------:R-:W-:Y:S01]  /*11050*/  STS [R27], R116 ;  /* 0x000000741b007388 */ /* 0x000fe20000000800 */
[----:B------:R-:W-:Y:S01]  /*11060*/  F2FP.BF16.PACK_AB R60, R61, R60 ;  /* 0x0000003c3d3c723e */ /* 0x000fe200000010ff */
[----:B------:R-:W-:Y:S01]  /*11070*/  IMAD R10, R10, 0x80, R7 ;  /* 0x000000800a0a7824 */ /* 0x000fe200078e0207 */
        /* <DEDUP_REMOVED lines=20> */
[----:B------:R-:W-:-:S02]  /*111c0*/  LEA R2, P0, R12, c[0x0][0x450], 0x2 ;  /* 0x000114000c027a11 */ /* 0x000fc400078010ff */
        /* <DEDUP_REMOVED lines=43> */
[----:B------:R-:W-:Y:S04]  /*11480*/  SHFL.IDX PT, R34, R2, RZ, 0x1c1f ;  /* 0x001c1fff02227589 */ /* 0x000fe800000e0000 */
[----:B------:R-:W1:Y:S04]  /*11490*/  SHFL.IDX PT, R35, R13, RZ, 0x1c1f ;  /* 0x001c1fff0d237589 */ /* 0x000e6800000e0000 */
[----:B------:R-:W-:Y:S06]  /*114a0*/  BAR.SYNC.DEFER_BLOCKING 0x1, 0x100 ;  /* 0x0044000000007b1d */ /* 0x000fec0000010000 */
[----:B------:R2:W-:Y:S04]  /*114b0*/  SHFL.IDX PT, R98, R2, 0x1, 0x1c1f ;  /* 0x003c1f0002627f89 */ /* 0x0005e800000e0000 */
[----:B------:R-:W3:Y:S04]  /*114c0*/  SHFL.IDX PT, R99, R13, 0x1, 0x1c1f ;  /* 0x003c1f000d637f89 */ /* 0x000ee800000e0000 */
[----:B------:R4:W4:Y:S04]  /*114d0*/  SHFL.IDX PT, R62, R0, RZ, 0x181f ;  /* 0x00181fff003e7589 */ /* 0x00092800000e0000 */
[----:B-1----:R1:W-:Y:S01]  /*114e0*/  @!P6 ST.E [R34.64], R3 ;  /* 0x000000032200e985 */ /* 0x0023e2000c10190c */
[----:B--2---:R-:W-:-:S02]  /*114f0*/  LEA.HI.X R2, R22, c[0x0][0x384], R9, 0x1, P0 ;  /* 0x0000e10016027a11 */ /* 0x004fc400000f0c09 */
[----:B------:R-:W-:Y:S01]  /*11500*/  ISETP.GE.AND P0, PT, R10, R11, PT ;  /* 0x0000000b0a00720c */ /* 0x000fe20003f06270 */
[----:B---3--:R1:W-:Y:S04]  /*11510*/  @!P5 ST.E [R98.64], R6 ;  /* 0x000000066200d985 */ /* 0x0083e8000c10190c */
[----:B------:R1:W2:Y:S04]  /*11520*/  LDS.128 R52, [R60+0x1080] ;  /* 0x001080003c347984 */ /* 0x0002a80000000c00 */
[----:B------:R1:W3:Y:S04]  /*11530*/  LDS.128 R48, [R60+0x2080] ;  /* 0x002080003c307984 */ /* 0x0002e80000000c00 */
[----:B------:R1:W1:Y:S04]  /*11540*/  LDS.128 R44, [R60+0x3080] ;  /* 0x003080003c2c7984 */ /* 0x0002680000000c00 */
[----:B------:R1:W1:Y:S04]  /*11550*/  LDS.128 R40, [R60+0x5080] ;  /* 0x005080003c287984 */ /* 0x0002680000000c00 */
[----:B------:R1:W1:Y:S04]  /*11560*/  LDS.128 R36, [R60+0x6080] ;  /* 0x006080003c247984 */ /* 0x0002680000000c00 */
[----:B------:R1:W1:Y:S04]  /*11570*/  LDS.128 R28, [R60+0x7080] ;  /* 0x007080003c1c7984 */ /* 0x0002680000000c00 */
[----:B------:R1:W1:Y:S04]  /*11580*/  LDS.128 R24, [R60+0x9080] ;  /* 0x009080003c187984 */ /* 0x0002680000000c00 */
[----:B------:R1:W1:Y:S04]  /*11590*/  LDS.128 R16, [R60+0xa080] ;  /* 0x00a080003c107984 */ /* 0x0002680000000c00 */
[----:B------:R1:W1:Y:S04]  /*115a0*/  LDS.128 R12, [R60+0xb080] ;  /* 0x00b080003c0c7984 */ /* 0x0002680000000c00 */
[----:B------:R1:W1:Y:S01]  /*115b0*/  SHFL.IDX PT, R63, R2, RZ, 0x181f ;  /* 0x00181fff023f7589 */ /* 0x00026200000e0000 */
[----:B------:R-:W-:Y:S05]  /*115c0*/  @P0 BRA `(.L_x_1063) ;  /* 0x0000014000000947 */ /* 0x000fea0003800000 */
[----:B----4-:R-:W4:Y:S01]  /*115d0*/  LDS.128 R56, [R60+0x80] ;  /* 0x000080003c387984 */ /* 0x010f220000000c00 */
[----:B------:R-:W-:-:S02]  /*115e0*/  IADD3 R8, R4, 0x40, RZ ;  /* 0x0000004004087810 */ /* 0x000fc40007ffe0ff */
[----:B-1----:R-:W-:Y:S01]  /*115f0*/  IADD3 R6, R4, 0x80, RZ ;  /* 0x0000008004067810 */ /* 0x002fe20007ffe0ff */
[----:B------:R-:W1:Y:S01]  /*11600*/  LDS.128 R32, [R60+0x4080] ;  /* 0x004080003c207984 */ /* 0x000e620000000c00 */
[----:B------:R-:W-:Y:S02]  /*11610*/  ISETP.GE.AND P1, PT, R8, c[0x0][0x3c8], PT ;  /* 0x0000f20008007a0c */ /* 0x000fe40003f26270 */
[----:B------:R-:W-:Y:S01]  /*11620*/  ISETP.GE.AND P0, PT, R6, c[0x0][0x3c8], PT ;  /* 0x0000f20006007a0c */ /* 0x000fe20003f06270 */
[----:B------:R-:W3:Y:S01]  /*11630*/  LDS.128 R20, [R60+0x8080] ;  /* 0x008080003c147984 */ /* 0x000ee20000000c00 */
[----:B------:R-:W-:-:S09]  /*11640*/  ISETP.GE.AND P2, PT, R4, c[0x0][0x3c8], PT ;  /* 0x0000f20004007a0c */ /* 0x000fd20003f46270 */
[----:B------:R-:W-:Y:S02]  /*11650*/  @!P1 SHF.R.S32.HI R5, RZ, 0x1f, R8 ;  /* 0x0000001fff059819 */ /* 0x000fe40000011408 */
[----:B------:R-:W-:Y:S02]  /*11660*/  @!P0 SHF.R.S32.HI R3, RZ, 0x1f, R6 ;  /* 0x0000001fff038819 */ /* 0x000fe40000011406 */
[----:B------:R-:W-:Y:S02]  /*11670*/  @!P1 LEA.HI R5, R5, R8, RZ, 0x3 ;  /* 0x0000000805059211 */ /* 0x000fe400078f18ff */
[----:B------:R-:W-:Y:S01]  /*11680*/  @!P0 LEA.HI R3, R3, R6, RZ, 0x3 ;  /* 0x0000000603038211 */ /* 0x000fe200078f18ff */
[----:B------:R-:W-:Y:S01]  /*11690*/  @!P2 IMAD.WIDE R6, R4, 0x2, R62 ;  /* 0x000000020406a825 */ /* 0x000fe200078e023e */
[----:B------:R-:W-:Y:S02]  /*116a0*/  @!P1 LOP3.LUT R5, R5, 0xfffffff8, RZ, 0xc0, !PT ;  /* 0xfffffff805059812 */ /* 0x000fe400078ec0ff */
[----:B------:R-:W-:-:S03]  /*116b0*/  @!P0 LOP3.LUT R3, R3, 0xfffffff8, RZ, 0xc0, !PT ;  /* 0xfffffff803038812 */ /* 0x000fc600078ec0ff */
[----:B------:R-:W-:-:S04]  /*116c0*/  @!P1 IMAD.WIDE R8, R5, 0x2, R62 ;  /* 0x0000000205089825 */ /* 0x000fc800078e023e */
[----:B------:R-:W-:Y:S01]  /*116d0*/  @!P0 IMAD.WIDE R62, R3, 0x2, R62 ;  /* 0x00000002033e8825 */ /* 0x000fe200078e023e */
[----:B----4-:R4:W-:Y:S04]  /*116e0*/  @!P2 ST.E.128 [R6.64], R56 ;  /* 0x000000380600a985 */ /* 0x0109e8000c101d0c */
[----:B-1----:R4:W-:Y:S04]  /*116f0*/  @!P1 ST.E.128 [R8.64], R32 ;  /* 0x0000002008009985 */ /* 0x0029e8000c101d0c */
[----:B---3--:R4:W-:Y:S02]  /*11700*/  @!P0 ST.E.128 [R62.64], R20 ;  /* 0x000000143e008985 */ /* 0x0089e4000c101d0c */
.L_x_1063:
[----:B----4-:R-:W-:Y:S05]  /*11710*/  BSYNC B0 ;  /* 0x0000000000007941 */ /* 0x010fea0003800000 */
.L_x_1062:
[----:B-1----:R-:W-:Y:S01]  /*11720*/  IADD3 R6, R10, 0x20, RZ ;  /* 0x000000200a067810 */ /* 0x002fe20007ffe0ff */
[----:B------:R1:W4:Y:S01]  /*11730*/  SHFL.IDX PT, R21, R2, 0x1, 0x181f ;  /* 0x00381f0002157f89 */ /* 0x00032200000e0000 */
        /* <DEDUP_REMOVED lines=16> */
[----:B--2---:R2:W-:Y:S01]  /*11840*/  @!P2 ST.E.128 [R6.64], R52 ;  /* 0x000000340600a985 */ /* 0x0045e2000c101d0c */
[----:B------:R-:W-:-:S04]  /*11850*/  @!P1 IMAD.WIDE R8, R5, 0x2, R20 ;  /* 0x0000000205089825 */ /* 0x000fc800078e0214 */
[----:B------:R-:W-:Y:S01]  /*11860*/  @!P0 IMAD.WIDE R20, R3, 0x2, R20 ;  /* 0x0000000203148825 */ /* 0x000fe200078e0214 */
[----:B------:R2:W-:Y:S04]  /*11870*/  @!P1 ST.E.128 [R8.64], R40 ;  /* 0x0000002808009985 */ /* 0x0005e8000c101d0c */
[----:B------:R2:W-:Y:S02]  /*11880*/  @!P0 ST.E.128 [R20.64], R24 ;  /* 0x0000001814008985 */ /* 0x0005e4000c101d0c */
.L_x_1065:
[----:B------:R-:W-:Y:S05]  /*11890*/  BSYNC B0 ;  /* 0x0000000000007941 */ /* 0x000fea0003800000 */
.L_x_1064:
[----:B--2---:R-:W-:Y:S01]  /*118a0*/  IADD3 R6, R10, 0x40, RZ ;  /* 0x000000400a067810 */ /* 0x004fe20007ffe0ff */
[----:B----4-:R2:W4:Y:S01]  /*118b0*/  SHFL.IDX PT, R21, R2, 0x2, 0x181f ;  /* 0x00581f0002157f89 */ /* 0x01052200000e0000 */
[----:B------:R-:W-:Y:S02]  /*118c0*/  BSSY B0, `(.L_x_1066) ;  /* 0x0000015000007945 */ /* 0x000fe40003800000 */
[----:B------:R-:W-:Y:S01]  /*118d0*/  ISETP.GE.AND P0, PT, R6, R11, PT ;  /* 0x0000000b0600720c */ /* 0x000fe20003f06270 */
[----:B---3--:R2:W3:-:S12]  /*118e0*/  SHFL.IDX PT, R20, R0, 0x2, 0x181f ;  /* 0x00581f0000147f89 */ /* 0x0084d800000e0000 */
        /* <DEDUP_REMOVED lines=14> */
[----:B------:R-:W-:-:S04]  /*119d0*/  @!P1 IMAD.WIDE R8, R5, 0x2, R20 ;  /* 0x0000000205089825 */ /* 0x000fc800078e0214 */
[----:B------:R-:W-:Y:S01]  /*119e0*/  @!P0 IMAD.WIDE R20, R3, 0x2, R20 ;  /* 0x0000000203148825 */ /* 0x000fe200078e0214 */
[----:B------:R3:W-:Y:S04]  /*119f0*/  @!P1 ST.E.128 [R8.64], R36 ;  /* 0x0000002408009985 */ /* 0x0007e8000c101d0c */
[----:B------:R3:W-:Y:S02]  /*11a00*/  @!P0 ST.E.128 [R20.64], R16 ;  /* 0x0000001014008985 */ /* 0x0007e4000c101d0c */
.L_x_1067:
[----:B------:R-:W-:Y:S05]  /*11a10*/  BSYNC B0 ;  /* 0x0000000000007941 */ /* 0x000fea0003800000 */
.L_x_1066:
[----:B------:R-:W-:Y:S01]  /*11a20*/  IADD3 R10, R10, 0x60, RZ ;  /* 0x000000600a0a7810 */ /* 0x000fe20007ffe0ff */
[----:B---3--:R3:W1:Y:S03]  /*11a30*/  SHFL.IDX PT, R7, R2, 0x3, 0x181f ;  /* 0x00781f0002077f89 */ /* 0x00866600000e0000 */
[----:B------:R-:W-:Y:S01]  /*11a40*/  ISETP.GE.AND P0, PT, R10, R11, PT ;  /* 0x0000000b0a00720c */ /* 0x000fe20003f06270 */
[----:B------:R3:W2:-:S12]  /*11a50*/  SHFL.IDX PT, R6, R0, 0x3, 0x181f ;  /* 0x00781f0000067f89 */ /* 0x00069800000e0000 */
[----:B------:R-:W-:Y:S05]  /*11a60*/  @P0 EXIT ;  /* 0x000000000000094d */ /* 0x000fea0003800000 */
[C---:B------:R-:W-:Y:S02]  /*11a70*/  IADD3 R3, R4.reuse, 0x40, RZ ;  /* 0x0000004004037810 */ /* 0x040fe40007ffe0ff */
[C---:B------:R-:W-:Y:S02]  /*11a80*/  ISETP.GE.AND P1, PT, R4.reuse, c[0x0][0x3c8], PT ;  /* 0x0000f20004007a0c */ /* 0x040fe40003f26270 */
[----:B------:R-:W-:Y:S02]  /*11a90*/  ISETP.GE.AND P0, PT, R3, c[0x0][0x3c8], PT ;  /* 0x0000f20003007a0c */ /* 0x000fe40003f06270 */
[----:B------:R-:W-:-:S11]  /*11aa0*/  IADD3 R5, R4, 0x80, RZ ;  /* 0x0000008004057810 */ /* 0x000fd60007ffe0ff */
[----:B-123--:R-:W-:-:S04]  /*11ab0*/  @!P0 SHF.R.S32.HI R0, RZ, 0x1f, R3 ;  /* 0x0000001fff008819 */ /* 0x00efc80000011403 */
[----:B------:R-:W-:Y:S01]  /*11ac0*/  @!P0 LEA.HI R0, R0, R3, RZ, 0x3 ;  /* 0x0000000300008211 */ /* 0x000fe200078f18ff */
[----:B------:R-:W-:-:S03]  /*11ad0*/  @!P1 IMAD.WIDE R2, R4, 0x2, R6 ;  /* 0x0000000204029825 */ /* 0x000fc600078e0206 */
[----:B------:R-:W-:Y:S02]  /*11ae0*/  @!P0 LOP3.LUT R0, R0, 0xfffffff8, RZ, 0xc0, !PT ;  /* 0xfffffff800008812 */ /* 0x000fe400078ec0ff */
[----:B------:R1:W-:Y:S03]  /*11af0*/  @!P1 ST.E.128 [R2.64], R44 ;  /* 0x0000002c02009985 */ /* 0x0003e6000c101d0c */
[----:B------:R-:W-:-:S05]  /*11b00*/  @!P0 IMAD.WIDE R8, R0, 0x2, R6 ;  /* 0x0000000200088825 */ /* 0x000fca00078e0206 */
[----:B------:R1:W-:Y:S01]  /*11b10*/  @!P0 ST.E.128 [R8.64], R28 ;  /* 0x0000001c08008985 */ /* 0x0003e2000c101d0c */
[----:B------:R-:W-:-:S13]  /*11b20*/  ISETP.GE.AND P0, PT, R5, c[0x0][0x3c8], PT ;  /* 0x0000f20005007a0c */ /* 0x000fda0003f06270 */
[----:B------:R-:W-:Y:S05]  /*11b30*/  @P0 EXIT ;  /* 0x000000000000094d */ /* 0x000fea0003800000 */
[----:B------:R-:W-:-:S04]  /*11b40*/  SHF.R.S32.HI R0, RZ, 0x1f, R5 ;  /* 0x0000001fff007819 */ /* 0x000fc80000011405 */
[----:B------:R-:W-:-:S04]  /*11b50*/  LEA.HI R0, R0, R5, RZ, 0x3 ;  /* 0x0000000500007211 */ /* 0x000fc800078f18ff */
[----:B-1----:R-:W-:-:S05]  /*11b60*/  LOP3.LUT R3, R0, 0xfffffff8, RZ, 0xc0, !PT ;  /* 0xfffffff800037812 */ /* 0x002fca00078ec0ff */
[----:B------:R-:W-:-:S05]  /*11b70*/  IMAD.WIDE R6, R3, 0x2, R6 ;  /* 0x0000000203067825 */ /* 0x000fca00078e0206 */
[----:B------:R-:W-:Y:S01]  /*11b80*/  ST.E.128 [R6.64], R12 ;  /* 0x0000000c06007985 */ /* 0x000fe2000c101d0c */
[----:B------:R-:W-:Y:S05]  /*11b90*/  EXIT ;  /* 0x000000000000794d */ /* 0x000fea0003800000 */
.L_x_1061:
[----:B------:R-:W1:Y:S01]  /*11ba0*/  S2R R7, SR_TID.X ;  /* 0x0000000000077919 */ /* 0x000e620000002100 */
[----:B------:R-:W-:Y:S03]  /*11bb0*/  BSSY B0, `(.L_x_1068) ;  /* 0x0000029000007945 */ /* 0x000fe60003800000 */
[----:B------:R-:W2:Y:S01]  /*11bc0*/  S2R R8, SR_CTAID.Z ;  /* 0x0000000000087919 */ /* 0x000ea20000002700 */
[----:B-1----:R-:W-:Y:S02]  /*11bd0*/  ISETP.GT.AND P0, PT, R7, 0x7f, PT ;  /* 0x0000007f0700780c */ /* 0x002fe40003f04270 */
[----:B--2---:R-:W-:-:S11]  /*11be0*/  SHF.R.S32.HI R11, RZ, 0x1f, R8 ;  /* 0x0000001fff0b7819 */ /* 0x004fd60000011408 */
[----:B------:R-:W-:Y:S05]  /*11bf0*/  @P0 BRA `(.L_x_1069) ;  /* 0x0000024000000947 */ /* 0x000fea0003800000 */
[----:B------:R-:W1:Y:S01]  /*11c00*/  S2R R4, SR_CTAID.X ;  /* 0x0000000000047919 */ /* 0x000e620000002500 */
[----:B------:R-:W-:-:S05]  /*11c10*/  MOV R2, c[0x0][0x4e8] ;  /* 0x00013a0000027a02 */ /* 0x000fca0000000f00 */
[----:B------:R-:W-:Y:S01]  /*11c20*/  IMAD R0, R2, c[0x0][0x388], RZ ;  /* 0x0000e20002007a24 */ /* 0x000fe200078e02ff */
[----:B-1----:R-:W-:-:S04]  /*11c30*/  LEA R9, R4, R7, 0x7 ;  /* 0x0000000704097211 */ /* 0x002fc800078e38ff */
        /* <DEDUP_REMOVED lines=32> */
.L_x_1069:
[----:B------:R-:W-:Y:S05]  /*11e40*/  BSYNC B0 ;  /* 0x0000000000007941 */ /* 0x000fea0003800000 */
.L_x_1068:
        /* <DEDUP_REMOVED lines=45> */
[----:B------:R1:W2:Y:S01]  /*12120*/  SHFL.IDX PT, R10, R9, RZ, 0x181f ;  /* 0x00181fff090a7589 */ /* 0x0002a200000e0000 */
[----:B------:R-:W-:-:S03]  /*12130*/  ISETP.GE.AND P0, PT, R4, R3, PT ;  /* 0x000000030400720c */ /* 0x000fc60003f06270 */
        /* <DEDUP_REMOVED lines=17> */
.L_x_1071:
[----:B------:R-:W-:Y:S05]  /*12250*/  BSYNC B0 ;  /* 0x0000000000007941 */ /* 0x000fea0003800000 */
.L_x_1070:
        /* <DEDUP_REMOVED lines=21> */
.L_x_1073:
[----:B------:R-:W-:Y:S05]  /*123b0*/  BSYNC B0 ;  /* 0x0000000000007941 */ /* 0x000fea0003800000 */
.L_x_1072:
        /* <DEDUP_REMOVED lines=21> */
.L_x_1075:
[----:B------:R-:W-:Y:S05]  /*12510*/  BSYNC B0 ;  /* 0x0000000000007941 */ /* 0x000fea0003800000 */
.L_x_1074:
        /* <DEDUP_REMOVED lines=22> */
.L_x_1076:
        /* <DEDUP_REMOVED lines=16> */
.L_x_1714:


//--------------------- .text._ZN7cutlass13device_kernelIN5flash19enable_sm80_to_sm89INS1_16FlashAttnFwdSm80INS1_25CollectiveMainloopFwdSm80ILi8ELi2ELb0EN4cute5tupleIJNS5_1CILi128EEENS7_ILi64EEENS7_ILi192EEEEEELi192ENS_10bfloat16_tEfNS_4arch4Sm80ELb0ELb1ELb1ELb1ELb1ELb0ELb1ELb0EEENS1_21CollectiveEpilogueFwdINS6_IJS8_SA_S9_EEENS6_IJNS7_ILi1EEESI_SI_EEESC_SE_Li256ELb1ELb1ELb0ELb0EEENS1_19SingleTileSchedulerILb1ELb0ELb1ELi128EEEEEEEEEvNT_6ParamsE --------------------------
	.section	.text._ZN7cutlass13device_kernelIN5flash19enable_sm80_to_sm89INS1_16FlashAttnFwdSm80INS1_25CollectiveMainloopFwdSm80ILi8ELi2ELb0EN4cute5tupleIJNS5_1CILi128EEENS7_ILi64EEENS7_ILi192EEEEEELi192ENS_10bfloat16_tEfNS_4arch4Sm80ELb0ELb1ELb1ELb1ELb1ELb0ELb1ELb0EEENS1_21CollectiveEpilogueFwdINS6_IJS8_SA_S9_EEENS6_IJNS7_ILi1EEESI_SI_EEESC_SE_Li256ELb1ELb1ELb0ELb0EEENS1_19SingleTileSchedulerILb1ELb0ELb1ELi128EEEEEEEEEvNT_6ParamsE,"ax",@progbits
	.sectioninfo	@"SHI_REGISTERS=254"
	.align	128
.text._ZN7cutlass13device_kernelIN5flash19enable_sm80_to_sm89INS1_16FlashAttnFwdSm80INS1_25CollectiveMainloopFwdSm80ILi8ELi2ELb0EN4cute5tupleIJNS5_1CILi128EEENS7_ILi64EEENS7_ILi192EEEEEELi192ENS_10bfloat16_tEfNS_4arch4Sm80ELb0ELb1ELb1ELb1ELb1ELb0ELb1ELb0EEENS1_21CollectiveEpilogueFwdINS6_IJS8_SA_S9_EEENS6_IJNS7_ILi1EEESI_SI_EEESC_SE_Li256ELb1ELb1ELb0ELb0EEENS1_19SingleTileSchedulerILb1ELb0ELb1ELi128EEEEEEEEEvNT_6ParamsE:
        .type           _ZN7cutlass13device_kernelIN5flash19enable_sm80_to_sm89INS1_16FlashAttnFwdSm80INS1_25CollectiveMainloopFwdSm80ILi8ELi2ELb0EN4cute5tupleIJNS5_1CILi128EEENS7_ILi64EEENS7_ILi192EEEEEELi192ENS_10bfloat16_tEfNS_4arch4Sm80ELb0ELb1ELb1ELb1ELb1ELb0ELb1ELb0EEENS1_21CollectiveEpilogueFwdINS6_IJS8_SA_S9_EEENS6_IJNS7_ILi1EEESI_SI_EEESC_SE_Li256ELb1ELb1ELb0ELb0EEENS1_19SingleTileSchedulerILb1ELb0ELb1ELi128EEEEEEEEEvNT_6ParamsE,@function
        .size           _ZN7cutlass13device_kernelIN5flash19enable_sm80_to_sm89INS1_16FlashAttnFwdSm80INS1_25CollectiveMainloopFwdSm80ILi8ELi2ELb0EN4cute5tupleIJNS5_1CILi128EEENS7_ILi64EEENS7_ILi192EEEEEELi192ENS_10bfloat16_tEfNS_4arch4Sm80ELb0ELb1ELb1ELb1ELb1ELb0ELb1ELb0EEENS1_21CollectiveEpilogueFwdINS6_IJS8_SA_S9_EEENS6_IJNS7_ILi1EEESI_SI_EEESC_SE_Li256ELb1ELb1ELb0ELb0EEENS1_19SingleTileSchedulerILb1ELb0ELb1ELi128EEEEEEEEEvNT_6ParamsE,(.L_x_1715 - _ZN7cutlass13device_kernelIN5flash19enable_sm80_to_sm89INS1_16FlashAttnFwdSm80INS1_25CollectiveMainloopFwdSm80ILi8ELi2ELb0EN4cute5tupleIJNS5_1CILi128EEENS7_ILi64EEENS7_ILi192EEEEEELi192ENS_10bfloat16_tEfNS_4arch4Sm80ELb0ELb1ELb1ELb1ELb1ELb0ELb1ELb0EEENS1_21CollectiveEpilogueFwdINS6_IJS8_SA_S9_EEENS6_IJNS7_ILi1EEESI_SI_EEESC_SE_Li256ELb1ELb1ELb0ELb0EEENS1_19SingleTileSchedulerILb1ELb0ELb1ELi128EEEEEEEEEvNT_6ParamsE)
        .other          _ZN7cutlass13device_kernelIN5flash19enable_sm80_to_sm89INS1_16FlashAttnFwdSm80INS1_25CollectiveMainloopFwdSm80ILi8ELi2ELb0EN4cute5tupleIJNS5_1CILi128EEENS7_ILi64EEENS7_ILi192EEEEEELi192ENS_10bfloat16_tEfNS_4arch4Sm80ELb0ELb1ELb1ELb1ELb1ELb0ELb1ELb0EEENS1_21CollectiveEpilogueFwdINS6_IJS8_SA_S9_EEENS6_IJNS7_ILi1EEESI_SI_EEESC_SE_Li256ELb1ELb1ELb0ELb0EEENS1_19SingleTileSchedulerILb1ELb0ELb1ELi128EEEEEEEEEvNT_6ParamsE,@"STO_CUDA_ENTRY STV_DEFAULT"
_ZN7cutlass13device_kernelIN5flash19enable_sm80_to_sm89INS1_16FlashAttnFwdSm80INS1_25CollectiveMainloopFwdSm80ILi8ELi2ELb0EN4cute5tupleIJNS5_1CILi128EEENS7_ILi64EEENS7_ILi192EEEEEELi192ENS_10bfloat16_tEfNS_4arch4Sm80ELb0ELb1ELb1ELb1ELb1ELb0ELb1ELb0EEENS1_21CollectiveEpilogueFwdINS6_IJS8_SA_S9_EEENS6_IJNS7_ILi1EEESI_SI_EEESC_SE_Li256ELb1ELb1ELb0ELb0EEENS1_19SingleTileSchedulerILb1ELb0ELb1ELi128EEEEEEEEEvNT_6ParamsE:
        /* <DEDUP_REMOVED lines=20> */
.L_x_1078:
        /* <DEDUP_REMOVED lines=13> */
.L_x_1080:
[----:B------:R-:W-:Y:S02]  /*0210*/  ULDC UR5, c[0x0][0x54c] ;  /* 0x0001530000057ab9 */ /* 0x000fe40000000800 */
.L_x_1079:
[----:B------:R-:W-:Y:S02]  /*0220*/  ULDC UR4, c[0x0][0x548] ;  /* 0x0001520000047ab9 */ /* 0x000fe40000000800 */
[----:B------:R-:W-:-:S02]  /*0230*/  USHF.L.U32 UR7, UR6, 0x7, URZ ;  /* 0x0000000706077899 */ /* 0x000fc4000800063f */
[----:B------:R-:W-:-:S04]  /*0240*/  UIMAD UR4, UR5, UR4, URZ ;  /* 0x00000004050472a4 */ /* 0x000fc8000f8e023f */
[----:B------:R-:W-:-:S04]  /*0250*/  UISETP.GE.AND UP0, UPT, UR7, UR4, UPT ;  /* 0x000000040700728c */ /* 0x000fc8000bf06270 */
[----:B------:R-:W-:Y:S01]  /*0260*/  USEL UR11, UR11, 0xffffffff, !UP0 ;  /* 0xffffffff0b0b7887 */ /* 0x000fe2000c000000 */
[----:B------:R-:W-:Y:S05]  /*0270*/  BRA `(.L_x_1081) ;  /* 0x000001b000007947 */ /* 0x000fea0003800000 */
.L_x_1077:
        /* <DEDUP_REMOVED lines=8> */
.L_x_1082:
        /* <DEDUP_REMOVED lines=13> */
.L_x_1084:
[----:B------:R-:W-:Y:S02]  /*03d0*/  ULDC UR5, c[0x0][0x54c] ;  /* 0x0001530000057ab9 */ /* 0x000fe40000000800 */
.L_x_1083:
[----:B------:R-:W-:Y:S02]  /*03e0*/  ULDC UR4, c[0x0][0x548] ;  /* 0x0001520000047ab9 */ /* 0x000fe40000000800 */
[----:B------:R-:W-:-:S02]  /*03f0*/  USHF.L.U32 UR7, UR6, 0x7, URZ ;  /* 0x0000000706077899 */ /* 0x000fc4000800063f */
[----:B------:R-:W-:-:S04]  /*0400*/  UIMAD UR4, UR5, UR4, URZ ;  /* 0x00000004050472a4 */ /* 0x000fc8000f8e023f */
[----:B------:R-:W-:-:S04]  /*0410*/  UISETP.GE.AND UP0, UPT, UR7, UR4, UPT ;  /* 0x000000040700728c */ /* 0x000fc8000bf06270 */
[----:B------:R-:W-:-:S06]  /*0420*/  USEL UR11, UR11, 0xffffffff, !UP0 ;  /* 0xffffffff0b0b7887 */ /* 0x000fcc000c000000 */
.L_x_1081:
        /* <DEDUP_REMOVED lines=44> */
.L_x_1085:
        /* <DEDUP_REMOVED lines=9> */
.L_x_1086:
        /* <DEDUP_REMOVED lines=9> */
[----:B--2---:R-:W-:Y:S02]  /*0810*/  IADD3 R4, -R4, R7, RZ ;  /* 0x0000000704047210 */ /* 0x004fe40007ffe1ff */
.L_x_1087:
[----:B------:R-:W-:Y:S01]  /*0820*/  ULDC UR4, c[0x0][0x2c4] ;  /* 0x0000b10000047ab9 */ /* 0x000fe20000000800 */
[----:B------:R-:W-:Y:S01]  /*0830*/  IMAD.MOV.U32 R197, RZ, RZ, c[0x0][0x32c] ;  /* 0x0000cb00ffc57624 */ /* 0x000fe200078e00ff */
[----:B------:R-:W-:Y:S01]  /*0840*/  UISETP.NE.AND UP1, UPT, UR4, 0x1, UPT ;  /* 0x000000010400788c */ /* 0x000fe2000bf25270 */
[----:B-----5:R-:W-:Y:S02]  /*0850*/  IMAD.IADD R195, R4, 0x1, -R203 ;  /* 0x0000000104c37824 */ /* 0x020fe400078e0acb */
[----:B------:R-:W-:Y:S01]  /*0860*/  ULDC.64 UR4, c[0x0][0x2c8] ;  /* 0x0000b20000047ab9 */ /* 0x000fe20000000a00 */
[----:B------:R-:W-:-:S02]  /*0870*/  ISETP.GE.AND P1, PT, R197, 0x1, PT ;  /* 0x00000001c500780c */ /* 0x000fc40003f26270 */
[----:B-1----:R-:W-:Y:S02]  /*0880*/  IADD3 R2, R195, 0x1, -R204 ;  /* 0x00000001c3027810 */ /* 0x002fe40007ffe8cc */
[----:B------:R-:W-:-:S03]  /*0890*/  P2R R0, PR, RZ, 0x2 ;  /* 0x00000002ff007803 */ /* 0x000fc60000000000 */
[----:B------:R-:W-:-:S04]  /*08a0*/  @UP1 UIADD3 UR12, UR7, 0x7f, URZ ;  /* 0x0000007f070c1890 */ /* 0x000fc8000fffe03f */
[----:B------:R-:W-:Y:S02]  /*08b0*/  UIMAD.WIDE.U32 UR12, UR12, UR4, URZ ;  /* 0x000000040c0c72a5 */ /* 0x000fe4000f8e003f */
[----:B------:R-:W-:Y:S02]  /*08c0*/  UIADD3 UR4, UR7, 0x7f, URZ ;  /* 0x0000007f07047890 */ /* 0x000fe4000fffe03f */
[----:B------:R-:W-:-:S06]  /*08d0*/  @UP1 USHF.R.U32.HI UR4, URZ, UR5, UR13 ;  /* 0x000000053f041299 */ /* 0x000fcc000801160d */
[----:B------:R-:W-:-:S04]  /*08e0*/  IADD3 R2, R2, UR4, RZ ;  /* 0x0000000402027c10 */ /* 0x000fc8000fffe0ff */
        /* <DEDUP_REMOVED lines=11> */
.L_x_1089:
[----:B------:R-:W-:-:S13]  /*09a0*/  ISETP.NE.AND P0, PT, R197, 0x1, PT ;  /* 0x00000001c500780c */ /* 0x000fda0003f05270 */
[----:B------:R-:W-:-:S05]  /*09b0*/  @P0 IMAD.HI.U32 R2, R0, c[0x0][0x330], RZ ;  /* 0x0000cc0000020a27 */ /* 0x000fca00078e00ff */
[----:B------:R-:W-:-:S05]  /*09c0*/  @P0 SHF.R.U32.HI R0, RZ, c[0x0][0x334], R2 ;  /* 0x0000cd00ff000a19 */ /* 0x000fca0000011602 */
.L_x_1090:
[----:B------:R-:W-:-:S05]  /*09d0*/  IMAD R0, R0, R197, c[0x0][0x32c] ;  /* 0x0000cb0000007624 */ /* 0x000fca00078e02c5 */
[----:B------:R-:W-:Y:S02]  /*09e0*/  IMNMX R7, R7, R0, PT ;  /* 0x0000000007077217 */ /* 0x000fe40003800200 */
.L_x_1088:
[----:B------:R-:W-:Y:S01]  /*09f0*/  IADD3 R3, R195, 0x3f, RZ ;  /* 0x0000003fc3037810 */ /* 0x000fe20007ffe0ff */
[----:B------:R-:W-:Y:S01]  /*0a00*/  ULDC.64 UR4, c[0x0][0x2c8] ;  /* 0x0000b20000047ab9 */ /* 0x000fe20000000a00 */
[----:B------:R-:W-:Y:S01]  /*0a10*/  IADD3 R7, R7, 0x3f, RZ ;  /* 0x0000003f07077810 */ /* 0x000fe20007ffe0ff */
[----:B------:R-:W-:Y:S01]  /*0a20*/  UIMAD.WIDE.U32 UR12, UR7, UR4, URZ ;  /* 0x00000004070c72a5 */ /* 0x000fe2000f8e003f */
[----:B------:R-:W-:Y:S01]  /*0a30*/  SHF.R.S32.HI R2, RZ, 0x1f, R3 ;  /* 0x0000001fff027819 */ /* 0x000fe20000011403 */
[----:B------:R-:W-:Y:S01]  /*0a40*/  IMAD.IADD R147, R195, 0x1, -R204 ;  /* 0x00000001c3937824 */ /* 0x000fe200078e0acc */
[----:B------:R-:W-:Y:S01]  /*0a50*/  SHF.R.S32.HI R0, RZ, 0x1f, R7 ;  /* 0x0000001fff007819 */ /* 0x000fe20000011407 */
[----:B------:R-:W-:Y:S01]  /*0a60*/  UMOV UR4, UR7 ;  /* 0x0000000700047c82 */ /* 0x000fe20008000000 */
[----:B------:R-:W-:Y:S01]  /*0a70*/  LEA.HI R2, R2, R3, RZ, 0x6 ;  /* 0x0000000302027211 */ /* 0x000fe200078f30ff */
[----:B------:R-:W-:Y:S01]  /*0a80*/  @UP1 USHF.R.U32.HI UR4, URZ, UR5, UR13 ;  /* 0x000000053f041299 */ /* 0x000fe2000801160d */
[----:B------:R-:W-:-:S02]  /*0a90*/  LEA.HI R0, R0, R7, RZ, 0x6 ;  /* 0x0000000700007211 */ /* 0x000fc400078f30ff */
[----:B------:R-:W-:Y:S02]  /*0aa0*/  SHF.R.S32.HI R149, RZ, 0x6, R2 ;  /* 0x00000006ff957819 */ /* 0x000fe40000011402 */
[----:B------:R-:W-:Y:S02]  /*0ab0*/  SHF.R.S32.HI R0, RZ, 0x6, R0 ;  /* 0x00000006ff007819 */ /* 0x000fe40000011400 */
[----:B------:R-:W-:Y:S02]  /*0ac0*/  IADD3 R2, R147, UR4, RZ ;  /* 0x0000000493027c10 */ /* 0x000fe4000fffe0ff */
[----:B------:R-:W-:Y:S02]  /*0ad0*/  IMNMX R149, R149, R0, PT ;  /* 0x0000000095957217 */ /* 0x000fe40003800200 */
        /* <DEDUP_REMOVED lines=10> */
.L_x_1092:
[----:B------:R-:W-:-:S13]  /*0b80*/  ISETP.NE.AND P0, PT, R197, 0x1, PT ;  /* 0x00000001c500780c */ /* 0x000fda0003f05270 */
[----:B------:R-:W-:-:S05]  /*0b90*/  @P0 IMAD.HI.U32 R0, R2, c[0x0][0x330], RZ ;  /* 0x0000cc0002000a27 */ /* 0x000fca00078e00ff */
[----:B------:R-:W-:-:S05]  /*0ba0*/  @P0 SHF.R.U32.HI R2, RZ, c[0x0][0x334], R0 ;  /* 0x0000cd00ff020a19 */ /* 0x000fca0000011600 */
.L_x_1093:
[----:B------:R-:W-:-:S05]  /*0bb0*/  IMAD R2, R2, c[0x0][0x32c], RZ ;  /* 0x0000cb0002027a24 */ /* 0x000fca00078e02ff */
[----:B------:R-:W-:-:S04]  /*0bc0*/  IMNMX R3, R3, R2, !PT ;  /* 0x0000000203037217 */ /* 0x000fc80007800200 */
.L_x_1091:
[----:B------:R-:W-:Y:S01]  /*0bd0*/  SHF.R.S32.HI R194, RZ, 0x1f, R3 ;  /* 0x0000001fffc27819 */ /* 0x000fe20000011403 */
[----:B------:R-:W-:Y:S01]  /*0be0*/  CS2R R98, SRZ ;  /* 0x0000000000627805 */ /* 0x000fe2000001ff00 */
[----:B------:R-:W-:Y:S01]  /*0bf0*/  PLOP3.LUT P2, PT, PT, PT, PT, 0x80, 0x0 ;  /* 0x000000000000781c */ /* 0x000fe20003f4f070 */
[----:B------:R-:W-:Y:S01]  /*0c00*/  CS2R R96, SRZ ;  /* 0x0000000000607805 */ /* 0x000fe2000001ff00 */
        /* <DEDUP_REMOVED lines=72> */
[----:B------:R-:W-:Y:S01]  /*1090*/  IMAD.MOV.U32 R188, RZ, RZ, 0x10 ;  /* 0x00000010ffbc7424 */ /* 0x000fe200078e00ff */
[----:B------:R-:W-:Y:S01]  /*10a0*/  PLOP3.LUT P0, PT, PT, PT, UP1, 0x80, 0x0 ;  /* 0x000000000000781c */ /* 0x000fe20003f0f018 */
[----:B------:R-:W-:Y:S01]  /*10b0*/  IMAD.IADD R212, R5, 0x1, -R212 ;  /* 0x0000000105d47824 */ /* 0x000fe200078e0ad4 */
[----:B------:R-:W-:Y:S01]  /*10c0*/  ULDC.64 UR4, c[0x0][0x1b8] ;  /* 0x00006e0000047ab9 */ /* 0x000fe20000000a00 */
[----:B------:R-:W-:Y:S01]  /*10d0*/  LEA.HI R12, R20, R5, RZ, 0x4 ;  /* 0x00000005140c7211 */ /* 0x000fe200078f20ff */
[----:B------:R-:W-:Y:S01]  /*10e0*/  UIADD3 UR13, UR13, UR9, URZ ;  /* 0x000000090d0d7290 */ /* 0x000fe2000fffe03f */
[----:B------:R-:W-:Y:S01]  /*10f0*/  IMAD R202, R212, 0x20, R21 ;  /* 0x00000020d4ca7824 */ /* 0x000fe200078e0215 */
[----:B------:R-:W-:Y:S01]  /*1100*/  USHF.R.S32.HI UR9, URZ, 0x1f, UR11 ;  /* 0x0000001f3f097899 */ /* 0x000fe2000801140b */
[----:B------:R-:W-:Y:S01]  /*1110*/  SHF.R.S32.HI R13, RZ, 0x4, R12 ;  /* 0x00000004ff0d7819 */ /* 0x000fe2000001140c */
[----:B------:R-:W-:Y:S01]  /*1120*/  UIMAD UR8, UR18, UR4, URZ ;  /* 0x00000004120872a4 */ /* 0x000fe2000f8e023f */
[----:B------:R-:W-:Y:S01]  /*1130*/  IMAD.SHL.U32 R201, R21, 0x40, RZ ;  /* 0x0000004015c97824 */ /* 0x000fe200078e00ff */
[----:B------:R-:W-:Y:S01]  /*1140*/  IADD3 R8, R202, UR7, RZ ;  /* 0x00000007ca087c10 */ /* 0x000fe2000fffe0ff */
[----:B------:R-:W-:Y:S01]  /*1150*/  USEL UR9, UR9, URZ, !UP2 ;  /* 0x0000003f09097287 */ /* 0x000fe2000d000000 */
[----:B------:R-:W-:Y:S01]  /*1160*/  IMAD.SHL.U32 R210, R212, 0x8, RZ ;  /* 0x00000008d4d27824 */ /* 0x000fe200078e00ff */
[----:B------:R-:W-:Y:S01]  /*1170*/  UIMAD UR8, UR10, UR5, UR8 ;  /* 0x000000050a0872a4 */ /* 0x000fe2000f8e0208 */
[----:B------:R-:W-:Y:S01]  /*1180*/  LOP3.LUT R201, R201, 0x1c0, RZ, 0xc0, !PT ;  /* 0x000001c0c9c97812 */ /* 0x000fe200078ec0ff */
[----:B------:R-:W-:Y:S01]  /*1190*/  UIMAD.WIDE.U32 UR16, UR10, UR4, UR12 ;  /* 0x000000040a1072a5 */ /* 0x000fe2000f8e000c */
[----:B-1----:R-:W-:Y:S01]  /*11a0*/  @P1 IMAD.HI.U32 R2, R8, c[0x0][0x2c8], RZ ;  /* 0x0000b20008021a27 */ /* 0x002fe200078e00ff */
[----:B------:R-:W-:Y:S01]  /*11b0*/  USEL UR12, UR11, URZ, !UP2 ;  /* 0x0000003f0b0c7287 */ /* 0x000fe2000d000000 */
[----:B------:R-:W-:Y:S01]  /*11c0*/  SHF.R.U32.HI R10, RZ, 0x3, R201 ;  /* 0x00000003ff0a7819 */ /* 0x000fe200000116c9 */
[----:B------:R-:W-:Y:S01]  /*11d0*/  ULDC.64 UR4, c[0x0][0x1c0] ;  /* 0x0000700000047ab9 */ /* 0x000fe20000000a00 */
[----:B------:R-:W-:Y:S01]  /*11e0*/  IMAD.MOV.U32 R3, RZ, RZ, R8 ;  /* 0x000000ffff037224 */ /* 0x000fe200078e0008 */
[----:B------:R-:W-:Y:S01]  /*11f0*/  UIMAD UR9, UR9, UR4, URZ ;  /* 0x00000004090972a4 */ /* 0x000fe2000f8e023f */
[----:B------:R-:W-:Y:S01]  /*1200*/  @P0 SHF.R.U32.HI R3, RZ, c[0x0][0x2cc], R2 ;  /* 0x0000b300ff030a19 */ /* 0x000fe20000011602 */
[----:B------:R-:W-:Y:S01]  /*1210*/  UIADD3 UR17, UR17, UR8, URZ ;  /* 0x0000000811117290 */ /* 0x000fe2000fffe03f */
[C---:B------:R-:W-:Y:S01]  /*1220*/  LOP3.LUT R2, R12.reuse, 0xfffffff0, RZ, 0xc0, !PT ;  /* 0xfffffff00c027812 */ /* 0x040fe200078ec0ff */
[----:B------:R-:W-:Y:S01]  /*1230*/  UIMAD UR5, UR12, UR5, UR9 ;  /* 0x000000050c0572a4 */ /* 0x000fe2000f8e0209 */
[----:B------:R-:W-:Y:S01]  /*1240*/  LEA.HI R12, R12, R13, RZ, 0x1 ;  /* 0x0000000d0c0c7211 */ /* 0x000fe200078f08ff */
[----:B------:R-:W-:Y:S01]  /*1250*/  UIMAD.WIDE.U32 UR12, UR12, UR4, UR16 ;  /* 0x000000040c0c72a5 */ /* 0x000fe2000f8e0010 */
[----:B------:R-:W-:Y:S01]  /*1260*/  IMAD.SHL.U32 R189, R212, 0x40, RZ ;  /* 0x00000040d4bd7824 */ /* 0x000fe200078e00ff */
[----:B------:R-:W-:Y:S01]  /*1270*/  LOP3.LUT R201, R201, 0x38, R210, 0xf8, !PT ;  /* 0x00000038c9c97812 */ /* 0x000fe200078ef8d2 */
[----:B------:R-:W-:Y:S01]  /*1280*/  IMAD.IADD R7, R5, 0x1, -R2 ;  /* 0x0000000105077824 */ /* 0x000fe200078e0a02 */
[----:B------:R-:W-:Y:S01]  /*1290*/  UIADD3 UR5, UR13, UR5, URZ ;  /* 0x000000050d057290 */ /* 0x000fe2000fffe03f */
[----:B------:R-:W-:Y:S01]  /*12a0*/  SHF.R.S32.HI R2, RZ, 0x1f, R3 ;  /* 0x0000001fff027819 */ /* 0x000fe20000011403 */
[----:B------:R-:W-:Y:S01]  /*12b0*/  IMAD.U32 R15, RZ, RZ, UR13 ;  /* 0x0000000dff0f7e24 */ /* 0x000fe2000f8e00ff */
[----:B------:R-:W-:Y:S01]  /*12c0*/  LOP3.LUT R12, R12, 0xfffffffe, RZ, 0xc0, !PT ;  /* 0xfffffffe0c0c7812 */ /* 0x000fe200078ec0ff */
[----:B------:R-:W-:Y:S01]  /*12d0*/  IMAD.U32 R14, RZ, RZ, UR12 ;  /* 0x0000000cff0e7e24 */ /* 0x000fe2000f8e00ff */
[----:B------:R-:W-:Y:S01]  /*12e0*/  SHF.R.S32.HI R4, RZ, 0x1f, R7 ;  /* 0x0000001fff047819 */ /* 0x000fe20000011407 */
[----:B------:R-:W-:Y:S01]  /*12f0*/  IMAD.U32 R15, RZ, RZ, UR5 ;  /* 0x00000005ff0f7e24 */ /* 0x000fe2000f8e00ff */
[----:B------:R-:W-:Y:S01]  /*1300*/  LOP3.LUT R189, R189, 0x1c0, RZ, 0xc0, !PT ;  /* 0x000001c0bdbd7812 */ /* 0x000fe200078ec0ff */
[----:B------:R-:W-:Y:S01]  /*1310*/  IMAD R2, R2, c[0x0][0x1b0], RZ ;  /* 0x00006c0002027a24 */ /* 0x000fe200078e02ff */
[----:B------:R-:W-:Y:S01]  /*1320*/  LEA.HI R11, R4, R7, RZ, 0x3 ;  /* 0x00000007040b7211 */ /* 0x000fe200078f18ff */
[----:B------:R-:W-:Y:S01]  /*1330*/  IMAD.WIDE.U32 R14, R3, c[0x0][0x1b0], R14 ;  /* 0x00006c00030e7a25 */ /* 0x000fe200078e000e */
[----:B------:R-:W-:Y:S01]  /*1340*/  LOP3.LUT R201, R201, R10, RZ, 0x3c, !PT ;  /* 0x0000000ac9c97212 */ /* 0x000fe200078e3cff */
[----:B------:R-:W-:Y:S01]  /*1350*/  BSSY B0, `(.L_x_1095) ;  /* 0x0000046000007945 */ /* 0x000fe20003800000 */
[----:B------:R-:W-:Y:S01]  /*1360*/  LOP3.LUT R6, R189, 0x8, R6, 0xf8, !PT ;  /* 0x00000008bd067812 */ /* 0x000fe200078ef806 */
[----:B------:R-:W-:Y:S01]  /*1370*/  IMAD R9, R3, c[0x0][0x1b4], R2 ;  /* 0x00006d0003097a24 */ /* 0x000fe200078e0202 */
[----:B------:R-:W-:Y:S01]  /*1380*/  LOP3.LUT R2, R11, 0xfffffff8, RZ, 0xc0, !PT ;  /* 0xfffffff80b027812 */ /* 0x000fe200078ec0ff */
[----:B------:R-:W-:Y:S01]  /*1390*/  IMAD.MOV R3, RZ, RZ, -R3 ;  /* 0x000000ffff037224 */ /* 0x000fe200078e0a03 */
[----:B------:R-:W-:Y:S01]  /*13a0*/  SHF.R.U32.HI R189, RZ, 0x3, R189 ;  /* 0x00000003ffbd7819 */ /* 0x000fe200000116bd */
[----:B------:R-:W-:Y:S01]  /*13b0*/  IMAD.IADD R12, R13, 0x1, -R12 ;  /* 0x000000010d0c7824 */ /* 0x000fe200078e0a0c */
[----:B------:R-:W-:Y:S01]  /*13c0*/  IADD3 R16, R210, 0x40, RZ ;  /* 0x00000040d2107810 */ /* 0x000fe20007ffe0ff */
[----:B------:R-:W-:Y:S01]  /*13d0*/  IMAD R8, R3, c[0x0][0x2c4], R8 ;  /* 0x0000b10003087a24 */ /* 0x000fe200078e0208 */
[----:B------:R-:W-:Y:S01]  /*13e0*/  LOP3.LUT R189, R6, R189, RZ, 0x3c, !PT ;  /* 0x000000bd06bd7212 */ /* 0x000fe200078e3cff */
[----:B------:R-:W-:Y:S01]  /*13f0*/  IMAD.IADD R2, R7, 0x1, -R2 ;  /* 0x0000000107027824 */ /* 0x000fe200078e0a02 */
[----:B------:R-:W-:Y:S01]  /*1400*/  LOP3.LUT P1, RZ, R212, 0x4, RZ, 0xc0, !PT ;  /* 0x00000004d4ff7812 */ /* 0x000fe2000782c0ff */
[----:B------:R-:W-:Y:S01]  /*1410*/  IMAD.IADD R15, R15, 0x1, R9 ;  /* 0x000000010f0f7824 */ /* 0x000fe200078e0209 */
[----:B------:R-:W-:Y:S01]  /*1420*/  SHF.R.S32.HI R3, RZ, 0x1f, R8 ;  /* 0x0000001fff037819 */ /* 0x000fe20000011408 */
[C---:B------:R-:W-:Y:S01]  /*1430*/  IMAD.SHL.U32 R7, R2.reuse, 0x40, RZ ;  /* 0x0000004002077824 */ /* 0x040fe200078e00ff */
[----:B------:R-:W-:Y:S01]  /*1440*/  LOP3.LUT P5, RZ, R2, 0x4, RZ, 0xc0, !PT ;  /* 0x0000000402ff7812 */ /* 0x000fe200078ac0ff */
[----:B------:R-:W-:Y:S01]  /*1450*/  IMAD.SHL.U32 R4, R12, 0x8, RZ ;  /* 0x000000080c047824 */ /* 0x000fe200078e00ff */
[----:B------:R-:W-:Y:S01]  /*1460*/  LOP3.LUT P4, RZ, R2, 0x2, RZ, 0xc0, !PT ;  /* 0x0000000202ff7812 */ /* 0x000fe2000788c0ff */
[----:B------:R-:W-:Y:S01]  /*1470*/  IMAD R3, R3, c[0x0][0x1a8], RZ ;  /* 0x00006a0003037a24 */ /* 0x000fe200078e02ff */
[----:B------:R-:W-:Y:S01]  /*1480*/  LOP3.LUT R7, R7, 0x1c0, RZ, 0xc0, !PT ;  /* 0x000001c007077812 */ /* 0x000fe200078ec0ff */
[----:B------:R-:W-:Y:S01]  /*1490*/  IMAD.SHL.U32 R11, R11, 0x40, RZ ;  /* 0x000000400b0b7824 */ /* 0x000fe200078e00ff */
[----:B------:R-:W-:Y:S01]  /*14a0*/  IADD3 R2, R21, UR7, RZ ;  /* 0x0000000715027c10 */ /* 0x000fe2000fffe0ff */
[C---:B------:R-:W-:Y:S01]  /*14b0*/  IMAD R3, R8.reuse, c[0x0][0x1ac], R3 ;  /* 0x00006b0008037a24 */ /* 0x040fe200078e0203 */
[----:B------:R-:W-:Y:S01]  /*14c0*/  LOP3.LUT R4, R7, 0x8, R4, 0xf8, !PT ;  /* 0x0000000807047812 */ /* 0x000fe200078ef804 */
[----:B------:R-:W-:Y:S01]  /*14d0*/  IMAD.WIDE.U32 R8, R8, c[0x0][0x1a8], R14 ;  /* 0x00006a0008087a25 */ /* 0x000fe200078e000e */
[----:B------:R-:W-:-:S02]  /*14e0*/  SHF.R.U32.HI R13, RZ, 0x3, R7 ;  /* 0x00000003ff0d7819 */ /* 0x000fc40000011607 */
[-C--:B------:R-:W-:Y:S01]  /*14f0*/  LEA.HI R14, R20, R5.reuse, RZ, 0x6 ;  /* 0x00000005140e7211 */ /* 0x080fe200078f30ff */
[----:B------:R-:W-:Y:S01]  /*1500*/  IMAD.IADD R7, R9, 0x1, R3 ;  /* 0x0000000109077824 */ /* 0x000fe200078e0203 */
[----:B------:R-:W-:Y:S01]  /*1510*/  LEA R10, P0, R8, c[0x0][0x160], 0x1 ;  /* 0x00005800080a7a11 */ /* 0x000fe200078008ff */
[----:B------:R-:W-:Y:S01]  /*1520*/  IMAD R9, R204, c[0x0][0x2c4], RZ ;  /* 0x0000b100cc097a24 */ /* 0x000fe200078e02ff */
[----:B------:R-:W-:Y:S01]  /*1530*/  LOP3.LUT R11, R11, 0xfffffe00, RZ, 0xc0, !PT ;  /* 0xfffffe000b0b7812 */ /* 0x000fe200078ec0ff */
[----:B------:R-:W-:Y:S01]  /*1540*/  IMAD.SHL.U32 R14, R14, 0x8, RZ ;  /* 0x000000080e0e7824 */ /* 0x000fe200078e00ff */
[----:B------:R-:W-:Y:S01]  /*1550*/  LEA.HI.X R8, R8, c[0x0][0x164], R7, 0x1, P0 ;  /* 0x0000590008087a11 */ /* 0x000fe200000f0c07 */
[----:B------:R1:W3:Y:S01]  /*1560*/  SHFL.IDX PT, R18, R10, RZ, 0x181f ;  /* 0x00181fff0a127589 */ /* 0x0002e200000e0000 */
[----:B------:R-:W-:Y:S01]  /*1570*/  LEA.HI R7, R20, R5, RZ, 0x5 ;  /* 0x0000000514077211 */ /* 0x000fe200078f28ff */
[----:B------:R-:W-:Y:S01]  /*1580*/  IMAD R189, R12, 0x200, R189 ;  /* 0x000002000cbd7824 */ /* 0x000fe200078e02bd */
[----:B------:R-:W-:Y:S01]  /*1590*/  LOP3.LUT P0, RZ, R212, 0x2, RZ, 0xc0, !PT ;  /* 0x00000002d4ff7812 */ /* 0x000fe2000780c0ff */
[----:B------:R1:W4:Y:S01]  /*15a0*/  SHFL.IDX PT, R19, R8, RZ, 0x181f ;  /* 0x00181fff08137589 */ /* 0x00032200000e0000 */
[----:B------:R-:W-:-:S02]  /*15b0*/  SHF.R.S32.HI R6, RZ, 0x5, R7 ;  /* 0x00000005ff067819 */ /* 0x000fc40000011407 */
[----:B------:R-:W-:Y:S01]  /*15c0*/  LOP3.LUT R3, R4, R13, RZ, 0x3c, !PT ;  /* 0x0000000d04037212 */ /* 0x000fe200078e3cff */
[----:B------:R-:W-:Y:S01]  /*15d0*/  IMAD.MOV.U32 R4, RZ, RZ, 0x20 ;  /* 0x00000020ff047424 */ /* 0x000fe200078e00ff */
[----:B------:R-:W-:Y:S02]  /*15e0*/  IADD3 R15, R210, 0x80, RZ ;  /* 0x00000080d20f7810 */ /* 0x000fe40007ffe0ff */
[----:B------:R-:W-:Y:S02]  /*15f0*/  SEL R188, R188, 0xfffffff0, !P4 ;  /* 0xfffffff0bcbc7807 */ /* 0x000fe40006000000 */
[----:B------:R-:W-:Y:S02]  /*1600*/  ISETP.GE.AND P3, PT, R210, c[0x0][0x198], PT ;  /* 0x00006600d2007a0c */ /* 0x000fe40003f66270 */
[----:B------:R-:W-:Y:S02]  /*1610*/  SEL R4, R4, 0xffffffe0, !P5 ;  /* 0xffffffe004047807 */ /* 0x000fe40006800000 */
[----:B------:R-:W-:-:S02]  /*1620*/  ISETP.GE.AND P4, PT, R15, c[0x0][0x198], PT ;  /* 0x000066000f007a0c */ /* 0x000fc40003f86270 */
[----:B------:R-:W-:Y:S01]  /*1630*/  LOP3.LUT R201, R201, 0xfffffe00, R14, 0xf8, !PT ;  /* 0xfffffe00c9c97812 */ /* 0x000fe200078ef80e */
[----:B--2---:R2:W5:Y:S01]  /*1640*/  @P2 R2UR UR9, R0 ;  /* 0x00000000000923c2 */ /* 0x00456200000e0000 */
[----:B------:R-:W-:Y:S01]  /*1650*/  ISETP.GE.AND P2, PT, R2, R9, PT ;  /* 0x000000090200720c */ /* 0x000fe20003f46270 */
[----:B-----5:R-:W-:Y:S01]  /*1660*/  @!UP0 UMOV UR9, UR11 ;  /* 0x0000000b00098c82 */ /* 0x020fe20008000000 */
[----:B--2---:R-:W-:Y:S01]  /*1670*/  P2R R0, PR, RZ, 0x1 ;  /* 0x00000001ff007803 */ /* 0x004fe20000000000 */
[----:B------:R-:W-:Y:S01]  /*1680*/  IMAD R0, R6, 0x400, R11 ;  /* 0x0000040006007824 */ /* 0x000fe200078e020b */
[----:B------:R-:W-:-:S03]  /*1690*/  ISETP.GE.AND P0, PT, R16, c[0x0][0x198], PT ;  /* 0x0000660010007a0c */ /* 0x000fc60003f06270 */
[----:B------:R-:W-:Y:S01]  /*16a0*/  IMAD.IADD R0, R0, 0x1, R3 ;  /* 0x0000000100007824 */ /* 0x000fe200078e0203 */
[----:B------:R-:W-:-:S05]  /*16b0*/  LOP3.LUT R3, R3, R11, RZ, 0xfc, !PT ;  /* 0x0000000b03037212 */ /* 0x000fca00078efcff */
        /* <DEDUP_REMOVED lines=15> */
.L_x_1096:
[----:B-1-34-:R-:W-:Y:S05]  /*17b0*/  BSYNC B0 ;  /* 0x0000000000007941 */ /* 0x01afea0003800000 */
.L_x_1095:
        /* <DEDUP_REMOVED lines=20> */
.L_x_1098:
[----:B------:R-:W-:Y:S05]  /*1900*/  BSYNC B0 ;  /* 0x0000000000007941 */ /* 0x000fea0003800000 */
.L_x_1097:
[----:B------:R-:W-:Y:S01]  /*1910*/  IADD3 R12, R2, 0x40, RZ ;  /* 0x00000040020c7810 */ /* 0x000fe20007ffe0ff */
[----:B--2---:R2:W4:Y:S01]  /*1920*/  SHFL.IDX PT, R19, R8, 0x2, 0x181f ;  /* 0x00581f0008137f89 */ /* 0x00452200000e0000 */
[----:B------:R-:W-:Y:S02]  /*1930*/  BSSY B0, `(.L_x_1099) ;  /* 0x0000012000007945 */ /* 0x000fe40003800000 */
[----:B------:R-:W-:Y:S01]  /*1940*/  ISETP.GE.AND P2, PT, R12, R9, PT ;  /* 0x000000090c00720c */ /* 0x000fe20003f46270 */
        /* <DEDUP_REMOVED lines=16> */
.L_x_1100:
[----:B------:R-:W-:Y:S05]  /*1a50*/  BSYNC B0 ;  /* 0x0000000000007941 */ /* 0x000fea0003800000 */
.L_x_1099:
[----:B------:R-:W-:Y:S01]  /*1a60*/  SHFL.IDX PT, R12, R10, 0x3, 0x181f ;  /* 0x00781f000a0c7f89 */ /* 0x000fe200000e0000 */
[----:B------:R-:W-:Y:S01]  /*1a70*/  IADD3 R2, R2, 0x60, RZ ;  /* 0x0000006002027810 */ /* 0x000fe20007ffe0ff */
[----:B------:R-:W-:Y:S01]  /*1a80*/  IMAD.MOV.U32 R196, RZ, RZ, c[0x0][0x2b8] ;  /* 0x0000ae00ffc47624 */ /* 0x000fe200078e00ff */
[----:B------:R-:W-:Y:S01]  /*1a90*/  SHF.R.S32.HI R209, RZ, 0x1f, R16 ;  /* 0x0000001fffd17819 */ /* 0x000fe20000011410 */
[----:B---3--:R-:W3:Y:S01]  /*1aa0*/  SHFL.IDX PT, R13, R8, 0x3, 0x181f ;  /* 0x00781f00080d7f89 */ /* 0x008ee200000e0000 */
[----:B------:R-:W-:Y:S01]  /*1ab0*/  ISETP.GE.AND P2, PT, R2, R9, PT ;  /* 0x000000090200720c */ /* 0x000fe20003f46270 */
[----:B------:R-:W-:Y:S01]  /*1ac0*/  IMAD.SHL.U32 R144, R201, 0x2, RZ ;  /* 0x00000002c9907824 */ /* 0x000fe200078e00ff */
[----:B------:R-:W-:Y:S01]  /*1ad0*/  LEA.HI R209, R209, R16, RZ, 0x3 ;  /* 0x00000010d1d17211 */ /* 0x000fe200078f18ff */
[----:B------:R-:W-:Y:S01]  /*1ae0*/  USHF.R.S32.HI UR8, URZ, 0x1f, UR9 ;  /* 0x0000001f3f087899 */ /* 0x000fe20008011409 */
[----:B------:R-:W-:Y:S01]  /*1af0*/  IADD3 R9, R149, -0x1, RZ ;  /* 0xffffffff95097810 */ /* 0x000fe20007ffe0ff */
[----:B------:R-:W-:Y:S01]  /*1b00*/  ULDC.64 UR4, c[0x0][0x2b0] ;  /* 0x0000ac0000047ab9 */ /* 0x000fe20000000a00 */
[----:B------:R-:W-:Y:S01]  /*1b10*/  SHF.R.S32.HI R192, RZ, 0x1f, R15 ;  /* 0x0000001fffc07819 */ /* 0x000fe2000001140f */
[----:B------:R-:W-:Y:S01]  /*1b20*/  UIMAD UR8, UR8, UR4, URZ ;  /* 0x00000004080872a4 */ /* 0x000fe2000f8e023f */
[----:B------:R-:W-:Y:S01]  /*1b30*/  LOP3.LUT R209, R209, 0xfffffff8, RZ, 0xc0, !PT ;  /* 0xfffffff8d1d17812 */ /* 0x000fe200078ec0ff */
[----:B------:R-:W-:Y:S01]  /*1b40*/  IMAD.SHL.U32 R146, R9, 0x40, RZ ;  /* 0x0000004009927824 */ /* 0x000fe200078e00ff */
[----:B------:R-:W-:Y:S01]  /*1b50*/  LEA.HI R192, R192, R15, RZ, 0x3 ;  /* 0x0000000fc0c07211 */ /* 0x000fe200078f18ff */
[----:B------:R-:W-:Y:S01]  /*1b60*/  UIMAD.WIDE.U32 UR12, UR9, UR4, URZ ;  /* 0x00000004090c72a5 */ /* 0x000fe2000f8e003f */
[----:B------:R-:W-:Y:S01]  /*1b70*/  ISETP.NE.AND P5, PT, R196, 0x1, PT ;  /* 0x00000001c400780c */ /* 0x000fe20003fa5270 */
[----:B------:R-:W-:Y:S01]  /*1b80*/  IMAD.IADD R200, R202, 0x1, R146 ;  /* 0x00000001cac87824 */ /* 0x000fe200078e0292 */
[----:B------:R-:W-:Y:S01]  /*1b90*/  LOP3.LUT R192, R192, 0xfffffff8, RZ, 0xc0, !PT ;  /* 0xfffffff8c0c07812 */ /* 0x000fe200078ec0ff */
[----:B------:R-:W-:Y:S01]  /*1ba0*/  UIMAD UR8, UR9, UR5, UR8 ;  /* 0x00000005090872a4 */ /* 0x000fe2000f8e0208 */
[----:B------:R-:W-:Y:S01]  /*1bb0*/  P2R R2, PR, RZ, 0x20 ;  /* 0x00000020ff027803 */ /* 0x000fe20000000000 */
[----:B------:R-:W-:Y:S01]  /*1bc0*/  IMAD.MOV.U32 R199, RZ, RZ, RZ ;  /* 0x000000ffffc77224 */ /* 0x000fe200078e00ff */
[----:B------:R-:W-:Y:S01]  /*1bd0*/  ULDC.64 UR4, c[0x0][0x210] ;  /* 0x0000840000047ab9 */ /* 0x000fe20000000a00 */
[----:B------:R-:W-:Y:S01]  /*1be0*/  P2R R17, PR, RZ, 0x2 ;  /* 0x00000002ff117803 */ /* 0x000fe20000000000 */
[----:B------:R-:W-:Y:S01]  /*1bf0*/  UIADD3 UR8, UR13, UR8, URZ ;  /* 0x000000080d087290 */ /* 0x000fe2000fffe03f */
[----:B---34-:R-:W-:-:S04]  /*1c00*/  @!P2 IMAD.WIDE R18, R210, 0x2, R12 ;  /* 0x00000002d212a825 */ /* 0x018fc800078e020c */
[--C-:B-12---:R-:W-:Y:S01]  /*1c10*/  @!P2 IMAD.WIDE R10, R209, 0x2, R12.reuse ;  /* 0x00000002d10aa825 */ /* 0x106fe200078e020c */
[----:B------:R-:W-:Y:S01]  /*1c20*/  @!PT LDS RZ, [RZ] ;  /* 0x00000000fffff984 */ /* 0x000fe20000000800 */
[----:B------:R1:W-:Y:S03]  /*1c30*/  @!P2 LDGSTS.E.BYPASS.LTC128B.128 [R144+0x1b100], [R18.64], !P3 ;  /* 0x1b1000001290afae */ /* 0x0003e6000d901d4e */
[----:B------:R-:W-:Y:S01]  /*1c40*/  @!P2 IMAD.WIDE R26, R192, 0x2, R12 ;  /* 0x00000002c01aa825 */ /* 0x000fe200078e020c */
[----:B------:R2:W-:Y:S01]  /*1c50*/  @!P2 LDGSTS.E.BYPASS.LTC128B.128 [R144+0x1f100], [R10.64], !P0 ;  /* 0x1f1000000a90afae */ /* 0x0005e2000c101d4e */
[C---:B------:R-:W-:Y:S02]  /*1c60*/  ISETP.GE.AND P0, PT, R200.reuse, R195, PT ;  /* 0x000000c3c800720c */ /* 0x040fe40003f06270 */
[----:B------:R-:W-:Y:S01]  /*1c70*/  IMAD.IADD R200, R200, 0x1, R203 ;  /* 0x00000001c8c87824 */ /* 0x000fe200078e02cb */
[----:B------:R3:W-:Y:S01]  /*1c80*/  @!P2 LDGSTS.E.BYPASS.LTC128B.128 [R144+0x23100], [R26.64], !P4 ;  /* 0x231000001a90afae */ /* 0x0007e2000e101d4e */
[----:B------:R-:W-:-:S02]  /*1c90*/  ISETP.GT.OR P0, PT, R202, 0x3f, P0 ;  /* 0x0000003fca00780c */ /* 0x000fc40000704670 */
[----:B------:R-:W-:Y:S01]  /*1ca0*/  @P5 IMAD.HI.U32 R8, R200, c[0x0][0x2bc], RZ ;  /* 0x0000af00c8085a27 */ /* 0x000fe200078e00ff */
[----:B------:R-:W0:Y:S03]  /*1cb0*/  LDGDEPBAR ;  /* 0x00000000000079af */ /* 0x000e260000000000 */
[----:B------:R-:W-:Y:S01]  /*1cc0*/  IMAD.MOV.U32 R2, RZ, RZ, R200 ;  /* 0x000000ffff027224 */ /* 0x000fe200078e00c8 */
[----:B------:R-:W-:-:S06]  /*1cd0*/  @P5 SHF.R.U32.HI R2, RZ, c[0x0][0x2c0], R8 ;  /* 0x0000b000ff025a19 */ /* 0x000fcc0000011608 */
[----:B--2---:R-:W-:-:S04]  /*1ce0*/  @!P0 IADD3 R11, P3, R2, UR12, RZ ;  /* 0x0000000c020b8c10 */ /* 0x004fc8000ff7e0ff */
[----:B------:R-:W-:Y:S02]  /*1cf0*/  @!P0 LEA.HI.X.SX32 R8, R2, UR8, 0x1, P3 ;  /* 0x0000000802088c11 */ /* 0x000fe400098f0eff */
[----:B------:R-:W-:-:S04]  /*1d00*/  @!P0 LEA R10, P3, R11, c[0x0][0x2a0], 0x2 ;  /* 0x0000a8000b0a8a11 */ /* 0x000fc800078610ff */
[----:B------:R-:W-:Y:S01]  /*1d10*/  @!P0 LEA.HI.X R11, R11, c[0x0][0x2a4], R8, 0x2, P3 ;  /* 0x0000a9000b0b8a11 */ /* 0x000fe200018f1408 */
[----:B------:R-:W-:Y:S06]  /*1d20*/  BAR.SYNC.DEFER_BLOCKING 0x0 ;  /* 0x0000000000007b1d */ /* 0x000fec0000010000 */
[----:B------:R-:W2:Y:S01]  /*1d30*/  @!P0 LDG.E R199, [R10.64] ;  /* 0x0000000e0ac78981 */ /* 0x000ea2000c1e1900 */
[----:B------:R-:W-:Y:S01]  /*1d40*/  IMAD.MOV R13, RZ, RZ, -R2 ;  /* 0x000000ffff0d7224 */ /* 0x000fe200078e0a02 */
[----:B------:R-:W-:Y:S01]  /*1d50*/  UIMAD UR9, UR18, UR4, URZ ;  /* 0x00000004120972a4 */ /* 0x000fe2000f8e023f */
[C---:B------:R-:W-:Y:S01]  /*1d60*/  IMAD.WIDE R28, R210.reuse, 0x2, RZ ;  /* 0x00000002d21c7825 */ /* 0x040fe200078e02ff */
[----:B------:R-:W-:Y:S01]  /*1d70*/  UIMAD.WIDE.U32 UR16, UR10, UR4, URZ ;  /* 0x000000040a1072a5 */ /* 0x000fe2000f8e003f */
[----:B------:R-:W-:Y:S01]  /*1d80*/  ISETP.GE.AND P5, PT, R210, c[0x0][0x1d4], PT ;  /* 0x00007500d2007a0c */ /* 0x000fe20003fa6270 */
[----:B------:R-:W-:Y:S01]  /*1d90*/  UIMAD UR9, UR10, UR5, UR9 ;  /* 0x000000050a0972a4 */ /* 0x000fe2000f8e0209 */
[----:B------:R-:W-:Y:S01]  /*1da0*/  IMAD R200, R13, c[0x0][0x2b8], R200 ;  /* 0x0000ae000dc87a24 */ /* 0x000fe200078e02c8 */
[----:B------:R-:W-:Y:S01]  /*1db0*/  ISETP.GE.AND P4, PT, R16, c[0x0][0x1d4], PT ;  /* 0x0000750010007a0c */ /* 0x000fe20003f86270 */
[----:B------:R-:W-:Y:S01]  /*1dc0*/  ULDC.64 UR4, c[0x0][0x1e8] ;  /* 0x00007a0000047ab9 */ /* 0x000fe20000000a00 */
[----:B---3--:R-:W-:Y:S01]  /*1dd0*/  IMAD.WIDE R26, R209, 0x2, RZ ;  /* 0x00000002d11a7825 */ /* 0x008fe200078e02ff */
[----:B------:R-:W-:Y:S01]  /*1de0*/  UIADD3 UR9, UR17, UR9, URZ ;  /* 0x0000000911097290 */ /* 0x000fe2000fffe03f */
[----:B------:R-:W-:Y:S01]  /*1df0*/  SHF.R.S32.HI R13, RZ, 0x1f, R200 ;  /* 0x0000001fff0d7819 */ /* 0x000fe200000114c8 */
[----:B------:R-:W-:Y:S01]  /*1e00*/  UIMAD UR18, UR18, UR4, URZ ;  /* 0x00000004121272a4 */ /* 0x000fe2000f8e023f */
[C---:B-1----:R-:W-:Y:S01]  /*1e10*/  IMAD.WIDE.U32 R18, R200.reuse, c[0x0][0x208], RZ ;  /* 0x00008200c8127a25 */ /* 0x042fe200078e00ff */
[----:B------:R-:W-:Y:S01]  /*1e20*/  UIMAD.WIDE.U32 UR22, UR10, UR4, URZ ;  /* 0x000000040a1672a5 */ /* 0x000fe2000f8e003f */
[----:B------:R-:W-:Y:S01]  /*1e30*/  ISETP.GE.AND P6, PT, R15, c[0x0][0x1d4], PT ;  /* 0x000075000f007a0c */ /* 0x000fe20003fc6270 */
[----:B------:R-:W-:Y:S01]  /*1e40*/  UIMAD UR18, UR10, UR5, UR18 ;  /* 0x000000050a1272a4 */ /* 0x000fe2000f8e0212 */
[C---:B------:R-:W-:Y:S01]  /*1e50*/  IMAD R23, R13.reuse, c[0x0][0x208], RZ ;  /* 0x000082000d177a24 */ /* 0x040fe200078e02ff */
[----:B------:R-:W-:Y:S01]  /*1e60*/  SHF.R.S32.HI R145, RZ, 0x1f, R210 ;  /* 0x0000001fff917819 */ /* 0x000fe200000114d2 */
[----:B------:R-:W-:Y:S01]  /*1e70*/  IMAD R13, R13, c[0x0][0x1e0], RZ ;  /* 0x000078000d0d7a24 */ /* 0x000fe200078e02ff */
[----:B------:R-:W-:Y:S01]  /*1e80*/  UIADD3 UR18, UR23, UR18, URZ ;  /* 0x0000001217127290 */ /* 0x000fe2000fffe03f */
[C---:B------:R-:W-:Y:S01]  /*1e90*/  IMAD R24, R200.reuse, c[0x0][0x20c], R23 ;  /* 0x00008300c8187a24 */ /* 0x040fe200078e0217 */
[----:B------:R-:W-:Y:S01]  /*1ea0*/  SEL R211, RZ, 0x10, P6 ;  /* 0x00000010ffd37807 */ /* 0x000fe20003000000 */
[----:B------:R-:W-:Y:S01]  /*1eb0*/  IMAD R13, R200, c[0x0][0x1e4], R13 ;  /* 0x00007900c80d7a24 */ /* 0x000fe200078e020d */
[----:B------:R-:W-:Y:S01]  /*1ec0*/  IADD3 R198, R144, 0x100, RZ ;  /* 0x0000010090c67810 */ /* 0x000fe20007ffe0ff */
[----:B------:R-:W-:Y:S01]  /*1ed0*/  IMAD.IADD R25, R19, 0x1, R24 ;  /* 0x0000000113197824 */ /* 0x000fe200078e0218 */
[----:B------:R-:W-:Y:S01]  /*1ee0*/  SHF.R.S32.HI R132, RZ, 0x1f, R209 ;  /* 0x0000001fff847819 */ /* 0x000fe200000114d1 */
[----:B------:R-:W-:Y:S01]  /*1ef0*/  IMAD.MOV.U32 R24, RZ, RZ, R18 ;  /* 0x000000ffff187224 */ /* 0x000fe200078e0012 */
[----:B------:R-:W-:Y:S01]  /*1f00*/  SHF.R.S32.HI R133, RZ, 0x1f, R192 ;  /* 0x0000001fff857819 */ /* 0x000fe200000114c0 */
[----:B------:R-:W-:-:S04]  /*1f10*/  IMAD.WIDE.U32 R18, R200, c[0x0][0x1e0], RZ ;  /* 0x00007800c8127a25 */ /* 0x000fc800078e00ff */
[----:B------:R-:W-:Y:S01]  /*1f20*/  IMAD.IADD R19, R19, 0x1, R13 ;  /* 0x0000000113137824 */ /* 0x000fe200078e020d */
        /* <DEDUP_REMOVED lines=9> */
[----:B------:R-:W-:Y:S01]  /*1fc0*/  LEA R23, P0, R11, c[0x0][0x1f8], 0x1 ;  /* 0x00007e000b177a11 */ /* 0x000fe200078008ff */
[----:B------:R-:W-:-:S03]  /*1fd0*/  IMAD.WIDE R24, R192, 0x2, RZ ;  /* 0x00000002c0187825 */ /* 0x000fc600078e02ff */
[----:B------:R-:W-:Y:S01]  /*1fe0*/  LEA.HI.X R22, R11, c[0x0][0x1fc], R22, 0x1, P0 ;  /* 0x00007f000b167a11 */ /* 0x000fe200000f0c16 */
[----:B------:R-:W1:Y:S01]  /*1ff0*/  SHFL.IDX PT, R13, R23, RZ, 0x181f ;  /* 0x00181fff170d7589 */ /* 0x000e6200000e0000 */
[----:B------:R-:W-:-:S03]  /*2000*/  IADD3 R8, P0, R18, UR22, RZ ;  /* 0x0000001612087c10 */ /* 0x000fc6000ff1e0ff */
[----:B------:R-:W-:Y:S01]  /*2010*/  SHFL.IDX PT, R11, R23, 0x1, 0x181f ;  /* 0x00381f00170b7f89 */ /* 0x000fe200000e0000 */
[----:B------:R-:W-:Y:S02]  /*2020*/  IADD3.X R19, R19, UR18, R2, P0, !PT ;  /* 0x0000001213137c10 */ /* 0x000fe400087fe402 */
[C---:B------:R-:W-:Y:S01]  /*2030*/  LEA R10, P0, R8.reuse, c[0x0][0x1c8], 0x1 ;  /* 0x00007200080a7a11 */ /* 0x040fe200078008ff */
[----:B------:R-:W2:Y:S01]  /*2040*/  SHFL.IDX PT, R14, R22, RZ, 0x181f ;  /* 0x00181fff160e7589 */ /* 0x000ea200000e0000 */
[----:B------:R-:W-:Y:S02]  /*2050*/  IADD3 R2, -R21, R195, -R146 ;  /* 0x000000c315027210 */ /* 0x000fe40007ffe992 */
[----:B------:R-:W-:Y:S01]  /*2060*/  LEA.HI.X R8, R8, c[0x0][0x1cc], R19, 0x1, P0 ;  /* 0x0000730008087a11 */ /* 0x000fe200000f0c13 */
[----:B------:R3:W4:Y:S04]  /*2070*/  SHFL.IDX PT, R12, R22, 0x1, 0x181f ;  /* 0x00381f00160c7f89 */ /* 0x00072800000e0000 */
[----:B------:R-:W-:Y:S04]  /*2080*/  SHFL.IDX PT, R18, R10, RZ, 0x181f ;  /* 0x00181fff0a127589 */ /* 0x000fe800000e0000 */
[----:B------:R-:W5:Y:S01]  /*2090*/  SHFL.IDX PT, R19, R8, RZ, 0x181f ;  /* 0x00181fff08137589 */ /* 0x000f6200000e0000 */
[----:B-1----:R-:W-:-:S05]  /*20a0*/  IADD3 R30, P3, R13, R26, RZ ;  /* 0x0000001a0d1e7210 */ /* 0x002fca0007f7e0ff */
[----:B--2---:R-:W-:Y:S01]  /*20b0*/  IMAD.X R31, R14, 0x1, R27, P3 ;  /* 0x000000010e1f7824 */ /* 0x004fe200018e061b */
[-C--:B------:R-:W-:Y:S02]  /*20c0*/  IADD3 R26, P3, R26, R11.reuse, RZ ;  /* 0x0000000b1a1a7210 */ /* 0x080fe40007f7e0ff */
[----:B---3--:R-:W-:Y:S02]  /*20d0*/  IADD3 R22, P2, R13, R28, RZ ;  /* 0x0000001c0d167210 */ /* 0x008fe40007f5e0ff */
[----:B------:R-:W-:Y:S01]  /*20e0*/  IADD3 R28, P0, R28, R11, RZ ;  /* 0x0000000b1c1c7210 */ /* 0x000fe20007f1e0ff */
[--C-:B----4-:R-:W-:Y:S01]  /*20f0*/  IMAD.X R27, R27, 0x1, R12.reuse, P3 ;  /* 0x000000011b1b7824 */ /* 0x110fe200018e060c */
[----:B------:R-:W-:Y:S01]  /*2100*/  ISETP.GE.AND P3, PT, R210, c[0x0][0x1d4], PT ;  /* 0x00007500d2007a0c */ /* 0x000fe20003f66270 */
[----:B------:R-:W-:Y:S01]  /*2110*/  IMAD.X R23, R14, 0x1, R29, P2 ;  /* 0x000000010e177824 */ /* 0x000fe200010e061d */
[----:B------:R-:W-:Y:S01]  /*2120*/  IADD3 R32, P2, R13, R24, RZ ;  /* 0x000000180d207210 */ /* 0x000fe20007f5e0ff */
[----:B------:R-:W-:Y:S01]  /*2130*/  IMAD.X R29, R29, 0x1, R12, P0 ;  /* 0x000000011d1d7824 */ /* 0x000fe200000e060c */
[----:B------:R-:W-:-:S03]  /*2140*/  ISETP.GE.AND P0, PT, R2, 0x1, PT ;  /* 0x000000010200780c */ /* 0x000fc60003f06270 */
[----:B------:R-:W-:Y:S01]  /*2150*/  IMAD.X R33, R14, 0x1, R25, P2 ;  /* 0x000000010e217824 */ /* 0x000fe200010e0619 */
[----:B------:R-:W-:-:S05]  /*2160*/  IADD3 R24, P2, R24, R11, RZ ;  /* 0x0000000b18187210 */ /* 0x000fca0007f5e0ff */
[----:B------:R-:W-:-:S04]  /*2170*/  IMAD.X R25, R25, 0x1, R12, P2 ;  /* 0x0000000119197824 */ /* 0x000fc800010e060c */
[----:B-----5:R-:W-:-:S04]  /*2180*/  @P0 IMAD.WIDE R34, R210, 0x2, R18 ;  /* 0x00000002d2220825 */ /* 0x020fc800078e0212 */
[--C-:B------:R-:W-:Y:S01]  /*2190*/  @P0 IMAD.WIDE R12, R209, 0x2, R18.reuse ;  /* 0x00000002d10c0825 */ /* 0x100fe200078e0212 */
[----:B------:R1:W-:Y:S03]  /*21a0*/  @P0 LDGSTS.E.BYPASS.LTC128B.128 [R144+0xc100], [R34.64], !P5 ;  /* 0x0c10000022900fae */ /* 0x0003e6000e901d4e */
[----:B------:R-:W-:Y:S01]  /*21b0*/  @P0 IMAD.WIDE R40, R192, 0x2, R18 ;  /* 0x00000002c0280825 */ /* 0x000fe200078e0212 */
[----:B------:R1:W-:Y:S04]  /*21c0*/  @P0 LDGSTS.E.BYPASS.LTC128B.128 [R144+0xe100], [R12.64], !P4 ;  /* 0x0e1000000c900fae */ /* 0x0003e8000e101d4e */
[----:B------:R-:W-:Y:S04]  /*21d0*/  SHFL.IDX PT, R18, R10, 0x1, 0x181f ;  /* 0x00381f000a127f89 */ /* 0x000fe800000e0000 */
[----:B------:R-:W2:Y:S04]  /*21e0*/  SHFL.IDX PT, R19, R8, 0x1, 0x181f ;  /* 0x00381f0008137f89 */ /* 0x000ea800000e0000 */
[----:B------:R1:W-:Y:S01]  /*21f0*/  @P0 LDGSTS.E.BYPASS.LTC128B.128 [R144+0x10100], [R40.64], !P6 ;  /* 0x1010000028900fae */ /* 0x0003e2000f101d4e */
[----:B------:R-:W-:-:S13]  /*2200*/  ISETP.GT.AND P0, PT, R2, 0x20, PT ;  /* 0x000000200200780c */ /* 0x000fda0003f04270 */
[----:B--2---:R-:W-:-:S04]  /*2210*/  @P0 IMAD.WIDE R38, R210, 0x2, R18 ;  /* 0x00000002d2260825 */ /* 0x004fc800078e0212 */
[--C-:B------:R-:W-:Y:S01]  /*2220*/  @P0 IMAD.WIDE R36, R209, 0x2, R18.reuse ;  /* 0x00000002d1240825 */ /* 0x100fe200078e0212 */
[----:B------:R1:W-:Y:S03]  /*2230*/  @P0 LDGSTS.E.BYPASS.LTC128B.128 [R144+0xd100], [R38.64], !P5 ;  /* 0x0d10000026900fae */ /* 0x0003e6000e901d4e */
[----:B------:R-:W-:Y:S01]  /*2240*/  @P0 IMAD.WIDE R18, R192, 0x2, R18 ;  /* 0x00000002c0120825 */ /* 0x000fe200078e0212 */
[----:B------:R1:W-:Y:S04]  /*2250*/  @P0 LDGSTS.E.BYPASS.LTC128B.128 [R144+0xf100], [R36.64], !P4 ;  /* 0x0f10000024900fae */ /* 0x0003e8000e101d4e */
[----:B------:R1:W-:Y:S01]  /*2260*/  @P0 LDGSTS.E.BYPASS.LTC128B.128 [R144+0x11100], [R18.64], !P6 ;  /* 0x1110000012900fae */ /* 0x0003e2000f101d4e */
[----:B------:R-:W-:-:S02]  /*2270*/  ISETP.LT.OR P0, PT, R2, 0x1, P3 ;  /* 0x000000010200780c */ /* 0x000fc40001f01670 */
[----:B------:R-:W-:Y:S01]  /*2280*/  ISETP.LT.OR P3, PT, R2, 0x21, P3 ;  /* 0x000000210200780c */ /* 0x000fe20001f61670 */
[----:B------:R-:W0:Y:S10]  /*2290*/  LDGDEPBAR ;  /* 0x00000000000079af */ /* 0x000e340000000000 */
[----:B------:R1:W-:Y:S01]  /*22a0*/  LDGSTS.E.BYPASS.LTC128B.128 [R144+0x100], [R22.64], !P0 ;  /* 0x0010000016907fae */ /* 0x0003e2000c101d4e */
[----:B------:R-:W-:-:S04]  /*22b0*/  ISETP.GE.AND P0, PT, R16, c[0x0][0x1d4], PT ;  /* 0x0000750010007a0c */ /* 0x000fc80003f06270 */
[C---:B------:R-:W-:Y:S02]  /*22c0*/  ISETP.LT.OR P2, PT, R2.reuse, 0x1, P0 ;  /* 0x000000010200780c */ /* 0x040fe40000741670 */
[----:B------:R-:W-:-:S11]  /*22d0*/  ISETP.LT.OR P0, PT, R2, 0x21, P0 ;  /* 0x000000210200780c */ /* 0x000fd60000701670 */
[----:B------:R1:W-:Y:S01]  /*22e0*/  LDGSTS.E.BYPASS.LTC128B.128 [R144+0x2100], [R30.64], !P2 ;  /* 0x021000001e907fae */ /* 0x0003e2000d101d4e */
[----:B------:R-:W-:-:S04]  /*22f0*/  ISETP.GE.AND P2, PT, R15, c[0x0][0x1d4], PT ;  /* 0x000075000f007a0c */ /* 0x000fc80003f46270 */
[----:B------:R-:W-:-:S13]  /*2300*/  ISETP.LT.OR P1, PT, R2, 0x1, P2 ;  /* 0x000000010200780c */ /* 0x000fda0001721670 */
[----:B------:R1:W-:Y:S01]  /*2310*/  LDGSTS.E.BYPASS.LTC128B.128 [R144+0x4100], [R32.64], !P1 ;  /* 0x0410000020907fae */ /* 0x0003e2000c901d4e */
[----:B------:R-:W-:-:S03]  /*2320*/  ISETP.NE.AND P1, PT, R17, RZ, PT ;  /* 0x000000ff1100720c */ /* 0x000fc60003f25270 */
[----:B------:R1:W-:Y:S01]  /*2330*/  LDGSTS.E.BYPASS.LTC128B.128 [R144+0x1100], [R28.64], !P3 ;  /* 0x011000001c907fae */ /* 0x0003e2000d901d4e */
[----:B------:R-:W-:-:S03]  /*2340*/  ISETP.GT.AND P3, PT, R9, R194, PT ;  /* 0x000000c20900720c */ /* 0x000fc60003f64270 */
[----:B------:R1:W-:Y:S01]  /*2350*/  LDGSTS.E.BYPASS.LTC128B.128 [R144+0x3100], [R26.64], !P0 ;  /* 0x031000001a907fae */ /* 0x0003e2000c101d4e */
[----:B------:R-:W-:Y:S02]  /*2360*/  ISETP.LT.OR P0, PT, R2, 0x21, P2 ;  /* 0x000000210200780c */ /* 0x000fe40001701670 */
[----:B------:R-:W-:Y:S02]  /*2370*/  ISETP.GT.AND P2, PT, R202, 0x3f, PT ;  /* 0x0000003fca00780c */ /* 0x000fe40003f44270 */
[----:B------:R-:W-:-:S09]  /*2380*/  P2R R21, PR, RZ, 0x8 ;  /* 0x00000008ff157803 */ /* 0x000fd20000000000 */
[----:B------:R1:W-:Y:S04]  /*2390*/  LDGSTS.E.BYPASS.LTC128B.128 [R144+0x5100], [R24.64], !P0 ;  /* 0x0510000018907fae */ /* 0x0003e8000c101d4e */
[----:B------:R-:W0:Y:S01]  /*23a0*/  LDGDEPBAR ;  /* 0x00000000000079af */ /* 0x000e220000000000 */
        /* <DEDUP_REMOVED lines=14> */
[----:B-1----:R-:W-:Y:S02]  /*2490*/  SEL R12, RZ, 0x10, P5 ;  /* 0x00000010ff0c7807 */ /* 0x002fe40002800000 */
[----:B------:R-:W-:Y:S01]  /*24a0*/  SHF.L.U64.HI R14, R210, 0x1, R145 ;  /* 0x00000001d20e7819 */ /* 0x000fe20000010291 */
        /* <DEDUP_REMOVED lines=9> */
[----:B------:R-:W-:Y:S02]  /*2540*/  IMAD.IADD R11, R11, 0x1, R13 ;  /* 0x000000010b0b7824 */ /* 0x000fe400078e020d */
[----:B------:R-:W-:Y:S01]  /*2550*/  IMAD.SHL.U32 R13, R210, 0x2, RZ ;  /* 0x00000002d20d7824 */ /* 0x000fe200078e00ff */
[----:B--2---:R-:W-:Y:S01]  /*2560*/  SHF.R.S32.HI R2, RZ, 0x1f, R199 ;  /* 0x0000001fff027819 */ /* 0x004fe200000114c7 */
[----:B------:R-:W-:Y:S01]  /*2570*/  IMAD.WIDE.U32 R8, R199, c[0x0][0x1f0], R10 ;  /* 0x00007c00c7087a25 */ /* 0x000fe200078e000a */
[----:B------:R-:W-:-:S03]  /*2580*/  SHF.L.U64.HI R11, R209, 0x1, R132 ;  /* 0x00000001d10b7819 */ /* 0x000fc60000010284 */
[----:B------:R-:W-:Y:S01]  /*2590*/  IMAD R2, R2, c[0x0][0x1f0], RZ ;  /* 0x00007c0002027a24 */ /* 0x000fe200078e02ff */
[----:B------:R-:W-:Y:S01]  /*25a0*/  IADD3 R15, P0, R8, UR22, RZ ;  /* 0x00000016080f7c10 */ /* 0x000fe2000ff1e0ff */
[----:B------:R-:W-:Y:S01]  /*25b0*/  IMAD.SHL.U32 R10, R209, 0x2, RZ ;  /* 0x00000002d10a7824 */ /* 0x000fe200078e00ff */
[----:B------:R-:W-:Y:S01]  /*25c0*/  SHF.L.U64.HI R8, R192, 0x1, R133 ;  /* 0x00000001c0087819 */ /* 0x000fe20000010285 */
[----:B------:R-:W-:-:S05]  /*25d0*/  IMAD R2, R199, c[0x0][0x1f4], R2 ;  /* 0x00007d00c7027a24 */ /* 0x000fca00078e0202 */
[----:B------:R-:W-:Y:S02]  /*25e0*/  IADD3.X R2, R9, UR18, R2, P0, !PT ;  /* 0x0000001209027c10 */ /* 0x000fe400087fe402 */
[C---:B------:R-:W-:Y:S02]  /*25f0*/  LEA R16, P0, R15.reuse, c[0x0][0x1c8], 0x1 ;  /* 0x000072000f107a11 */ /* 0x040fe400078008ff */
[----:B------:R-:W-:Y:S02]  /*2600*/  SEL R9, RZ, 0x10, P4 ;  /* 0x00000010ff097807 */ /* 0x000fe40002000000 */
[----:B------:R-:W-:Y:S01]  /*2610*/  LEA.HI.X R15, R15, c[0x0][0x1cc], R2, 0x1, P0 ;  /* 0x000073000f0f7a11 */ /* 0x000fe200000f0c02 */
[----:B------:R-:W1:Y:S01]  /*2620*/  SHFL.IDX PT, R18, R16, 0x1, 0x181f ;  /* 0x00381f0010127f89 */ /* 0x000e6200000e0000 */
[----:B------:R-:W-:Y:S01]  /*2630*/  IADD3 R23, -R9, 0x10, RZ ;  /* 0x0000001009177810 */ /* 0x000fe20007ffe1ff */
[----:B------:R-:W-:Y:S02]  /*2640*/  IMAD.SHL.U32 R2, R192, 0x2, RZ ;  /* 0x00000002c0027824 */ /* 0x000fe400078e00ff */
[----:B------:R-:W2:Y:S01]  /*2650*/  SHFL.IDX PT, R19, R15, 0x1, 0x181f ;  /* 0x00381f000f137f89 */ /* 0x000ea200000e0000 */
[----:B------:R-:W-:-:S03]  /*2660*/  LOP3.LUT R23, R23, 0xf, RZ, 0xc0, !PT ;  /* 0x0000000f17177812 */ /* 0x000fc600078ec0ff */
        /* <DEDUP_REMOVED lines=23> */
.L_x_1101:
[----:B------:R-:W0:Y:S01]  /*27e0*/  LDGDEPBAR ;  /* 0x00000000000079af */ /* 0x000e220000000000 */
[----:B------:R-:W-:Y:S01]  /*27f0*/  LOP3.LUT P3, RZ, R212, 0x2, RZ, 0xc0, !PT ;  /* 0x00000002d4ff7812 */ /* 0x000fe2000786c0ff */
[----:B------:R-:W-:Y:S01]  /*2800*/  IMAD.SHL.U32 R189, R189, 0x2, RZ ;  /* 0x00000002bdbd7824 */ /* 0x000fe200078e00ff */
[----:B------:R-:W-:Y:S01]  /*2810*/  MOV R186, 0x20 ;  /* 0x0000002000ba7802 */ /* 0x000fe20000000f00 */
[----:B------:R-:W-:Y:S01]  /*2820*/  IMAD.SHL.U32 R188, R188, 0x2, RZ ;  /* 0x00000002bcbc7824 */ /* 0x000fe200078e00ff */
[----:B------:R-:W-:Y:S01]  /*2830*/  ISETP.NE.AND P0, PT, R21, RZ, PT ;  /* 0x000000ff1500720c */ /* 0x000fe20003f05270 */
[C---:B------:R-:W-:Y:S01]  /*2840*/  IMAD.SHL.U32 R48, R0.reuse, 0x2, RZ ;  /* 0x0000000200307824 */ /* 0x040fe200078e00ff */
[----:B------:R-:W-:Y:S02]  /*2850*/  LEA R191, R0, 0x18100, 0x1 ;  /* 0x0001810000bf7811 */ /* 0x000fe400078e08ff */
[----:B------:R-:W-:-:S03]  /*2860*/  SEL R186, R186, 0xffffffe0, !P3 ;  /* 0xffffffe0baba7807 */ /* 0x000fc60005800000 */
[----:B------:R-:W-:Y:S01]  /*2870*/  IMAD.IADD R187, R191, 0x1, R188 ;  /* 0x00000001bfbb7824 */ /* 0x000fe200078e02bc */
[----:B------:R-:W-:Y:S01]  /*2880*/  IADD3 R2, R189, R186, RZ ;  /* 0x000000babd027210 */ /* 0x000fe20007ffe0ff */
[----:B------:R-:W-:-:S04]  /*2890*/  DEPBAR.LE SB0, 0x3 ;  /* 0x000080c00000791a */ /* 0x000fc80000000000 */
[----:B------:R-:W-:-:S04]  /*28a0*/  DEPBAR.LE SB0, 0x2 ;  /* 0x000080800000791a */ /* 0x000fc80000000000 */
[----:B------:R-:W-:Y:S06]  /*28b0*/  BAR.SYNC.DEFER_BLOCKING 0x0 ;  /* 0x0000000000007b1d */ /* 0x000fec0000010000 */
[----:B------:R-:W2:Y:S04]  /*28c0*/  LDSM.16.M88.4 R48, [R48+0x18100] ;  /* 0x018100003030783b */ /* 0x000ea80000000200 */
[----:B-1----:R1:W3:Y:S04]  /*28d0*/  LDSM.16.M88.4 R32, [R189+0xc100] ;  /* 0x00c10000bd20783b */ /* 0x0022e80000000200 */
[----:B------:R1:W4:Y:S04]  /*28e0*/  LDSM.16.M88.4 R24, [R189+0xc900] ;  /* 0x00c90000bd18783b */ /* 0x0003280000000200 */
[----:B------:R1:W1:Y:S04]  /*28f0*/  LDSM.16.M88.4 R16, [R189+0xd100] ;  /* 0x00d10000bd10783b */ /* 0x0002680000000200 */
[----:B------:R1:W1:Y:S04]  /*2900*/  LDSM.16.M88.4 R8, [R189+0xd900] ;  /* 0x00d90000bd08783b */ /* 0x0002680000000200 */
[----:B------:R1:W1:Y:S04]  /*2910*/  LDSM.16.M88.4 R60, [R187] ;  /* 0x00000000bb3c783b */ /* 0x0002680000000200 */
[----:B------:R1:W1:Y:S04]  /*2920*/  LDSM.16.M88.4 R12, [R2+0xc100] ;  /* 0x00c10000020c783b */ /* 0x0002680000000200 */
[----:B------:R1:W1:Y:S04]  /*2930*/  LDSM.16.M88.4 R40, [R2+0xc900] ;  /* 0x00c900000228783b */ /* 0x0002680000000200 */
[----:B------:R1:W1:Y:S04]  /*2940*/  LDSM.16.M88.4 R76, [R2+0xd100] ;  /* 0x00d10000024c783b */ /* 0x0002680000000200 */
[----:B------:R1:W1:Y:S01]  /*2950*/  LDSM.16.M88.4 R52, [R2+0xd900] ;  /* 0x00d900000234783b */ /* 0x0002620000000200 */
[----:B------:R-:W-:Y:S05]  /*2960*/  @!P0 BRA `(.L_x_1102) ;  /* 0x0000034000008947 */ /* 0x000fea0003800000 */
[----:B------:R-:W-:Y:S01]  /*2970*/  SHF.R.S32.HI R21, RZ, 0x1f, R200 ;  /* 0x0000001fff157819 */ /* 0x000fe200000114c8 */
[----:B------:R-:W-:Y:S01]  /*2980*/  IMAD.WIDE.U32 R22, R200, c[0x0][0x208], RZ ;  /* 0x00008200c8167a25 */ /* 0x000fe200078e00ff */
[----:B------:R-:W-:-:S02]  /*2990*/  SHF.R.S32.HI R0, RZ, 0x1f, R199 ;  /* 0x0000001fff007819 */ /* 0x000fc400000114c7 */
[----:B------:R-:W-:Y:S01]  /*29a0*/  SEL R29, RZ, 0x10, P5 ;  /* 0x00000010ff1d7807 */ /* 0x000fe20002800000 */
[----:B------:R-:W-:Y:S01]  /*29b0*/  IMAD R21, R21, c[0x0][0x208], RZ ;  /* 0x0000820015157a24 */ /* 0x000fe200078e02ff */
[----:B------:R-:W-:Y:S01]  /*29c0*/  SHF.L.U64.HI R31, R210, 0x1, R145 ;  /* 0x00000001d21f7819 */ /* 0x000fe20000010291 */
[----:B------:R-:W-:Y:S01]  /*29d0*/  IMAD R0, R0, c[0x0][0x218], RZ ;  /* 0x0000860000007a24 */ /* 0x000fe200078e02ff */
[----:B------:R-:W-:Y:S01]  /*29e0*/  IADD3 R57, -R29, 0x10, RZ ;  /* 0x000000101d397810 */ /* 0x000fe20007ffe1ff */
[----:B------:R-:W-:Y:S01]  /*29f0*/  IMAD R21, R200, c[0x0][0x20c], R21 ;  /* 0x00008300c8157a24 */ /* 0x000fe200078e0215 */
[----:B------:R-:W-:Y:S01]  /*2a00*/  IADD3 R39, -R211, 0x10, RZ ;  /* 0x00000010d3277810 */ /* 0x000fe20007ffe1ff */
[----:B------:R-:W-:Y:S01]  /*2a10*/  IMAD R0, R199, c[0x0][0x21c], R0 ;  /* 0x00008700c7007a24 */ /* 0x000fe200078e0200 */
[----:B------:R-:W-:Y:S01]  /*2a20*/  LOP3.LUT R57, R57, 0xf, RZ, 0xc0, !PT ;  /* 0x0000000f39397812 */ /* 0x000fe200078ec0ff */
[----:B------:R-:W-:Y:S01]  /*2a30*/  IMAD.IADD R23, R23, 0x1, R21 ;  /* 0x0000000117177824 */ /* 0x000fe200078e0215 */
[----:B------:R-:W-:Y:S01]  /*2a40*/  SHF.L.U64.HI R28, R209, 0x1, R132 ;  /* 0x00000001d11c7819 */ /* 0x000fe20000010284 */
[----:B------:R-:W-:Y:S01]  /*2a50*/  IMAD.SHL.U32 R30, R210, 0x2, RZ ;  /* 0x00000002d21e7824 */ /* 0x000fe200078e00ff */
[----:B------:R-:W-:Y:S01]  /*2a60*/  LOP3.LUT R39, R39, 0xf, RZ, 0xc0, !PT ;  /* 0x0000000f27277812 */ /* 0x000fe200078ec0ff */
[----:B------:R-:W-:Y:S01]  /*2a70*/  IMAD.WIDE.U32 R22, R199, c[0x0][0x218], R22 ;  /* 0x00008600c7167a25 */ /* 0x000fe200078e0016 */
[----:B------:R-:W-:-:S04]  /*2a80*/  SHF.L.U64.HI R21, R192, 0x1, R133 ;  /* 0x00000001c0157819 */ /* 0x000fc80000010285 */
        /* <DEDUP_REMOVED lines=8> */
[----:B------:R-:W-:Y:S01]  /*2b10*/  IMAD.SHL.U32 R23, R209, 0x2, RZ ;  /* 0x00000002d1177824 */ /* 0x000fe200078e00ff */
[----:B------:R-:W-:-:S02]  /*2b20*/  LOP3.LUT R46, R46, 0xf, RZ, 0xc0, !PT ;  /* 0x0000000f2e2e7812 */ /* 0x000fc400078ec0ff */
[----:B------:R-:W4:Y:S04]  /*2b30*/  SHFL.IDX PT, R44, R36, 0x1, 0x181f ;  /* 0x00381f00242c7f89 */ /* 0x000f2800000e0000 */
[----:B------:R-:W3:Y:S04]  /*2b40*/  SHFL.IDX PT, R37, R37, RZ, 0x181f ;  /* 0x00181fff25257589 */ /* 0x000ee800000e0000 */
        /* <DEDUP_REMOVED lines=22> */
.L_x_1102:
[----:B------:R-:W-:Y:S01]  /*2cb0*/  IMAD.MOV.U32 R0, RZ, RZ, 0x40 ;  /* 0x00000040ff007424 */ /* 0x000fe200078e00ff */
[----:B------:R-:W-:Y:S01]  /*2cc0*/  LOP3.LUT R80, R7, 0xffffffe0, RZ, 0xc0, !PT ;  /* 0xffffffe007507812 */ /* 0x000fe200078ec0ff */
[C---:B--23--:R-:W-:Y:S01]  /*2cd0*/  HMMA.16816.F32.BF16 R36, R48.reuse, R32, RZ ;  /* 0x000000203024723c */ /* 0x04cfe200000418ff */
[----:B------:R-:W-:Y:S01]  /*2ce0*/  SHF.R.S32.HI R21, RZ, 0x1f, R6 ;  /* 0x0000001fff157819 */ /* 0x000fe20000011406 */
[----:B------:R-:W-:Y:S01]  /*2cf0*/  IMAD R185, R4, 0x2, R191 ;  /* 0x0000000204b97824 */ /* 0x000fe200078e02bf */
[----:B------:R-:W-:Y:S01]  /*2d00*/  SEL R193, R0, 0xffffffc0, !P1 ;  /* 0xffffffc000c17807 */ /* 0x000fe20004800000 */
[----:B------:R-:W-:Y:S01]  /*2d10*/  IMAD.IADD R80, R5, 0x1, -R80 ;  /* 0x0000000105507824 */ /* 0x000fe200078e0a50 */
[-C--:B------:R-:W-:Y:S01]  /*2d20*/  LEA.HI R0, R20, R5.reuse, RZ, 0x2 ;  /* 0x0000000514007211 */ /* 0x080fe200078f10ff */
[----:B------:R-:W-:Y:S01]  /*2d30*/  IMAD R184, R4, 0x2, R187 ;  /* 0x0000000204b87824 */ /* 0x000fe200078e02bb */
[----:B------:R-:W-:Y:S01]  /*2d40*/  LEA.HI R21, R21, R6, RZ, 0x3 ;  /* 0x0000000615157211 */ /* 0x000fe200078f18ff */
[C---:B------:R-:W-:Y:S01]  /*2d50*/  HMMA.16816.F32.BF16 R32, R48.reuse, R34, RZ ;  /* 0x000000223020723c */ /* 0x040fe200000418ff */
[----:B------:R-:W-:Y:S01]  /*2d60*/  LOP3.LUT R0, R0, 0xfffffffc, RZ, 0xc0, !PT ;  /* 0xfffffffc00007812 */ /* 0x000fe200078ec0ff */
[----:B------:R-:W-:Y:S01]  /*2d70*/  ULDC UR19, c[0x0][0x324] ;  /* 0x0000c90000137ab9 */ /* 0x000fe20000000800 */
[----:B------:R-:W-:Y:S01]  /*2d80*/  SHF.R.S32.HI R7, RZ, 0x1f, R80 ;  /* 0x0000001fff077819 */ /* 0x000fe20000011450 */
[----:B------:R-:W-:Y:S01]  /*2d90*/  ULOP3.LUT UR19, URZ, UR19, URZ, 0x33, !UPT ;  /* 0x000000133f137292 */ /* 0x000fe2000f8e333f */
[----:B------:R-:W-:Y:S01]  /*2da0*/  IADD3 R5, -R0, R5, RZ ;  /* 0x0000000500057210 */ /* 0x000fe20007ffe1ff */
[----:B------:R-:W0:Y:S01]  /*2db0*/  LDGDEPBAR ;  /* 0x00000000000079af */ /* 0x000e220000000000 */
[----:B------:R-:W-:Y:S01]  /*2dc0*/  LOP3.LUT R21, R21, 0xffffff8, RZ, 0xc0, !PT ;  /* 0x0ffffff815157812 */ /* 0x000fe200078ec0ff */
[----:B----4-:R-:W-:Y:S01]  /*2dd0*/  HMMA.16816.F32.BF16 R28, R48, R24, RZ ;  /* 0x00000018301c723c */ /* 0x010fe200000418ff */
[----:B------:R-:W-:-:S02]  /*2de0*/  LEA.HI R7, R7, R80, RZ, 0x2 ;  /* 0x0000005007077211 */ /* 0x000fc400078f10ff */
[----:B------:R-:W-:Y:S01]  /*2df0*/  LEA.HI R0, R5, R5, RZ, 0x1 ;  /* 0x0000000505007211 */ /* 0x000fe200078f08ff */
[----:B------:R-:W-:Y:S01]  /*2e00*/  IMAD.IADD R21, R6, 0x1, -R21 ;  /* 0x0000000106157824 */ /* 0x000fe200078e0a15 */
[----:B------:R-:W-:Y:S02]  /*2e10*/  LEA.HI.SX32 R6, R7, UR7, 0x1e ;  /* 0x0000000707067c11 */ /* 0x000fe4000f8ff2ff */
[----:B------:R-:W-:Y:S01]  /*2e20*/  LOP3.LUT R0, R0, 0x1ffffffe, RZ, 0xc0, !PT ;  /* 0x1ffffffe00007812 */ /* 0x000fe200078ec0ff */
[----:B------:R-:W-:Y:S01]  /*2e30*/  HMMA.16816.F32.BF16 R24, R48, R26, RZ ;  /* 0x0000001a3018723c */ /* 0x000fe200000418ff */
[----:B------:R-:W-:Y:S01]  /*2e40*/  PLOP3.LUT P0, PT, PT, PT, UP1, 0x80, 0x0 ;  /* 0x000000000000781c */ /* 0x000fe20003f0f018 */
[----:B------:R-:W-:Y:S01]  /*2e50*/  IMAD R6, R21, 0x10, R6 ;  /* 0x0000001015067824 */ /* 0x000fe200078e0206 */
[----:B------:R-:W-:Y:S02]  /*2e60*/  IADD3 R205, R5, -R0, RZ ;  /* 0x8000000005cd7210 */ /* 0x000fe40007ffe0ff */
[----:B------:R-:W-:-:S02]  /*2e70*/  LOP3.LUT R7, R7, 0x7ffffffc, RZ, 0xc0, !PT ;  /* 0x7ffffffc07077812 */ /* 0x000fc400078ec0ff */
[----:B------:R-:W-:Y:S01]  /*2e80*/  ISETP.GE.AND P3, PT, R197, 0x1, PT ;  /* 0x00000001c500780c */ /* 0x000fe20003f66270 */
[----:B------:R-:W-:Y:S01]  /*2e90*/  IMAD R205, R205, 0x8, R6 ;  /* 0x00000008cdcd7824 */ /* 0x000fe200078e0206 */
[----:B------:R-:W-:Y:S01]  /*2ea0*/  IADD3 R6, R189, R193, RZ ;  /* 0x000000c1bd067210 */ /* 0x000fe20007ffe0ff */
[C---:B-1----:R-:W-:Y:S01]  /*2eb0*/  HMMA.16816.F32.BF16 R20, R48.reuse, R16, RZ ;  /* 0x000000103014723c */ /* 0x042fe200000418ff */
[----:B------:R-:W-:Y:S01]  /*2ec0*/  IMAD.IADD R206, R80, 0x1, -R7 ;  /* 0x0000000150ce7824 */ /* 0x000fe200078e0a07 */
[----:B------:R-:W-:Y:S02]  /*2ed0*/  IADD3 R7, R195, 0x1, -R146 ;  /* 0x00000001c3077810 */ /* 0x000fe40007ffe892 */
[----:B------:R-:W-:Y:S01]  /*2ee0*/  LDSM.16.M88.4 R44, [R6+0xc100] ;  /* 0x00c10000062c783b */ /* 0x000fe20000000200 */
[----:B------:R-:W-:Y:S01]  /*2ef0*/  @P0 IMAD.HI.U32 R5, R205, c[0x0][0x2c8], RZ ;  /* 0x0000b200cd050a27 */ /* 0x000fe200078e00ff */
[----:B------:R-:W-:Y:S02]  /*2f00*/  PLOP3.LUT P0, PT, PT, PT, UP1, 0x80, 0x0 ;  /* 0x000000000000781c */ /* 0x000fe40003f0f018 */
[----:B------:R-:W-:Y:S01]  /*2f10*/  HMMA.16816.F32.BF16 R16, R48, R18, RZ ;  /* 0x000000123010723c */ /* 0x000fe200000418ff */
[----:B------:R-:W-:Y:S01]  /*2f20*/  LDSM.16.M88.4 R72, [R6+0xc900] ;  /* 0x00c900000648783b */ /* 0x000fe20000000200 */
[----:B------:R-:W-:-:S02]  /*2f30*/  MOV R0, R205 ;  /* 0x000000cd00007202 */ /* 0x000fc40000000f00 */
[----:B------:R-:W-:Y:S01]  /*2f40*/  SHF.L.U32 R206, R206, 0x1, RZ ;  /* 0x00000001cece7819 */ /* 0x000fe200000006ff */
[----:B------:R-:W-:Y:S03]  /*2f50*/  LDSM.16.M88.4 R68, [R6+0xd900] ;  /* 0x00d900000644783b */ /* 0x000fe60000000200 */
[----:B------:R-:W-:Y:S03]  /*2f60*/  HMMA.16816.F32.BF16 R64, R48, R8, RZ ;  /* 0x000000083040723c */ /* 0x000fe600000418ff */
[----:B------:R-:W-:Y:S02]  /*2f70*/  @P0 SHF.R.U32.HI R0, RZ, c[0x0][0x2cc], R5 ;  /* 0x0000b300ff000a19 */ /* 0x000fe40000011605 */
[----:B------:R-:W-:-:S03]  /*2f80*/  IADD3 R5, R193, R2, RZ ;  /* 0x00000002c1057210 */ /* 0x000fc60007ffe0ff */
[----:B------:R-:W-:Y:S01]  /*2f90*/  HMMA.16816.F32.BF16 R48, R48, R10, RZ ;  /* 0x0000000a3030723c */ /* 0x000fe200000418ff */
[----:B------:R-:W1:Y:S04]  /*2fa0*/  LDSM.16.M88.4 R8, [R185] ;  /* 0x00000000b908783b */ /* 0x000e680000000200 */
[----:B------:R-:W-:Y:S03]  /*2fb0*/  LDSM.16.M88.4 R56, [R5+0xc100] ;  /* 0x00c100000538783b */ /* 0x000fe60000000200 */
[C---:B------:R-:W-:Y:S08]  /*2fc0*/  HMMA.16816.F32.BF16 R36, R60.reuse, R12, R36 ;  /* 0x0000000c3c24723c */ /* 0x040ff00000041824 */
[C---:B------:R-:W-:Y:S01]  /*2fd0*/  HMMA.16816.F32.BF16 R32, R60.reuse, R14, R32 ;  /* 0x0000000e3c20723c */ /* 0x040fe20000041820 */
[----:B------:R-:W2:Y:S07]  /*2fe0*/  LDSM.16.M88.4 R12, [R6+0xd100] ;  /* 0x00d10000060c783b */ /* 0x000eae0000000200 */
[C---:B------:R-:W-:Y:S08]  /*2ff0*/  HMMA.16816.F32.BF16 R28, R60.reuse, R40, R28 ;  /* 0x000000283c1c723c */ /* 0x040ff0000004181c */
[C---:B------:R-:W-:Y:S01]  /*3000*/  HMMA.16816.F32.BF16 R24, R60.reuse, R42, R24 ;  /* 0x0000002a3c18723c */ /* 0x040fe20000041818 */
[----:B------:R-:W3:Y:S07]  /*3010*/  LDSM.16.M88.4 R40, [R184] ;  /* 0x00000000b828783b */ /* 0x000eee0000000200 */
[C---:B------:R-:W-:Y:S08]  /*3020*/  HMMA.16816.F32.BF16 R20, R60.reuse, R76, R20 ;  /* 0x0000004c3c14723c */ /* 0x040ff00000041814 */
[C---:B------:R-:W-:Y:S01]  /*3030*/  HMMA.16816.F32.BF16 R16, R60.reuse, R78, R16 ;  /* 0x0000004e3c10723c */ /* 0x040fe20000041810 */
[----:B------:R-:W-:Y:S07]  /*3040*/  LDSM.16.M88.4 R76, [R189+0xf100] ;  /* 0x00f10000bd4c783b */ /* 0x000fee0000000200 */
[C---:B------:R-:W-:Y:S08]  /*3050*/  HMMA.16816.F32.BF16 R64, R60.reuse, R52, R64 ;  /* 0x000000343c40723c */ /* 0x040ff00000041840 */
[----:B------:R-:W-:Y:S01]  /*3060*/  HMMA.16816.F32.BF16 R60, R60, R54, R48 ;  /* 0x000000363c3c723c */ /* 0x000fe20000041830 */
[----:B------:R-:W4:Y:S04]  /*3070*/  LDSM.16.M88.4 R52, [R5+0xc900] ;  /* 0x00c900000534783b */ /* 0x000f280000000200 */
[----:B------:R-:W5:Y:S03]  /*3080*/  LDSM.16.M88.4 R48, [R5+0xd100] ;  /* 0x00d100000530783b */ /* 0x000f660000000200 */
[C---:B-1----:R-:W-:Y:S08]  /*3090*/  HMMA.16816.F32.BF16 R36, R8.reuse, R44, R36 ;  /* 0x0000002c0824723c */ /* 0x042ff00000041824 */
[C---:B------:R-:W-:Y:S01]  /*30a0*/  HMMA.16816.F32.BF16 R32, R8.reuse, R46, R32 ;  /* 0x0000002e0820723c */ /* 0x040fe20000041820 */
[----:B------:R-:W1:Y:S07]  /*30b0*/  LDSM.16.M88.4 R44, [R5+0xd900] ;  /* 0x00d90000052c783b */ /* 0x000e6e0000000200 */
        /* <DEDUP_REMOVED lines=8> */
[----:B------:R-:W1:Y:S04]  /*3140*/  LDSM.16.M88.4 R8, [R189+0xe900] ;  /* 0x00e90000bd08783b */ /* 0x000e680000000200 */
[----:B------:R-:W1:Y:S03]  /*3150*/  LDSM.16.M88.4 R68, [R189+0xf900] ;  /* 0x00f90000bd44783b */ /* 0x000e660000000200 */
[C---:B---3--:R-:W-:Y:S08]  /*3160*/  HMMA.16816.F32.BF16 R36, R40.reuse, R56, R36 ;  /* 0x000000382824723c */ /* 0x048ff00000041824 */
[C---:B------:R-:W-:Y:S01]  /*3170*/  HMMA.16816.F32.BF16 R32, R40.reuse, R58, R32 ;  /* 0x0000003a2820723c */ /* 0x040fe20000041820 */
[----:B------:R-:W-:Y:S07]  /*3180*/  LDSM.16.M88.4 R56, [R187+0x4000] ;  /* 0x00400000bb38783b */ /* 0x000fee0000000200 */
[C---:B----4-:R-:W-:Y:S08]  /*3190*/  HMMA.16816.F32.BF16 R28, R40.reuse, R52, R28 ;  /* 0x00000034281c723c */ /* 0x050ff0000004181c */
[C---:B------:R-:W-:Y:S01]  /*31a0*/  HMMA.16816.F32.BF16 R24, R40.reuse, R54, R24 ;  /* 0x000000362818723c */ /* 0x040fe20000041818 */
[----:B------:R-:W3:Y:S07]  /*31b0*/  LDSM.16.M88.4 R52, [R2+0xe100] ;  /* 0x00e100000234783b */ /* 0x000eee0000000200 */
[C---:B-----5:R-:W-:Y:S08]  /*31c0*/  HMMA.16816.F32.BF16 R20, R40.reuse, R48, R20 ;  /* 0x000000302814723c */ /* 0x060ff00000041814 */
[C---:B------:R-:W-:Y:S01]  /*31d0*/  HMMA.16816.F32.BF16 R16, R40.reuse, R50, R16 ;  /* 0x000000322810723c */ /* 0x040fe20000041810 */
[----:B------:R-:W4:Y:S07]  /*31e0*/  LDSM.16.M88.4 R48, [R2+0xe900] ;  /* 0x00e900000230783b */ /* 0x000f2e0000000200 */
[C---:B-1----:R-:W-:Y:S08]  /*31f0*/  HMMA.16816.F32.BF16 R64, R40.reuse, R44, R64 ;  /* 0x0000002c2840723c */ /* 0x042ff00000041840 */
[----:B------:R-:W-:Y:S01]  /*3200*/  HMMA.16816.F32.BF16 R60, R40, R46, R60 ;  /* 0x0000002e283c723c */ /* 0x000fe2000004183c */
[----:B------:R-:W1:Y:S04]  /*3210*/  LDSM.16.M88.4 R44, [R2+0xf100] ;  /* 0x00f10000022c783b */ /* 0x000e680000000200 */
[----:B------:R-:W5:Y:S03]  /*3220*/  LDSM.16.M88.4 R40, [R2+0xf900] ;  /* 0x00f900000228783b */ /* 0x000f660000000200 */
[C---:B--2---:R-:W-:Y:S08]  /*3230*/  HMMA.16816.F32.BF16 R36, R72.reuse, R12, R36 ;  /* 0x0000000c4824723c */ /* 0x044ff00000041824 */
[C---:B------:R-:W-:Y:S01]  /*3240*/  HMMA.16816.F32.BF16 R32, R72.reuse, R14, R32 ;  /* 0x0000000e4820723c */ /* 0x040fe20000041820 */
[----:B------:R-:W-:Y:S07]  /*3250*/  LDSM.16.M88.4 R12, [R185+0x4000] ;  /* 0x00400000b90c783b */ /* 0x000fee0000000200 */
[C---:B------:R-:W-:Y:S08]  /*3260*/  HMMA.16816.F32.BF16 R28, R72.reuse, R8, R28 ;  /* 0x00000008481c723c */ /* 0x040ff0000004181c */
[C---:B------:R-:W-:Y:S01]  /*3270*/  HMMA.16816.F32.BF16 R24, R72.reuse, R10, R24 ;  /* 0x0000000a4818723c */ /* 0x040fe20000041818 */
[----:B------:R-:W2:Y:S07]  /*3280*/  LDSM.16.M88.4 R8, [R6+0xe100] ;  /* 0x00e100000608783b */ /* 0x000eae0000000200 */
[C---:B------:R-:W-:Y:S08]  /*3290*/  HMMA.16816.F32.BF16 R20, R72.reuse, R76, R20 ;  /* 0x0000004c4814723c */ /* 0x040ff00000041814 */
[C---:B------:R-:W-:Y:S08]  /*32a0*/  HMMA.16816.F32.BF16 R16, R72.reuse, R78, R16 ;  /* 0x0000004e4810723c */ /* 0x040ff00000041810 */
[C---:B------:R-:W-:Y:S08]  /*32b0*/  HMMA.16816.F32.BF16 R64, R72.reuse, R68, R64 ;  /* 0x000000444840723c */ /* 0x040ff00000041840 */
[----:B------:R-:W-:Y:S01]  /*32c0*/  HMMA.16816.F32.BF16 R60, R72, R70, R60 ;  /* 0x00000046483c723c */ /* 0x000fe2000004183c */
[----:B------:R-:W-:Y:S07]  /*32d0*/  LDSM.16.M88.4 R68, [R5+0xf100] ;  /* 0x00f100000544783b */ /* 0x000fee0000000200 */
[C---:B---3--:R-:W-:Y:S08]  /*32e0*/  HMMA.16816.F32.BF16 R36, R56.reuse, R52, R36 ;  /* 0x000000343824723c */ /* 0x048ff00000041824 */
[C---:B------:R-:W-:Y:S01]  /*32f0*/  HMMA.16816.F32.BF16 R32, R56.reuse, R54, R32 ;  /* 0x000000363820723c */ /* 0x040fe20000041820 */
[----:B------:R-:W3:Y:S07]  /*3300*/  LDSM.16.M88.4 R52, [R6+0xe900] ;  /* 0x00e900000634783b */ /* 0x000eee0000000200 */
[C---:B----4-:R-:W-:Y:S08]  /*3310*/  HMMA.16816.F32.BF16 R28, R56.reuse, R48, R28 ;  /* 0x00000030381c723c */ /* 0x050ff0000004181c */
[C---:B------:R-:W-:Y:S01]  /*3320*/  HMMA.16816.F32.BF16 R24, R56.reuse, R50, R24 ;  /* 0x000000323818723c */ /* 0x040fe20000041818 */
[----:B------:R-:W4:Y:S07]  /*3330*/  LDSM.16.M88.4 R48, [R6+0xf100] ;  /* 0x00f100000630783b */ /* 0x000f2e0000000200 */
[C---:B-1----:R-:W-:Y:S08]  /*3340*/  HMMA.16816.F32.BF16 R20, R56.reuse, R44, R20 ;  /* 0x0000002c3814723c */ /* 0x042ff00000041814 */
[C---:B------:R-:W-:Y:S01]  /*3350*/  HMMA.16816.F32.BF16 R16, R56.reuse, R46, R16 ;  /* 0x0000002e3810723c */ /* 0x040fe20000041810 */
[----:B------:R-:W1:Y:S07]  /*3360*/  LDSM.16.M88.4 R44, [R6+0xf900] ;  /* 0x00f90000062c783b */ /* 0x000e6e0000000200 */
[C---:B-----5:R-:W-:Y:S08]  /*3370*/  HMMA.16816.F32.BF16 R64, R56.reuse, R40, R64 ;  /* 0x000000283840723c */ /* 0x060ff00000041840 */
        /* <DEDUP_REMOVED lines=9> */
[C---:B----4-:R-:W-:Y:S08]  /*3410*/  HMMA.16816.F32.BF16 R20, R12.reuse, R48, R20 ;  /* 0x000000300c14723c */ /* 0x050ff00000041814 */
[C---:B------:R-:W-:Y:S01]  /*3420*/  HMMA.16816.F32.BF16 R16, R12.reuse, R50, R16 ;  /* 0x000000320c10723c */ /* 0x040fe20000041810 */
[----:B------:R-:W-:Y:S07]  /*3430*/  LDSM.16.M88.4 R48, [R189+0x10100] ;  /* 0x01010000bd30783b */ /* 0x000fee0000000200 */
[C---:B-1----:R-:W-:Y:S01]  /*3440*/  HMMA.16816.F32.BF16 R72, R12.reuse, R44, R64 ;  /* 0x0000002c0c48723c */ /* 0x042fe20000041840 */
[----:B------:R-:W1:Y:S07]  /*3450*/  LDSM.16.M88.4 R64, [R191+0x8000] ;  /* 0x00800000bf40783b */ /* 0x000e6e0000000200 */
        /* <DEDUP_REMOVED lines=8> */
[----:B------:R-:W4:Y:S07]  /*34e0*/  LDSM.16.M88.4 R68, [R189+0x11900] ;  /* 0x01190000bd44783b */ /* 0x000f2e0000000200 */
[C---:B--2---:R-:W-:Y:S08]  /*34f0*/  HMMA.16816.F32.BF16 R28, R56.reuse, R8, R28 ;  /* 0x00000008381c723c */ /* 0x044ff0000004181c */
[C---:B------:R-:W-:Y:S01]  /*3500*/  HMMA.16816.F32.BF16 R24, R56.reuse, R10, R24 ;  /* 0x0000000a3818723c */ /* 0x040fe20000041818 */
[----:B------:R-:W2:Y:S07]  /*3510*/  LDSM.16.M88.4 R8, [R2+0x10100] ;  /* 0x010100000208783b */ /* 0x000eae0000000200 */
[C---:B---3--:R-:W-:Y:S08]  /*3520*/  HMMA.16816.F32.BF16 R72, R56.reuse, R52, R72 ;  /* 0x000000343848723c */ /* 0x048ff00000041848 */
[----:B------:R-:W-:Y:S01]  /*3530*/  HMMA.16816.F32.BF16 R60, R56, R54, R60 ;  /* 0x00000036383c723c */ /* 0x000fe2000004183c */
[----:B------:R-:W-:Y:S07]  /*3540*/  LDSM.16.M88.4 R56, [R2+0x11100] ;  /* 0x011100000238783b */ /* 0x000fee0000000200 */
[C---:B-1----:R-:W-:Y:S08]  /*3550*/  HMMA.16816.F32.BF16 R36, R64.reuse, R48, R36 ;  /* 0x000000304024723c */ /* 0x042ff00000041824 */
[C---:B------:R-:W-:Y:S01]  /*3560*/  HMMA.16816.F32.BF16 R32, R64.reuse, R50, R32 ;  /* 0x000000324020723c */ /* 0x040fe20000041820 */
[----:B------:R-:W1:Y:S07]  /*3570*/  LDSM.16.M88.4 R48, [R2+0x10900] ;  /* 0x010900000230783b */ /* 0x000e6e0000000200 */
[C---:B----4-:R-:W-:Y:S08]  /*3580*/  HMMA.16816.F32.BF16 R28, R64.reuse, R12, R28 ;  /* 0x0000000c401c723c */ /* 0x050ff0000004181c */
[C---:B------:R-:W-:Y:S01]  /*3590*/  HMMA.16816.F32.BF16 R24, R64.reuse, R14, R24 ;  /* 0x0000000e4018723c */ /* 0x040fe20000041818 */
[----:B------:R-:W-:Y:S07]  /*35a0*/  LDSM.16.M88.4 R12, [R6+0x10100] ;  /* 0x01010000060c783b */ /* 0x000fee0000000200 */
[C---:B-----5:R-:W-:Y:S01]  /*35b0*/  HMMA.16816.F32.BF16 R52, R64.reuse, R40, R20 ;  /* 0x000000284034723c */ /* 0x060fe20000041814 */
[----:B------:R-:W3:Y:S07]  /*35c0*/  LDSM.16.M88.4 R20, [R185+0x8000] ;  /* 0x00800000b914783b */ /* 0x000eee0000000200 */
[C---:B------:R-:W-:Y:S01]  /*35d0*/  HMMA.16816.F32.BF16 R16, R64.reuse, R42, R16 ;  /* 0x0000002a4010723c */ /* 0x040fe20000041810 */
[----:B------:R-:W4:Y:S07]  /*35e0*/  LDSM.16.M88.4 R40, [R2+0x11900] ;  /* 0x011900000228783b */ /* 0x000f2e0000000200 */
[C---:B------:R-:W-:Y:S08]  /*35f0*/  HMMA.16816.F32.BF16 R72, R64.reuse, R68, R72 ;  /* 0x000000444048723c */ /* 0x040ff00000041848 */
[----:B------:R-:W-:Y:S01]  /*3600*/  HMMA.16816.F32.BF16 R60, R64, R70, R60 ;  /* 0x00000046403c723c */ /* 0x000fe2000004183c */
[----:B------:R-:W-:Y:S07]  /*3610*/  LDSM.16.M88.4 R68, [R6+0x10900] ;  /* 0x010900000644783b */ /* 0x000fee0000000200 */
[C---:B--2---:R-:W-:Y:S08]  /*3620*/  HMMA.16816.F32.BF16 R36, R44.reuse, R8, R36 ;  /* 0x000000082c24723c */ /* 0x044ff00000041824 */
[C---:B------:R-:W-:Y:S01]  /*3630*/  HMMA.16816.F32.BF16 R64, R44.reuse, R10, R32 ;  /* 0x0000000a2c40723c */ /* 0x040fe20000041820 */
[----:B------:R-:W-:Y:S04]  /*3640*/  LDSM.16.M88.4 R32, [R184+0x8000] ;  /* 0x00800000b820783b */ /* 0x000fe80000000200 */
[----:B------:R-:W2:Y:S03]  /*3650*/  LDSM.16.M88.4 R8, [R5+0x10100] ;  /* 0x010100000508783b */ /* 0x000ea60000000200 */
[C---:B-1----:R-:W-:Y:S08]  /*3660*/  HMMA.16816.F32.BF16 R28, R44.reuse, R48, R28 ;  /* 0x000000302c1c723c */ /* 0x042ff0000004181c */
[----:B------:R-:W-:Y:S01]  /*3670*/  HMMA.16816.F32.BF16 R24, R44, R50, R24 ;  /* 0x000000322c18723c */ /* 0x000fe20000041818 */
[----:B------:R-:W1:Y:S07]  /*3680*/  LDSM.16.M88.4 R48, [R6+0x11100] ;  /* 0x011100000630783b */ /* 0x000e6e0000000200 */
[C---:B---3--:R-:W-:Y:S08]  /*3690*/  HMMA.16816.F32.BF16 R36, R20.reuse, R12, R36 ;  /* 0x0000000c1424723c */ /* 0x048ff00000041824 */
[----:B------:R-:W-:Y:S01]  /*36a0*/  HMMA.16816.F32.BF16 R64, R20, R14, R64 ;  /* 0x0000000e1440723c */ /* 0x000fe20000041840 */
[----:B------:R3:W5:Y:S07]  /*36b0*/  LDSM.16.M88.4 R12, [R6+0x11900] ;  /* 0x01190000060c783b */ /* 0x00076e0000000200 */
[C---:B------:R-:W-:Y:S08]  /*36c0*/  HMMA.16816.F32.BF16 R52, R44.reuse, R56, R52 ;  /* 0x000000382c34723c */ /* 0x040ff00000041834 */
[C---:B------:R-:W-:Y:S08]  /*36d0*/  HMMA.16816.F32.BF16 R16, R44.reuse, R58, R16 ;  /* 0x0000003a2c10723c */ /* 0x040ff00000041810 */
[C---:B----4-:R-:W-:Y:S08]  /*36e0*/  HMMA.16816.F32.BF16 R72, R44.reuse, R40, R72 ;  /* 0x000000282c48723c */ /* 0x050ff00000041848 */
[----:B------:R-:W-:Y:S01]  /*36f0*/  HMMA.16816.F32.BF16 R60, R44, R42, R60 ;  /* 0x0000002a2c3c723c */ /* 0x000fe2000004183c */
[----:B------:R-:W4:Y:S04]  /*3700*/  LDSM.16.M88.4 R40, [R5+0x10900] ;  /* 0x010900000528783b */ /* 0x000f280000000200 */
[----:B------:R-:W4:Y:S03]  /*3710*/  LDSM.16.M88.4 R44, [R5+0x11100] ;  /* 0x01110000052c783b */ /* 0x000f260000000200 */
[C---:B--2---:R-:W-:Y:S08]  /*3720*/  HMMA.16816.F32.BF16 R36, R32.reuse, R8, R36 ;  /* 0x000000082024723c */ /* 0x044ff00000041824 */
[----:B------:R-:W-:Y:S01]  /*3730*/  HMMA.16816.F32.BF16 R64, R32, R10, R64 ;  /* 0x0000000a2040723c */ /* 0x000fe20000041840 */
[----:B------:R2:W2:Y:S07]  /*3740*/  LDSM.16.M88.4 R8, [R5+0x11900] ;  /* 0x011900000508783b */ /* 0x0004ae0000000200 */
[C---:B------:R-:W-:Y:S08]  /*3750*/  HMMA.16816.F32.BF16 R28, R20.reuse, R68, R28 ;  /* 0x00000044141c723c */ /* 0x040ff0000004181c */
[----:B------:R-:W-:Y:S01]  /*3760*/  HMMA.16816.F32.BF16 R24, R20, R70, R24 ;  /* 0x000000461418723c */ /* 0x000fe20000041818 */
[----:B------:R-:W-:-:S02]  /*3770*/  FMUL.FTZ R36, R36, c[0x0][0x320] ;  /* 0x0000c80024247a20 */ /* 0x000fc40000410000 */
[----:B------:R-:W-:Y:S02]  /*3780*/  FMUL.FTZ R37, R37, c[0x0][0x320] ;  /* 0x0000c80025257a20 */ /* 0x000fe40000410000 */
[----:B------:R-:W-:Y:S02]  /*3790*/  FMUL.FTZ R2, R38, c[0x0][0x320] ;  /* 0x0000c80026027a20 */ /* 0x000fe40000410000 */
[----:B------:R-:W2:Y:S01]  /*37a0*/  MUFU.TANH R36, R36 ;  /* 0x0000002400247308 */ /* 0x000ea20000002400 */
[----:B-1----:R-:W-:Y:S01]  /*37b0*/  HMMA.16816.F32.BF16 R52, R20, R48, R52 ;  /* 0x000000301434723c */ /* 0x002fe20000041834 */
[----:B---3--:R-:W-:-:S06]  /*37c0*/  FMUL.FTZ R6, R64, c[0x0][0x320] ;  /* 0x0000c80040067a20 */ /* 0x008fcc0000410000 */
[----:B------:R-:W1:Y:S01]  /*37d0*/  MUFU.TANH R37, R37 ;  /* 0x0000002500257308 */ /* 0x000e620000002400 */
[C---:B------:R-:W-:Y:S07]  /*37e0*/  HMMA.16816.F32.BF16 R16, R20.reuse, R50, R16 ;  /* 0x000000321410723c */ /* 0x040fee0000041810 */
[----:B------:R-:W3:Y:S01]  /*37f0*/  MUFU.TANH R2, R2 ;  /* 0x0000000200027308 */ /* 0x000ee20000002400 */
[C---:B-----5:R-:W-:Y:S07]  /*3800*/  HMMA.16816.F32.BF16 R72, R20.reuse, R12, R72 ;  /* 0x0000000c1448723c */ /* 0x060fee0000041848 */
[----:B------:R-:W-:Y:S01]  /*3810*/  FMUL.FTZ R12, R65, c[0x0][0x320] ;  /* 0x0000c800410c7a20 */ /* 0x000fe20000410000 */
[----:B------:R-:W-:Y:S01]  /*3820*/  HMMA.16816.F32.BF16 R60, R20, R14, R60 ;  /* 0x0000000e143c723c */ /* 0x000fe2000004183c */
[----:B------:R-:W1:Y:S07]  /*3830*/  MUFU.TANH R6, R6 ;  /* 0x0000000600067308 */ /* 0x000e6e0000002400 */
[C---:B----4-:R-:W-:Y:S01]  /*3840*/  HMMA.16816.F32.BF16 R28, R32.reuse, R40, R28 ;  /* 0x00000028201c723c */ /* 0x050fe2000004181c */
[----:B------:R-:W4:Y:S07]  /*3850*/  MUFU.TANH R12, R12 ;  /* 0x0000000c000c7308 */ /* 0x000f2e0000002400 */
[C---:B------:R-:W-:Y:S08]  /*3860*/  HMMA.16816.F32.BF16 R24, R32.reuse, R42, R24 ;  /* 0x0000002a2018723c */ /* 0x040ff00000041818 */
[C---:B------:R-:W-:Y:S08]  /*3870*/  HMMA.16816.F32.BF16 R52, R32.reuse, R44, R52 ;  /* 0x0000002c2034723c */ /* 0x040ff00000041834 */
[----:B------:R-:W-:Y:S01]  /*3880*/  HMMA.16816.F32.BF16 R16, R32, R46, R16 ;  /* 0x0000002e2010723c */ /* 0x000fe20000041810 */
[----:B------:R-:W-:-:S02]  /*3890*/  FMUL.FTZ R13, R29, c[0x0][0x320] ;  /* 0x0000c8001d0d7a20 */ /* 0x000fc40000410000 */
[----:B------:R-:W-:-:S04]  /*38a0*/  FMUL.FTZ R28, R28, c[0x0][0x320] ;  /* 0x0000c8001c1c7a20 */ /* 0x000fc80000410000 */
[----:B--2---:R-:W2:Y:S01]  /*38b0*/  MUFU.TANH R5, R28 ;  /* 0x0000001c00057308 */ /* 0x004ea20000002400 */
[----:B------:R-:W-:Y:S01]  /*38c0*/  HMMA.16816.F32.BF16 R72, R32, R8, R72 ;  /* 0x000000082048723c */ /* 0x000fe20000041848 */
[----:B------:R-:W5:Y:S01]  /*38d0*/  SHFL.IDX PT, R9, R0, RZ, 0x1c1f ;  /* 0x001c1fff00097589 */ /* 0x000f6200000e0000 */
[----:B------:R-:W-:Y:S02]  /*38e0*/  FMUL.FTZ R15, R24, c[0x0][0x320] ;  /* 0x0000c800180f7a20 */ /* 0x000fe40000410000 */
[----:B------:R-:W-:-:S03]  /*38f0*/  FMUL.FTZ R14, R25, c[0x0][0x320] ;  /* 0x0000c800190e7a20 */ /* 0x000fc60000410000 */
[----:B------:R-:W1:Y:S01]  /*3900*/  MUFU.TANH R13, R13 ;  /* 0x0000000d000d7308 */ /* 0x000e620000002400 */
[----:B------:R-:W-:Y:S01]  /*3910*/  HMMA.16816.F32.BF16 R60, R32, R10, R60 ;  /* 0x0000000a203c723c */ /* 0x000fe2000004183c */
[----:B------:R-:W-:Y:S01]  /*3920*/  FMUL.FTZ R52, R52, c[0x0][0x320] ;  /* 0x0000c80034347a20 */ /* 0x000fe20000410000 */
[----:B------:R-:W-:Y:S01]  /*3930*/  IADD3 R8, -R206, R195, -R146 ;  /* 0x000000c3ce087210 */ /* 0x000fe20007ffe992 */
[----:B------:R-:W-:-:S04]  /*3940*/  FMUL.FTZ R53, R53, c[0x0][0x320] ;  /* 0x0000c80035357a20 */ /* 0x000fc80000410000 */
[----:B------:R-:W-:Y:S01]  /*3950*/  IADD3 R10, -R204, R7, -R206 ;  /* 0x00000007cc0a7210 */ /* 0x000fe20007ffe9ce */
[----:B------:R-:W-:Y:S01]  /*3960*/  FMUL.FTZ R17, R17, c[0x0][0x320] ;  /* 0x0000c80011117a20 */ /* 0x000fe20000410000 */
[----:B------:R-:W1:Y:S01]  /*3970*/  MUFU.TANH R15, R15 ;  /* 0x0000000f000f7308 */ /* 0x000e620000002400 */
[----:B------:R-:W-:-:S06]  /*3980*/  FMUL.FTZ R16, R16, c[0x0][0x320] ;  /* 0x0000c80010107a20 */ /* 0x000fcc0000410000 */
[----:B------:R-:W-:Y:S01]  /*3990*/  FMUL.FTZ R72, R72, c[0x0][0x320] ;  /* 0x0000c80048487a20 */ /* 0x000fe20000410000 */
[----:B------:R-:W1:Y:S01]  /*39a0*/  MUFU.TANH R14, R14 ;  /* 0x0000000e000e7308 */ /* 0x000e620000002400 */
[----:B------:R-:W-:-:S06]  /*39b0*/  FMUL.FTZ R73, R73, c[0x0][0x320] ;  /* 0x0000c80049497a20 */ /* 0x000fcc0000410000 */
[----:B------:R-:W-:Y:S01]  /*39c0*/  FMUL.FTZ R60, R60, c[0x0][0x320] ;  /* 0x0000c8003c3c7a20 */ /* 0x000fe20000410000 */
[----:B------:R-:W1:Y:S01]  /*39d0*/  MUFU.TANH R165, R52 ;  /* 0x0000003400a57308 */ /* 0x000e620000002400 */
[----:B------:R-:W-:-:S07]  /*39e0*/  FMUL.FTZ R61, R61, c[0x0][0x320] ;  /* 0x0000c8003d3d7a20 */ /* 0x000fce0000410000 */
[----:B------:R-:W1:Y:S08]  /*39f0*/  MUFU.TANH R175, R53 ;  /* 0x0000003500af7308 */ /* 0x000e700000002400 */
[----:B------:R-:W1:Y:S08]  /*3a00*/  MUFU.TANH R167, R17 ;  /* 0x0000001100a77308 */ /* 0x000e700000002400 */
[----:B------:R-:W1:Y:S08]  /*3a10*/  MUFU.TANH R179, R72 ;  /* 0x0000004800b37308 */ /* 0x000e700000002400 */
[----:B------:R-:W1:Y:S08]  /*3a20*/  MUFU.TANH R177, R73 ;  /* 0x0000004900b17308 */ /* 0x000e700000002400 */
[----:B------:R-:W1:Y:S08]  /*3a30*/  MUFU.TANH R143, R60 ;  /* 0x0000003c008f7308 */ /* 0x000e700000002400 */
[----:B------:R-:W1:Y:S08]  /*3a40*/  MUFU.TANH R141, R61 ;  /* 0x0000003d008d7308 */ /* 0x000e700000002400 */
[----:B------:R1:W1:Y:S02]  /*3a50*/  MUFU.TANH R173, R16 ;  /* 0x0000001000ad7308 */ /* 0x0002640000002400 */
[----:B-1----:R-:W-:-:S02]  /*3a60*/  IADD3 R16, R10, c[0x0][0x328], RZ ;  /* 0x0000ca000a107a10 */ /* 0x002fc40007ffe0ff */
[----:B------:R-:W-:-:S03]  /*3a70*/  IADD3 R10, R10, UR19, RZ ;  /* 0x000000130a0a7c10 */ /* 0x000fc6000fffe0ff */
[----:B-----5:R-:W-:Y:S01]  /*3a80*/  IMAD.IADD R7, R16, 0x1, R9 ;  /* 0x0000000110077824 */ /* 0x020fe200078e0209 */
[----:B------:R-:W-:-:S04]  /*3a90*/  IADD3 R20, R10, R9, RZ ;  /* 0x000000090a147210 */ /* 0x000fc80007ffe0ff */
[----:B------:R-:W-:Y:S01]  /*3aa0*/  IMNMX R22, R7, R8, PT ;  /* 0x0000000807167217 */ /* 0x000fe20003800200 */
        /* <DEDUP_REMOVED lines=12> */
.L_x_1105:
[----:B------:R-:W-:-:S04]  /*3b70*/  MOV R7, 0x1 ;  /* 0x0000000100077802 */ /* 0x000fc80000000f00 */
[----:B------:R-:W-:-:S13]  /*3b80*/  ISETP.NE.AND P0, PT, R7, c[0x0][0x32c], PT ;  /* 0x0000cb0007007a0c */ /* 0x000fda0003f05270 */
[----:B------:R-:W-:-:S05]  /*3b90*/  @P0 IMAD.HI.U32 R7, R9, c[0x0][0x330], RZ ;  /* 0x0000cc0009070a27 */ /* 0x000fca00078e00ff */
[----:B------:R-:W-:Y:S02]  /*3ba0*/  @P0 SHF.R.U32.HI R9, RZ, c[0x0][0x334], R7 ;  /* 0x0000cd00ff090a19 */ /* 0x000fe40000011607 */
.L_x_1106:
[----:B------:R-:W-:Y:S05]  /*3bb0*/  BSYNC B0 ;  /* 0x0000000000007941 */ /* 0x000fea0003800000 */
.L_x_1104:
[----:B------:R-:W-:-:S04]  /*3bc0*/  IMAD R9, R9, c[0x0][0x32c], -R146 ;  /* 0x0000cb0009097a24 */ /* 0x000fc800078e0a92 */
[----:B------:R-:W-:-:S05]  /*3bd0*/  IMAD.IADD R9, R9, 0x1, -R206 ;  /* 0x0000000109097824 */ /* 0x000fca00078e0ace */
[----:B------:R-:W-:Y:S02]  /*3be0*/  IADD3 R7, R9, c[0x0][0x32c], RZ ;  /* 0x0000cb0009077a10 */ /* 0x000fe40007ffe0ff */
[----:B------:R-:W-:Y:S02]  /*3bf0*/  IMNMX R20, R20, R9, !PT ;  /* 0x0000000914147217 */ /* 0x000fe40007800200 */
[----:B------:R-:W-:Y:S02]  /*3c00*/  IMNMX R22, R22, R7, PT ;  /* 0x0000000716167217 */ /* 0x000fe40003800200 */
.L_x_1103:
[----:B--234-:R-:W-:Y:S01]  /*3c10*/  ISETP.GT.AND P1, PT, R149, RZ, PT ;  /* 0x000000ff9500720c */ /* 0x01cfe20003f24270 */
[----:B------:R-:W1:Y:S01]  /*3c20*/  SHFL.IDX PT, R23, R0, 0x1, 0x1c1f ;  /* 0x003c1f0000177f89 */ /* 0x000e6200000e0000 */
[----:B------:R-:W-:Y:S02]  /*3c30*/  FMUL.FTZ R18, R18, c[0x0][0x320] ;  /* 0x0000c80012127a20 */ /* 0x000fe40000410000 */
[----:B------:R-:W-:Y:S01]  /*3c40*/  ISETP.GT.AND P0, PT, R20, RZ, P1 ;  /* 0x000000ff1400720c */ /* 0x000fe20000f04270 */
[----:B------:R-:W-:Y:S01]  /*3c50*/  FMUL.FTZ R19, R19, c[0x0][0x320] ;  /* 0x0000c80013137a20 */ /* 0x000fe20000410000 */
[----:B------:R2:W3:Y:S01]  /*3c60*/  MUFU.TANH R174, R18 ;  /* 0x0000001200ae7308 */ /* 0x0004e20000002400 */
[----:B------:R-:W-:Y:S01]  /*3c70*/  FMUL.FTZ R55, R55, c[0x0][0x320] ;  /* 0x0000c80037377a20 */ /* 0x000fe20000410000 */
[----:B------:R-:W-:Y:S01]  /*3c80*/  ISETP.LT.OR P0, PT, R22, 0x1, P0 ;  /* 0x000000011600780c */ /* 0x000fe20000701670 */
[----:B------:R-:W-:-:S02]  /*3c90*/  FMUL.FTZ R74, R74, c[0x0][0x320] ;  /* 0x0000c8004a4a7a20 */ /* 0x000fc40000410000 */
[----:B------:R-:W-:Y:S01]  /*3ca0*/  FMUL.FTZ R75, R75, c[0x0][0x320] ;  /* 0x0000c8004b4b7a20 */ /* 0x000fe20000410000 */
[----:B------:R-:W-:Y:S01]  /*3cb0*/  FSEL R36, R36, -INF , !P0 ;  /* 0xff80000024247808 */ /* 0x000fe20004000000 */
[----:B------:R-:W-:Y:S01]  /*3cc0*/  FMUL.FTZ R54, R54, c[0x0][0x320] ;  /* 0x0000c80036367a20 */ /* 0x000fe20000410000 */
[----:B------:R-:W-:Y:S01]  /*3cd0*/  ISETP.GT.AND P0, PT, R20, 0x1, P1 ;  /* 0x000000011400780c */ /* 0x000fe20000f04270 */
[----:B------:R4:W3:Y:S01]  /*3ce0*/  MUFU.TANH R180, R19 ;  /* 0x0000001300b47308 */ /* 0x0008e20000002400 */
[----:B------:R-:W-:Y:S02]  /*3cf0*/  FMUL.FTZ R62, R62, c[0x0][0x320] ;  /* 0x0000c8003e3e7a20 */ /* 0x000fe40000410000 */
[----:B------:R-:W-:Y:S01]  /*3d00*/  ISETP.LT.OR P0, PT, R22, 0x2, P0 ;  /* 0x000000021600780c */ /* 0x000fe20000701670 */
[----:B------:R-:W-:Y:S02]  /*3d10*/  FMUL.FTZ R63, R63, c[0x0][0x320] ;  /* 0x0000c8003f3f7a20 */ /* 0x000fe40000410000 */
[----:B------:R-:W-:Y:S01]  /*3d20*/  FMUL.FTZ R39, R39, c[0x0][0x320] ;  /* 0x0000c80027277a20 */ /* 0x000fe20000410000 */
[----:B------:R-:W-:Y:S01]  /*3d30*/  FSEL R37, R37, -INF , !P0 ;  /* 0xff80000025257808 */ /* 0x000fe20004000000 */
[----:B--2---:R-:W-:Y:S01]  /*3d40*/  FMUL.FTZ R18, R31, c[0x0][0x320] ;  /* 0x0000c8001f127a20 */ /* 0x004fe20000410000 */
[----:B------:R-:W-:Y:S01]  /*3d50*/  ISETP.GT.AND P0, PT, R20, 0x8, P1 ;  /* 0x000000081400780c */ /* 0x000fe20000f04270 */
[----:B------:R2:W2:Y:S01]  /*3d60*/  MUFU.TANH R182, R55 ;  /* 0x0000003700b67308 */ /* 0x0004a20000002400 */
[----:B-1----:R-:W-:-:S02]  /*3d70*/  IMAD.IADD R0, R10, 0x1, R23 ;  /* 0x000000010a007824 */ /* 0x002fc400078e0217 */
[----:B------:R-:W-:Y:S01]  /*3d80*/  ISETP.LT.OR P0, PT, R22, 0x9, P0 ;  /* 0x000000091600780c */ /* 0x000fe20000701670 */
[----:B----4-:R-:W-:-:S03]  /*3d90*/  FMUL.FTZ R19, R27, c[0x0][0x320] ;  /* 0x0000c8001b137a20 */ /* 0x010fc60000410000 */
[----:B------:R-:W-:Y:S01]  /*3da0*/  FSEL R21, R6, -INF , !P0 ;  /* 0xff80000006157808 */ /* 0x000fe20004000000 */
[----:B------:R-:W-:Y:S01]  /*3db0*/  FMUL.FTZ R6, R67, c[0x0][0x320] ;  /* 0x0000c80043067a20 */ /* 0x000fe20000410000 */
[----:B------:R-:W-:Y:S01]  /*3dc0*/  ISETP.GT.AND P0, PT, R20, 0x9, P1 ;  /* 0x000000091400780c */ /* 0x000fe20000f04270 */
[----:B------:R1:W4:Y:S03]  /*3dd0*/  MUFU.TANH R176, R74 ;  /* 0x0000004a00b07308 */ /* 0x0003260000002400 */
        /* <DEDUP_REMOVED lines=11> */
[----:B------:R-:W-:Y:S01]  /*3e90*/  FSEL R9, R13, -INF , !P0 ;  /* 0xff8000000d097808 */ /* 0x000fe20004000000 */
[----:B------:R-:W-:Y:S01]  /*3ea0*/  FMUL.FTZ R13, R26, c[0x0][0x320] ;  /* 0x0000c8001a0d7a20 */ /* 0x000fe20000410000 */
[----:B------:R-:W-:-:S04]  /*3eb0*/  ISETP.GT.AND P0, PT, R20, 0x18, P1 ;  /* 0x000000181400780c */ /* 0x000fc80000f04270 */
[----:B------:R-:W-:Y:S01]  /*3ec0*/  ISETP.LT.OR P0, PT, R22, 0x19, P0 ;  /* 0x000000191600780c */ /* 0x000fe20000701670 */
[----:B------:R-:W1:Y:S03]  /*3ed0*/  MUFU.TANH R13, R13 ;  /* 0x0000000d000d7308 */ /* 0x000e660000002400 */
[----:B------:R-:W-:Y:S01]  /*3ee0*/  FSEL R7, R15, -INF , !P0 ;  /* 0xff8000000f077808 */ /* 0x000fe20004000000 */
[----:B------:R-:W-:Y:S01]  /*3ef0*/  IMAD.IADD R15, R16, 0x1, R23 ;  /* 0x00000001100f7824 */ /* 0x000fe200078e0217 */
[----:B------:R-:W-:-:S03]  /*3f00*/  ISETP.GT.AND P0, PT, R20, 0x19, P1 ;  /* 0x000000191400780c */ /* 0x000fc60000f04270 */
[----:B------:R-:W1:Y:S01]  /*3f10*/  MUFU.TANH R18, R18 ;  /* 0x0000001200127308 */ /* 0x000e620000002400 */
[----:B------:R-:W-:Y:S02]  /*3f20*/  ISETP.LT.OR P0, PT, R22, 0x1a, P0 ;  /* 0x0000001a1600780c */ /* 0x000fe40000701670 */
[----:B------:R-:W-:Y:S02]  /*3f30*/  IMNMX R15, R15, R8, PT ;  /* 0x000000080f0f7217 */ /* 0x000fe40003800200 */
[----:B------:R-:W-:Y:S01]  /*3f40*/  FSEL R5, R14, -INF , !P0 ;  /* 0xff8000000e057808 */ /* 0x000fe20004000000 */
[----:B------:R-:W-:Y:S01]  /*3f50*/  FMUL.FTZ R14, R30, c[0x0][0x320] ;  /* 0x0000c8001e0e7a20 */ /* 0x000fe20000410000 */
[----:B------:R-:W-:Y:S01]  /*3f60*/  ISETP.GT.AND P0, PT, R20, 0x20, P1 ;  /* 0x000000201400780c */ /* 0x000fe20000f04270 */
[----:B------:R1:W1:Y:S03]  /*3f70*/  MUFU.TANH R172, R54 ;  /* 0x0000003600ac7308 */ /* 0x0002660000002400 */
        /* <DEDUP_REMOVED lines=28> */
[----:B------:R-:W-:Y:S05]  /*4140*/  @!P3 BRA `(.L_x_1107) ;  /* 0x000001500000b947 */ /* 0x000fea0003800000 */
[----:B-1234-:R-:W-:Y:S01]  /*4150*/  IADD3 R23, -R204, R195, R23 ;  /* 0x000000c3cc177210 */ /* 0x01efe20007ffe117 */
        /* <DEDUP_REMOVED lines=10> */
.L_x_1109:
[----:B------:R-:W-:-:S04]  /*4200*/  MOV R8, 0x1 ;  /* 0x0000000100087802 */ /* 0x000fc80000000f00 */
[----:B------:R-:W-:-:S13]  /*4210*/  ISETP.NE.AND P0, PT, R8, c[0x0][0x32c], PT ;  /* 0x0000cb0008007a0c */ /* 0x000fda0003f05270 */
[----:B------:R-:W-:-:S05]  /*4220*/  @P0 IMAD.HI.U32 R8, R23, c[0x0][0x330], RZ ;  /* 0x0000cc0017080a27 */ /* 0x000fca00078e00ff */
[----:B------:R-:W-:Y:S02]  /*4230*/  @P0 SHF.R.U32.HI R23, RZ, c[0x0][0x334], R8 ;  /* 0x0000cd00ff170a19 */ /* 0x000fe40000011608 */
.L_x_1110:
[----:B------:R-:W-:Y:S05]  /*4240*/  BSYNC B0 ;  /* 0x0000000000007941 */ /* 0x000fea0003800000 */
.L_x_1108:
[----:B------:R-:W-:-:S04]  /*4250*/  IMAD R23, R23, c[0x0][0x32c], -R146 ;  /* 0x0000cb0017177a24 */ /* 0x000fc800078e0a92 */
[----:B------:R-:W-:-:S05]  /*4260*/  IMAD.IADD R23, R23, 0x1, -R206 ;  /* 0x0000000117177824 */ /* 0x000fca00078e0ace */
[----:B------:R-:W-:Y:S02]  /*4270*/  IADD3 R8, R23, c[0x0][0x32c], RZ ;  /* 0x0000cb0017087a10 */ /* 0x000fe40007ffe0ff */
[----:B------:R-:W-:Y:S02]  /*4280*/  IMNMX R0, R0, R23, !PT ;  /* 0x0000001700007217 */ /* 0x000fe40007800200 */
[----:B------:R-:W-:Y:S02]  /*4290*/  IMNMX R15, R15, R8, PT ;  /* 0x000000080f0f7217 */ /* 0x000fe40003800200 */
.L_x_1107:
[----:B-1234-:R-:W-:Y:S01]  /*42a0*/  ISETP.GT.AND P0, PT, R0, 0x1, P1 ;  /* 0x000000010000780c */ /* 0x01efe20000f04270 */
        /* <DEDUP_REMOVED lines=121> */
[--C-:B------:R-:W-:Y:S02]  /*4a40*/  FFMA.FTZ R162, R16, c[0x0][0x2d0], -R169.reuse ;  /* 0x0000b40010a27a23 */ /* 0x100fe400000108a9 */
[--C-:B------:R-:W-:Y:S01]  /*4a50*/  FFMA.FTZ R155, R6, c[0x0][0x2d0], -R169.reuse ;  /* 0x0000b400069b7a23 */ /* 0x100fe200000108a9 */
[----:B------:R-:W1:Y:S01]  /*4a60*/  MUFU.EX2 R158, R158 ;  /* 0x0000009e009e7308 */ /* 0x000e620000000800 */
[--C-:B------:R-:W-:Y:S01]  /*4a70*/  FFMA.FTZ R153, R7, c[0x0][0x2d0], -R178.reuse ;  /* 0x0000b40007997a23 */ /* 0x100fe200000108b2 */
[----:B------:R-:W-:Y:S01]  /*4a80*/  LDSM.16.MT88.4 R16, [R134+0x2900] ;  /* 0x002900008610783b */ /* 0x000fe20000004200 */
[--C-:B------:R-:W-:Y:S02]  /*4a90*/  FFMA.FTZ R148, R5, c[0x0][0x2d0], -R178.reuse ;  /* 0x0000b40005947a23 */ /* 0x100fe400000108b2 */
[--C-:B------:R-:W-:Y:S01]  /*4aa0*/  FFMA.FTZ R157, R11, c[0x0][0x2d0], -R178.reuse ;  /* 0x0000b4000b9d7a23 */ /* 0x100fe200000108b2 */
[----:B------:R-:W2:Y:S01]  /*4ab0*/  LDSM.16.MT88.4 R4, [R4+0x4100] ;  /* 0x004100000404783b */ /* 0x000ea20000004200 */
[----:B------:R-:W-:Y:S01]  /*4ac0*/  FFMA.FTZ R152, R9, c[0x0][0x2d0], -R178 ;  /* 0x0000b40009987a23 */ /* 0x000fe200000108b2 */
[----:B------:R-:W-:Y:S01]  /*4ad0*/  MUFU.EX2 R159, R159 ;  /* 0x0000009f009f7308 */ /* 0x000fe20000000800 */
[----:B------:R-:W-:-:S02]  /*4ae0*/  FFMA.FTZ R150, R10, c[0x0][0x2d0], -R169 ;  /* 0x0000b4000a967a23 */ /* 0x000fc400000108a9 */
[--C-:B------:R-:W-:Y:S02]  /*4af0*/  FFMA.FTZ R3, R8, c[0x0][0x2d0], -R169.reuse ;  /* 0x0000b40008037a23 */ /* 0x100fe400000108a9 */
[----:B------:R-:W3:Y:S01]  /*4b00*/  LDSM.16.MT88.4 R8, [R135+0x2900] ;  /* 0x002900008708783b */ /* 0x000ee20000004200 */
[--C-:B------:R-:W-:Y:S02]  /*4b10*/  FFMA.FTZ R156, R14, c[0x0][0x2d0], -R169.reuse ;  /* 0x0000b4000e9c7a23 */ /* 0x100fe400000108a9 */
[----:B------:R-:W4:Y:S01]  /*4b20*/  MUFU.EX2 R154, R154 ;  /* 0x0000009a009a7308 */ /* 0x000f220000000800 */
[----:B-1----:R-:W-:Y:S01]  /*4b30*/  F2FP.BF16.PACK_AB R96, R158, R161 ;  /* 0x000000a19e60723e */ /* 0x002fe200000010ff */
[----:B------:R-:W-:Y:S02]  /*4b40*/  FFMA.FTZ R151, R12, c[0x0][0x2d0], -R169 ;  /* 0x0000b4000c977a23 */ /* 0x000fe400000108a9 */
[----:B------:R-:W1:Y:S01]  /*4b50*/  LDSM.16.MT88.4 R12, [R164+0x2900] ;  /* 0x00290000a40c783b */ /* 0x000e620000004200 */
[----:B------:R-:W-:-:S02]  /*4b60*/  FFMA.FTZ R168, R175, c[0x0][0x2d0], -R178 ;  /* 0x0000b400afa87a23 */ /* 0x000fc400000108b2 */
[--C-:B------:R-:W-:Y:S01]  /*4b70*/  FFMA.FTZ R166, R173, c[0x0][0x2d0], -R178.reuse ;  /* 0x0000b400ada67a23 */ /* 0x100fe200000108b2 */
[----:B------:R-:W-:Y:S01]  /*4b80*/  MUFU.EX2 R163, R163 ;  /* 0x000000a300a37308 */ /* 0x000fe20000000800 */
[--C-:B------:R-:W-:Y:S02]  /*4b90*/  FFMA.FTZ R165, R165, c[0x0][0x2d0], -R178.reuse ;  /* 0x0000b400a5a57a23 */ /* 0x100fe400000108b2 */
[----:B------:R-:W-:Y:S02]  /*4ba0*/  FFMA.FTZ R167, R167, c[0x0][0x2d0], -R178 ;  /* 0x0000b400a7a77a23 */ /* 0x000fe400000108b2 */
[--C-:B------:R-:W-:Y:S02]  /*4bb0*/  FFMA.FTZ R172, R172, c[0x0][0x2d0], -R169.reuse ;  /* 0x0000b400acac7a23 */ /* 0x100fe400000108a9 */
[--C-:B------:R-:W-:Y:S01]  /*4bc0*/  FFMA.FTZ R173, R182, c[0x0][0x2d0], -R169.reuse ;  /* 0x0000b400b6ad7a23 */ /* 0x100fe200000108a9 */
[----:B------:R-:W5:Y:S01]  /*4bd0*/  MUFU.EX2 R160, R160 ;  /* 0x000000a000a07308 */ /* 0x000f620000000800 */
[----:B----4-:R-:W-:Y:S01]  /*4be0*/  F2FP.BF16.PACK_AB R98, R154, R159 ;  /* 0x0000009f9a62723e */ /* 0x010fe200000010ff */
[----:B------:R-:W-:-:S02]  /*4bf0*/  FFMA.FTZ R174, R174, c[0x0][0x2d0], -R169 ;  /* 0x0000b400aeae7a23 */ /* 0x000fc400000108a9 */
[--C-:B------:R-:W-:Y:S02]  /*4c00*/  FFMA.FTZ R175, R180, c[0x0][0x2d0], -R169.reuse ;  /* 0x0000b400b4af7a23 */ /* 0x100fe400000108a9 */
[--C-:B------:R-:W-:Y:S02]  /*4c10*/  FFMA.FTZ R180, R177, c[0x0][0x2d0], -R178.reuse ;  /* 0x0000b400b1b47a23 */ /* 0x100fe400000108b2 */
[----:B------:R-:W-:Y:S01]  /*4c20*/  MUFU.EX2 R162, R162 ;  /* 0x000000a200a27308 */ /* 0x000fe20000000800 */
[--C-:B------:R-:W-:Y:S02]  /*4c30*/  FFMA.FTZ R179, R179, c[0x0][0x2d0], -R178.reuse ;  /* 0x0000b400b3b37a23 */ /* 0x100fe400000108b2 */
[----:B------:R-:W-:Y:S02]  /*4c40*/  FFMA.FTZ R177, R143, c[0x0][0x2d0], -R178 ;  /* 0x0000b4008fb17a23 */ /* 0x000fe400000108b2 */
[--C-:B------:R-:W-:Y:S02]  /*4c50*/  FFMA.FTZ R176, R176, c[0x0][0x2d0], -R169.reuse ;  /* 0x0000b400b0b07a23 */ /* 0x100fe400000108a9 */
[--C-:B------:R-:W-:Y:S01]  /*4c60*/  FFMA.FTZ R181, R142, c[0x0][0x2d0], -R169.reuse ;  /* 0x0000b4008eb57a23 */ /* 0x100fe200000108a9 */
[----:B------:R-:W4:Y:S01]  /*4c70*/  MUFU.EX2 R155, R155 ;  /* 0x0000009b009b7308 */ /* 0x000f220000000800 */
[----:B-----5:R-:W-:Y:S01]  /*4c80*/  F2FP.BF16.PACK_AB R97, R160, R163 ;  /* 0x000000a3a061723e */ /* 0x020fe200000010ff */
[----:B------:R-:W-:-:S02]  /*4c90*/  FFMA.FTZ R182, R140, c[0x0][0x2d0], -R169 ;  /* 0x0000b4008cb67a23 */ /* 0x000fc400000108a9 */
[----:B------:R-:W-:Y:S02]  /*4ca0*/  FFMA.FTZ R178, R141, c[0x0][0x2d0], -R178 ;  /* 0x0000b4008db27a23 */ /* 0x000fe400000108b2 */
[----:B------:R-:W-:Y:S01]  /*4cb0*/  FFMA.FTZ R169, R170, c[0x0][0x2d0], -R169 ;  /* 0x0000b400aaa97a23 */ /* 0x000fe200000108a9 */
[----:B------:R-:W-:Y:S01]  /*4cc0*/  LDSM.16.MT88.4 R140, [R171+0x3900] ;  /* 0x00390000ab8c783b */ /* 0x000fe20000004200 */
[----:B------:R-:W-:Y:S01]  /*4cd0*/  MUFU.EX2 R157, R157 ;  /* 0x0000009d009d7308 */ /* 0x000fe20000000800 */
[----:B------:R-:W-:Y:S02]  /*4ce0*/  FADD.FTZ R158, R161, R158 ;  /* 0x0000009ea19e7221 */ /* 0x000fe40000010000 */
[----:B------:R-:W-:Y:S02]  /*4cf0*/  FADD.FTZ R163, R163, R160 ;  /* 0x000000a0a3a37221 */ /* 0x000fe40000010000 */
[----:B------:R-:W-:Y:S01]  /*4d00*/  FADD.FTZ R159, R159, R158 ;  /* 0x0000009e9f9f7221 */ /* 0x000fe20000010000 */
[----:B----4-:R-:W-:-:S02]  /*4d10*/  F2FP.BF16.PACK_AB R99, R155, R162 ;  /* 0x000000a29b63723e */ /* 0x010fc400000010ff */
        /* <DEDUP_REMOVED lines=104> */
[----:B------:R-:W-:Y:S01]  /*53a0*/  FADD.FTZ R165, R168, R165 ;  /* 0x000000a5a8a57221 */ /* 0x000fe20000010000 */
[----:B------:R-:W-:Y:S01]  /*53b0*/  IADD3 R3, R149, -0x3, RZ ;  /* 0xfffffffd95037810 */ /* 0x000fe20007ffe0ff */
[----:B------:R-:W-:Y:S02]  /*53c0*/  FADD.FTZ R173, R173, R172 ;  /* 0x000000acadad7221 */ /* 0x000fe40000010000 */
[----:B------:R-:W-:Y:S01]  /*53d0*/  FADD.FTZ R166, R166, R165 ;  /* 0x000000a5a6a67221 */ /* 0x000fe20000010000 */
[----:B------:R-:W-:Y:S01]  /*53e0*/  ISETP.GE.AND P0, PT, R3, R194, PT ;  /* 0x000000c20300720c */ /* 0x000fe20003f06270 */
        /* <DEDUP_REMOVED lines=92> */
[----:B------:R-:W-:Y:S02]  /*59b0*/  IADD3 R14, -R211, 0x10, RZ ;  /* 0x00000010d30e7810 */ /* 0x000fe40007ffe1ff */
[----:B------:R-:W-:Y:S01]  /*59c0*/  SHF.L.U64.HI R7, R209, 0x1, R132 ;  /* 0x00000001d1077819 */ /* 0x000fe20000010284 */
[----:B------:R-:W-:Y:S01]  /*59d0*/  IMAD R200, R3, c[0x0][0x2b8], R200 ;  /* 0x0000ae0003c87a24 */ /* 0x000fe200078e02c8 */
[----:B------:R-:W-:-:S03]  /*59e0*/  LOP3.LUT R14, R14, 0xf, RZ, 0xc0, !PT ;  /* 0x0000000f0e0e7812 */ /* 0x000fc600078ec0ff */
[----:B------:R-:W-:Y:S01]  /*59f0*/  IMAD.WIDE.U32 R10, R200, c[0x0][0x1e0], RZ ;  /* 0x00007800c80a7a25 */ /* 0x000fe200078e00ff */
[----:B------:R-:W-:-:S05]  /*5a00*/  SHF.R.S32.HI R3, RZ, 0x1f, R200 ;  /* 0x0000001fff037819 */ /* 0x000fca00000114c8 */
[----:B------:R-:W-:-:S04]  /*5a10*/  IMAD R3, R3, c[0x0][0x1e0], RZ ;  /* 0x0000780003037a24 */ /* 0x000fc800078e02ff */
[----:B------:R-:W-:Y:S02]  /*5a20*/  IMAD R8, R200, c[0x0][0x1e4], R3 ;  /* 0x00007900c8087a24 */ /* 0x000fe400078e0203 */
[----:B------:R-:W-:Y:S02]  /*5a30*/  IMAD.SHL.U32 R3, R192, 0x2, RZ ;  /* 0x00000002c0037824 */ /* 0x000fe400078e00ff */
[----:B------:R-:W-:Y:S02]  /*5a40*/  IMAD.IADD R9, R11, 0x1, R8 ;  /* 0x000000010b097824 */ /* 0x000fe400078e0208 */
[----:B------:R-:W-:Y:S01]  /*5a50*/  IMAD.MOV.U32 R8, RZ, RZ, R10 ;  /* 0x000000ffff087224 */ /* 0x000fe200078e000a */
[----:B------:R-:W-:Y:S02]  /*5a60*/  SHF.L.U64.HI R10, R210, 0x1, R145 ;  /* 0x00000001d20a7819 */ /* 0x000fe40000010291 */
[----:B--2---:R-:W-:Y:S01]  /*5a70*/  SHF.R.S32.HI R6, RZ, 0x1f, R199 ;  /* 0x0000001fff067819 */ /* 0x004fe200000114c7 */
        /* <DEDUP_REMOVED lines=9> */
[----:B------:R-:W-:Y:S02]  /*5b10*/  IADD3.X R11, R5, UR18, R11, P0, !PT ;  /* 0x00000012050b7c10 */ /* 0x000fe400087fe40b */
[----:B------:R-:W-:-:S02]  /*5b20*/  LEA R12, P0, R4, c[0x0][0x1c8], 0x1 ;  /* 0x00007200040c7a11 */ /* 0x000fc400078008ff */
[----:B------:R-:W-:Y:S02]  /*5b30*/  SEL R5, RZ, 0x10, P4 ;  /* 0x00000010ff057807 */ /* 0x000fe40002000000 */
[----:B------:R-:W-:Y:S01]  /*5b40*/  LEA.HI.X R11, R4, c[0x0][0x1cc], R11, 0x1, P0 ;  /* 0x00007300040b7a11 */ /* 0x000fe200000f0c0b */
[----:B------:R-:W1:Y:S01]  /*5b50*/  SHFL.IDX PT, R13, R12, 0x1, 0x181f ;  /* 0x00381f000c0d7f89 */ /* 0x000e6200000e0000 */
[----:B------:R-:W-:Y:S02]  /*5b60*/  IADD3 R16, -R5, 0x10, RZ ;  /* 0x0000001005107810 */ /* 0x000fe40007ffe1ff */
[----:B------:R-:W-:Y:S01]  /*5b70*/  SHF.L.U64.HI R4, R192, 0x1, R133 ;  /* 0x00000001c0047819 */ /* 0x000fe20000010285 */
        /* <DEDUP_REMOVED lines=25> */
.L_x_1111:
[----:B------:R-:W-:Y:S01]  /*5d10*/  ULDC.64 UR4, c[0x0][0x2c8] ;  /* 0x0000b20000047ab9 */ /* 0x000fe20000000a00 */
[----:B------:R-:W0:Y:S01]  /*5d20*/  LDGDEPBAR ;  /* 0x00000000000079af */ /* 0x000e220000000000 */
[----:B------:R-:W-:Y:S01]  /*5d30*/  UIMAD.WIDE.U32 UR20, UR7, UR4, URZ ;  /* 0x00000004071472a5 */ /* 0x000fe2000f8e003f */
[----:B------:R-:W-:-:S03]  /*5d40*/  IADD3 R213, R149, -0x2, RZ ;  /* 0xfffffffe95d57810 */ /* 0x000fc60007ffe0ff */
[----:B------:R-:W-:-:S06]  /*5d50*/  @UP1 USHF.R.U32.HI UR7, URZ, UR5, UR21 ;  /* 0x000000053f071299 */ /* 0x000fcc0008011615 */
[----:B------:R-:W-:-:S04]  /*5d60*/  IADD3 R147, R147, UR7, RZ ;  /* 0x0000000793937c10 */ /* 0x000fc8000fffe0ff */
[----:B------:R-:W-:Y:S01]  /*5d70*/  IADD3 R4, R147, c[0x0][0x328], RZ ;  /* 0x0000ca0093047a10 */ /* 0x000fe20007ffe0ff */
[----:B------:R-:W-:Y:S05]  /*5d80*/  @!P3 BRA `(.L_x_1112) ;  /* 0x000001100000b947 */ /* 0x000fea0003800000 */
[C---:B------:R-:W-:Y:S02]  /*5d90*/  ISETP.GT.AND P0, PT, R147.reuse, RZ, PT ;  /* 0x000000ff9300720c */ /* 0x040fe40003f04270 */
[----:B------:R-:W-:-:S11]  /*5da0*/  IADD3 R3, R147, -0x1, RZ ;  /* 0xffffffff93037810 */ /* 0x000fd60007ffe0ff */
[----:B------:R-:W-:Y:S05]  /*5db0*/  @P0 BRA `(.L_x_1113) ;  /* 0x0000007000000947 */ /* 0x000fea0003800000 */
[----:B------:R-:W-:Y:S02]  /*5dc0*/  IMAD.MOV.U32 R3, RZ, RZ, 0x1 ;  /* 0x00000001ff037424 */ /* 0x000fe400078e00ff */
[----:B------:R-:W-:-:S03]  /*5dd0*/  IMAD.MOV R147, RZ, RZ, -R147 ;  /* 0x000000ffff937224 */ /* 0x000fc600078e0a93 */
[----:B------:R-:W-:-:S13]  /*5de0*/  ISETP.NE.AND P0, PT, R3, c[0x0][0x32c], PT ;  /* 0x0000cb0003007a0c */ /* 0x000fda0003f05270 */
[----:B------:R-:W-:-:S05]  /*5df0*/  @P0 IMAD.HI.U32 R3, R147, c[0x0][0x330], RZ ;  /* 0x0000cc0093030a27 */ /* 0x000fca00078e00ff */
[----:B------:R-:W-:-:S04]  /*5e00*/  @P0 SHF.R.U32.HI R147, RZ, c[0x0][0x334], R3 ;  /* 0x0000cd00ff930a19 */ /* 0x000fc80000011603 */
[----:B------:R-:W-:Y:S01]  /*5e10*/  LOP3.LUT R3, RZ, R147, RZ, 0x33, !PT ;  /* 0x00000093ff037212 */ /* 0x000fe200078e33ff */
[----:B------:R-:W-:Y:S05]  /*5e20*/  BRA `(.L_x_1114) ;  /* 0x0000004000007947 */ /* 0x000fea0003800000 */
.L_x_1113:
[----:B------:R-:W-:-:S04]  /*5e30*/  MOV R5, 0x1 ;  /* 0x0000000100057802 */ /* 0x000fc80000000f00 */
[----:B------:R-:W-:-:S13]  /*5e40*/  ISETP.NE.AND P0, PT, R5, c[0x0][0x32c], PT ;  /* 0x0000cb0005007a0c */ /* 0x000fda0003f05270 */
[----:B------:R-:W-:-:S05]  /*5e50*/  @P0 IMAD.HI.U32 R5, R3, c[0x0][0x330], RZ ;  /* 0x0000cc0003050a27 */ /* 0x000fca00078e00ff */
[----:B------:R-:W-:Y:S02]  /*5e60*/  @P0 SHF.R.U32.HI R3, RZ, c[0x0][0x334], R5 ;  /* 0x0000cd00ff030a19 */ /* 0x000fe40000011605 */
.L_x_1114:
[----:B-1----:R-:W-:-:S05]  /*5e70*/  MOV R6, c[0x0][0x32c] ;  /* 0x0000cb0000067a02 */ /* 0x002fca0000000f00 */
[----:B------:R-:W-:-:S05]  /*5e80*/  IMAD R3, R3, R6, c[0x0][0x32c] ;  /* 0x0000cb0003037624 */ /* 0x000fca00078e0206 */
[----:B------:R-:W-:-:S04]  /*5e90*/  IMNMX R4, R4, R3, PT ;  /* 0x0000000304047217 */ /* 0x000fc80003800200 */
.L_x_1112:
        /* <DEDUP_REMOVED lines=13> */
[C---:B------:R-:W-:Y:S01]  /*5f70*/  SHF.L.U64.HI R221, R210.reuse, 0x1, R145 ;  /* 0x00000001d2dd7819 */ /* 0x040fe20000010291 */
[----:B------:R-:W-:Y:S01]  /*5f80*/  IMAD.SHL.U32 R220, R210, 0x2, RZ ;  /* 0x00000002d2dc7824 */ /* 0x000fe200078e00ff */
[C---:B------:R-:W-:Y:S01]  /*5f90*/  SHF.L.U64.HI R215, R192.reuse, 0x1, R133 ;  /* 0x00000001c0d77819 */ /* 0x040fe20000010285 */
[----:B------:R-:W-:Y:S01]  /*5fa0*/  IMAD.SHL.U32 R217, R209, 0x2, RZ ;  /* 0x00000002d1d97824 */ /* 0x000fe200078e00ff */
[----:B------:R-:W-:Y:S01]  /*5fb0*/  SEL R219, RZ, 0x10, P5 ;  /* 0x00000010ffdb7807 */ /* 0x000fe20002800000 */
[----:B------:R-:W-:Y:S01]  /*5fc0*/  IMAD.SHL.U32 R214, R192, 0x2, RZ ;  /* 0x00000002c0d67824 */ /* 0x000fe200078e00ff */
[----:B------:R-:W-:Y:S01]  /*5fd0*/  SEL R216, RZ, 0x10, P4 ;  /* 0x00000010ffd87807 */ /* 0x000fe20002000000 */
[----:B------:R-:W-:Y:S01]  /*5fe0*/  UMOV UR20, URZ ;  /* 0x0000003f00147c82 */ /* 0x000fe20008000000 */
[----:B------:R-:W-:Y:S01]  /*5ff0*/  SEL R186, R186, 0xffffffe0, !P1 ;  /* 0xffffffe0baba7807 */ /* 0x000fe20004800000 */
[----:B------:R-:W-:-:S02]  /*6000*/  UMOV UR5, 0x1 ;  /* 0x0000000100057882 */ /* 0x000fc40000000000 */
.L_x_1126:
[----:B------:R-:W-:Y:S04]  /*6010*/  DEPBAR.LE SB0, 0x2 ;  /* 0x000080800000791a */ /* 0x000fe80000000000 */
[----:B------:R-:W-:Y:S01]  /*6020*/  BAR.SYNC.DEFER_BLOCKING 0x0 ;  /* 0x0000000000007b1d */ /* 0x000fe20000010000 */
[----:B------:R-:W-:Y:S01]  /*6030*/  UIMAD UR4, UR5, 0x6000, URZ ;  /* 0x00006000050478a4 */ /* 0x000fe2000f8e023f */
[----:B------:R-:W-:Y:S05]  /*6040*/  ISETP.GE.AND P0, PT, R194, R213, PT ;  /* 0x000000d5c200720c */ /* 0x000fea0003f06270 */
        /* <DEDUP_REMOVED lines=23> */
[----:B------:R-:W-:Y:S02]  /*61c0*/  IMAD R5, R199, c[0x0][0x21c], R5 ;  /* 0x00008700c7057a24 */ /* 0x000fe400078e0205 */
[----:B------:R-:W-:Y:S04]  /*61d0*/  IMAD.IADD R7, R7, 0x1, R9 ;  /* 0x0000000107077824 */ /* 0x000fe800078e0209 */
[----:B------:R-:W-:Y:S05]  /*61e0*/  IMAD.WIDE.U32 R6, R199, c[0x0][0x218], R6 ;  /* 0x00008600c7067a25 */ /* 0x000fea00078e0006 */
[----:B------:R-:W-:Y:S04]  /*61f0*/  IADD3 R4, P0, R6, UR16, RZ ;  /* 0x0000001006047c10 */ /* 0x000fe8000ff1e0ff */
[----:B------:R-:W-:Y:S02]  /*6200*/  IADD3.X R5, R7, UR9, R5, P0, !PT ;  /* 0x0000000907057c10 */ /* 0x000fe400087fe405 */
[C---:B------:R-:W-:Y:S02]  /*6210*/  LEA R2, P0, R4.reuse, c[0x0][0x1f8], 0x1 ;  /* 0x00007e0004027a11 */ /* 0x040fe400078008ff */
[----:B------:R-:W-:Y:S02]  /*6220*/  IADD3 R7, -R211, 0x10, RZ ;  /* 0x00000010d3077810 */ /* 0x000fe40007ffe1ff */
[----:B------:R-:W-:Y:S01]  /*6230*/  LEA.HI.X R0, R4, c[0x0][0x1fc], R5, 0x1, P0 ;  /* 0x00007f0004007a11 */ /* 0x000fe200000f0c05 */
[----:B------:R-:W5:Y:S01]  /*6240*/  SHFL.IDX PT, R6, R2, 0x1, 0x181f ;  /* 0x00381f0002067f89 */ /* 0x000f6200000e0000 */
[----:B------:R-:W-:Y:S03]  /*6250*/  LOP3.LUT R7, R7, 0xf, RZ, 0xc0, !PT ;  /* 0x0000000f07077812 */ /* 0x000fe600078ec0ff */
[----:B------:R-:W2:Y:S04]  /*6260*/  SHFL.IDX PT, R4, R0, 0x1, 0x181f ;  /* 0x00381f0000047f89 */ /* 0x000ea800000e0000 */
[----:B------:R-:W4:Y:S04]  /*6270*/  SHFL.IDX PT, R5, R2, RZ, 0x181f ;  /* 0x00181fff02057589 */ /* 0x000f2800000e0000 */
[----:B------:R-:W3:Y:S01]  /*6280*/  SHFL.IDX PT, R0, R0, RZ, 0x181f ;  /* 0x00181fff00007589 */ /* 0x000ee200000e0000 */
[----:B-----5:R-:W-:Y:S04]  /*6290*/  IADD3 R12, P1, P0, R13, R6, R220 ;  /* 0x000000060d0c7210 */ /* 0x020fe8000783e0dc */
[----:B--2---:R-:W-:Y:S02]  /*62a0*/  IADD3.X R13, RZ, R4, R221, P1, P0 ;  /* 0x00000004ff0d7210 */ /* 0x004fe40000fe04dd */
[----:B------:R-:W-:Y:S04]  /*62b0*/  IADD3 R8, P1, P0, R8, R6, R217 ;  /* 0x0000000608087210 */ /* 0x000fe8000783e0d9 */
[----:B------:R-:W-:Y:S02]  /*62c0*/  IADD3.X R9, RZ, R4, R218, P1, P0 ;  /* 0x00000004ff097210 */ /* 0x000fe40000fe04da */
[----:B------:R-:W-:Y:S04]  /*62d0*/  IADD3 R6, P1, P0, R7, R6, R214 ;  /* 0x0000000607067210 */ /* 0x000fe8000783e0d6 */
[----:B------:R-:W-:Y:S02]  /*62e0*/  IADD3.X R7, RZ, R4, R215, P1, P0 ;  /* 0x00000004ff077210 */ /* 0x000fe40000fe04d7 */
[C---:B----4-:R-:W-:Y:S05]  /*62f0*/  IADD3 R16, P0, R5.reuse, R220, RZ ;  /* 0x000000dc05107210 */ /* 0x050fea0007f1e0ff */
[C---:B---3--:R-:W-:Y:S01]  /*6300*/  IMAD.X R17, R0.reuse, 0x1, R221, P0 ;  /* 0x0000000100117824 */ /* 0x048fe200000e06dd */
        /* <DEDUP_REMOVED lines=17> */
.L_x_1116:
[C---:B--234-:R-:W-:Y:S01]  /*6420*/  HMMA.16816.F32.BF16 R4, R136.reuse, R140, RZ ;  /* 0x0000008c8804723c */ /* 0x05cfe200000418ff */
[----:B------:R-:W-:Y:S01]  /*6430*/  LDSM.16.M88.4 R180, [R189+UR4+0x10100] ;  /* 0x01010004bdb4783b */ /* 0x000fe20008000200 */
[----:B------:R-:W-:Y:S01]  /*6440*/  PLOP3.LUT P0, PT, PT, PT, UP1, 0x80, 0x0 ;  /* 0x000000000000781c */ /* 0x000fe20003f0f018 */
[----:B------:R-:W-:Y:S01]  /*6450*/  UIADD3 UR7, UR20, 0x1, URZ ;  /* 0x0000000114077890 */ /* 0x000fe2000fffe03f */
[CC--:B------:R-:W-:Y:S01]  /*6460*/  IADD3 R0, R193.reuse, R133.reuse, RZ ;  /* 0x00000085c1007210 */ /* 0x0c0fe20007ffe0ff */
[----:B------:R-:W-:Y:S01]  /*6470*/  UISETP.GE.AND UP0, UPT, UR20, 0x1, UPT ;  /* 0x000000011400788c */ /* 0x000fe2000bf06270 */
[----:B------:R-:W-:Y:S02]  /*6480*/  IADD3 R2, R193, R190, RZ ;  /* 0x000000bec1027210 */ /* 0x000fe40007ffe0ff */
[C---:B------:R-:W-:Y:S01]  /*6490*/  HMMA.16816.F32.BF16 R8, R136.reuse, R142, RZ ;  /* 0x0000008e8808723c */ /* 0x040fe200000418ff */
[----:B------:R-:W-:Y:S01]  /*64a0*/  LDSM.16.M88.4 R140, [R185] ;  /* 0x00000000b98c783b */ /* 0x000fe20000000200 */
[----:B------:R-:W-:Y:S01]  /*64b0*/  ISETP.GE.AND P3, PT, R197, 0x1, PT ;  /* 0x00000001c500780c */ /* 0x000fe20003f66270 */
[----:B------:R-:W-:Y:S01]  /*64c0*/  USEL UR20, UR7, URZ, !UP0 ;  /* 0x0000003f07147287 */ /* 0x000fe2000c000000 */
[----:B------:R-:W-:Y:S02]  /*64d0*/  IADD3 R133, R186, R133, R193 ;  /* 0x00000085ba857210 */ /* 0x000fe40007ffe0c1 */
[----:B------:R-:W-:Y:S02]  /*64e0*/  MOV R244, R205 ;  /* 0x000000cd00f47202 */ /* 0x000fe40000000f00 */
[C---:B-1----:R-:W-:Y:S01]  /*64f0*/  HMMA.16816.F32.BF16 R12, R136.reuse, R144, RZ ;  /* 0x00000090880c723c */ /* 0x042fe200000418ff */
[----:B------:R-:W-:Y:S07]  /*6500*/  LDSM.16.M88.4 R176, [R0+0xe100] ;  /* 0x00e1000000b0783b */ /* 0x000fee0000000200 */
[C---:B------:R-:W-:Y:S01]  /*6510*/  HMMA.16816.F32.BF16 R16, R136.reuse, R146, RZ ;  /* 0x000000928810723c */ /* 0x040fe200000418ff */
[----:B------:R-:W1:Y:S07]  /*6520*/  LDSM.16.M88.4 R144, [R0+0xc100] ;  /* 0x00c100000090783b */ /* 0x000e6e0000000200 */
[C---:B------:R-:W-:Y:S01]  /*6530*/  HMMA.16816.F32.BF16 R20, R136.reuse, R148, RZ ;  /* 0x000000948814723c */ /* 0x040fe200000418ff */
[----:B------:R-:W0:Y:S07]  /*6540*/  LDGDEPBAR ;  /* 0x00000000000079af */ /* 0x000e2e0000000000 */
[C---:B------:R-:W-:Y:S01]  /*6550*/  HMMA.16816.F32.BF16 R24, R136.reuse, R150, RZ ;  /* 0x000000968818723c */ /* 0x040fe200000418ff */
[----:B------:R-:W-:Y:S07]  /*6560*/  LDSM.16.M88.4 R148, [R0+0xd100] ;  /* 0x00d100000094783b */ /* 0x000fee0000000200 */
[C---:B------:R-:W-:Y:S08]  /*6570*/  HMMA.16816.F32.BF16 R28, R136.reuse, R152, RZ ;  /* 0x00000098881c723c */ /* 0x040ff000000418ff */
[----:B------:R-:W-:Y:S01]  /*6580*/  HMMA.16816.F32.BF16 R32, R136, R154, RZ ;  /* 0x0000009a8820723c */ /* 0x000fe200000418ff */
[----:B------:R-:W2:Y:S07]  /*6590*/  LDSM.16.M88.4 R136, [R0+0xc900] ;  /* 0x00c900000088783b */ /* 0x000eae0000000200 */
        /* <DEDUP_REMOVED lines=13> */
[C---:B-1----:R-:W-:Y:S01]  /*6670*/  HMMA.16816.F32.BF16 R4, R140.reuse, R144, R4 ;  /* 0x000000908c04723c */ /* 0x042fe20000041804 */
[----:B------:R-:W-:Y:S07]  /*6680*/  LDSM.16.M88.4 R172, [R190+0xe900] ;  /* 0x00e90000beac783b */ /* 0x000fee0000000200 */
[C---:B------:R-:W-:Y:S01]  /*6690*/  HMMA.16816.F32.BF16 R8, R140.reuse, R146, R8 ;  /* 0x000000928c08723c */ /* 0x040fe20000041808 */
[----:B------:R-:W1:Y:S07]  /*66a0*/  LDSM.16.M88.4 R144, [R2+0xd100] ;  /* 0x00d100000290783b */ /* 0x000e6e0000000200 */
[C---:B--2---:R-:W-:Y:S08]  /*66b0*/  HMMA.16816.F32.BF16 R12, R140.reuse, R136, R12 ;  /* 0x000000888c0c723c */ /* 0x044ff0000004180c */
[C---:B------:R-:W-:Y:S01]  /*66c0*/  HMMA.16816.F32.BF16 R16, R140.reuse, R138, R16 ;  /* 0x0000008a8c10723c */ /* 0x040fe20000041810 */
[----:B------:R-:W2:Y:S07]  /*66d0*/  LDSM.16.M88.4 R136, [R2+0xd900] ;  /* 0x00d900000288783b */ /* 0x000eae0000000200 */
        /* <DEDUP_REMOVED lines=13> */
[C---:B-1----:R-:W-:Y:S08]  /*67b0*/  HMMA.16816.F32.BF16 R20, R160.reuse, R144, R20 ;  /* 0x00000090a014723c */ /* 0x042ff00000041814 */
[C---:B------:R-:W-:Y:S01]  /*67c0*/  HMMA.16816.F32.BF16 R24, R160.reuse, R146, R24 ;  /* 0x00000092a018723c */ /* 0x040fe20000041818 */
[----:B------:R-:W1:Y:S07]  /*67d0*/  LDSM.16.M88.4 R144, [R187+0x4000] ;  /* 0x00400000bb90783b */ /* 0x000e6e0000000200 */
[C---:B--2---:R-:W-:Y:S08]  /*67e0*/  HMMA.16816.F32.BF16 R28, R160.reuse, R136, R28 ;  /* 0x00000088a01c723c */ /* 0x044ff0000004181c */
[----:B------:R-:W-:Y:S01]  /*67f0*/  HMMA.16816.F32.BF16 R32, R160, R138, R32 ;  /* 0x0000008aa020723c */ /* 0x000fe20000041820 */
[----:B------:R-:W2:Y:S07]  /*6800*/  LDSM.16.M88.4 R136, [R190+0xf100] ;  /* 0x00f10000be88783b */ /* 0x000eae0000000200 */
        /* <DEDUP_REMOVED lines=13> */
[C---:B-1----:R-:W-:Y:S01]  /*68e0*/  HMMA.16816.F32.BF16 R4, R144.reuse, R168, R4 ;  /* 0x000000a89004723c */ /* 0x042fe20000041804 */
[----:B------:R-:W-:Y:S07]  /*68f0*/  LDSM.16.M88.4 R164, [R184+0x4000] ;  /* 0x00400000b8a4783b */ /* 0x000fee0000000200 */
        /* <DEDUP_REMOVED lines=24> */
[C---:B-1----:R-:W-:Y:S01]  /*6a80*/  HMMA.16816.F32.BF16 R4, R164.reuse, R168, R4 ;  /* 0x000000a8a404723c */ /* 0x042fe20000041804 */
[----:B------:R-:W1:Y:S07]  /*6a90*/  LDSM.16.M88.4 R160, [R187+0x8000] ;  /* 0x00800000bba0783b */ /* 0x000e6e0000000200 */
[C---:B------:R-:W-:Y:S01]  /*6aa0*/  HMMA.16816.F32.BF16 R8, R164.reuse, R170, R8 ;  /* 0x000000aaa408723c */ /* 0x040fe20000041808 */
[----:B------:R-:W-:Y:S07]  /*6ab0*/  LDSM.16.M88.4 R168, [R0+0x10100] ;  /* 0x0101000000a8783b */ /* 0x000fee0000000200 */
[C---:B--2---:R-:W-:Y:S08]  /*6ac0*/  HMMA.16816.F32.BF16 R12, R164.reuse, R136, R12 ;  /* 0x00000088a40c723c */ /* 0x044ff0000004180c */
[C---:B------:R-:W-:Y:S01]  /*6ad0*/  HMMA.16816.F32.BF16 R16, R164.reuse, R138, R16 ;  /* 0x0000008aa410723c */ /* 0x040fe20000041810 */
[----:B------:R-:W2:Y:S07]  /*6ae0*/  LDSM.16.M88.4 R136, [R190+0x10900] ;  /* 0x01090000be88783b */ /* 0x000eae0000000200 */
        /* <DEDUP_REMOVED lines=19> */
[C---:B-1----:R-:W-:Y:S01]  /*6c20*/  HMMA.16816.F32.BF16 R4, R160.reuse, R176, R4 ;  /* 0x000000b0a004723c */ /* 0x042fe20000041804 */
[----:B------:R-:W1:Y:S07]  /*6c30*/  LDSM.16.M88.4 R172, [R184+0x8000] ;  /* 0x00800000b8ac783b */ /* 0x000e6e0000000200 */
[C---:B------:R-:W-:Y:S08]  /*6c40*/  HMMA.16816.F32.BF16 R8, R160.reuse, R178, R8 ;  /* 0x000000b2a008723c */ /* 0x040ff00000041808 */
[C---:B--2---:R-:W-:Y:S08]  /*6c50*/  HMMA.16816.F32.BF16 R12, R160.reuse, R136, R12 ;  /* 0x00000088a00c723c */ /* 0x044ff0000004180c */
[C---:B------:R-:W-:Y:S01]  /*6c60*/  HMMA.16816.F32.BF16 R16, R160.reuse, R138, R16 ;  /* 0x0000008aa010723c */ /* 0x040fe20000041810 */
[----:B------:R-:W2:Y:S07]  /*6c70*/  LDSM.16.M88.4 R136, [R133+0x10900] ;  /* 0x010900008588783b */ /* 0x000eae0000000200 */
        /* <DEDUP_REMOVED lines=45> */
[----:B------:R-:W-:Y:S01]  /*6f50*/  @P0 IMAD.HI.U32 R175, R205, c[0x0][0x2c8], RZ ;  /* 0x0000b200cdaf0a27 */ /* 0x000fe200078e00ff */
[----:B------:R-:W-:Y:S02]  /*6f60*/  PLOP3.LUT P0, PT, PT, PT, UP1, 0x80, 0x0 ;  /* 0x000000000000781c */ /* 0x000fe40003f0f018 */
[----:B------:R-:W1:Y:S01]  /*6f70*/  MUFU.TANH R224, R224 ;  /* 0x000000e000e07308 */ /* 0x000e620000002400 */
[----:B------:R-:W-:Y:S02]  /*6f80*/  FMUL.FTZ R230, R22, c[0x0][0x320] ;  /* 0x0000c80016e67a20 */ /* 0x000fe40000410000 */
[----:B------:R-:W-:Y:S02]  /*6f90*/  FMUL.FTZ R229, R23, c[0x0][0x320] ;  /* 0x0000c80017e57a20 */ /* 0x000fe40000410000 */
[----:B------:R-:W-:Y:S02]  /*6fa0*/  FMUL.FTZ R238, R24, c[0x0][0x320] ;  /* 0x0000c80018ee7a20 */ /* 0x000fe40000410000 */
[----:B------:R-:W-:Y:S02]  /*6fb0*/  FMUL.FTZ R237, R25, c[0x0][0x320] ;  /* 0x0000c80019ed7a20 */ /* 0x000fe40000410000 */
[----:B------:R-:W-:Y:S01]  /*6fc0*/  FMUL.FTZ R234, R26, c[0x0][0x320] ;  /* 0x0000c8001aea7a20 */ /* 0x000fe20000410000 */
[----:B------:R-:W1:Y:S01]  /*6fd0*/  MUFU.TANH R178, R178 ;  /* 0x000000b200b27308 */ /* 0x000e620000002400 */
[----:B------:R-:W-:Y:S01]  /*6fe0*/  @P0 SHF.R.U32.HI R244, RZ, c[0x0][0x2cc], R175 ;  /* 0x0000b300fff40a19 */ /* 0x000fe200000116af */
[----:B------:R-:W-:Y:S01]  /*6ff0*/  FMUL.FTZ R233, R27, c[0x0][0x320] ;  /* 0x0000c8001be97a20 */ /* 0x000fe20000410000 */
[----:B------:R-:W-:Y:S01]  /*7000*/  SHF.L.U32 R175, R213, 0x6, RZ ;  /* 0x00000006d5af7819 */ /* 0x000fe200000006ff */
[----:B------:R-:W-:Y:S02]  /*7010*/  FMUL.FTZ R243, R28, c[0x0][0x320] ;  /* 0x0000c8001cf37a20 */ /* 0x000fe40000410000 */
[----:B------:R-:W5:Y:S01]  /*7020*/  SHFL.IDX PT, R251, R244, RZ, 0x1c1f ;  /* 0x001c1ffff4fb7589 */ /* 0x000f6200000e0000 */
[----:B------:R-:W-:Y:S01]  /*7030*/  FMUL.FTZ R242, R29, c[0x0][0x320] ;  /* 0x0000c8001df27a20 */ /* 0x000fe20000410000 */
[----:B------:R-:W-:Y:S01]  /*7040*/  IADD3 R247, -R206, 0x1, -R175 ;  /* 0x00000001cef77810 */ /* 0x000fe20007ffe9af */
[----:B------:R-:W-:Y:S01]  /*7050*/  FMUL.FTZ R239, R30, c[0x0][0x320] ;  /* 0x0000c8001eef7a20 */ /* 0x000fe20000410000 */
[----:B------:R-:W1:Y:S01]  /*7060*/  MUFU.TANH R180, R180 ;  /* 0x000000b400b47308 */ /* 0x000e620000002400 */
[----:B------:R-:W-:Y:S01]  /*7070*/  FMUL.FTZ R174, R31, c[0x0][0x320] ;  /* 0x0000c8001fae7a20 */ /* 0x000fe20000410000 */
[----:B------:R-:W-:Y:S01]  /*7080*/  IADD3 R247, -R204, R247, R195 ;  /* 0x000000f7ccf77210 */ /* 0x000fe20007ffe1c3 */
[----:B------:R-:W-:Y:S02]  /*7090*/  FMUL.FTZ R246, R32, c[0x0][0x320] ;  /* 0x0000c80020f67a20 */ /* 0x000fe40000410000 */
[----:B------:R-:W-:Y:S01]  /*70a0*/  FMUL.FTZ R245, R33, c[0x0][0x320] ;  /* 0x0000c80021f57a20 */ /* 0x000fe20000410000 */
[C---:B------:R-:W-:Y:S01]  /*70b0*/  IADD3 R248, R247.reuse, c[0x0][0x328], RZ ;  /* 0x0000ca00f7f87a10 */ /* 0x040fe20007ffe0ff */
[----:B------:R-:W-:Y:S01]  /*70c0*/  FMUL.FTZ R241, R34, c[0x0][0x320] ;  /* 0x0000c80022f17a20 */ /* 0x000fe20000410000 */
[----:B------:R-:W-:Y:S01]  /*70d0*/  IADD3 R247, R247, UR19, RZ ;  /* 0x00000013f7f77c10 */ /* 0x000fe2000fffe0ff */
[----:B------:R-:W-:Y:S01]  /*70e0*/  FMUL.FTZ R240, R35, c[0x0][0x320] ;  /* 0x0000c80023f07a20 */ /* 0x000fe20000410000 */
[----:B------:R-:W1:Y:S10]  /*70f0*/  MUFU.TANH R228, R228 ;  /* 0x000000e400e47308 */ /* 0x000e740000002400 */
[----:B------:R-:W1:Y:S01]  /*7100*/  MUFU.TANH R227, R227 ;  /* 0x000000e300e37308 */ /* 0x000e620000002400 */
[-C--:B-----5:R-:W-:Y:S02]  /*7110*/  IADD3 R250, R248, R251.reuse, RZ ;  /* 0x000000fbf8fa7210 */ /* 0x0a0fe40007ffe0ff */
[----:B------:R-:W-:Y:S07]  /*7120*/  IADD3 R249, R247, R251, RZ ;  /* 0x000000fbf7f97210 */ /* 0x000fee0007ffe0ff */
        /* <DEDUP_REMOVED lines=23> */
[----:B--234-:R-:W-:Y:S01]  /*72a0*/  IADD3 R2, -R204, R195, R251 ;  /* 0x000000c3cc027210 */ /* 0x01cfe20007ffe1fb */
        /* <DEDUP_REMOVED lines=12> */
.L_x_1119:
[----:B------:R-:W-:Y:S04]  /*7370*/  MOV R0, 0x1 ;  /* 0x0000000100007802 */ /* 0x000fe80000000f00 */
[----:B------:R-:W-:Y:S11]  /*7380*/  ISETP.NE.AND P0, PT, R0, c[0x0][0x32c], PT ;  /* 0x0000cb0000007a0c */ /* 0x000ff60003f05270 */
[----:B------:R-:W-:Y:S02]  /*7390*/  @!UPT UIADD3 URZ, URZ, URZ, URZ ;  /* 0x0000003f3f3ff290 */ /* 0x000fe4000fffe03f */
[----:B------:R-:W-:Y:S05]  /*73a0*/  @P0 IMAD.HI.U32 R0, R2, c[0x0][0x330], RZ ;  /* 0x0000cc0002000a27 */ /* 0x000fea00078e00ff */
[----:B------:R-:W-:Y:S02]  /*73b0*/  @P0 SHF.R.U32.HI R2, RZ, c[0x0][0x334], R0 ;  /* 0x0000cd00ff020a19 */ /* 0x000fe40000011600 */
.L_x_1120:
[----:B------:R-:W-:Y:S05]  /*73c0*/  BSYNC B0 ;  /* 0x0000000000007941 */ /* 0x000fea0003800000 */
.L_x_1118:
[----:B------:R-:W-:Y:S04]  /*73d0*/  IMAD R5, R2, c[0x0][0x32c], -R175 ;  /* 0x0000cb0002057a24 */ /* 0x000fe800078e0aaf */
[----:B------:R-:W-:Y:S05]  /*73e0*/  IMAD.IADD R0, R5, 0x1, -R206 ;  /* 0x0000000105007824 */ /* 0x000fea00078e0ace */
[----:B------:R-:W-:Y:S02]  /*73f0*/  IADD3 R5, R0, c[0x0][0x32c], RZ ;  /* 0x0000cb0000057a10 */ /* 0x000fe40007ffe0ff */
[----:B------:R-:W-:Y:S02]  /*7400*/  IMNMX R249, R249, R0, !PT ;  /* 0x00000000f9f97217 */ /* 0x000fe40007800200 */
[----:B------:R-:W-:Y:S02]  /*7410*/  IMNMX R250, R250, R5, PT ;  /* 0x00000005fafa7217 */ /* 0x000fe40003800200 */
.L_x_1117:
        /* <DEDUP_REMOVED lines=66> */
.L_x_1123:
[----:B------:R-:W-:Y:S04]  /*7840*/  MOV R0, 0x1 ;  /* 0x0000000100007802 */ /* 0x000fe80000000f00 */
[----:B------:R-:W-:Y:S11]  /*7850*/  ISETP.NE.AND P0, PT, R0, c[0x0][0x32c], PT ;  /* 0x0000cb0000007a0c */ /* 0x000ff60003f05270 */
[----:B------:R-:W-:Y:S02]  /*7860*/  @!UPT UIADD3 URZ, URZ, URZ, URZ ;  /* 0x0000003f3f3ff290 */ /* 0x000fe4000fffe03f */
[----:B------:R-:W-:Y:S05]  /*7870*/  @P0 IMAD.HI.U32 R0, R2, c[0x0][0x330], RZ ;  /* 0x0000cc0002000a27 */ /* 0x000fea00078e00ff */
[----:B------:R-:W-:Y:S02]  /*7880*/  @P0 SHF.R.U32.HI R2, RZ, c[0x0][0x334], R0 ;  /* 0x0000cd00ff020a19 */ /* 0x000fe40000011600 */
.L_x_1124:
[----:B------:R-:W-:Y:S05]  /*7890*/  BSYNC B0 ;  /* 0x0000000000007941 */ /* 0x000fea0003800000 */
.L_x_1122:
[----:B------:R-:W-:Y:S04]  /*78a0*/  IMAD R9, R2, c[0x0][0x32c], -R175 ;  /* 0x0000cb0002097a24 */ /* 0x000fe800078e0aaf */
[----:B------:R-:W-:Y:S05]  /*78b0*/  IMAD.IADD R0, R9, 0x1, -R206 ;  /* 0x0000000109007824 */ /* 0x000fea00078e0ace */
[----:B------:R-:W-:Y:S02]  /*78c0*/  IADD3 R9, R0, c[0x0][0x32c], RZ ;  /* 0x0000cb0000097a10 */ /* 0x000fe40007ffe0ff */
[----:B------:R-:W-:Y:S02]  /*78d0*/  IMNMX R247, R247, R0, !PT ;  /* 0x00000000f7f77217 */ /* 0x000fe40007800200 */
[----:B------:R-:W-:Y:S02]  /*78e0*/  IMNMX R248, R248, R9, PT ;  /* 0x00000009f8f87217 */ /* 0x000fe40003800200 */
.L_x_1121:
[----:B------:R-:W-:Y:S01]  /*78f0*/  ISETP.GT.AND P0, PT, R247, RZ, P1 ;  /* 0x000000fff700720c */ /* 0x000fe20000f04270 */
[----:B------:R-:W-:Y:S04]  /*7900*/  DEPBAR.LE SB0, 0x2 ;  /* 0x000080800000791a */ /* 0x000fe80000000000 */
[----:B------:R-:W-:Y:S01]  /*7910*/  BAR.SYNC.DEFER_BLOCKING 0x0 ;  /* 0x0000000000007b1d */ /* 0x000fe20000010000 */
        /* <DEDUP_REMOVED lines=11> */
[----:B------:R-:W-:Y:S01]  /*79d0*/  FMNMX.FTZ R0, R173, R0, !PT ;  /* 0x00000000ad007209 */ /* 0x000fe20007810000 */
[----:B------:R-:W-:Y:S01]  /*79e0*/  LDSM.16.MT88.4 R28, [R134+UR4+0x100] ;  /* 0x00010004861c783b */ /* 0x000fe20008004200 */
        /* <DEDUP_REMOVED lines=56> */
[----:B------:R-:W-:Y:S01]  /*7d70*/  ISETP.GT.AND P0, PT, R247, 0x38, P1 ;  /* 0x00000038f700780c */ /* 0x000fe20000f04270 */
[----:B------:R-:W1:Y:S01]  /*7d80*/  SHFL.BFLY PT, R4, R9, 0x2, 0x1f ;  /* 0x0c401f0009047f89 */ /* 0x000e6200000e0000 */
        /* <DEDUP_REMOVED lines=9> */
[----:B------:R-:W-:Y:S02]  /*7e20*/  IADD3 R17, R134, UR4, RZ ;  /* 0x0000000486117c10 */ /* 0x000fe4000fffe0ff */
[----:B------:R-:W-:Y:S02]  /*7e30*/  FMNMX.FTZ R11, R144, R15, !PT ;  /* 0x0000000f900b7209 */ /* 0x000fe40007810000 */
[----:B------:R-:W-:Y:S02]  /*7e40*/  IADD3 R164, R188, R17, RZ ;  /* 0x00000011bca47210 */ /* 0x000fe40007ffe0ff */
[----:B-1----:R-:W-:Y:S01]  /*7e50*/  FMNMX.FTZ R4, R9, R4, !PT ;  /* 0x0000000409047209 */ /* 0x002fe20007810000 */
[----:B------:R-:W1:Y:S08]  /*7e60*/  SHFL.BFLY PT, R0, R11, 0x2, 0x1f ;  /* 0x0c401f000b007f89 */ /* 0x000e7000000e0000 */
[----:B------:R-:W2:Y:S01]  /*7e70*/  SHFL.BFLY PT, R13, R4, 0x1, 0x1f ;  /* 0x0c201f00040d7f89 */ /* 0x000ea200000e0000 */
[----:B-1----:R-:W-:Y:S07]  /*7e80*/  FMNMX.FTZ R9, R11, R0, !PT ;  /* 0x000000000b097209 */ /* 0x002fee0007810000 */
[----:B------:R-:W1:Y:S01]  /*7e90*/  SHFL.BFLY PT, R0, R9, 0x1, 0x1f ;  /* 0x0c201f0009007f89 */ /* 0x000e6200000e0000 */
[----:B--2---:R-:W-:Y:S04]  /*7ea0*/  FMNMX.FTZ R2, R4, R13, !PT ;  /* 0x0000000d04027209 */ /* 0x004fe80007810000 */
[C---:B------:R-:W-:Y:S01]  /*7eb0*/  FSETP.NEU.FTZ.AND P0, PT, R2.reuse, -INF , PT ;  /* 0xff8000000200780b */ /* 0x040fe20003f1d000 */
[----:B------:R-:W-:Y:S02]  /*7ec0*/  FMUL.FTZ R152, R2, c[0x0][0x2d0] ;  /* 0x0000b40002987a20 */ /* 0x000fe40000410000 */
[----:B------:R-:W2:Y:S03]  /*7ed0*/  LDSM.16.MT88.4 R12, [R135+UR4+0x100] ;  /* 0x00010004870c783b */ /* 0x000ea60008004200 */
[----:B------:R-:W-:Y:S05]  /*7ee0*/  FSEL R152, R152, RZ, P0 ;  /* 0x000000ff98987208 */ /* 0x000fea0000000000 */
[--C-:B------:R-:W-:Y:S01]  /*7ef0*/  FFMA.FTZ R165, R5, c[0x0][0x2d0], -R152.reuse ;  /* 0x0000b40005a57a23 */ /* 0x100fe20000010898 */
[----:B------:R-:W-:Y:S01]  /*7f00*/  FSEL R5, R2, RZ, P0 ;  /* 0x000000ff02057208 */ /* 0x000fe20000000000 */
[--C-:B------:R-:W-:Y:S02]  /*7f10*/  FFMA.FTZ R167, R179, c[0x0][0x2d0], -R152.reuse ;  /* 0x0000b400b3a77a23 */ /* 0x100fe40000010898 */
[----:B------:R-:W-:Y:S01]  /*7f20*/  FFMA.FTZ R166, R181, c[0x0][0x2d0], -R152 ;  /* 0x0000b400b5a67a23 */ /* 0x000fe20000010898 */
[----:B-1----:R-:W-:Y:S01]  /*7f30*/  FMNMX.FTZ R0, R9, R0, !PT ;  /* 0x0000000009007209 */ /* 0x002fe20007810000 */
[----:B------:R-:W-:Y:S02]  /*7f40*/  FADD.FTZ R4, -R5, R132 ;  /* 0x0000008405047221 */ /* 0x000fe40000010100 */
[----:B------:R-:W-:Y:S01]  /*7f50*/  MUFU.EX2 R167, R167 ;  /* 0x000000a700a77308 */ /* 0x000fe20000000800 */
[--C-:B------:R-:W-:Y:S01]  /*7f60*/  FFMA.FTZ R168, R7, c[0x0][0x2d0], -R152.reuse ;  /* 0x0000b40007a87a23 */ /* 0x100fe20000010898 */
[C---:B------:R-:W-:Y:S01]  /*7f70*/  FSETP.NEU.FTZ.AND P0, PT, R0.reuse, -INF , PT ;  /* 0xff8000000000780b */ /* 0x040fe20003f1d000 */
[----:B------:R-:W-:Y:S01]  /*7f80*/  FMUL.FTZ R145, R0, c[0x0][0x2d0] ;  /* 0x0000b40000917a20 */ /* 0x000fe20000410000 */
[----:B------:R-:W-:Y:S01]  /*7f90*/  IADD3 R5, R135, UR4, RZ ;  /* 0x0000000487057c10 */ /* 0x000fe2000fffe0ff */
[----:B------:R-:W-:Y:S01]  /*7fa0*/  FMUL.FTZ R132, R4, c[0x0][0x2d0] ;  /* 0x0000b40004847a20 */ /* 0x000fe20000410000 */
[----:B------:R-:W-:Y:S01]  /*7fb0*/  FSEL R4, R0, RZ, P0 ;  /* 0x000000ff00047208 */ /* 0x000fe20000000000 */
[--C-:B------:R-:W-:Y:S01]  /*7fc0*/  FFMA.FTZ R174, R163, c[0x0][0x2d0], -R152.reuse ;  /* 0x0000b400a3ae7a23 */ /* 0x100fe20000010898 */
[----:B------:R-:W-:Y:S01]  /*7fd0*/  FSEL R145, R145, RZ, P0 ;  /* 0x000000ff91917208 */ /* 0x000fe20000000000 */
[--C-:B------:R-:W-:Y:S01]  /*7fe0*/  FFMA.FTZ R177, R141, c[0x0][0x2d0], -R152.reuse ;  /* 0x0000b4008db17a23 */ /* 0x100fe20000010898 */
[----:B------:R-:W1:Y:S01]  /*7ff0*/  MUFU.EX2 R166, R166 ;  /* 0x000000a600a67308 */ /* 0x000e620000000800 */
[----:B------:R-:W-:Y:S01]  /*8000*/  FADD.FTZ R4, -R4, R3 ;  /* 0x0000000304047221 */ /* 0x000fe20000010100 */
[----:B------:R-:W-:Y:S01]  /*8010*/  IADD3 R133, R188, R5, RZ ;  /* 0x00000005bc857210 */ /* 0x000fe20007ffe0ff */
[--C-:B------:R-:W-:Y:S02]  /*8020*/  FFMA.FTZ R171, R176, c[0x0][0x2d0], -R145.reuse ;  /* 0x0000b400b0ab7a23 */ /* 0x100fe40000010891 */
[--C-:B------:R-:W-:Y:S02]  /*8030*/  FFMA.FTZ R170, R8, c[0x0][0x2d0], -R145.reuse ;  /* 0x0000b40008aa7a23 */ /* 0x100fe40000010891 */
[--C-:B------:R-:W-:Y:S01]  /*8040*/  FFMA.FTZ R169, R6, c[0x0][0x2d0], -R145.reuse ;  /* 0x0000b40006a97a23 */ /* 0x100fe20000010891 */
[----:B------:R-:W3:Y:S01]  /*8050*/  LDSM.16.MT88.4 R20, [R133+0x100] ;  /* 0x000100008514783b */ /* 0x000ee20000004200 */
[--C-:B------:R-:W-:Y:S01]  /*8060*/  FFMA.FTZ R172, R180, c[0x0][0x2d0], -R145.reuse ;  /* 0x0000b400b4ac7a23 */ /* 0x100fe20000010891 */
[----:B------:R-:W4:Y:S01]  /*8070*/  MUFU.EX2 R132, R132 ;  /* 0x0000008400847308 */ /* 0x000f220000000800 */
[----:B------:R-:W-:Y:S02]  /*8080*/  FMUL.FTZ R3, R4, c[0x0][0x2d0] ;  /* 0x0000b40004037a20 */ /* 0x000fe40000410000 */
[--C-:B------:R-:W-:Y:S02]  /*8090*/  FFMA.FTZ R176, R143, c[0x0][0x2d0], -R152.reuse ;  /* 0x0000b4008fb07a23 */ /* 0x100fe40000010898 */
[--C-:B------:R-:W-:Y:S02]  /*80a0*/  FFMA.FTZ R180, R142, c[0x0][0x2d0], -R145.reuse ;  /* 0x0000b4008eb47a23 */ /* 0x100fe40000010891 */
[--C-:B------:R-:W-:Y:S02]  /*80b0*/  FFMA.FTZ R181, R140, c[0x0][0x2d0], -R145.reuse ;  /* 0x0000b4008cb57a23 */ /* 0x100fe40000010891 */
[----:B------:R-:W-:Y:S01]  /*80c0*/  LDSM.16.MT88.4 R140, [R134+UR4+0x2900] ;  /* 0x00290004868c783b */ /* 0x000fe20008004200 */
[----:B------:R-:W5:Y:S01]  /*80d0*/  MUFU.EX2 R3, R3 ;  /* 0x0000000300037308 */ /* 0x000f620000000800 */
[--C-:B------:R-:W-:Y:S02]  /*80e0*/  FFMA.FTZ R182, R161, c[0x0][0x2d0], -R152.reuse ;  /* 0x0000b400a1b67a23 */ /* 0x100fe40000010898 */
[--C-:B------:R-:W-:Y:S01]  /*80f0*/  FFMA.FTZ R183, R159, c[0x0][0x2d0], -R152.reuse ;  /* 0x0000b4009fb77a23 */ /* 0x100fe20000010898 */
[----:B-1----:R-:W-:Y:S01]  /*8100*/  F2FP.BF16.PACK_AB R136, R166, R167 ;  /* 0x000000a7a688723e */ /* 0x002fe200000010ff */
[--C-:B------:R-:W-:Y:S02]  /*8110*/  FFMA.FTZ R190, R157, c[0x0][0x2d0], -R152.reuse ;  /* 0x0000b4009dbe7a23 */ /* 0x100fe40000010898 */
[--C-:B------:R-:W-:Y:S02]  /*8120*/  FFMA.FTZ R223, R155, c[0x0][0x2d0], -R152.reuse ;  /* 0x0000b4009bdf7a23 */ /* 0x100fe40000010898 */
[--C-:B------:R-:W-:Y:S01]  /*8130*/  FFMA.FTZ R224, R160, c[0x0][0x2d0], -R145.reuse ;  /* 0x0000b400a0e07a23 */ /* 0x100fe20000010891 */
[----:B------:R-:W-:Y:S01]  /*8140*/  MUFU.EX2 R165, R165 ;  /* 0x000000a500a57308 */ /* 0x000fe20000000800 */
[--C-:B------:R-:W-:Y:S02]  /*8150*/  FFMA.FTZ R225, R158, c[0x0][0x2d0], -R145.reuse ;  /* 0x0000b4009ee17a23 */ /* 0x100fe40000010891 */
[--C-:B------:R-:W-:Y:S02]  /*8160*/  FFMA.FTZ R226, R156, c[0x0][0x2d0], -R145.reuse ;  /* 0x0000b4009ce27a23 */ /* 0x100fe40000010891 */
[C---:B----4-:R-:W-:Y:S01]  /*8170*/  FMUL.FTZ R4, R132.reuse, R128 ;  /* 0x0000008084047220 */ /* 0x050fe20000410000 */
[----:B------:R-:W-:Y:S01]  /*8180*/  LDSM.16.MT88.4 R156, [R164+0x3900] ;  /* 0x00390000a49c783b */ /* 0x000fe20000004200 */
[C---:B------:R-:W-:Y:S02]  /*8190*/  FMUL.FTZ R5, R132.reuse, R129 ;  /* 0x0000008184057220 */ /* 0x040fe40000410000 */
[C---:B------:R-:W-:Y:S01]  /*81a0*/  FMUL.FTZ R8, R132.reuse, R124 ;  /* 0x0000007c84087220 */ /* 0x040fe20000410000 */
[----:B------:R-:W1:Y:S01]  /*81b0*/  MUFU.EX2 R168, R168 ;  /* 0x000000a800a87308 */ /* 0x000e620000000800 */
[C---:B------:R-:W-:Y:S02]  /*81c0*/  FMUL.FTZ R9, R132.reuse, R125 ;  /* 0x0000007d84097220 */ /* 0x040fe40000410000 */
[C---:B------:R-:W-:Y:S02]  /*81d0*/  FMUL.FTZ R16, R132.reuse, R116 ;  /* 0x0000007484107220 */ /* 0x040fe40000410000 */
[C---:B-----5:R-:W-:Y:S02]  /*81e0*/  FMUL.FTZ R6, R3.reuse, R130 ;  /* 0x0000008203067220 */ /* 0x060fe40000410000 */
[C---:B------:R-:W-:Y:S02]  /*81f0*/  FMUL.FTZ R7, R3.reuse, R131 ;  /* 0x0000008303077220 */ /* 0x040fe40000410000 */
        /* <DEDUP_REMOVED lines=8> */
[----:B------:R-:W4:Y:S01]  /*8280*/  MUFU.EX2 R170, R170 ;  /* 0x000000aa00aa7308 */ /* 0x000f220000000800 */
[----:B------:R-:W-:Y:S01]  /*8290*/  LDSM.16.MT88.4 R116, [R134+UR4+0x900] ;  /* 0x000900048674783b */ /* 0x000fe20008004200 */
[----:B------:R-:W-:Y:S01]  /*82a0*/  FMUL.FTZ R25, R132, R109 ;  /* 0x0000006d84197220 */ /* 0x000fe20000410000 */
[----:B-1----:R-:W-:Y:S01]  /*82b0*/  F2FP.BF16.PACK_AB R138, R168, R165 ;  /* 0x000000a5a88a723e */ /* 0x002fe200000010ff */
[C---:B------:R-:W-:Y:S02]  /*82c0*/  FMUL.FTZ R26, R3.reuse, R110 ;  /* 0x0000006e031a7220 */ /* 0x040fe40000410000 */
[C---:B------:R-:W-:Y:S03]  /*82d0*/  FMUL.FTZ R27, R3.reuse, R111 ;  /* 0x0000006f031b7220 */ /* 0x040fe60000410000 */
[----:B------:R-:W-:Y:S01]  /*82e0*/  LDSM.16.MT88.4 R108, [R164+0x2100] ;  /* 0x00210000a46c783b */ /* 0x000fe20000004200 */
[----:B------:R-:W-:Y:S01]  /*82f0*/  MUFU.EX2 R169, R169 ;  /* 0x000000a900a97308 */ /* 0x000fe20000000800 */
[C---:B------:R-:W-:Y:S02]  /*8300*/  FMUL.FTZ R32, R132.reuse, R100 ;  /* 0x0000006484207220 */ /* 0x040fe40000410000 */
[----:B------:R-:W-:Y:S02]  /*8310*/  FMUL.FTZ R33, R132, R101 ;  /* 0x0000006584217220 */ /* 0x000fe40000410000 */
[C---:B------:R-:W-:Y:S02]  /*8320*/  FMUL.FTZ R34, R3.reuse, R102 ;  /* 0x0000006603227220 */ /* 0x040fe40000410000 */
[----:B------:R-:W-:Y:S01]  /*8330*/  LDSM.16.MT88.4 R124, [R135+UR4+0x2900] ;  /* 0x00290004877c783b */ /* 0x000fe20008004200 */
[----:B------:R-:W-:Y:S02]  /*8340*/  FMUL.FTZ R35, R3, R103 ;  /* 0x0000006703237220 */ /* 0x000fe40000410000 */
[----:B------:R-:W1:Y:S01]  /*8350*/  MUFU.EX2 R172, R172 ;  /* 0x000000ac00ac7308 */ /* 0x000e620000000800 */
[--C-:B------:R-:W-:Y:S02]  /*8360*/  FFMA.FTZ R227, R154, c[0x0][0x2d0], -R145.reuse ;  /* 0x0000b4009ae37a23 */ /* 0x100fe40000010891 */
[--C-:B------:R-:W-:Y:S01]  /*8370*/  FFMA.FTZ R228, R153, c[0x0][0x2d0], -R152.reuse ;  /* 0x0000b40099e47a23 */ /* 0x100fe20000010898 */
[----:B----4-:R-:W-:Y:S01]  /*8380*/  F2FP.BF16.PACK_AB R137, R170, R171 ;  /* 0x000000abaa89723e */ /* 0x010fe200000010ff */
[----:B------:R-:W-:Y:S01]  /*8390*/  LDSM.16.MT88.4 R100, [R134+UR4+0x2100] ;  /* 0x002100048664783b */ /* 0x000fe20008004200 */
[--C-:B------:R-:W-:Y:S02]  /*83a0*/  FFMA.FTZ R229, R151, c[0x0][0x2d0], -R152.reuse ;  /* 0x0000b40097e57a23 */ /* 0x100fe40000010898 */
[--C-:B------:R-:W-:Y:S02]  /*83b0*/  FFMA.FTZ R230, R149, c[0x0][0x2d0], -R152.reuse ;  /* 0x0000b40095e67a23 */ /* 0x100fe40000010898 */
[--C-:B------:R-:W-:Y:S01]  /*83c0*/  FFMA.FTZ R232, R150, c[0x0][0x2d0], -R145.reuse ;  /* 0x0000b40096e87a23 */ /* 0x100fe20000010891 */
[----:B------:R-:W-:Y:S01]  /*83d0*/  MUFU.EX2 R174, R174 ;  /* 0x000000ae00ae7308 */ /* 0x000fe20000000800 */
[--C-:B------:R-:W-:Y:S02]  /*83e0*/  FFMA.FTZ R233, R148, c[0x0][0x2d0], -R145.reuse ;  /* 0x0000b40094e97a23 */ /* 0x100fe40000010891 */
[----:B------:R-:W-:Y:S01]  /*83f0*/  LDSM.16.MT88.4 R148, [R133+0x3900] ;  /* 0x003900008594783b */ /* 0x000fe20000004200 */
[--C-:B------:R-:W-:Y:S02]  /*8400*/  FFMA.FTZ R234, R146, c[0x0][0x2d0], -R145.reuse ;  /* 0x0000b40092ea7a23 */ /* 0x100fe40000010891 */
[C---:B------:R-:W-:Y:S02]  /*8410*/  FMUL.FTZ R36, R132.reuse, R36 ;  /* 0x0000002484247220 */ /* 0x040fe40000410000 */
[----:B------:R-:W-:Y:S02]  /*8420*/  FMUL.FTZ R37, R132, R37 ;  /* 0x0000002584257220 */ /* 0x000fe40000410000 */
[C---:B------:R-:W-:Y:S01]  /*8430*/  FMUL.FTZ R38, R3.reuse, R38 ;  /* 0x0000002603267220 */ /* 0x040fe20000410000 */
[----:B------:R-:W-:Y:S01]  /*8440*/  MUFU.EX2 R176, R176 ;  /* 0x000000b000b07308 */ /* 0x000fe20000000800 */
[C---:B------:R-:W-:Y:S01]  /*8450*/  FMUL.FTZ R39, R3.reuse, R39 ;  /* 0x0000002703277220 */ /* 0x040fe20000410000 */
[----:B-1----:R-:W-:Y:S01]  /*8460*/  F2FP.BF16.PACK_AB R139, R172, R169 ;  /* 0x000000a9ac8b723e */ /* 0x002fe200000010ff */
[C---:B------:R-:W-:Y:S02]  /*8470*/  FMUL.FTZ R40, R132.reuse, R40 ;  /* 0x0000002884287220 */ /* 0x040fe40000410000 */
[C---:B------:R-:W-:Y:S02]  /*8480*/  FMUL.FTZ R41, R132.reuse, R41 ;  /* 0x0000002984297220 */ /* 0x040fe40000410000 */
[C---:B------:R-:W-:Y:S02]  /*8490*/  FMUL.FTZ R42, R3.reuse, R42 ;  /* 0x0000002a032a7220 */ /* 0x040fe40000410000 */
[C---:B--2---:R-:W-:Y:S01]  /*84a0*/  HMMA.16816.F32.BF16 R4, R136.reuse, R12, R4 ;  /* 0x0000000c8804723c */ /* 0x044fe20000041804 */
[----:B------:R-:W-:Y:S04]  /*84b0*/  MUFU.EX2 R177, R177 ;  /* 0x000000b100b17308 */ /* 0x000fe80000000800 */
        /* <DEDUP_REMOVED lines=23> */
[----:B------:R-:W2:Y:S01]  /*8630*/  LDSM.16.MT88.4 R112, [R135+UR4+0x2100] ;  /* 0x002100048770783b */ /* 0x000ea20008004200 */
        /* <DEDUP_REMOVED lines=14> */
[----:B------:R-:W3:Y:S01]  /*8720*/  LDSM.16.MT88.4 R104, [R133+0x2100] ;  /* 0x002100008568783b */ /* 0x000ee20000004200 */
[C---:B------:R-:W-:Y:S02]  /*8730*/  FMUL.FTZ R55, R3.reuse, R55 ;  /* 0x0000003703377220 */ /* 0x040fe40000410000 */
[C---:B------:R-:W-:Y:S02]  /*8740*/  FMUL.FTZ R56, R132.reuse, R56 ;  /* 0x0000003884387220 */ /* 0x040fe40000410000 */
[C---:B-1----:R-:W-:Y:S02]  /*8750*/  HMMA.16816.F32.BF16 R28, R136.reuse, R120, R28 ;  /* 0x00000078881c723c */ /* 0x042fe4000004181c */
        /* <DEDUP_REMOVED lines=9> */
[C---:B--2---:R-:W-:Y:S04]  /*87f0*/  HMMA.16816.F32.BF16 R36, R136.reuse, R112, R36 ;  /* 0x000000708824723c */ /* 0x044fe80000041824 */
        /* <DEDUP_REMOVED lines=9> */
[C---:B---3--:R-:W-:Y:S03]  /*8890*/  HMMA.16816.F32.BF16 R44, R136.reuse, R104, R44 ;  /* 0x00000068882c723c */ /* 0x048fe6000004182c */
[C---:B------:R-:W-:Y:S02]  /*88a0*/  FMUL.FTZ R67, R3.reuse, R67 ;  /* 0x0000004303437220 */ /* 0x040fe40000410000 */
[C---:B------:R-:W-:Y:S02]  /*88b0*/  FMUL.FTZ R68, R132.reuse, R68 ;  /* 0x0000004484447220 */ /* 0x040fe40000410000 */
[C---:B------:R-:W-:Y:S01]  /*88c0*/  FMUL.FTZ R69, R132.reuse, R69 ;  /* 0x0000004584457220 */ /* 0x040fe20000410000 */
[C---:B------:R-:W-:Y:S01]  /*88d0*/  HMMA.16816.F32.BF16 R48, R136.reuse, R106, R48 ;  /* 0x0000006a8830723c */ /* 0x040fe20000041830 */
[----:B------:R-:W1:Y:S01]  /*88e0*/  LDSM.16.MT88.4 R104, [R135+UR4+0x4100] ;  /* 0x004100048768783b */ /* 0x000e620008004200 */
        /* <DEDUP_REMOVED lines=8> */
[----:B------:R-:W2:Y:S03]  /*8970*/  LDSM.16.MT88.4 R100, [R133+0x4100] ;  /* 0x004100008564783b */ /* 0x000ea60000004200 */
[C---:B------:R-:W-:Y:S02]  /*8980*/  FMUL.FTZ R74, R3.reuse, R74 ;  /* 0x0000004a034a7220 */ /* 0x040fe40000410000 */
[C---:B------:R-:W-:Y:S01]  /*8990*/  FMUL.FTZ R75, R3.reuse, R75 ;  /* 0x0000004b034b7220 */ /* 0x040fe20000410000 */
[----:B------:R-:W-:Y:S01]  /*89a0*/  MUFU.EX2 R232, R232 ;  /* 0x000000e800e87308 */ /* 0x000fe20000000800 */
[C---:B------:R-:W-:Y:S04]  /*89b0*/  HMMA.16816.F32.BF16 R60, R136.reuse, R108, R60 ;  /* 0x0000006c883c723c */ /* 0x040fe8000004183c */
[C---:B------:R-:W-:Y:S02]  /*89c0*/  FMUL.FTZ R84, R132.reuse, R84 ;  /* 0x0000005484547220 */ /* 0x040fe40000410000 */
[----:B------:R-:W-:Y:S02]  /*89d0*/  FMUL.FTZ R85, R132, R85 ;  /* 0x0000005584557220 */ /* 0x000fe40000410000 */
[C---:B------:R-:W-:Y:S01]  /*89e0*/  HMMA.16816.F32.BF16 R64, R136.reuse, R110, R64 ;  /* 0x0000006e8840723c */ /* 0x040fe20000041840 */
[----:B------:R-:W3:Y:S01]  /*89f0*/  LDSM.16.MT88.4 R108, [R134+UR4+0x4100] ;  /* 0x00410004866c783b */ /* 0x000ee20008004200 */
[----:B------:R-:W-:Y:S02]  /*8a00*/  MUFU.EX2 R233, R233 ;  /* 0x000000e900e97308 */ /* 0x000fe40000000800 */
[C---:B------:R-:W-:Y:S02]  /*8a10*/  FMUL.FTZ R86, R3.reuse, R86 ;  /* 0x0000005603567220 */ /* 0x040fe40000410000 */
[----:B------:R-:W-:Y:S02]  /*8a20*/  FMUL.FTZ R87, R3, R87 ;  /* 0x0000005703577220 */ /* 0x000fe40000410000 */
[--C-:B------:R-:W-:Y:S01]  /*8a30*/  FFMA.FTZ R173, R173, c[0x0][0x2d0], -R152.reuse ;  /* 0x0000b400adad7a23 */ /* 0x100fe20000010898 */
[C---:B-1----:R-:W-:Y:S03]  /*8a40*/  HMMA.16816.F32.BF16 R68, R136.reuse, R104, R68 ;  /* 0x000000688844723c */ /* 0x042fe60000041844 */
[----:B------:R-:W-:Y:S01]  /*8a50*/  FFMA.FTZ R152, R147, c[0x0][0x2d0], -R152 ;  /* 0x0000b40093987a23 */ /* 0x000fe20000010898 */
        /* <DEDUP_REMOVED lines=8> */
[C---:B------:R-:W-:Y:S01]  /*8ae0*/  FMUL.FTZ R78, R3.reuse, R78 ;  /* 0x0000004e034e7220 */ /* 0x040fe20000410000 */
[----:B------:R-:W-:Y:S03]  /*8af0*/  LDSM.16.MT88.4 R160, [R135+UR4+0x5900] ;  /* 0x0059000487a0783b */ /* 0x000fe60008004200 */
[C---:B------:R-:W-:Y:S02]  /*8b00*/  FMUL.FTZ R79, R3.reuse, R79 ;  /* 0x0000004f034f7220 */ /* 0x040fe40000410000 */
[----:B------:R-:W-:Y:S02]  /*8b10*/  FFMA.FTZ R145, R144, c[0x0][0x2d0], -R145 ;  /* 0x0000b40090917a23 */ /* 0x000fe40000010891 */
[C---:B------:R-:W-:Y:S01]  /*8b20*/  FMUL.FTZ R88, R132.reuse, R88 ;  /* 0x0000005884587220 */ /* 0x040fe20000410000 */
[----:B------:R5:W-:Y:S01]  /*8b30*/  MUFU.EX2 R231, R152 ;  /* 0x0000009800e77308 */ /* 0x000be20000000800 */
[C---:B------:R-:W-:Y:S01]  /*8b40*/  FMUL.FTZ R89, R132.reuse, R89 ;  /* 0x0000005984597220 */ /* 0x040fe20000410000 */
[C---:B--2---:R-:W-:Y:S03]  /*8b50*/  HMMA.16816.F32.BF16 R76, R136.reuse, R100, R76 ;  /* 0x00000064884c723c */ /* 0x044fe6000004184c */
[C---:B------:R-:W-:Y:S02]  /*8b60*/  FMUL.FTZ R80, R132.reuse, R80 ;  /* 0x0000005084507220 */ /* 0x040fe40000410000 */
[----:B------:R-:W-:Y:S02]  /*8b70*/  FMUL.FTZ R81, R132, R81 ;  /* 0x0000005184517220 */ /* 0x000fe40000410000 */
[C---:B------:R-:W-:Y:S01]  /*8b80*/  FMUL.FTZ R82, R3.reuse, R82 ;  /* 0x0000005203527220 */ /* 0x040fe20000410000 */
[----:B------:R-:W-:Y:S01]  /*8b90*/  MUFU.EX2 R179, R179 ;  /* 0x000000b300b37308 */ /* 0x000fe20000000800 */
[C---:B------:R-:W-:Y:S03]  /*8ba0*/  FMUL.FTZ R83, R3.reuse, R83 ;  /* 0x0000005303537220 */ /* 0x040fe60000410000 */
[C---:B------:R-:W-:Y:S01]  /*8bb0*/  FMUL.FTZ R90, R3.reuse, R90 ;  /* 0x0000005a035a7220 */ /* 0x040fe20000410000 */
[----:B----4-:R-:W-:Y:S01]  /*8bc0*/  F2FP.BF16.PACK_AB R100, R174, R173 ;  /* 0x000000adae64723e */ /* 0x010fe200000010ff */
[C---:B------:R-:W-:Y:S02]  /*8bd0*/  FMUL.FTZ R91, R3.reuse, R91 ;  /* 0x0000005b035b7220 */ /* 0x040fe40000410000 */
[C---:B------:R-:W-:Y:S02]  /*8be0*/  HMMA.16816.F32.BF16 R80, R136.reuse, R102, R80 ;  /* 0x000000668850723c */ /* 0x040fe40000041850 */
[----:B------:R2:W-:Y:S01]  /*8bf0*/  MUFU.EX2 R235, R145 ;  /* 0x0000009100eb7308 */ /* 0x0005e20000000800 */
[C---:B------:R-:W-:Y:S02]  /*8c00*/  FMUL.FTZ R92, R132.reuse, R92 ;  /* 0x0000005c845c7220 */ /* 0x040fe40000410000 */
[C---:B------:R-:W-:Y:S01]  /*8c10*/  FMUL.FTZ R93, R132.reuse, R93 ;  /* 0x0000005d845d7220 */ /* 0x040fe20000410000 */
[----:B-----5:R-:W-:Y:S01]  /*8c20*/  LDSM.16.MT88.4 R152, [R134+UR4+0x3900] ;  /* 0x003900048698783b */ /* 0x020fe20008004200 */
[C---:B------:R-:W-:Y:S01]  /*8c30*/  FMUL.FTZ R94, R3.reuse, R94 ;  /* 0x0000005e035e7220 */ /* 0x040fe20000410000 */
[C---:B---3--:R-:W-:Y:S04]  /*8c40*/  HMMA.16816.F32.BF16 R84, R136.reuse, R108, R84 ;  /* 0x0000006c8854723c */ /* 0x048fe80000041854 */
[----:B------:R-:W3:Y:S01]  /*8c50*/  MUFU.EX2 R178, R178 ;  /* 0x000000b200b27308 */ /* 0x000ee20000000800 */
[----:B------:R-:W-:Y:S01]  /*8c60*/  FMUL.FTZ R95, R3, R95 ;  /* 0x0000005f035f7220 */ /* 0x000fe20000410000 */
[----:B------:R-:W-:Y:S01]  /*8c70*/  F2FP.BF16.PACK_AB R102, R177, R176 ;  /* 0x000000b0b166723e */ /* 0x000fe200000010ff */
[C---:B------:R-:W-:Y:S01]  /*8c80*/  FMUL.FTZ R96, R132.reuse, R96 ;  /* 0x0000006084607220 */ /* 0x040fe20000410000 */
[C---:B------:R-:W-:Y:S01]  /*8c90*/  HMMA.16816.F32.BF16 R88, R136.reuse, R110, R88 ;  /* 0x0000006e8858723c */ /* 0x040fe20000041858 */
[----:B------:R-:W4:Y:S03]  /*8ca0*/  LDSM.16.MT88.4 R108, [R133+0x900] ;  /* 0x00090000856c783b */ /* 0x000f260000004200 */
[C---:B------:R-:W-:Y:S01]  /*8cb0*/  FMUL.FTZ R97, R132.reuse, R97 ;  /* 0x0000006184617220 */ /* 0x040fe20000410000 */
[----:B------:R-:W-:Y:S01]  /*8cc0*/  F2FP.BF16.PACK_AB R103, R181, R180 ;  /* 0x000000b4b567723e */ /* 0x000fe200000010ff */
[C---:B------:R-:W-:Y:S02]  /*8cd0*/  FMUL.FTZ R98, R3.reuse, R98 ;  /* 0x0000006203627220 */ /* 0x040fe40000410000 */
[C---:B-1----:R-:W-:Y:S01]  /*8ce0*/  HMMA.16816.F32.BF16 R92, R136.reuse, R104, R92 ;  /* 0x00000068885c723c */ /* 0x042fe2000004185c */
[----:B--2---:R-:W-:Y:S03]  /*8cf0*/  LDSM.16.MT88.4 R144, [R135+UR4+0x3900] ;  /* 0x003900048790783b */ /* 0x004fe60008004200 */
[C---:B------:R-:W-:Y:S02]  /*8d00*/  FMUL.FTZ R99, R3.reuse, R99 ;  /* 0x0000006303637220 */ /* 0x040fe40000410000 */
[----:B------:R-:W-:Y:S02]  /*8d10*/  FFMA.FTZ R167, R132, R207, R167 ;  /* 0x000000cf84a77223 */ /* 0x000fe400000100a7 */
[----:B------:R-:W-:Y:S03]  /*8d20*/  FFMA.FTZ R171, R3, R208, R171 ;  /* 0x000000d003ab7223 */ /* 0x000fe600000100ab */
[----:B------:R-:W-:Y:S01]  /*8d30*/  HMMA.16816.F32.BF16 R96, R136, R106, R96 ;  /* 0x0000006a8860723c */ /* 0x000fe20000041860 */
[----:B------:R-:W1:Y:S02]  /*8d40*/  LDSM.16.MT88.4 R104, [R164+0x2900] ;  /* 0x00290000a468783b */ /* 0x000e640000004200 */
[----:B---3--:R-:W-:Y:S01]  /*8d50*/  F2FP.BF16.PACK_AB R101, R178, R179 ;  /* 0x000000b3b265723e */ /* 0x008fe200000010ff */
[----:B------:R-:W-:Y:S02]  /*8d60*/  FADD.FTZ R166, R166, R167 ;  /* 0x000000a7a6a67221 */ /* 0x000fe40000010000 */
[----:B------:R-:W-:Y:S01]  /*8d70*/  FADD.FTZ R170, R170, R171 ;  /* 0x000000abaaaa7221 */ /* 0x000fe20000010000 */
[----:B------:R-:W-:Y:S01]  /*8d80*/  F2FP.BF16.PACK_AB R136, R229, R228 ;  /* 0x000000e4e588723e */ /* 0x000fe200000010ff */
[----:B------:R-:W-:Y:S01]  /*8d90*/  FADD.FTZ R165, R165, R166 ;  /* 0x000000a6a5a57221 */ /* 0x000fe20000010000 */
[----:B------:R-:W-:Y:S01]  /*8da0*/  F2FP.BF16.PACK_AB R138, R231, R230 ;  /* 0x000000e6e78a723e */ /* 0x000fe200000010ff */
[C---:B------:R-:W-:Y:S05]  /*8db0*/  HMMA.16816.F32.BF16 R4, R100.reuse, R112, R4 ;  /* 0x000000706404723c */ /* 0x040fea0000041804 */
[----:B------:R-:W-:Y:S01]  /*8dc0*/  F2FP.BF16.PACK_AB R137, R233, R232 ;  /* 0x000000e8e989723e */ /* 0x000fe200000010ff */
[----:B------:R-:W-:Y:S01]  /*8dd0*/  FADD.FTZ R169, R169, R170 ;  /* 0x000000aaa9a97221 */ /* 0x000fe20000010000 */
[----:B------:R-:W-:Y:S01]  /*8de0*/  F2FP.BF16.PACK_AB R139, R235, R234 ;  /* 0x000000eaeb8b723e */ /* 0x000fe200000010ff */
        /* <DEDUP_REMOVED lines=8> */
[----:B------:R-:W2:Y:S03]  /*8e70*/  LDSM.16.MT88.4 R108, [R135+UR4+0x4900] ;  /* 0x00490004876c783b */ /* 0x000ea60008004200 */
[----:B------:R-:W-:Y:S02]  /*8e80*/  FADD.FTZ R3, R174, R3 ;  /* 0x00000003ae037221 */ /* 0x000fe40000010000 */
[----:B------:R-:W-:Y:S02]  /*8e90*/  FADD.FTZ R179, R178, R179 ;  /* 0x000000b3b2b37221 */ /* 0x000fe40000010000 */
[C---:B------:R-:W-:Y:S04]  /*8ea0*/  HMMA.16816.F32.BF16 R20, R100.reuse, R116, R20 ;  /* 0x000000746414723c */ /* 0x040fe80000041814 */
[----:B------:R-:W-:Y:S01]  /*8eb0*/  FADD.FTZ R176, R176, R3 ;  /* 0x00000003b0b07221 */ /* 0x000fe20000010000 */
[----:B------:R-:W-:Y:S01]  /*8ec0*/  IADD3 R3, R213, -0x2, RZ ;  /* 0xfffffffed5037810 */ /* 0x000fe20007ffe0ff */
[----:B------:R-:W-:Y:S02]  /*8ed0*/  FADD.FTZ R180, R180, R179 ;  /* 0x000000b3b4b47221 */ /* 0x000fe40000010000 */
[C---:B------:R-:W-:Y:S01]  /*8ee0*/  HMMA.16816.F32.BF16 R24, R100.reuse, R118, R24 ;  /* 0x000000766418723c */ /* 0x040fe20000041818 */
[----:B------:R-:W-:Y:S02]  /*8ef0*/  LDSM.16.MT88.4 R116, [R164+0x4900] ;  /* 0x00490000a474783b */ /* 0x000fe40000004200 */
[----:B------:R-:W-:Y:S01]  /*8f00*/  ISETP.GE.AND P0, PT, R3, R194, PT ;  /* 0x000000c20300720c */ /* 0x000fe20003f06270 */
        /* <DEDUP_REMOVED lines=13> */
[C---:B-1----:R-:W-:Y:S08]  /*8fe0*/  HMMA.16816.F32.BF16 R60, R100.reuse, R104, R60 ;  /* 0x00000068643c723c */ /* 0x042ff0000004183c */
[C---:B------:R-:W-:Y:S01]  /*8ff0*/  HMMA.16816.F32.BF16 R64, R100.reuse, R106, R64 ;  /* 0x0000006a6440723c */ /* 0x040fe20000041840 */
[----:B------:R-:W1:Y:S07]  /*9000*/  LDSM.16.MT88.4 R104, [R134+UR4+0x4900] ;  /* 0x004900048668783b */ /* 0x000e6e0008004200 */
[C---:B--2---:R-:W-:Y:S08]  /*9010*/  HMMA.16816.F32.BF16 R68, R100.reuse, R108, R68 ;  /* 0x0000006c6444723c */ /* 0x044ff00000041844 */
[C---:B------:R-:W-:Y:S01]  /*9020*/  HMMA.16816.F32.BF16 R72, R100.reuse, R110, R72 ;  /* 0x0000006e6448723c */ /* 0x040fe20000041848 */
[----:B------:R-:W2:Y:S07]  /*9030*/  LDSM.16.MT88.4 R108, [R135+UR4+0x1100] ;  /* 0x00110004876c783b */ /* 0x000eae0008004200 */
[C---:B------:R-:W-:Y:S08]  /*9040*/  HMMA.16816.F32.BF16 R76, R100.reuse, R112, R76 ;  /* 0x00000070644c723c */ /* 0x040ff0000004184c */
[C---:B------:R-:W-:Y:S01]  /*9050*/  HMMA.16816.F32.BF16 R80, R100.reuse, R114, R80 ;  /* 0x000000726450723c */ /* 0x040fe20000041850 */
[----:B------:R-:W3:Y:S07]  /*9060*/  LDSM.16.MT88.4 R112, [R134+UR4+0x1100] ;  /* 0x001100048670783b */ /* 0x000eee0008004200 */
[C---:B-1----:R-:W-:Y:S08]  /*9070*/  HMMA.16816.F32.BF16 R84, R100.reuse, R104, R84 ;  /* 0x000000686454723c */ /* 0x042ff00000041854 */
[C---:B------:R-:W-:Y:S01]  /*9080*/  HMMA.16816.F32.BF16 R88, R100.reuse, R106, R88 ;  /* 0x0000006a6458723c */ /* 0x040fe20000041858 */
[----:B------:R-:W1:Y:S07]  /*9090*/  LDSM.16.MT88.4 R104, [R135+UR4+0x3100] ;  /* 0x003100048768783b */ /* 0x000e6e0008004200 */
[C---:B------:R-:W-:Y:S08]  /*90a0*/  HMMA.16816.F32.BF16 R92, R100.reuse, R116, R92 ;  /* 0x00000074645c723c */ /* 0x040ff0000004185c */
        /* <DEDUP_REMOVED lines=16> */
[----:B------:R-:W2:Y:S03]  /*91b0*/  LDSM.16.MT88.4 R108, [R134+UR4+0x3100] ;  /* 0x00310004866c783b */ /* 0x000ea60008004200 */
        /* <DEDUP_REMOVED lines=8> */
[C---:B---3--:R-:W-:Y:S04]  /*9240*/  HMMA.16816.F32.BF16 R20, R100.reuse, R112, R20 ;  /* 0x000000706414723c */ /* 0x048fe80000041814 */
[----:B------:R-:W-:Y:S02]  /*9250*/  FADD.FTZ R207, R231, R230 ;  /* 0x000000e6e7cf7221 */ /* 0x000fe40000010000 */
[----:B------:R-:W-:Y:S02]  /*9260*/  FADD.FTZ R208, R235, R208 ;  /* 0x000000d0ebd07221 */ /* 0x000fe40000010000 */
[C---:B------:R-:W-:Y:S01]  /*9270*/  HMMA.16816.F32.BF16 R24, R100.reuse, R114, R24 ;  /* 0x000000726418723c */ /* 0x040fe20000041818 */
[----:B------:R-:W3:Y:S07]  /*9280*/  LDSM.16.MT88.4 R112, [R164+0x3100] ;  /* 0x00310000a470783b */ /* 0x000eee0000004200 */
[C---:B------:R-:W-:Y:S08]  /*9290*/  HMMA.16816.F32.BF16 R28, R100.reuse, R124, R28 ;  /* 0x0000007c641c723c */ /* 0x040ff0000004181c */
[C---:B------:R-:W-:Y:S01]  /*92a0*/  HMMA.16816.F32.BF16 R32, R100.reuse, R126, R32 ;  /* 0x0000007e6420723c */ /* 0x040fe20000041820 */
[----:B------:R-:W-:Y:S07]  /*92b0*/  LDSM.16.MT88.4 R124, [R135+UR4+0x1900] ;  /* 0x00190004877c783b */ /* 0x000fee0008004200 */
[C---:B-1----:R-:W-:Y:S08]  /*92c0*/  HMMA.16816.F32.BF16 R36, R100.reuse, R104, R36 ;  /* 0x000000686424723c */ /* 0x042ff00000041824 */
[C---:B------:R-:W-:Y:S01]  /*92d0*/  HMMA.16816.F32.BF16 R40, R100.reuse, R106, R40 ;  /* 0x0000006a6428723c */ /* 0x040fe20000041828 */
[----:B------:R-:W1:Y:S07]  /*92e0*/  LDSM.16.MT88.4 R104, [R135+UR4+0x5100] ;  /* 0x005100048768783b */ /* 0x000e6e0008004200 */
[C---:B----4-:R-:W-:Y:S08]  /*92f0*/  HMMA.16816.F32.BF16 R44, R100.reuse, R116, R44 ;  /* 0x00000074642c723c */ /* 0x050ff0000004182c */
[C---:B------:R-:W-:Y:S01]  /*9300*/  HMMA.16816.F32.BF16 R48, R100.reuse, R118, R48 ;  /* 0x000000766430723c */ /* 0x040fe20000041830 */
[----:B------:R-:W4:Y:S07]  /*9310*/  LDSM.16.MT88.4 R116, [R133+0x5100] ;  /* 0x005100008574783b */ /* 0x000f2e0000004200 */
[C---:B--2---:R-:W-:Y:S08]  /*9320*/  HMMA.16816.F32.BF16 R52, R100.reuse, R108, R52 ;  /* 0x0000006c6434723c */ /* 0x044ff00000041834 */
[C---:B------:R-:W-:Y:S01]  /*9330*/  HMMA.16816.F32.BF16 R56, R100.reuse, R110, R56 ;  /* 0x0000006e6438723c */ /* 0x040fe20000041838 */
[----:B------:R-:W2:Y:S07]  /*9340*/  LDSM.16.MT88.4 R108, [R134+UR4+0x5100] ;  /* 0x00510004866c783b */ /* 0x000eae0008004200 */
[C---:B---3--:R-:W-:Y:S08]  /*9350*/  HMMA.16816.F32.BF16 R60, R100.reuse, R112, R60 ;  /* 0x00000070643c723c */ /* 0x048ff0000004183c */
[C---:B------:R-:W-:Y:S01]  /*9360*/  HMMA.16816.F32.BF16 R64, R100.reuse, R114, R64 ;  /* 0x000000726440723c */ /* 0x040fe20000041840 */
[----:B------:R-:W3:Y:S07]  /*9370*/  LDSM.16.MT88.4 R112, [R164+0x5100] ;  /* 0x00510000a470783b */ /* 0x000eee0000004200 */
[C---:B-1----:R-:W-:Y:S08]  /*9380*/  HMMA.16816.F32.BF16 R68, R100.reuse, R104, R68 ;  /* 0x000000686444723c */ /* 0x042ff00000041844 */
[C---:B------:R-:W-:Y:S01]  /*9390*/  HMMA.16816.F32.BF16 R72, R100.reuse, R106, R72 ;  /* 0x0000006a6448723c */ /* 0x040fe20000041848 */
[----:B------:R-:W-:Y:S07]  /*93a0*/  LDSM.16.MT88.4 R104, [R134+UR4+0x1900] ;  /* 0x001900048668783b */ /* 0x000fee0008004200 */
[C---:B----4-:R-:W-:Y:S08]  /*93b0*/  HMMA.16816.F32.BF16 R76, R100.reuse, R116, R76 ;  /* 0x00000074644c723c */ /* 0x050ff0000004184c */
[C---:B------:R-:W-:Y:S01]  /*93c0*/  HMMA.16816.F32.BF16 R80, R100.reuse, R118, R80 ;  /* 0x000000766450723c */ /* 0x040fe20000041850 */
[----:B------:R-:W1:Y:S07]  /*93d0*/  LDSM.16.MT88.4 R116, [R133+0x1900] ;  /* 0x001900008574783b */ /* 0x000e6e0000004200 */
[C---:B--2---:R-:W-:Y:S08]  /*93e0*/  HMMA.16816.F32.BF16 R84, R100.reuse, R108, R84 ;  /* 0x0000006c6454723c */ /* 0x044ff00000041854 */
[C---:B------:R-:W-:Y:S08]  /*93f0*/  HMMA.16816.F32.BF16 R88, R100.reuse, R110, R88 ;  /* 0x0000006e6458723c */ /* 0x040ff00000041858 */
[C---:B---3--:R-:W-:Y:S08]  /*9400*/  HMMA.16816.F32.BF16 R92, R100.reuse, R112, R92 ;  /* 0x00000070645c723c */ /* 0x048ff0000004185c */
[----:B------:R-:W-:Y:S08]  /*9410*/  HMMA.16816.F32.BF16 R96, R100, R114, R96 ;  /* 0x000000726460723c */ /* 0x000ff00000041860 */
[C---:B------:R-:W-:Y:S01]  /*9420*/  HMMA.16816.F32.BF16 R128, R136.reuse, R124, R4 ;  /* 0x0000007c8880723c */ /* 0x040fe20000041804 */
[----:B------:R-:W2:Y:S07]  /*9430*/  LDSM.16.MT88.4 R4, [R133+0x5900] ;  /* 0x005900008504783b */ /* 0x000eae0000004200 */
[C---:B------:R-:W-:Y:S01]  /*9440*/  HMMA.16816.F32.BF16 R124, R136.reuse, R126, R8 ;  /* 0x0000007e887c723c */ /* 0x040fe20000041808 */
[----:B------:R-:W3:Y:S07]  /*9450*/  LDSM.16.MT88.4 R8, [R134+UR4+0x5900] ;  /* 0x005900048608783b */ /* 0x000eee0008004200 */
        /* <DEDUP_REMOVED lines=19> */
[C---:B---3--:R-:W-:Y:S08]  /*9590*/  HMMA.16816.F32.BF16 R84, R136.reuse, R8, R84 ;  /* 0x000000088854723c */ /* 0x048ff00000041854 */
[C---:B------:R-:W-:Y:S08]  /*95a0*/  HMMA.16816.F32.BF16 R88, R136.reuse, R10, R88 ;  /* 0x0000000a8858723c */ /* 0x040ff00000041858 */
[C---:B-1----:R-:W-:Y:S08]  /*95b0*/  HMMA.16816.F32.BF16 R92, R136.reuse, R12, R92 ;  /* 0x0000000c885c723c */ /* 0x042ff0000004185c */
        /* <DEDUP_REMOVED lines=14> */
[----:B------:R-:W-:Y:S01]  /*96a0*/  @!P2 LEA.HI.X.SX32 R6, R3, UR8, 0x1, P0 ;  /* 0x000000080306ac11 */ /* 0x000fe200080f0eff */
        /* <DEDUP_REMOVED lines=29> */
[----:B------:R-:W-:Y:S01]  /*9880*/  IADD3.X R9, RZ, R4, R215, P1, P0 ;  /* 0x00000004ff097210 */ /* 0x000fe20000fe04d7 */
[----:B------:R-:W-:Y:S01]  /*9890*/  IMAD.U32 R4, RZ, RZ, UR20 ;  /* 0x00000014ff047e24 */ /* 0x000fe2000f8e00ff */
[C---:B---3--:R-:W-:Y:S03]  /*98a0*/  IADD3 R16, P0, R3.reuse, R220, RZ ;  /* 0x000000dc03107210 */ /* 0x048fe60007f1e0ff */
[----:B------:R-:W-:Y:S02]  /*98b0*/  IMAD R4, R4, 0x3000, R201 ;  /* 0x0000300004047824 */ /* 0x000fe400078e02c9 */
[C---:B----4-:R-:W-:Y:S01]  /*98c0*/  IMAD.X R17, R6.reuse, 0x1, R221, P0 ;  /* 0x0000000106117824 */ /* 0x050fe200000e06dd */
[C---:B------:R-:W-:Y:S05]  /*98d0*/  IADD3 R14, P0, R3.reuse, R217, RZ ;  /* 0x000000d9030e7210 */ /* 0x040fea0007f1e0ff */
[----:B------:R-:W-:Y:S01]  /*98e0*/  IMAD.X R15, R6, 0x1, R218, P0 ;  /* 0x00000001060f7824 */ /* 0x000fe200000e06da */
[----:B------:R-:W-:Y:S01]  /*98f0*/  IADD3 R18, P0, R3, R214, RZ ;  /* 0x000000d603127210 */ /* 0x000fe20007f1e0ff */
[----:B------:R-:W-:Y:S04]  /*9900*/  IMAD.SHL.U32 R3, R4, 0x2, RZ ;  /* 0x0000000204037824 */ /* 0x000fe800078e00ff */
[----:B------:R-:W-:Y:S01]  /*9910*/  IMAD.X R19, R6, 0x1, R215, P0 ;  /* 0x0000000106137824 */ /* 0x000fe200000e06d7 */
[----:B------:R1:W-:Y:S01]  /*9920*/  LDGSTS.E.BYPASS.LTC128B.128 [R3+0xc100], [R16.64], !P5 ;  /* 0x0c10000010037fae */ /* 0x0003e2000e901d4e */
[----:B------:R-:W-:Y:S03]  /*9930*/  ISETP.NE.U32.AND P0, PT, R219, RZ, PT ;  /* 0x000000ffdb00720c */ /* 0x000fe60003f05070 */
[----:B------:R1:W-:Y:S04]  /*9940*/  LDGSTS.E.BYPASS.LTC128B.128 [R3+0xe100], [R14.64], !P4 ;  /* 0x0e1000000e037fae */ /* 0x0003e8000e101d4e */
[----:B------:R1:W-:Y:S06]  /*9950*/  LDGSTS.E.BYPASS.LTC128B.128 [R3+0x10100], [R18.64], !P6 ;  /* 0x1010000012037fae */ /* 0x0003ec000f101d4e */
[----:B------:R1:W-:Y:S01]  /*9960*/  LDGSTS.E.BYPASS.LTC128B.128.ZFILL [R3+0xd100], [R12.64], P0 ;  /* 0x0d1000000c037fae */ /* 0x0003e20008141d4e */
[----:B------:R-:W-:Y:S11]  /*9970*/  ISETP.NE.U32.AND P0, PT, R216, RZ, PT ;  /* 0x000000ffd800720c */ /* 0x000ff60003f05070 */
[----:B------:R-:W-:Y:S02]  /*9980*/  @!UPT UIADD3 URZ, URZ, URZ, URZ ;  /* 0x0000003f3f3ff290 */ /* 0x000fe4000fffe03f */
[----:B------:R1:W-:Y:S01]  /*9990*/  LDGSTS.E.BYPASS.LTC128B.128.ZFILL [R3+0xf100], [R10.64], P0 ;  /* 0x0f1000000a037fae */ /* 0x0003e20008141d4e */
[----:B------:R-:W-:Y:S11]  /*99a0*/  ISETP.NE.U32.AND P0, PT, R211, RZ, PT ;  /* 0x000000ffd300720c */ /* 0x000ff60003f05070 */
[----:B------:R-:W-:Y:S02]  /*99b0*/  @!UPT UIADD3 URZ, URZ, URZ, URZ ;  /* 0x0000003f3f3ff290 */ /* 0x000fe4000fffe03f */
[----:B------:R1:W-:Y:S02]  /*99c0*/  LDGSTS.E.BYPASS.LTC128B.128.ZFILL [R3+0x11100], [R8.64], P0 ;  /* 0x1110000008037fae */ /* 0x0003e40008141d4e */
.L_x_1125:
[----:B------:R-:W-:Y:S01]  /*99d0*/  UIADD3 UR4, UR5, 0x1, URZ ;  /* 0x0000000105047890 */ /* 0x000fe2000fffe03f */
[----:B------:R-:W0:Y:S01]  /*99e0*/  LDGDEPBAR ;  /* 0x00000000000079af */ /* 0x000e220000000000 */
[----:B------:R-:W-:Y:S01]  /*99f0*/  UISETP.GE.AND UP0, UPT, UR5, 0x1, UPT ;  /* 0x000000010500788c */ /* 0x000fe2000bf06270 */
[C---:B------:R-:W-:Y:S01]  /*9a00*/  ISETP.GT.AND P0, PT, R213.reuse, R222, PT ;  /* 0x000000ded500720c */ /* 0x040fe20003f04270 */
[----:B-1----:R-:W-:Y:S01]  /*9a10*/  IMAD.MOV.U32 R3, RZ, RZ, R0 ;  /* 0x000000ffff037224 */ /* 0x002fe200078e0000 */
[----:B------:R-:W-:Y:S01]  /*9a20*/  IADD3 R213, R213, -0x1, RZ ;  /* 0xffffffffd5d57810 */ /* 0x000fe20007ffe0ff */
[----:B------:R-:W-:Y:S01]  /*9a30*/  USEL UR5, UR4, URZ, !UP0 ;  /* 0x0000003f04057287 */ /* 0x000fe2000c000000 */
[----:B------:R-:W-:Y:S09]  /*9a40*/  IMAD.MOV.U32 R132, RZ, RZ, R2 ;  /* 0x000000ffff847224 */ /* 0x000ff200078e0002 */
[----:B------:R-:W-:-:S05]  /*9a50*/  @P0 BRA `(.L_x_1126) ;  /* 0xffffc5b000000947 */ /* 0x000fca000383ffff */
.L_x_1115:
[----:B------:R-:W-:Y:S01]  /*9a60*/  ULEA UR4, UR6, 0x7f, 0x7 ;  /* 0x0000007f06047891 */ /* 0x000fe2000f8e383f */
[----:B------:R-:W-:-:S02]  /*9a70*/  ISETP.GE.AND P0, PT, R197, 0x1, PT ;  /* 0x00000001c500780c */ /* 0x000fc40003f06270 */
[----:B------:R-:W-:Y:S01]  /*9a80*/  ULDC.64 UR6, c[0x0][0x2c8] ;  /* 0x0000b20000067ab9 */ /* 0x000fe20000000a00 */
[----:B------:R-:W-:Y:S01]  /*9a90*/  IADD3 R5, R195, 0x1, -R204 ;  /* 0x00000001c3057810 */ /* 0x000fe20007ffe8cc */
[----:B------:R-:W-:-:S07]  /*9aa0*/  UIMAD.WIDE.U32 UR24, UR4, UR6, URZ ;  /* 0x00000006041872a5 */ /* 0x000fce000f8e003f */
[----:B------:R-:W-:Y:S02]  /*9ab0*/  @UP1 UMOV UR21, UR25 ;  /* 0x0000001900151c82 */ /* 0x000fe40008000000 */
[----:B------:R-:W-:-:S06]  /*9ac0*/  @UP1 USHF.R.U32.HI UR4, URZ, UR7, UR21 ;  /* 0x000000073f041299 */ /* 0x000fcc0008011615 */
[----:B------:R-:W-:-:S04]  /*9ad0*/  IADD3 R5, R5, UR4, RZ ;  /* 0x0000000405057c10 */ /* 0x000fc8000fffe0ff */
[----:B------:R-:W-:Y:S01]  /*9ae0*/  IADD3 R4, R5, -c[0x0][0x324], RZ ;  /* 0x8000c90005047a10 */ /* 0x000fe20007ffe0ff */
[----:B------:R-:W-:Y:S05]  /*9af0*/  @!P0 BRA `(.L_x_1127) ;  /* 0x000000f000008947 */ /* 0x000fea0003800000 */
        /* <DEDUP_REMOVED lines=9> */
.L_x_1128:
[----:B------:R-:W-:-:S04]  /*9b90*/  MOV R3, 0x1 ;  /* 0x0000000100037802 */ /* 0x000fc80000000f00 */
[----:B------:R-:W-:-:S13]  /*9ba0*/  ISETP.NE.AND P0, PT, R3, c[0x0][0x32c], PT ;  /* 0x0000cb0003007a0c */ /* 0x000fda0003f05270 */
[----:B------:R-:W-:-:S05]  /*9bb0*/  @P0 IMAD.HI.U32 R3, R5, c[0x0][0x330], RZ ;  /* 0x0000cc0005030a27 */ /* 0x000fca00078e00ff */
[----:B------:R-:W-:-:S05]  /*9bc0*/  @P0 SHF.R.U32.HI R5, RZ, c[0x0][0x334], R3 ;  /* 0x0000cd00ff050a19 */ /* 0x000fca0000011603 */
.L_x_1129:
[----:B------:R-:W-:-:S05]  /*9bd0*/  IMAD R5, R5, c[0x0][0x32c], RZ ;  /* 0x0000cb0005057a24 */ /* 0x000fca00078e02ff */
[----:B------:R-:W-:-:S04]  /*9be0*/  IMNMX R4, R4, R5, !PT ;  /* 0x0000000504047217 */ /* 0x000fc80007800200 */
.L_x_1127:
        /* <DEDUP_REMOVED lines=13> */
[----:B------:R-:W-:Y:S01]  /*9cc0*/  IMAD.SHL.U32 R220, R210, 0x2, RZ ;  /* 0x00000002d2dc7824 */ /* 0x000fe200078e00ff */
[----:B------:R-:W-:Y:S01]  /*9cd0*/  SHF.R.S32.HI R215, RZ, 0x1f, R192 ;  /* 0x0000001fffd77819 */ /* 0x000fe200000114c0 */
[----:B------:R-:W-:Y:S01]  /*9ce0*/  IMAD.SHL.U32 R217, R209, 0x2, RZ ;  /* 0x00000002d1d97824 */ /* 0x000fe200078e00ff */
[----:B------:R-:W-:Y:S01]  /*9cf0*/  SEL R219, RZ, 0x10, P5 ;  /* 0x00000010ffdb7807 */ /* 0x000fe20002800000 */
[----:B------:R-:W-:Y:S01]  /*9d00*/  IMAD.SHL.U32 R214, R192, 0x2, RZ ;  /* 0x00000002c0d67824 */ /* 0x000fe200078e00ff */
[----:B------:R-:W-:-:S02]  /*9d10*/  SEL R216, RZ, 0x10, P4 ;  /* 0x00000010ffd87807 */ /* 0x000fc40002000000 */
[----:B------:R-:W-:Y:S02]  /*9d20*/  SHF.L.U64.HI R221, R210, 0x1, R221 ;  /* 0x00000001d2dd7819 */ /* 0x000fe400000102dd */
[----:B------:R-:W-:Y:S02]  /*9d30*/  SHF.L.U64.HI R218, R209, 0x1, R218 ;  /* 0x00000001d1da7819 */ /* 0x000fe400000102da */
[----:B------:R-:W-:Y:S02]  /*9d40*/  SHF.L.U64.HI R215, R192, 0x1, R215 ;  /* 0x00000001c0d77819 */ /* 0x000fe400000102d7 */
[----:B------:R-:W-:Y:S02]  /*9d50*/  SEL R186, R186, 0xffffffe0, !P0 ;  /* 0xffffffe0baba7807 */ /* 0x000fe40004000000 */
.L_x_1133:
        /* <DEDUP_REMOVED lines=65> */
.L_x_1131:
        /* <DEDUP_REMOVED lines=10> */
[C---:B-1----:R-:W-:Y:S01]  /*a210*/  HMMA.16816.F32.BF16 R12, R136.reuse, R16, RZ ;  /* 0x00000010880c723c */ /* 0x042fe200000418ff */
[----:B------:R-:W1:Y:S07]  /*a220*/  LDSM.16.M88.4 R164, [R0+0xc100] ;  /* 0x00c1000000a4783b */ /* 0x000e6e0000000200 */
[C---:B------:R-:W-:Y:S01]  /*a230*/  HMMA.16816.F32.BF16 R16, R136.reuse, R18, RZ ;  /* 0x000000128810723c */ /* 0x040fe200000418ff */
[----:B------:R-:W-:Y:S07]  /*a240*/  LDSM.16.M88.4 R168, [R2+0xc100] ;  /* 0x00c1000002a8783b */ /* 0x000fee0000000200 */
[C---:B------:R-:W-:Y:S01]  /*a250*/  HMMA.16816.F32.BF16 R20, R136.reuse, R24, RZ ;  /* 0x000000188814723c */ /* 0x040fe200000418ff */
[----:B------:R-:W-:Y:S07]  /*a260*/  LDSM.16.M88.4 R176, [R0+0xe100] ;  /* 0x00e1000000b0783b */ /* 0x000fee0000000200 */
[C---:B------:R-:W-:Y:S01]  /*a270*/  HMMA.16816.F32.BF16 R24, R136.reuse, R26, RZ ;  /* 0x0000001a8818723c */ /* 0x040fe200000418ff */
[----:B------:R-:W-:Y:S07]  /*a280*/  LDSM.16.M88.4 R180, [R189+UR4+0x10100] ;  /* 0x01010004bdb4783b */ /* 0x000fee0008000200 */
[C---:B------:R-:W-:Y:S01]  /*a290*/  HMMA.16816.F32.BF16 R28, R136.reuse, R32, RZ ;  /* 0x00000020881c723c */ /* 0x040fe200000418ff */
[----:B------:R-:W0:Y:S07]  /*a2a0*/  LDGDEPBAR ;  /* 0x00000000000079af */ /* 0x000e2e0000000000 */
[----:B------:R-:W-:Y:S01]  /*a2b0*/  HMMA.16816.F32.BF16 R32, R136, R34, RZ ;  /* 0x000000228820723c */ /* 0x000fe200000418ff */
[----:B------:R-:W2:Y:S07]  /*a2c0*/  LDSM.16.M88.4 R136, [R0+0xc900] ;  /* 0x00c900000088783b */ /* 0x000eae0000000200 */
        /* <DEDUP_REMOVED lines=12> */
[C---:B-1----:R-:W-:Y:S01]  /*a390*/  HMMA.16816.F32.BF16 R4, R140.reuse, R164, R4 ;  /* 0x000000a48c04723c */ /* 0x042fe20000041804 */
[----:B------:R-:W1:Y:S07]  /*a3a0*/  LDSM.16.M88.4 R160, [R2+0xd100] ;  /* 0x00d1000002a0783b */ /* 0x000e6e0000000200 */
[C---:B------:R-:W-:Y:S01]  /*a3b0*/  HMMA.16816.F32.BF16 R8, R140.reuse, R166, R8 ;  /* 0x000000a68c08723c */ /* 0x040fe20000041808 */
[----:B------:R-:W-:Y:S07]  /*a3c0*/  LDSM.16.M88.4 R164, [R189+UR4+0xf900] ;  /* 0x00f90004bda4783b */ /* 0x000fee0008000200 */
[C---:B--2---:R-:W-:Y:S08]  /*a3d0*/  HMMA.16816.F32.BF16 R12, R140.reuse, R136, R12 ;  /* 0x000000888c0c723c */ /* 0x044ff0000004180c */
[C---:B------:R-:W-:Y:S01]  /*a3e0*/  HMMA.16816.F32.BF16 R16, R140.reuse, R138, R16 ;  /* 0x0000008a8c10723c */ /* 0x040fe20000041810 */
[----:B------:R-:W2:Y:S07]  /*a3f0*/  LDSM.16.M88.4 R136, [R2+0xd900] ;  /* 0x00d900000288783b */ /* 0x000eae0000000200 */
        /* <DEDUP_REMOVED lines=106> */
[C---:B------:R-:W-:Y:S04]  /*aaa0*/  HMMA.16816.F32.BF16 R16, R172.reuse, R138, R16 ;  /* 0x0000008aac10723c */ /* 0x040fe80000041810 */
[----:B------:R-:W-:Y:S02]  /*aab0*/  FMUL.FTZ R165, R4, c[0x0][0x320] ;  /* 0x0000c80004a57a20 */ /* 0x000fe40000410000 */
[----:B------:R-:W-:Y:S02]  /*aac0*/  FMUL.FTZ R145, R5, c[0x0][0x320] ;  /* 0x0000c80005917a20 */ /* 0x000fe40000410000 */
[C---:B---3--:R-:W-:Y:S02]  /*aad0*/  HMMA.16816.F32.BF16 R20, R172.reuse, R140, R20 ;  /* 0x0000008cac14723c */ /* 0x048fe40000041814 */
[----:B------:R-:W1:Y:S02]  /*aae0*/  MUFU.TANH R165, R165 ;  /* 0x000000a500a57308 */ /* 0x000e640000002400 */
        /* <DEDUP_REMOVED lines=11> */
[----:B------:R-:W-:Y:S01]  /*aba0*/  FMUL.FTZ R14, R14, c[0x0][0x320] ;  /* 0x0000c8000e0e7a20 */ /* 0x000fe20000410000 */
[----:B-1----:R-:W-:Y:S01]  /*abb0*/  FMNMX.FTZ R0, R165, R133, !PT ;  /* 0x00000085a5007209 */ /* 0x002fe20007810000 */
        /* <DEDUP_REMOVED lines=16> */
[----:B-1----:R-:W1:Y:S01]  /*acc0*/  LDSM.16.M88.4 R8, [R190+0x11900] ;  /* 0x01190000be08783b */ /* 0x002e620000000200 */
[----:B------:R-:W-:Y:S08]  /*acd0*/  DEPBAR.LE SB0, 0x2 ;  /* 0x000080800000791a */ /* 0x000ff00000000000 */
[----:B------:R3:W-:Y:S01]  /*ace0*/  MUFU.TANH R179, R13 ;  /* 0x0000000d00b37308 */ /* 0x0007e20000002400 */
[----:B------:R-:W-:Y:S01]  /*acf0*/  BAR.SYNC.DEFER_BLOCKING 0x0 ;  /* 0x0000000000007b1d */ /* 0x000fe20000010000 */
[----:B--2---:R-:W-:Y:S02]  /*ad00*/  FMNMX.FTZ R0, R145, R0, !PT ;  /* 0x0000000091007209 */ /* 0x004fe40007810000 */
[----:B---3--:R-:W-:Y:S05]  /*ad10*/  FMNMX.FTZ R13, R166, R3, !PT ;  /* 0x00000003a60d7209 */ /* 0x008fea0007810000 */
[----:B------:R-:W-:Y:S01]  /*ad20*/  LDSM.16.MT88.4 R140, [R134+UR4+0x2900] ;  /* 0x00290004868c783b */ /* 0x000fe20008004200 */
[----:B------:R-:W2:Y:S01]  /*ad30*/  MUFU.TANH R164, R164 ;  /* 0x000000a400a47308 */ /* 0x000ea20000002400 */
[C---:B-1----:R-:W-:Y:S09]  /*ad40*/  HMMA.16816.F32.BF16 R28, R172.reuse, R8, R28 ;  /* 0x00000008ac1c723c */ /* 0x042ff2000004181c */
[----:B------:R-:W1:Y:S01]  /*ad50*/  MUFU.TANH R167, R167 ;  /* 0x000000a700a77308 */ /* 0x000e620000002400 */
[----:B------:R-:W-:Y:S09]  /*ad60*/  HMMA.16816.F32.BF16 R32, R172, R10, R32 ;  /* 0x0000000aac20723c */ /* 0x000ff20000041820 */
[----:B------:R-:W3:Y:S03]  /*ad70*/  MUFU.TANH R181, R181 ;  /* 0x000000b500b57308 */ /* 0x000ee60000002400 */
[----:B--2---:R-:W-:Y:S04]  /*ad80*/  FMNMX.FTZ R13, R164, R13, !PT ;  /* 0x0000000da40d7209 */ /* 0x004fe80007810000 */
[----:B------:R-:W-:Y:S03]  /*ad90*/  FMNMX.FTZ R13, R224, R13, !PT ;  /* 0x0000000de00d7209 */ /* 0x000fe60007810000 */
[----:B------:R-:W2:Y:S01]  /*ada0*/  MUFU.TANH R178, R14 ;  /* 0x0000000e00b27308 */ /* 0x000ea20000002400 */
[----:B------:R-:W-:Y:S01]  /*adb0*/  FMUL.FTZ R28, R28, c[0x0][0x320] ;  /* 0x0000c8001c1c7a20 */ /* 0x000fe20000410000 */
[----:B------:R-:W-:Y:S01]  /*adc0*/  FMNMX.FTZ R13, R182, R13, !PT ;  /* 0x0000000db60d7209 */ /* 0x000fe20007810000 */
[----:B------:R-:W-:Y:S01]  /*add0*/  FMUL.FTZ R29, R29, c[0x0][0x320] ;  /* 0x0000c8001d1d7a20 */ /* 0x000fe20000410000 */
[----:B-1----:R-:W-:Y:S01]  /*ade0*/  FMNMX.FTZ R0, R167, R0, !PT ;  /* 0x00000000a7007209 */ /* 0x002fe20007810000 */
[----:B------:R-:W-:Y:S02]  /*adf0*/  FMUL.FTZ R30, R30, c[0x0][0x320] ;  /* 0x0000c8001e1e7a20 */ /* 0x000fe40000410000 */
[----:B------:R-:W-:Y:S01]  /*ae00*/  FMUL.FTZ R31, R31, c[0x0][0x320] ;  /* 0x0000c8001f1f7a20 */ /* 0x000fe20000410000 */
[----:B------:R-:W-:Y:S01]  /*ae10*/  FMNMX.FTZ R0, R169, R0, !PT ;  /* 0x00000000a9007209 */ /* 0x000fe20007810000 */
[----:B------:R-:W-:Y:S01]  /*ae20*/  FMUL.FTZ R32, R32, c[0x0][0x320] ;  /* 0x0000c80020207a20 */ /* 0x000fe20000410000 */
[----:B------:R-:W1:Y:S01]  /*ae30*/  MUFU.TANH R176, R15 ;  /* 0x0000000f00b07308 */ /* 0x000e620000002400 */
[----:B------:R-:W-:Y:S02]  /*ae40*/  FMUL.FTZ R33, R33, c[0x0][0x320] ;  /* 0x0000c80021217a20 */ /* 0x000fe40000410000 */
[----:B------:R-:W-:Y:S01]  /*ae50*/  FMUL.FTZ R34, R34, c[0x0][0x320] ;  /* 0x0000c80022227a20 */ /* 0x000fe20000410000 */
[----:B---3--:R-:W-:Y:S01]  /*ae60*/  FMNMX.FTZ R0, R181, R0, !PT ;  /* 0x00000000b5007209 */ /* 0x008fe20007810000 */
[----:B------:R-:W-:Y:S03]  /*ae70*/  FMUL.FTZ R35, R35, c[0x0][0x320] ;  /* 0x0000c80023237a20 */ /* 0x000fe60000410000 */
[----:B------:R-:W-:Y:S02]  /*ae80*/  FMNMX.FTZ R0, R179, R0, !PT ;  /* 0x00000000b3007209 */ /* 0x000fe40007810000 */
[----:B------:R-:W3:Y:S01]  /*ae90*/  MUFU.TANH R177, R16 ;  /* 0x0000001000b17308 */ /* 0x000ee20000002400 */
[----:B--2---:R-:W-:Y:S09]  /*aea0*/  FMNMX.FTZ R13, R178, R13, !PT ;  /* 0x0000000db20d7209 */ /* 0x004ff20007810000 */
[----:B------:R-:W2:Y:S01]  /*aeb0*/  MUFU.TANH R163, R17 ;  /* 0x0000001100a37308 */ /* 0x000ea20000002400 */
[----:B-1----:R-:W-:Y:S09]  /*aec0*/  FMNMX.FTZ R13, R176, R13, !PT ;  /* 0x0000000db00d7209 */ /* 0x002ff20007810000 */
[----:B------:R-:W1:Y:S01]  /*aed0*/  MUFU.TANH R180, R18 ;  /* 0x0000001200b47308 */ /* 0x000e620000002400 */
[----:B---3--:R-:W-:Y:S09]  /*aee0*/  FMNMX.FTZ R0, R177, R0, !PT ;  /* 0x00000000b1007209 */ /* 0x008ff20007810000 */
[----:B------:R-:W3:Y:S01]  /*aef0*/  MUFU.TANH R162, R19 ;  /* 0x0000001300a27308 */ /* 0x000ee20000002400 */
[----:B--2---:R-:W-:Y:S02]  /*af00*/  FMNMX.FTZ R0, R163, R0, !PT ;  /* 0x00000000a3007209 */ /* 0x004fe40007810000 */
[----:B------:R-:W-:Y:S07]  /*af10*/  IADD3 R17, R134, UR4, RZ ;  /* 0x0000000486117c10 */ /* 0x000fee000fffe0ff */
        /* <DEDUP_REMOVED lines=40> */
[----:B------:R-:W-:Y:S01]  /*b1a0*/  LDSM.16.MT88.4 R12, [R135+UR4+0x100] ;  /* 0x00010004870c783b */ /* 0x000fe20008004200 */
[----:B-1----:R-:W-:Y:S07]  /*b1b0*/  FMNMX.FTZ R2, R11, R2, !PT ;  /* 0x000000020b027209 */ /* 0x002fee0007810000 */
        /* <DEDUP_REMOVED lines=15> */
[--C-:B------:R-:W-:Y:S02]  /*b2b0*/  FFMA.FTZ R231, R149, c[0x0][0x2d0], -R148.reuse ;  /* 0x0000b40095e77a23 */ /* 0x100fe40000010894 */
        /* <DEDUP_REMOVED lines=30> */
[--C-:B------:R-:W-:Y:S02]  /*b4a0*/  FFMA.FTZ R225, R156, c[0x0][0x2d0], -R145.reuse ;  /* 0x0000b4009ce17a23 */ /* 0x100fe40000010891 */
[----:B------:R-:W-:Y:S01]  /*b4b0*/  LDSM.16.MT88.4 R156, [R164+0x3900] ;  /* 0x00390000a49c783b */ /* 0x000fe20000004200 */
[--C-:B------:R-:W-:Y:S02]  /*b4c0*/  FFMA.FTZ R226, R154, c[0x0][0x2d0], -R145.reuse ;  /* 0x0000b4009ae27a23 */ /* 0x100fe40000010891 */
[----:B------:R-:W-:Y:S01]  /*b4d0*/  MUFU.EX2 R168, R168 ;  /* 0x000000a800a87308 */ /* 0x000fe20000000800 */
[--C-:B------:R-:W-:Y:S02]  /*b4e0*/  FFMA.FTZ R229, R152, c[0x0][0x2d0], -R145.reuse ;  /* 0x0000b40098e57a23 */ /* 0x100fe40000010891 */
[--C-:B------:R-:W-:Y:S02]  /*b4f0*/  FFMA.FTZ R230, R150, c[0x0][0x2d0], -R145.reuse ;  /* 0x0000b40096e67a23 */ /* 0x100fe40000010891 */
[C---:B--2---:R-:W-:Y:S01]  /*b500*/  FMUL.FTZ R6, R3.reuse, R130 ;  /* 0x0000008203067220 */ /* 0x044fe20000410000 */
[----:B------:R-:W-:Y:S01]  /*b510*/  LDSM.16.MT88.4 R152, [R134+UR4+0x3900] ;  /* 0x003900048698783b */ /* 0x000fe20008004200 */
[C---:B------:R-:W-:Y:S02]  /*b520*/  FMUL.FTZ R7, R3.reuse, R131 ;  /* 0x0000008303077220 */ /* 0x040fe40000410000 */
[C---:B------:R-:W-:Y:S01]  /*b530*/  FMUL.FTZ R10, R3.reuse, R126 ;  /* 0x0000007e030a7220 */ /* 0x040fe20000410000 */
[----:B------:R-:W2:Y:S01]  /*b540*/  MUFU.EX2 R167, R167 ;  /* 0x000000a700a77308 */ /* 0x000ea20000000800 */
[C---:B------:R-:W-:Y:S02]  /*b550*/  FMUL.FTZ R11, R3.reuse, R127 ;  /* 0x0000007f030b7220 */ /* 0x040fe40000410000 */
[----:B------:R-:W-:Y:S01]  /*b560*/  FMUL.FTZ R18, R3, R118 ;  /* 0x0000007603127220 */ /* 0x000fe20000410000 */
[----:B-1----:R-:W-:Y:S01]  /*b570*/  F2FP.BF16.PACK_AB R130, R169, R170 ;  /* 0x000000aaa982723e */ /* 0x002fe200000010ff */
[C---:B------:R-:W-:Y:S01]  /*b580*/  FMUL.FTZ R19, R3.reuse, R119 ;  /* 0x0000007703137220 */ /* 0x040fe20000410000 */
[----:B------:R-:W-:Y:S01]  /*b590*/  LDSM.16.MT88.4 R124, [R135+UR4+0x2900] ;  /* 0x00290004877c783b */ /* 0x000fe20008004200 */
[C---:B------:R-:W-:Y:S02]  /*b5a0*/  FMUL.FTZ R26, R3.reuse, R110 ;  /* 0x0000006e031a7220 */ /* 0x040fe40000410000 */
[C---:B------:R-:W-:Y:S01]  /*b5b0*/  FMUL.FTZ R27, R3.reuse, R111 ;  /* 0x0000006f031b7220 */ /* 0x040fe20000410000 */
[----:B------:R-:W-:Y:S01]  /*b5c0*/  MUFU.EX2 R166, R166 ;  /* 0x000000a600a67308 */ /* 0x000fe20000000800 */
[C---:B------:R-:W-:Y:S02]  /*b5d0*/  FMUL.FTZ R34, R3.reuse, R102 ;  /* 0x0000006603227220 */ /* 0x040fe40000410000 */
[C---:B------:R-:W-:Y:S01]  /*b5e0*/  FMUL.FTZ R35, R3.reuse, R103 ;  /* 0x0000006703237220 */ /* 0x040fe20000410000 */
[----:B------:R-:W-:Y:S01]  /*b5f0*/  LDSM.16.MT88.4 R108, [R164+0x2100] ;  /* 0x00210000a46c783b */ /* 0x000fe20000004200 */
[--C-:B------:R-:W-:Y:S02]  /*b600*/  FFMA.FTZ R233, R146, c[0x0][0x2d0], -R145.reuse ;  /* 0x0000b40092e97a23 */ /* 0x100fe40000010891 */
[C---:B------:R-:W-:Y:S02]  /*b610*/  FMUL.FTZ R36, R132.reuse, R36 ;  /* 0x0000002484247220 */ /* 0x040fe40000410000 */
[C---:B------:R-:W-:Y:S01]  /*b620*/  FMUL.FTZ R37, R132.reuse, R37 ;  /* 0x0000002584257220 */ /* 0x040fe20000410000 */
[----:B------:R-:W1:Y:S01]  /*b630*/  MUFU.EX2 R165, R165 ;  /* 0x000000a500a57308 */ /* 0x000e620000000800 */
[C---:B------:R-:W-:Y:S01]  /*b640*/  FMUL.FTZ R38, R3.reuse, R38 ;  /* 0x0000002603267220 */ /* 0x040fe20000410000 */
[----:B------:R-:W-:Y:S01]  /*b650*/  LDSM.16.MT88.4 R100, [R134+UR4+0x2100] ;  /* 0x002100048664783b */ /* 0x000fe20008004200 */
[----:B------:R-:W-:Y:S01]  /*b660*/  FMUL.FTZ R39, R3, R39 ;  /* 0x0000002703277220 */ /* 0x000fe20000410000 */
        /* <DEDUP_REMOVED lines=18> */
[C---:B------:R-:W-:Y:S01]  /*b790*/  HMMA.16816.F32.BF16 R4, R128.reuse, R12, R4 ;  /* 0x0000000c8004723c */ /* 0x040fe20000041804 */
        /* <DEDUP_REMOVED lines=61> */
[C---:B---3--:R-:W-:Y:S03]  /*bb70*/  HMMA.16816.F32.BF16 R44, R128.reuse, R104, R44 ;  /* 0x00000068802c723c */ /* 0x048fe6000004182c */
[----:B------:R-:W-:Y:S02]  /*bb80*/  FMUL.FTZ R85, R132, R85 ;  /* 0x0000005584557220 */ /* 0x000fe40000410000 */
[C---:B------:R-:W-:Y:S02]  /*bb90*/  FMUL.FTZ R86, R3.reuse, R86 ;  /* 0x0000005603567220 */ /* 0x040fe40000410000 */
[----:B------:R-:W-:Y:S01]  /*bba0*/  FMUL.FTZ R87, R3, R87 ;  /* 0x0000005703577220 */ /* 0x000fe20000410000 */
[C---:B------:R-:W-:Y:S01]  /*bbb0*/  HMMA.16816.F32.BF16 R48, R128.reuse, R106, R48 ;  /* 0x0000006a8030723c */ /* 0x040fe20000041830 */
[----:B------:R-:W1:Y:S03]  /*bbc0*/  LDSM.16.MT88.4 R104, [R135+UR4+0x4100] ;  /* 0x004100048768783b */ /* 0x000e660008004200 */
[--C-:B------:R-:W-:Y:S02]  /*bbd0*/  FFMA.FTZ R173, R181, c[0x0][0x2d0], -R148.reuse ;  /* 0x0000b400b5ad7a23 */ /* 0x100fe40000010894 */
[--C-:B------:R-:W-:Y:S02]  /*bbe0*/  FFMA.FTZ R181, R161, c[0x0][0x2d0], -R148.reuse ;  /* 0x0000b400a1b57a23 */ /* 0x100fe40000010894 */
[C---:B------:R-:W-:Y:S02]  /*bbf0*/  HMMA.16816.F32.BF16 R52, R128.reuse, R100, R52 ;  /* 0x000000648034723c */ /* 0x040fe40000041834 */
[----:B------:R-:W-:Y:S02]  /*bc00*/  MUFU.EX2 R173, R173 ;  /* 0x000000ad00ad7308 */ /* 0x000fe40000000800 */
[--C-:B------:R-:W-:Y:S02]  /*bc10*/  FFMA.FTZ R174, R179, c[0x0][0x2d0], -R148.reuse ;  /* 0x0000b400b3ae7a23 */ /* 0x100fe40000010894 */
[--C-:B------:R-:W-:Y:S02]  /*bc20*/  FFMA.FTZ R175, R178, c[0x0][0x2d0], -R145.reuse ;  /* 0x0000b400b2af7a23 */ /* 0x100fe40000010891 */
[C---:B------:R-:W-:Y:S01]  /*bc30*/  HMMA.16816.F32.BF16 R56, R128.reuse, R102, R56 ;  /* 0x000000668038723c */ /* 0x040fe20000041838 */
[----:B------:R-:W2:Y:S03]  /*bc40*/  LDSM.16.MT88.4 R100, [R133+0x4100] ;  /* 0x004100008564783b */ /* 0x000ea60000004200 */
[--C-:B------:R-:W-:Y:S01]  /*bc50*/  FFMA.FTZ R178, R163, c[0x0][0x2d0], -R148.reuse ;  /* 0x0000b400a3b27a23 */ /* 0x100fe20000010894 */
[----:B------:R-:W3:Y:S01]  /*bc60*/  MUFU.EX2 R174, R174 ;  /* 0x000000ae00ae7308 */ /* 0x000ee20000000800 */
[--C-:B------:R-:W-:Y:S02]  /*bc70*/  FFMA.FTZ R176, R176, c[0x0][0x2d0], -R145.reuse ;  /* 0x0000b400b0b07a23 */ /* 0x100fe40000010891 */
[C---:B------:R-:W-:Y:S04]  /*bc80*/  HMMA.16816.F32.BF16 R60, R128.reuse, R108, R60 ;  /* 0x0000006c803c723c */ /* 0x040fe8000004183c */
[--C-:B------:R-:W-:Y:S02]  /*bc90*/  FFMA.FTZ R177, R177, c[0x0][0x2d0], -R148.reuse ;  /* 0x0000b400b1b17a23 */ /* 0x100fe40000010894 */
[----:B------:R-:W-:Y:S01]  /*bca0*/  FFMA.FTZ R148, R147, c[0x0][0x2d0], -R148 ;  /* 0x0000b40093947a23 */ /* 0x000fe20000010894 */
[----:B------:R-:W-:Y:S01]  /*bcb0*/  MUFU.EX2 R175, R175 ;  /* 0x000000af00af7308 */ /* 0x000fe20000000800 */
[C---:B------:R-:W-:Y:S01]  /*bcc0*/  HMMA.16816.F32.BF16 R64, R128.reuse, R110, R64 ;  /* 0x0000006e8040723c */ /* 0x040fe20000041840 */
[----:B------:R-:W4:Y:S03]  /*bcd0*/  LDSM.16.MT88.4 R108, [R134+UR4+0x4100] ;  /* 0x00410004866c783b */ /* 0x000f260008004200 */
[--C-:B------:R-:W-:Y:S02]  /*bce0*/  FFMA.FTZ R179, R180, c[0x0][0x2d0], -R145.reuse ;  /* 0x0000b400b4b37a23 */ /* 0x100fe40000010891 */
[--C-:B------:R-:W-:Y:S02]  /*bcf0*/  FFMA.FTZ R180, R162, c[0x0][0x2d0], -R145.reuse ;  /* 0x0000b400a2b47a23 */ /* 0x100fe40000010891 */
[----:B------:R-:W-:Y:S01]  /*bd00*/  FFMA.FTZ R145, R144, c[0x0][0x2d0], -R145 ;  /* 0x0000b40090917a23 */ /* 0x000fe20000010891 */
[C---:B-1----:R-:W-:Y:S01]  /*bd10*/  HMMA.16816.F32.BF16 R68, R128.reuse, R104, R68 ;  /* 0x000000688044723c */ /* 0x042fe20000041844 */
[----:B------:R-:W-:Y:S01]  /*bd20*/  LDSM.16.MT88.4 R160, [R135+UR4+0x5900] ;  /* 0x0059000487a0783b */ /* 0x000fe20008004200 */
[----:B------:R1:W-:Y:S01]  /*bd30*/  MUFU.EX2 R232, R148 ;  /* 0x0000009400e87308 */ /* 0x0003e20000000800 */
[C---:B------:R-:W-:Y:S02]  /*bd40*/  FMUL.FTZ R88, R132.reuse, R88 ;  /* 0x0000005884587220 */ /* 0x040fe40000410000 */
[C---:B------:R-:W-:Y:S02]  /*bd50*/  FMUL.FTZ R89, R132.reuse, R89 ;  /* 0x0000005984597220 */ /* 0x040fe40000410000 */
[C---:B------:R-:W-:Y:S01]  /*bd60*/  FMUL.FTZ R90, R3.reuse, R90 ;  /* 0x0000005a035a7220 */ /* 0x040fe20000410000 */
[C---:B------:R-:W-:Y:S01]  /*bd70*/  HMMA.16816.F32.BF16 R72, R128.reuse, R106, R72 ;  /* 0x0000006a8048723c */ /* 0x040fe20000041848 */
[----:B------:R-:W5:Y:S03]  /*bd80*/  LDSM.16.MT88.4 R104, [R164+0x4100] ;  /* 0x00410000a468783b */ /* 0x000f660000004200 */
[C---:B------:R-:W-:Y:S01]  /*bd90*/  FMUL.FTZ R76, R132.reuse, R76 ;  /* 0x0000004c844c7220 */ /* 0x040fe20000410000 */
[----:B------:R-:W4:Y:S01]  /*bda0*/  MUFU.EX2 R176, R176 ;  /* 0x000000b000b07308 */ /* 0x000f220000000800 */
[C---:B------:R-:W-:Y:S02]  /*bdb0*/  FMUL.FTZ R77, R132.reuse, R77 ;  /* 0x0000004d844d7220 */ /* 0x040fe40000410000 */
[C---:B------:R-:W-:Y:S04]  /*bdc0*/  FMUL.FTZ R78, R3.reuse, R78 ;  /* 0x0000004e034e7220 */ /* 0x040fe80000410000 */
[C---:B------:R-:W-:Y:S02]  /*bdd0*/  FMUL.FTZ R79, R3.reuse, R79 ;  /* 0x0000004f034f7220 */ /* 0x040fe40000410000 */
[C---:B------:R-:W-:Y:S01]  /*bde0*/  FMUL.FTZ R91, R3.reuse, R91 ;  /* 0x0000005b035b7220 */ /* 0x040fe20000410000 */
[----:B------:R5:W-:Y:S01]  /*bdf0*/  MUFU.EX2 R234, R145 ;  /* 0x0000009100ea7308 */ /* 0x000be20000000800 */
[C---:B------:R-:W-:Y:S01]  /*be00*/  FMUL.FTZ R92, R132.reuse, R92 ;  /* 0x0000005c845c7220 */ /* 0x040fe20000410000 */
[----:B-1----:R-:W-:Y:S02]  /*be10*/  LDSM.16.MT88.4 R148, [R133+0x3900] ;  /* 0x003900008594783b */ /* 0x002fe40000004200 */
[C---:B--2---:R-:W-:Y:S03]  /*be20*/  HMMA.16816.F32.BF16 R76, R128.reuse, R100, R76 ;  /* 0x00000064804c723c */ /* 0x044fe6000004184c */
[C---:B------:R-:W-:Y:S02]  /*be30*/  FMUL.FTZ R80, R132.reuse, R80 ;  /* 0x0000005084507220 */ /* 0x040fe40000410000 */
[----:B------:R-:W-:Y:S01]  /*be40*/  FMUL.FTZ R81, R132, R81 ;  /* 0x0000005184517220 */ /* 0x000fe20000410000 */
[----:B------:R-:W-:Y:S01]  /*be50*/  MUFU.EX2 R177, R177 ;  /* 0x000000b100b17308 */ /* 0x000fe20000000800 */
[C---:B------:R-:W-:Y:S01]  /*be60*/  FMUL.FTZ R82, R3.reuse, R82 ;  /* 0x0000005203527220 */ /* 0x040fe20000410000 */
[----:B---3--:R-:W-:Y:S01]  /*be70*/  F2FP.BF16.PACK_AB R100, R174, R173 ;  /* 0x000000adae64723e */ /* 0x008fe200000010ff */
[C---:B------:R-:W-:Y:S03]  /*be80*/  FMUL.FTZ R83, R3.reuse, R83 ;  /* 0x0000005303537220 */ /* 0x040fe60000410000 */
[----:B------:R-:W-:Y:S01]  /*be90*/  FMUL.FTZ R93, R132, R93 ;  /* 0x0000005d845d7220 */ /* 0x000fe20000410000 */
[----:B----4-:R-:W-:Y:S01]  /*bea0*/  F2FP.BF16.PACK_AB R101, R176, R175 ;  /* 0x000000afb065723e */ /* 0x010fe200000010ff */
[C---:B------:R-:W-:Y:S02]  /*beb0*/  FMUL.FTZ R94, R3.reuse, R94 ;  /* 0x0000005e035e7220 */ /* 0x040fe40000410000 */
[C---:B------:R-:W-:Y:S01]  /*bec0*/  HMMA.16816.F32.BF16 R80, R128.reuse, R102, R80 ;  /* 0x000000668050723c */ /* 0x040fe20000041850 */
[----:B------:R-:W1:Y:S02]  /*bed0*/  MUFU.EX2 R178, R178 ;  /* 0x000000b200b27308 */ /* 0x000e640000000800 */
[C---:B------:R-:W-:Y:S01]  /*bee0*/  FMUL.FTZ R95, R3.reuse, R95 ;  /* 0x0000005f035f7220 */ /* 0x040fe20000410000 */
[----:B-----5:R-:W-:Y:S01]  /*bef0*/  LDSM.16.MT88.4 R144, [R135+UR4+0x3900] ;  /* 0x003900048790783b */ /* 0x020fe20008004200 */
[C---:B------:R-:W-:Y:S02]  /*bf00*/  FMUL.FTZ R96, R132.reuse, R96 ;  /* 0x0000006084607220 */ /* 0x040fe40000410000 */
[C---:B------:R-:W-:Y:S01]  /*bf10*/  FMUL.FTZ R97, R132.reuse, R97 ;  /* 0x0000006184617220 */ /* 0x040fe20000410000 */
[C---:B------:R-:W-:Y:S03]  /*bf20*/  HMMA.16816.F32.BF16 R84, R128.reuse, R108, R84 ;  /* 0x0000006c8054723c */ /* 0x040fe60000041854 */
[----:B------:R-:W-:Y:S01]  /*bf30*/  MUFU.EX2 R179, R179 ;  /* 0x000000b300b37308 */ /* 0x000fe20000000800 */
[C---:B------:R-:W-:Y:S02]  /*bf40*/  FMUL.FTZ R98, R3.reuse, R98 ;  /* 0x0000006203627220 */ /* 0x040fe40000410000 */
[C---:B------:R-:W-:Y:S02]  /*bf50*/  FMUL.FTZ R99, R3.reuse, R99 ;  /* 0x0000006303637220 */ /* 0x040fe40000410000 */
[C---:B------:R-:W-:Y:S01]  /*bf60*/  HMMA.16816.F32.BF16 R88, R128.reuse, R110, R88 ;  /* 0x0000006e8058723c */ /* 0x040fe20000041858 */
[----:B------:R-:W2:Y:S03]  /*bf70*/  LDSM.16.MT88.4 R108, [R133+0x900] ;  /* 0x00090000856c783b */ /* 0x000ea60000004200 */
[----:B------:R-:W-:Y:S01]  /*bf80*/  FFMA.FTZ R172, R132, R207, R172 ;  /* 0x000000cf84ac7223 */ /* 0x000fe200000100ac */
[----:B------:R-:W3:Y:S01]  /*bf90*/  MUFU.EX2 R180, R180 ;  /* 0x000000b400b47308 */ /* 0x000ee20000000800 */
[----:B------:R-:W-:Y:S01]  /*bfa0*/  FFMA.FTZ R168, R3, R208, R168 ;  /* 0x000000d003a87223 */ /* 0x000fe200000100a8 */
[----:B------:R-:W-:Y:S01]  /*bfb0*/  IADD3 R3, R213, -0x2, RZ ;  /* 0xfffffffed5037810 */ /* 0x000fe20007ffe0ff */
[C---:B------:R-:W-:Y:S03]  /*bfc0*/  HMMA.16816.F32.BF16 R92, R128.reuse, R104, R92 ;  /* 0x00000068805c723c */ /* 0x040fe6000004185c */
[----:B------:R-:W-:Y:S01]  /*bfd0*/  ISETP.GE.AND P0, PT, R3, R194, PT ;  /* 0x000000c20300720c */ /* 0x000fe20003f06270 */
[----:B------:R-:W-:Y:S01]  /*bfe0*/  FADD.FTZ R171, R171, R172 ;  /* 0x000000acabab7221 */ /* 0x000fe20000010000 */
[----:B-1----:R-:W-:Y:S01]  /*bff0*/  F2FP.BF16.PACK_AB R102, R178, R177 ;  /* 0x000000b1b266723e */ /* 0x002fe200000010ff */
[----:B------:R-:W-:Y:S01]  /*c000*/  FADD.FTZ R167, R167, R168 ;  /* 0x000000a8a7a77221 */ /* 0x000fe20000010000 */
[----:B------:R-:W1:Y:S01]  /*c010*/  MUFU.EX2 R181, R181 ;  /* 0x000000b500b57308 */ /* 0x000e620000000800 */
[----:B------:R-:W-:Y:S01]  /*c020*/  HMMA.16816.F32.BF16 R96, R128, R106, R96 ;  /* 0x0000006a8060723c */ /* 0x000fe20000041860 */
[----:B------:R-:W4:Y:S03]  /*c030*/  LDSM.16.MT88.4 R104, [R164+0x2900] ;  /* 0x00290000a468783b */ /* 0x000f260000004200 */
[----:B---3--:R-:W-:Y:S07]  /*c040*/  F2FP.BF16.PACK_AB R103, R180, R179 ;  /* 0x000000b3b467723e */ /* 0x008fee00000010ff */
[C---:B------:R-:W-:Y:S08]  /*c050*/  HMMA.16816.F32.BF16 R4, R100.reuse, R112, R4 ;  /* 0x000000706404723c */ /* 0x040ff00000041804 */
[C---:B------:R-:W-:Y:S01]  /*c060*/  HMMA.16816.F32.BF16 R8, R100.reuse, R114, R8 ;  /* 0x000000726408723c */ /* 0x040fe20000041808 */
[----:B------:R-:W-:Y:S07]  /*c070*/  LDSM.16.MT88.4 R112, [R133+0x4900] ;  /* 0x004900008570783b */ /* 0x000fee0000004200 */
[C---:B--2---:R-:W-:Y:S08]  /*c080*/  HMMA.16816.F32.BF16 R12, R100.reuse, R108, R12 ;  /* 0x0000006c640c723c */ /* 0x044ff0000004180c */
[C---:B------:R-:W-:Y:S01]  /*c090*/  HMMA.16816.F32.BF16 R16, R100.reuse, R110, R16 ;  /* 0x0000006e6410723c */ /* 0x040fe20000041810 */
[----:B------:R-:W2:Y:S07]  /*c0a0*/  LDSM.16.MT88.4 R108, [R135+UR4+0x4900] ;  /* 0x00490004876c783b */ /* 0x000eae0008004200 */
        /* <DEDUP_REMOVED lines=15> */
[----:B------:R-:W-:Y:S04]  /*c1a0*/  F2FP.BF16.PACK_AB R139, R234, R233 ;  /* 0x000000e9ea8b723e */ /* 0x000fe800000010ff */
[C---:B------:R-:W-:Y:S01]  /*c1b0*/  HMMA.16816.F32.BF16 R56, R100.reuse, R142, R56 ;  /* 0x0000008e6438723c */ /* 0x040fe20000041838 */
[----:B------:R-:W-:Y:S07]  /*c1c0*/  LDSM.16.MT88.4 R140, [R164+0x1900] ;  /* 0x00190000a48c783b */ /* 0x000fee0000004200 */
[C---:B----4-:R-:W-:Y:S08]  /*c1d0*/  HMMA.16816.F32.BF16 R60, R100.reuse, R104, R60 ;  /* 0x00000068643c723c */ /* 0x050ff0000004183c */
[C---:B------:R-:W-:Y:S01]  /*c1e0*/  HMMA.16816.F32.BF16 R64, R100.reuse, R106, R64 ;  /* 0x0000006a6440723c */ /* 0x040fe20000041840 */
[----:B------:R-:W3:Y:S07]  /*c1f0*/  LDSM.16.MT88.4 R104, [R134+UR4+0x4900] ;  /* 0x004900048668783b */ /* 0x000eee0008004200 */
[C---:B--2---:R-:W-:Y:S08]  /*c200*/  HMMA.16816.F32.BF16 R68, R100.reuse, R108, R68 ;  /* 0x0000006c6444723c */ /* 0x044ff00000041844 */
[C---:B------:R-:W-:Y:S01]  /*c210*/  HMMA.16816.F32.BF16 R72, R100.reuse, R110, R72 ;  /* 0x0000006e6448723c */ /* 0x040fe20000041848 */
[----:B------:R-:W2:Y:S07]  /*c220*/  LDSM.16.MT88.4 R108, [R135+UR4+0x1100] ;  /* 0x00110004876c783b */ /* 0x000eae0008004200 */
[C---:B------:R-:W-:Y:S08]  /*c230*/  HMMA.16816.F32.BF16 R76, R100.reuse, R112, R76 ;  /* 0x00000070644c723c */ /* 0x040ff0000004184c */
[C---:B------:R-:W-:Y:S01]  /*c240*/  HMMA.16816.F32.BF16 R80, R100.reuse, R114, R80 ;  /* 0x000000726450723c */ /* 0x040fe20000041850 */
[----:B------:R-:W4:Y:S07]  /*c250*/  LDSM.16.MT88.4 R112, [R134+UR4+0x1100] ;  /* 0x001100048670783b */ /* 0x000f2e0008004200 */
[C---:B---3--:R-:W-:Y:S08]  /*c260*/  HMMA.16816.F32.BF16 R84, R100.reuse, R104, R84 ;  /* 0x000000686454723c */ /* 0x048ff00000041854 */
[C---:B------:R-:W-:Y:S01]  /*c270*/  HMMA.16816.F32.BF16 R88, R100.reuse, R106, R88 ;  /* 0x0000006a6458723c */ /* 0x040fe20000041858 */
[----:B------:R-:W3:Y:S07]  /*c280*/  LDSM.16.MT88.4 R104, [R135+UR4+0x3100] ;  /* 0x003100048768783b */ /* 0x000eee0008004200 */
[C---:B------:R-:W-:Y:S08]  /*c290*/  HMMA.16816.F32.BF16 R92, R100.reuse, R116, R92 ;  /* 0x00000074645c723c */ /* 0x040ff0000004185c */
[----:B------:R-:W-:Y:S01]  /*c2a0*/  HMMA.16816.F32.BF16 R96, R100, R118, R96 ;  /* 0x000000766460723c */ /* 0x000fe20000041860 */
[----:B------:R-:W5:Y:S06]  /*c2b0*/  LDSM.16.MT88.4 R116, [R133+0x3100] ;  /* 0x003100008574783b */ /* 0x000f6c0000004200 */
[----:B-1----:R-:W-:Y:S02]  /*c2c0*/  F2FP.BF16.PACK_AB R100, R182, R181 ;  /* 0x000000b5b664723e */ /* 0x002fe400000010ff */
[----:B------:R-:W-:Y:S03]  /*c2d0*/  F2FP.BF16.PACK_AB R101, R190, R183 ;  /* 0x000000b7be65723e */ /* 0x000fe600000010ff */
[----:B------:R-:W-:Y:S02]  /*c2e0*/  F2FP.BF16.PACK_AB R102, R224, R223 ;  /* 0x000000dfe066723e */ /* 0x000fe400000010ff */
[----:B------:R-:W-:Y:S07]  /*c2f0*/  F2FP.BF16.PACK_AB R103, R226, R225 ;  /* 0x000000e1e267723e */ /* 0x000fee00000010ff */
[C---:B--2---:R-:W-:Y:S08]  /*c300*/  HMMA.16816.F32.BF16 R4, R100.reuse, R108, R4 ;  /* 0x0000006c6404723c */ /* 0x044ff00000041804 */
[C---:B------:R-:W-:Y:S01]  /*c310*/  HMMA.16816.F32.BF16 R8, R100.reuse, R110, R8 ;  /* 0x0000006e6408723c */ /* 0x040fe20000041808 */
[----:B------:R-:W1:Y:S07]  /*c320*/  LDSM.16.MT88.4 R108, [R134+UR4+0x3100] ;  /* 0x00310004866c783b */ /* 0x000e6e0008004200 */
[C---:B------:R-:W-:Y:S08]  /*c330*/  HMMA.16816.F32.BF16 R12, R100.reuse, R120, R12 ;  /* 0x00000078640c723c */ /* 0x040ff0000004180c */
[C---:B------:R-:W-:Y:S08]  /*c340*/  HMMA.16816.F32.BF16 R16, R100.reuse, R122, R16 ;  /* 0x0000007a6410723c */ /* 0x040ff00000041810 */
[C---:B----4-:R-:W-:Y:S08]  /*c350*/  HMMA.16816.F32.BF16 R20, R100.reuse, R112, R20 ;  /* 0x000000706414723c */ /* 0x050ff00000041814 */
        /* <DEDUP_REMOVED lines=8> */
[C---:B-----5:R-:W-:Y:S08]  /*c3e0*/  HMMA.16816.F32.BF16 R44, R100.reuse, R116, R44 ;  /* 0x00000074642c723c */ /* 0x060ff0000004182c */
        /* <DEDUP_REMOVED lines=19> */
[C---:B------:R-:W-:Y:S01]  /*c520*/  HMMA.16816.F32.BF16 R124, R136.reuse, R126, R8 ;  /* 0x0000007e887c723c */ /* 0x040fe20000041808 */
[----:B------:R-:W1:Y:S07]  /*c530*/  LDSM.16.MT88.4 R8, [R133+0x5900] ;  /* 0x005900008508783b */ /* 0x000e6e0000004200 */
[C---:B---3--:R-:W-:Y:S01]  /*c540*/  HMMA.16816.F32.BF16 R120, R136.reuse, R116, R12 ;  /* 0x000000748878723c */ /* 0x048fe2000004180c */
[----:B------:R-:W2:Y:S07]  /*c550*/  LDSM.16.MT88.4 R12, [R134+UR4+0x5900] ;  /* 0x00590004860c783b */ /* 0x000eae0008004200 */
[C---:B------:R-:W-:Y:S01]  /*c560*/  HMMA.16816.F32.BF16 R116, R136.reuse, R118, R16 ;  /* 0x000000768874723c */ /* 0x040fe20000041810 */
[----:B------:R-:W3:Y:S07]  /*c570*/  LDSM.16.MT88.4 R16, [R164+0x5900] ;  /* 0x00590000a410783b */ /* 0x000eee0000004200 */
[C---:B------:R-:W-:Y:S07]  /*c580*/  HMMA.16816.F32.BF16 R112, R136.reuse, R104, R20 ;  /* 0x000000688870723c */ /* 0x040fee0000041814 */
[----:B------:R-:W-:Y:S01]  /*c590*/  FADD.FTZ R20, R166, R167 ;  /* 0x000000a7a6147221 */ /* 0x000fe20000010000 */
[C---:B------:R-:W-:Y:S04]  /*c5a0*/  HMMA.16816.F32.BF16 R108, R136.reuse, R106, R24 ;  /* 0x0000006a886c723c */ /* 0x040fe80000041818 */
[----:B------:R-:W-:Y:S04]  /*c5b0*/  FADD.FTZ R20, R165, R20 ;  /* 0x00000014a5147221 */ /* 0x000fe80000010000 */
        /* <DEDUP_REMOVED lines=24> */
[C---:B-1----:R-:W-:Y:S07]  /*c740*/  HMMA.16816.F32.BF16 R76, R136.reuse, R8, R76 ;  /* 0x00000008884c723c */ /* 0x042fee000004184c */
[----:B------:R-:W-:Y:S01]  /*c750*/  FADD.FTZ R8, R170, R171 ;  /* 0x000000abaa087221 */ /* 0x000fe20000010000 */
[C---:B------:R-:W-:Y:S04]  /*c760*/  HMMA.16816.F32.BF16 R80, R136.reuse, R10, R80 ;  /* 0x0000000a8850723c */ /* 0x040fe80000041850 */
[----:B------:R-:W-:Y:S04]  /*c770*/  FADD.FTZ R8, R169, R8 ;  /* 0x00000008a9087221 */ /* 0x000fe80000010000 */
[C---:B--2---:R-:W-:Y:S04]  /*c780*/  HMMA.16816.F32.BF16 R84, R136.reuse, R12, R84 ;  /* 0x0000000c8854723c */ /* 0x044fe80000041854 */
[----:B------:R-:W-:Y:S04]  /*c790*/  FADD.FTZ R173, R173, R8 ;  /* 0x00000008adad7221 */ /* 0x000fe80000010000 */
[C---:B------:R-:W-:Y:S04]  /*c7a0*/  HMMA.16816.F32.BF16 R88, R136.reuse, R14, R88 ;  /* 0x0000000e8858723c */ /* 0x040fe80000041858 */
[----:B------:R-:W-:Y:S04]  /*c7b0*/  FADD.FTZ R174, R174, R173 ;  /* 0x000000adaeae7221 */ /* 0x000fe80000010000 */
[----:B------:R-:W-:Y:S01]  /*c7c0*/  FADD.FTZ R177, R177, R174 ;  /* 0x000000aeb1b17221 */ /* 0x000fe20000010000 */
[C---:B---3--:R-:W-:Y:S03]  /*c7d0*/  HMMA.16816.F32.BF16 R92, R136.reuse, R16, R92 ;  /* 0x00000010885c723c */ /* 0x048fe6000004185c */
        /* <DEDUP_REMOVED lines=10> */
[----:B------:R-:W-:-:S05]  /*c880*/  @!P0 BRA `(.L_x_1132) ;  /* 0x000003f000008947 */ /* 0x000fca0003800000 */
        /* <DEDUP_REMOVED lines=63> */
.L_x_1132:
        /* <DEDUP_REMOVED lines=9> */
.L_x_1130:
[----:B------:R-:W-:-:S13]  /*cd10*/  ISETP.GE.AND P0, PT, R213, R194, PT ;  /* 0x000000c2d500720c */ /* 0x000fda0003f06270 */
[----:B------:R-:W-:Y:S05]  /*cd20*/  @!P0 BRA `(.L_x_1134) ;  /* 0x000039e000008947 */ /* 0x000fea0003800000 */
[----:B------:R-:W-:Y:S01]  /*cd30*/  SHF.R.S32.HI R193, RZ, 0x1f, R210 ;  /* 0x0000001fffc17819 */ /* 0x000fe200000114d2 */
[----:B------:R-:W-:Y:S01]  /*cd40*/  IMAD.MOV.U32 R3, RZ, RZ, R0 ;  /* 0x000000ffff037224 */ /* 0x000fe200078e0000 */
[----:B------:R-:W-:Y:S01]  /*cd50*/  SHF.R.S32.HI R0, RZ, 0x1f, R209 ;  /* 0x0000001fff007819 */ /* 0x000fe200000114d1 */
[----:B------:R-:W-:Y:S01]  /*cd60*/  IMAD.MOV.U32 R190, RZ, RZ, 0x40 ;  /* 0x00000040ffbe7424 */ /* 0x000fe200078e00ff */
[----:B------:R-:W-:Y:S01]  /*cd70*/  LOP3.LUT P0, RZ, R212, 0x4, RZ, 0xc0, !PT ;  /* 0x00000004d4ff7812 */ /* 0x000fe2000780c0ff */
[C---:B------:R-:W-:Y:S01]  /*cd80*/  IMAD.SHL.U32 R211, R210.reuse, 0x2, RZ ;  /* 0x00000002d2d37824 */ /* 0x040fe200078e00ff */
[----:B------:R-:W-:Y:S01]  /*cd90*/  SHF.R.S32.HI R5, RZ, 0x1f, R192 ;  /* 0x0000001fff057819 */ /* 0x000fe200000114c0 */
[C---:B------:R-:W-:Y:S01]  /*cda0*/  IMAD.SHL.U32 R212, R209.reuse, 0x2, RZ ;  /* 0x00000002d1d47824 */ /* 0x040fe200078e00ff */
[----:B------:R-:W-:Y:S01]  /*cdb0*/  SHF.L.U64.HI R193, R210, 0x1, R193 ;  /* 0x00000001d2c17819 */ /* 0x000fe200000102c1 */
[----:B------:R-:W-:Y:S01]  /*cdc0*/  IMAD.MOV.U32 R132, RZ, RZ, R2 ;  /* 0x000000ffff847224 */ /* 0x000fe200078e0002 */
[----:B------:R-:W-:Y:S01]  /*cdd0*/  SHF.L.U64.HI R210, R209, 0x1, R0 ;  /* 0x00000001d1d27819 */ /* 0x000fe20000010200 */
[C---:B------:R-:W-:Y:S01]  /*cde0*/  IMAD.SHL.U32 R214, R192.reuse, 0x2, RZ ;  /* 0x00000002c0d67824 */ /* 0x040fe200078e00ff */
[----:B------:R-:W-:-:S02]  /*cdf0*/  SHF.L.U64.HI R209, R192, 0x1, R5 ;  /* 0x00000001c0d17819 */ /* 0x000fc40000010205 */
[----:B------:R-:W-:Y:S02]  /*ce00*/  SEL R190, R190, 0xffffffc0, !P0 ;  /* 0xffffffc0bebe7807 */ /* 0x000fe40004000000 */
.L_x_1145:
        /* <DEDUP_REMOVED lines=23> */
[----:B------:R-:W-:Y:S02]  /*cf80*/  IMAD R2, R199, c[0x0][0x21c], R2 ;  /* 0x00008700c7027a24 */ /* 0x000fe400078e0202 */
[----:B------:R-:W-:Y:S02]  /*cf90*/  IMAD.IADD R9, R9, 0x1, R5 ;  /* 0x0000000109097824 */ /* 0x000fe400078e0205 */
[----:B------:R-:W-:Y:S02]  /*cfa0*/  IMAD.U32 R5, RZ, RZ, UR20 ;  /* 0x00000014ff057e24 */ /* 0x000fe4000f8e00ff */
[----:B------:R-:W-:Y:S05]  /*cfb0*/  IMAD.WIDE.U32 R8, R199, c[0x0][0x218], R8 ;  /* 0x00008600c7087a25 */ /* 0x000fea00078e0008 */
[----:B------:R-:W-:Y:S04]  /*cfc0*/  IADD3 R0, P0, R8, UR16, RZ ;  /* 0x0000001008007c10 */ /* 0x000fe8000ff1e0ff */
[----:B------:R-:W-:Y:S02]  /*cfd0*/  IADD3.X R9, R9, UR9, R2, P0, !PT ;  /* 0x0000000909097c10 */ /* 0x000fe400087fe402 */
[C---:B------:R-:W-:Y:S04]  /*cfe0*/  LEA R4, P0, R0.reuse, c[0x0][0x1f8], 0x1 ;  /* 0x00007e0000047a11 */ /* 0x040fe800078008ff */
[----:B------:R-:W-:Y:S01]  /*cff0*/  LEA.HI.X R6, R0, c[0x0][0x1fc], R9, 0x1, P0 ;  /* 0x00007f0000067a11 */ /* 0x000fe200000f0c09 */
[----:B------:R-:W5:Y:S04]  /*d000*/  SHFL.IDX PT, R11, R4, RZ, 0x181f ;  /* 0x00181fff040b7589 */ /* 0x000f6800000e0000 */
[----:B------:R-:W2:Y:S04]  /*d010*/  SHFL.IDX PT, R2, R6, RZ, 0x181f ;  /* 0x00181fff06027589 */ /* 0x000ea800000e0000 */
[----:B------:R-:W4:Y:S04]  /*d020*/  SHFL.IDX PT, R7, R4, 0x1, 0x181f ;  /* 0x00381f0004077f89 */ /* 0x000f2800000e0000 */
[----:B------:R-:W3:Y:S01]  /*d030*/  SHFL.IDX PT, R0, R6, 0x1, 0x181f ;  /* 0x00381f0006007f89 */ /* 0x000ee200000e0000 */
[CC--:B-----5:R-:W-:Y:S05]  /*d040*/  IADD3 R14, P0, R11.reuse, R211.reuse, RZ ;  /* 0x000000d30b0e7210 */ /* 0x0e0fea0007f1e0ff */
[C---:B--2---:R-:W-:Y:S01]  /*d050*/  IMAD.X R15, R2.reuse, 0x1, R193, P0 ;  /* 0x00000001020f7824 */ /* 0x044fe200000e06c1 */
[C---:B------:R-:W-:Y:S04]  /*d060*/  IADD3 R12, P0, R11.reuse, R212, RZ ;  /* 0x000000d40b0c7210 */ /* 0x040fe80007f1e0ff */
[C---:B------:R-:W-:Y:S02]  /*d070*/  IADD3.X R13, R2.reuse, R210, RZ, P0, !PT ;  /* 0x000000d2020d7210 */ /* 0x040fe400007fe4ff */
[----:B------:R-:W-:Y:S05]  /*d080*/  IADD3 R10, P0, R11, R214, RZ ;  /* 0x000000d60b0a7210 */ /* 0x000fea0007f1e0ff */
[----:B------:R-:W-:Y:S01]  /*d090*/  IMAD.X R11, R2, 0x1, R209, P0 ;  /* 0x00000001020b7824 */ /* 0x000fe200000e06d1 */
[----:B----4-:R-:W-:Y:S01]  /*d0a0*/  IADD3 R8, P0, R7, R211, RZ ;  /* 0x000000d307087210 */ /* 0x010fe20007f1e0ff */
[----:B------:R-:W-:Y:S03]  /*d0b0*/  IMAD R2, R5, 0x6000, R198 ;  /* 0x0000600005027824 */ /* 0x000fe600078e02c6 */
[C---:B---3--:R-:W-:Y:S02]  /*d0c0*/  IADD3.X R9, R0.reuse, R193, RZ, P0, !PT ;  /* 0x000000c100097210 */ /* 0x048fe400007fe4ff */
[----:B------:R2:W-:Y:S01]  /*d0d0*/  LDGSTS.E.BYPASS.LTC128B.128 [R2], [R14.64], !P5 ;  /* 0x000000000e027fae */ /* 0x0005e2000e901d4e */
[C---:B------:R-:W-:Y:S03]  /*d0e0*/  IADD3 R4, P0, R7.reuse, R212, RZ ;  /* 0x000000d407047210 */ /* 0x040fe60007f1e0ff */
[----:B------:R2:W-:Y:S02]  /*d0f0*/  LDGSTS.E.BYPASS.LTC128B.128 [R2+0x2000], [R12.64], !P4 ;  /* 0x020000000c027fae */ /* 0x0005e4000e101d4e */
[C---:B------:R-:W-:Y:S01]  /*d100*/  IMAD.X R5, R0.reuse, 0x1, R210, P0 ;  /* 0x0000000100057824 */ /* 0x040fe200000e06d2 */
[----:B------:R-:W-:Y:S01]  /*d110*/  IADD3 R6, P0, R7, R214, RZ ;  /* 0x000000d607067210 */ /* 0x000fe20007f1e0ff */
[----:B------:R2:W-:Y:S03]  /*d120*/  LDGSTS.E.BYPASS.LTC128B.128 [R2+0x4000], [R10.64], !P6 ;  /* 0x040000000a027fae */ /* 0x0005e6000f101d4e */
[----:B------:R-:W-:Y:S01]  /*d130*/  IADD3.X R7, R0, R209, RZ, P0, !PT ;  /* 0x000000d100077210 */ /* 0x000fe200007fe4ff */
[----:B------:R2:W-:Y:S04]  /*d140*/  LDGSTS.E.BYPASS.LTC128B.128 [R2+0x1000], [R8.64], !P5 ;  /* 0x0100000008027fae */ /* 0x0005e8000e901d4e */
[----:B------:R2:W-:Y:S04]  /*d150*/  LDGSTS.E.BYPASS.LTC128B.128 [R2+0x3000], [R4.64], !P4 ;  /* 0x0300000004027fae */ /* 0x0005e8000e101d4e */
[----:B------:R2:W-:Y:S02]  /*d160*/  LDGSTS.E.BYPASS.LTC128B.128 [R2+0x5000], [R6.64], !P6 ;  /* 0x0500000006027fae */ /* 0x0005e4000f101d4e */
.L_x_1135:
[C---:B--234-:R-:W-:Y:S01]  /*d170*/  HMMA.16816.F32.BF16 R4, R136.reuse, R140, RZ ;  /* 0x0000008c8804723c */ /* 0x05cfe200000418ff */
[----:B------:R-:W-:Y:S01]  /*d180*/  LDSM.16.M88.4 R172, [R133+0xf900] ;  /* 0x00f9000085ac783b */ /* 0x000fe20000000200 */
[----:B------:R-:W-:Y:S01]  /*d190*/  PLOP3.LUT P0, PT, PT, PT, UP1, 0x80, 0x0 ;  /* 0x000000000000781c */ /* 0x000fe20003f0f018 */
[----:B------:R-:W-:Y:S01]  /*d1a0*/  UIADD3 UR6, UR20, 0x1, URZ ;  /* 0x0000000114067890 */ /* 0x000fe2000fffe03f */
[C---:B------:R-:W-:Y:S01]  /*d1b0*/  IADD3 R0, R190.reuse, R165, RZ ;  /* 0x000000a5be007210 */ /* 0x040fe20007ffe0ff */
[----:B------:R-:W-:Y:S01]  /*d1c0*/  UISETP.GE.AND UP0, UPT, UR20, 0x1, UPT ;  /* 0x000000011400788c */ /* 0x000fe2000bf06270 */
[C---:B------:R-:W-:Y:S02]  /*d1d0*/  IADD3 R2, R190.reuse, R133, RZ ;  /* 0x00000085be027210 */ /* 0x040fe40007ffe0ff */
[C---:B------:R-:W-:Y:S01]  /*d1e0*/  HMMA.16816.F32.BF16 R8, R136.reuse, R142, RZ ;  /* 0x0000008e8808723c */ /* 0x040fe200000418ff */
[----:B------:R-:W-:Y:S01]  /*d1f0*/  LDSM.16.M88.4 R140, [R0+0xc100] ;  /* 0x00c10000008c783b */ /* 0x000fe20000000200 */
[----:B------:R-:W-:Y:S01]  /*d200*/  ISETP.GE.AND P3, PT, R197, 0x1, PT ;  /* 0x00000001c500780c */ /* 0x000fe20003f66270 */
[----:B------:R-:W-:Y:S05]  /*d210*/  USEL UR20, UR6, URZ, !UP0 ;  /* 0x0000003f06147287 */ /* 0x000fea000c000000 */
[C---:B-1----:R-:W-:Y:S01]  /*d220*/  HMMA.16816.F32.BF16 R12, R136.reuse, R16, RZ ;  /* 0x00000010880c723c */ /* 0x042fe200000418ff */
[----:B------:R-:W-:Y:S07]  /*d230*/  LDSM.16.M88.4 R164, [R0+0xc900] ;  /* 0x00c9000000a4783b */ /* 0x000fee0000000200 */
        /* <DEDUP_REMOVED lines=123> */
[C---:B------:R-:W-:Y:S07]  /*d9f0*/  HMMA.16816.F32.BF16 R28, R152.reuse, R164, R28 ;  /* 0x000000a4981c723c */ /* 0x040fee000004181c */
[----:B------:R-:W-:Y:S01]  /*da00*/  SHF.L.U32 R165, R213, 0x6, RZ ;  /* 0x00000006d5a57819 */ /* 0x000fe200000006ff */
        /* <DEDUP_REMOVED lines=44> */
[----:B------:R1:W1:Y:S01]  /*dcd0*/  MUFU.TANH R161, R20 ;  /* 0x0000001400a17308 */ /* 0x0002620000002400 */
[----:B----4-:R-:W4:Y:S09]  /*dce0*/  LDSM.16.M88.4 R8, [R192+0x11900] ;  /* 0x01190000c008783b */ /* 0x010f320000000200 */
[----:B------:R2:W2:Y:S01]  /*dcf0*/  MUFU.TANH R159, R21 ;  /* 0x00000015009f7308 */ /* 0x0004a20000002400 */
[----:B-----5:R-:W-:Y:S09]  /*dd00*/  FMUL.FTZ R13, R19, c[0x0][0x320] ;  /* 0x0000c800130d7a20 */ /* 0x020ff20000410000 */
[----:B------:R-:W3:Y:S01]  /*dd10*/  MUFU.TANH R160, R22 ;  /* 0x0000001600a07308 */ /* 0x000ee20000002400 */
[----:B-1----:R-:W-:Y:S04]  /*dd20*/  IADD3 R20, -R206, 0x1, -R165 ;  /* 0x00000001ce147810 */ /* 0x002fe80007ffe9a5 */
[----:B------:R-:W-:Y:S05]  /*dd30*/  IADD3 R20, -R204, R20, R195 ;  /* 0x00000014cc147210 */ /* 0x000fea0007ffe1c3 */
[----:B------:R1:W1:Y:S01]  /*dd40*/  MUFU.TANH R158, R23 ;  /* 0x00000017009e7308 */ /* 0x0002620000002400 */
[C---:B--2---:R-:W-:Y:S02]  /*dd50*/  IADD3 R21, R20.reuse, c[0x0][0x328], RZ ;  /* 0x0000ca0014157a10 */ /* 0x044fe40007ffe0ff */
[----:B------:R-:W-:Y:S07]  /*dd60*/  IADD3 R20, R20, UR19, RZ ;  /* 0x0000001314147c10 */ /* 0x000fee000fffe0ff */
[----:B------:R-:W2:Y:S01]  /*dd70*/  MUFU.TANH R146, R146 ;  /* 0x0000009200927308 */ /* 0x000ea20000002400 */
[C---:B----4-:R-:W-:Y:S09]  /*dd80*/  HMMA.16816.F32.BF16 R28, R176.reuse, R8, R28 ;  /* 0x00000008b01c723c */ /* 0x050ff2000004181c */
[----:B------:R-:W4:Y:S03]  /*dd90*/  MUFU.TANH R0, R0 ;  /* 0x0000000000007308 */ /* 0x000f260000002400 */
[----:B------:R-:W-:Y:S01]  /*dda0*/  @P0 IMAD.HI.U32 R9, R205, c[0x0][0x2c8], RZ ;  /* 0x0000b200cd090a27 */ /* 0x000fe200078e00ff */
[----:B------:R-:W-:Y:S01]  /*ddb0*/  HMMA.16816.F32.BF16 R32, R176, R10, R32 ;  /* 0x0000000ab020723c */ /* 0x000fe20000041820 */
[----:B------:R-:W-:Y:S06]  /*ddc0*/  PLOP3.LUT P0, PT, PT, PT, UP1, 0x80, 0x0 ;  /* 0x000000000000781c */ /* 0x000fec0003f0f018 */
[----:B------:R-:W-:Y:S01]  /*ddd0*/  MOV R10, R205 ;  /* 0x000000cd000a7202 */ /* 0x000fe20000000f00 */
[----:B------:R-:W1:Y:S06]  /*dde0*/  MUFU.TANH R2, R2 ;  /* 0x0000000200027308 */ /* 0x000e6c0000002400 */
[----:B------:R-:W-:Y:S01]  /*ddf0*/  @P0 SHF.R.U32.HI R10, RZ, c[0x0][0x2cc], R9 ;  /* 0x0000b300ff0a0a19 */ /* 0x000fe20000011609 */
[----:B------:R-:W-:Y:S03]  /*de00*/  FMUL.FTZ R8, R31, c[0x0][0x320] ;  /* 0x0000c8001f087a20 */ /* 0x000fe60000410000 */
[----:B------:R-:W1:Y:S01]  /*de10*/  MUFU.TANH R147, R147 ;  /* 0x0000009300937308 */ /* 0x000e620000002400 */
[----:B------:R-:W1:Y:S01]  /*de20*/  SHFL.IDX PT, R9, R10, RZ, 0x1c1f ;  /* 0x001c1fff0a097589 */ /* 0x000e6200000e0000 */
[----:B------:R-:W-:Y:S02]  /*de30*/  FMUL.FTZ R28, R28, c[0x0][0x320] ;  /* 0x0000c8001c1c7a20 */ /* 0x000fe40000410000 */
[----:B------:R-:W-:Y:S02]  /*de40*/  FMUL.FTZ R29, R29, c[0x0][0x320] ;  /* 0x0000c8001d1d7a20 */ /* 0x000fe40000410000 */
[----:B------:R-:W-:Y:S02]  /*de50*/  FMUL.FTZ R19, R33, c[0x0][0x320] ;  /* 0x0000c80021137a20 */ /* 0x000fe40000410000 */
[----:B------:R-:W-:Y:S02]  /*de60*/  FMUL.FTZ R18, R34, c[0x0][0x320] ;  /* 0x0000c80022127a20 */ /* 0x000fe40000410000 */
[----:B------:R-:W2:Y:S01]  /*de70*/  MUFU.TANH R175, R175 ;  /* 0x000000af00af7308 */ /* 0x000ea20000002400 */
[----:B------:R-:W-:Y:S02]  /*de80*/  FMUL.FTZ R17, R35, c[0x0][0x320] ;  /* 0x0000c80023117a20 */ /* 0x000fe40000410000 */
[----:B------:R-:W-:Y:S02]  /*de90*/  FMUL.FTZ R30, R30, c[0x0][0x320] ;  /* 0x0000c8001e1e7a20 */ /* 0x000fe40000410000 */
[----:B------:R-:W-:Y:S05]  /*dea0*/  FMUL.FTZ R32, R32, c[0x0][0x320] ;  /* 0x0000c80020207a20 */ /* 0x000fea0000410000 */
[----:B------:R-:W2:Y:S01]  /*deb0*/  MUFU.TANH R12, R12 ;  /* 0x0000000c000c7308 */ /* 0x000ea20000002400 */
[-C--:B-1----:R-:W-:Y:S02]  /*dec0*/  IADD3 R23, R21, R9.reuse, RZ ;  /* 0x0000000915177210 */ /* 0x082fe40007ffe0ff */
[----:B------:R-:W-:Y:S07]  /*ded0*/  IADD3 R22, R20, R9, RZ ;  /* 0x0000000914167210 */ /* 0x000fee0007ffe0ff */
[----:B------:R-:W1:Y:S10]  /*dee0*/  MUFU.TANH R162, R162 ;  /* 0x000000a200a27308 */ /* 0x000e740000002400 */
[----:B------:R-:W1:Y:S10]  /*def0*/  MUFU.TANH R15, R15 ;  /* 0x0000000f000f7308 */ /* 0x000e740000002400 */
[----:B------:R-:W1:Y:S10]  /*df00*/  MUFU.TANH R16, R16 ;  /* 0x0000001000107308 */ /* 0x000e740000002400 */
[----:B------:R-:W1:Y:S10]  /*df10*/  MUFU.TANH R14, R14 ;  /* 0x0000000e000e7308 */ /* 0x000e740000002400 */
[----:B------:R-:W1:Y:S10]  /*df20*/  MUFU.TANH R13, R13 ;  /* 0x0000000d000d7308 */ /* 0x000e740000002400 */
[----:B------:R1:W1:Y:S10]  /*df30*/  MUFU.TANH R157, R24 ;  /* 0x00000018009d7308 */ /* 0x0002740000002400 */
[----:B------:R1:W1:Y:S10]  /*df40*/  MUFU.TANH R155, R25 ;  /* 0x00000019009b7308 */ /* 0x0002740000002400 */
[----:B------:R1:W1:Y:S10]  /*df50*/  MUFU.TANH R156, R26 ;  /* 0x0000001a009c7308 */ /* 0x0002740000002400 */
[----:B------:R1:W1:Y:S10]  /*df60*/  MUFU.TANH R154, R27 ;  /* 0x0000001b009a7308 */ /* 0x0002740000002400 */
[----:B------:R1:W1:Y:S10]  /*df70*/  MUFU.TANH R153, R28 ;  /* 0x0000001c00997308 */ /* 0x0002740000002400 */
[----:B------:R1:W1:Y:S10]  /*df80*/  MUFU.TANH R151, R29 ;  /* 0x0000001d00977308 */ /* 0x0002740000002400 */
[----:B------:R1:W1:Y:S10]  /*df90*/  MUFU.TANH R150, R30 ;  /* 0x0000001e00967308 */ /* 0x0002740000002400 */
[----:B------:R-:W1:Y:S10]  /*dfa0*/  MUFU.TANH R8, R8 ;  /* 0x0000000800087308 */ /* 0x000e740000002400 */
[----:B------:R1:W1:Y:S10]  /*dfb0*/  MUFU.TANH R149, R32 ;  /* 0x0000002000957308 */ /* 0x0002740000002400 */
        /* <DEDUP_REMOVED lines=17> */
.L_x_1138:
[----:B------:R-:W-:Y:S04]  /*e0d0*/  MOV R4, 0x1 ;  /* 0x0000000100047802 */ /* 0x000fe80000000f00 */
[----:B------:R-:W-:Y:S11]  /*e0e0*/  ISETP.NE.AND P0, PT, R4, c[0x0][0x32c], PT ;  /* 0x0000cb0004007a0c */ /* 0x000ff60003f05270 */
[----:B------:R-:W-:Y:S02]  /*e0f0*/  @!UPT UIADD3 URZ, URZ, URZ, URZ ;  /* 0x0000003f3f3ff290 */ /* 0x000fe4000fffe03f */
[----:B------:R-:W-:Y:S05]  /*e100*/  @P0 IMAD.HI.U32 R4, R6, c[0x0][0x330], RZ ;  /* 0x0000cc0006040a27 */ /* 0x000fea00078e00ff */
[----:B------:R-:W-:Y:S02]  /*e110*/  @P0 SHF.R.U32.HI R6, RZ, c[0x0][0x334], R4 ;  /* 0x0000cd00ff060a19 */ /* 0x000fe40000011604 */
.L_x_1139:
[----:B------:R-:W-:Y:S05]  /*e120*/  BSYNC B0 ;  /* 0x0000000000007941 */ /* 0x000fea0003800000 */
.L_x_1137:
[----:B------:R-:W-:Y:S04]  /*e130*/  IMAD R5, R6, c[0x0][0x32c], -R165 ;  /* 0x0000cb0006057a24 */ /* 0x000fe800078e0aa5 */
[----:B------:R-:W-:Y:S05]  /*e140*/  IMAD.IADD R5, R5, 0x1, -R206 ;  /* 0x0000000105057824 */ /* 0x000fea00078e0ace */
[----:B------:R-:W-:Y:S02]  /*e150*/  IADD3 R4, R5, c[0x0][0x32c], RZ ;  /* 0x0000cb0005047a10 */ /* 0x000fe40007ffe0ff */
[----:B------:R-:W-:Y:S02]  /*e160*/  IMNMX R22, R22, R5, !PT ;  /* 0x0000000516167217 */ /* 0x000fe40007800200 */
[----:B------:R-:W-:Y:S02]  /*e170*/  IMNMX R23, R23, R4, PT ;  /* 0x0000000417177217 */ /* 0x000fe40003800200 */
.L_x_1136:
        /* <DEDUP_REMOVED lines=66> */
.L_x_1142:
[----:B------:R-:W-:Y:S04]  /*e5a0*/  MOV R6, 0x1 ;  /* 0x0000000100067802 */ /* 0x000fe80000000f00 */
[----:B------:R-:W-:Y:S11]  /*e5b0*/  ISETP.NE.AND P0, PT, R6, c[0x0][0x32c], PT ;  /* 0x0000cb0006007a0c */ /* 0x000ff60003f05270 */
[----:B------:R-:W-:Y:S02]  /*e5c0*/  @!UPT UIADD3 URZ, URZ, URZ, URZ ;  /* 0x0000003f3f3ff290 */ /* 0x000fe4000fffe03f */
[----:B------:R-:W-:Y:S05]  /*e5d0*/  @P0 IMAD.HI.U32 R6, R10, c[0x0][0x330], RZ ;  /* 0x0000cc000a060a27 */ /* 0x000fea00078e00ff */
[----:B------:R-:W-:Y:S02]  /*e5e0*/  @P0 SHF.R.U32.HI R10, RZ, c[0x0][0x334], R6 ;  /* 0x0000cd00ff0a0a19 */ /* 0x000fe40000011606 */
.L_x_1143:
[----:B------:R-:W-:Y:S05]  /*e5f0*/  BSYNC B0 ;  /* 0x0000000000007941 */ /* 0x000fea0003800000 */
.L_x_1141:
[----:B------:R-:W-:Y:S04]  /*e600*/  IMAD R15, R10, c[0x0][0x32c], -R165 ;  /* 0x0000cb000a0f7a24 */ /* 0x000fe800078e0aa5 */
[----:B------:R-:W-:Y:S05]  /*e610*/  IMAD.IADD R15, R15, 0x1, -R206 ;  /* 0x000000010f0f7824 */ /* 0x000fea00078e0ace */
[----:B------:R-:W-:Y:S02]  /*e620*/  IADD3 R6, R15, c[0x0][0x32c], RZ ;  /* 0x0000cb000f067a10 */ /* 0x000fe40007ffe0ff */
[----:B------:R-:W-:Y:S02]  /*e630*/  IMNMX R4, R4, R15, !PT ;  /* 0x0000000f04047217 */ /* 0x000fe40007800200 */
[----:B------:R-:W-:Y:S02]  /*e640*/  IMNMX R21, R21, R6, PT ;  /* 0x0000000615157217 */ /* 0x000fe40003800200 */
.L_x_1140:
[----:B------:R-:W-:Y:S01]  /*e650*/  ISETP.GT.AND P0, PT, R4, RZ, P1 ;  /* 0x000000ff0400720c */ /* 0x000fe20000f04270 */
[----:B------:R-:W-:Y:S04]  /*e660*/  DEPBAR.LE SB0, 0x2 ;  /* 0x000080800000791a */ /* 0x000fe80000000000 */
[----:B------:R-:W-:Y:S01]  /*e670*/  BAR.SYNC.DEFER_BLOCKING 0x0 ;  /* 0x0000000000007b1d */ /* 0x000fe20000010000 */
[----:B------:R-:W-:Y:S04]  /*e680*/  ISETP.LT.OR P0, PT, R21, 0x1, P0 ;  /* 0x000000011500780c */ /* 0x000fe80000701670 */
[----:B------:R-:W-:Y:S02]  /*e690*/  FSEL R20, R0, -INF , !P0 ;  /* 0xff80000000147808 */ /* 0x000fe40004000000 */
[----:B------:R-:W-:Y:S02]  /*e6a0*/  ISETP.GT.AND P0, PT, R4, 0x1, P1 ;  /* 0x000000010400780c */ /* 0x000fe40000f04270 */
[----:B------:R-:W-:Y:S02]  /*e6b0*/  FMNMX.FTZ R0, R11, R132, !PT ;  /* 0x000000840b007209 */ /* 0x000fe40007810000 */
[----:B------:R-:W-:Y:S02]  /*e6c0*/  ISETP.LT.OR P0, PT, R21, 0x2, P0 ;  /* 0x000000021500780c */ /* 0x000fe40000701670 */
[----:B------:R-:W-:Y:S02]  /*e6d0*/  FMNMX.FTZ R0, R9, R0, !PT ;  /* 0x0000000009007209 */ /* 0x000fe40007810000 */
[----:B------:R-:W-:Y:S02]  /*e6e0*/  FSEL R16, R2, -INF , !P0 ;  /* 0xff80000002107808 */ /* 0x000fe40004000000 */
[C---:B------:R-:W-:Y:S02]  /*e6f0*/  ISETP.GT.AND P0, PT, R4.reuse, 0x8, P1 ;  /* 0x000000080400780c */ /* 0x040fe40000f04270 */
[----:B------:R-:W-:Y:S02]  /*e700*/  FMNMX.FTZ R0, R5, R0, !PT ;  /* 0x0000000005007209 */ /* 0x000fe40007810000 */
[----:B------:R-:W-:Y:S02]  /*e710*/  ISETP.LT.OR P0, PT, R21, 0x9, P0 ;  /* 0x000000091500780c */ /* 0x000fe40000701670 */
[----:B------:R-:W-:Y:S01]  /*e720*/  FMNMX.FTZ R0, R7, R0, !PT ;  /* 0x0000000007007209 */ /* 0x000fe20007810000 */
[----:B------:R-:W-:Y:S01]  /*e730*/  LDSM.16.MT88.4 R28, [R134+UR4+0x100] ;  /* 0x00010004861c783b */ /* 0x000fe20008004200 */
[----:B------:R-:W-:Y:S02]  /*e740*/  FSEL R10, R133, -INF , !P0 ;  /* 0xff800000850a7808 */ /* 0x000fe40004000000 */
        /* <DEDUP_REMOVED lines=53> */
[----:B------:R-:W-:Y:S01]  /*eaa0*/  FMNMX.FTZ R19, R158, R19, !PT ;  /* 0x000000139e137209 */ /* 0x000fe20007810000 */
[----:B------:R-:W1:Y:S01]  /*eab0*/  SHFL.BFLY PT, R0, R13, 0x2, 0x1f ;  /* 0x0c401f000d007f89 */ /* 0x000e6200000e0000 */
[----:B------:R-:W-:Y:S02]  /*eac0*/  FSEL R148, R8, -INF , !P0 ;  /* 0xff80000008947808 */ /* 0x000fe40004000000 */
[----:B------:R-:W-:Y:S02]  /*ead0*/  FMNMX.FTZ R19, R156, R19, !PT ;  /* 0x000000139c137209 */ /* 0x000fe40007810000 */
        /* <DEDUP_REMOVED lines=11> */
[----:B------:R-:W-:Y:S03]  /*eb90*/  FMNMX.FTZ R15, R144, R19, !PT ;  /* 0x00000013900f7209 */ /* 0x000fe60007810000 */
[----:B------:R-:W1:Y:S08]  /*eba0*/  SHFL.BFLY PT, R17, R4, 0x1, 0x1f ;  /* 0x0c201f0004117f89 */ /* 0x000e7000000e0000 */
[----:B------:R-:W2:Y:S01]  /*ebb0*/  SHFL.BFLY PT, R0, R15, 0x2, 0x1f ;  /* 0x0c401f000f007f89 */ /* 0x000ea200000e0000 */
[----:B-1----:R-:W-:Y:S02]  /*ebc0*/  FMNMX.FTZ R2, R4, R17, !PT ;  /* 0x0000001104027209 */ /* 0x002fe40007810000 */
[----:B------:R-:W-:Y:S02]  /*ebd0*/  IADD3 R17, R134, UR4, RZ ;  /* 0x0000000486117c10 */ /* 0x000fe4000fffe0ff */
[C---:B------:R-:W-:Y:S01]  /*ebe0*/  FSETP.NEU.FTZ.AND P0, PT, R2.reuse, -INF , PT ;  /* 0xff8000000200780b */ /* 0x040fe20003f1d000 */
[----:B------:R-:W-:Y:S01]  /*ebf0*/  FMUL.FTZ R152, R2, c[0x0][0x2d0] ;  /* 0x0000b40002987a20 */ /* 0x000fe20000410000 */
[----:B------:R-:W-:Y:S02]  /*ec00*/  IADD3 R164, R188, R17, RZ ;  /* 0x00000011bca47210 */ /* 0x000fe40007ffe0ff */
[----:B--2---:R-:W-:Y:S02]  /*ec10*/  FMNMX.FTZ R13, R15, R0, !PT ;  /* 0x000000000f0d7209 */ /* 0x004fe40007810000 */
[----:B------:R-:W-:Y:S03]  /*ec20*/  FSEL R152, R152, RZ, P0 ;  /* 0x000000ff98987208 */ /* 0x000fe60000000000 */
[----:B------:R-:W1:Y:S02]  /*ec30*/  SHFL.BFLY PT, R0, R13, 0x1, 0x1f ;  /* 0x0c201f000d007f89 */ /* 0x000e6400000e0000 */
[--C-:B------:R-:W-:Y:S01]  /*ec40*/  FFMA.FTZ R166, R5, c[0x0][0x2d0], -R152.reuse ;  /* 0x0000b40005a67a23 */ /* 0x100fe20000010898 */
[----:B------:R-:W-:Y:S01]  /*ec50*/  FSEL R5, R2, RZ, P0 ;  /* 0x000000ff02057208 */ /* 0x000fe20000000000 */
[--C-:B------:R-:W-:Y:S02]  /*ec60*/  FFMA.FTZ R168, R11, c[0x0][0x2d0], -R152.reuse ;  /* 0x0000b4000ba87a23 */ /* 0x100fe40000010898 */
[----:B------:R-:W-:Y:S02]  /*ec70*/  FFMA.FTZ R167, R9, c[0x0][0x2d0], -R152 ;  /* 0x0000b40009a77a23 */ /* 0x000fe40000010898 */
[----:B------:R-:W-:Y:S01]  /*ec80*/  FADD.FTZ R4, -R5, R132 ;  /* 0x0000008405047221 */ /* 0x000fe20000010100 */
[----:B------:R-:W-:Y:S01]  /*ec90*/  MUFU.EX2 R166, R166 ;  /* 0x000000a600a67308 */ /* 0x000fe20000000800 */
[--C-:B------:R-:W-:Y:S01]  /*eca0*/  FFMA.FTZ R169, R7, c[0x0][0x2d0], -R152.reuse ;  /* 0x0000b40007a97a23 */ /* 0x100fe20000010898 */
[----:B------:R-:W-:Y:S01]  /*ecb0*/  IADD3 R5, R135, UR4, RZ ;  /* 0x0000000487057c10 */ /* 0x000fe2000fffe0ff */
[----:B------:R-:W-:Y:S02]  /*ecc0*/  FMUL.FTZ R132, R4, c[0x0][0x2d0] ;  /* 0x0000b40004847a20 */ /* 0x000fe40000410000 */
[--C-:B------:R-:W-:Y:S01]  /*ecd0*/  FFMA.FTZ R176, R143, c[0x0][0x2d0], -R152.reuse ;  /* 0x0000b4008fb07a23 */ /* 0x100fe20000010898 */
[----:B------:R-:W-:Y:S01]  /*ece0*/  IADD3 R133, R188, R5, RZ ;  /* 0x00000005bc857210 */ /* 0x000fe20007ffe0ff */
[--C-:B------:R-:W-:Y:S02]  /*ecf0*/  FFMA.FTZ R177, R141, c[0x0][0x2d0], -R152.reuse ;  /* 0x0000b4008db17a23 */ /* 0x100fe40000010898 */
[--C-:B------:R-:W-:Y:S01]  /*ed00*/  FFMA.FTZ R182, R161, c[0x0][0x2d0], -R152.reuse ;  /* 0x0000b400a1b67a23 */ /* 0x100fe20000010898 */
[----:B------:R-:W2:Y:S01]  /*ed10*/  MUFU.EX2 R132, R132 ;  /* 0x0000008400847308 */ /* 0x000ea20000000800 */
[--C-:B------:R-:W-:Y:S02]  /*ed20*/  FFMA.FTZ R183, R159, c[0x0][0x2d0], -R152.reuse ;  /* 0x0000b4009fb77a23 */ /* 0x100fe40000010898 */
[--C-:B------:R-:W-:Y:S01]  /*ed30*/  FFMA.FTZ R192, R157, c[0x0][0x2d0], -R152.reuse ;  /* 0x0000b4009dc07a23 */ /* 0x100fe20000010898 */
[----:B-1----:R-:W-:Y:S01]  /*ed40*/  FMNMX.FTZ R0, R13, R0, !PT ;  /* 0x000000000d007209 */ /* 0x002fe20007810000 */
[--C-:B------:R-:W-:Y:S01]  /*ed50*/  FFMA.FTZ R215, R155, c[0x0][0x2d0], -R152.reuse ;  /* 0x0000b4009bd77a23 */ /* 0x100fe20000010898 */
[----:B------:R-:W1:Y:S01]  /*ed60*/  LDSM.16.MT88.4 R12, [R135+UR4+0x100] ;  /* 0x00010004870c783b */ /* 0x000e620008004200 */
[--C-:B------:R-:W-:Y:S01]  /*ed70*/  FFMA.FTZ R220, R153, c[0x0][0x2d0], -R152.reuse ;  /* 0x0000b40099dc7a23 */ /* 0x100fe20000010898 */
[C---:B------:R-:W-:Y:S01]  /*ed80*/  FSETP.NEU.FTZ.AND P0, PT, R0.reuse, -INF , PT ;  /* 0xff8000000000780b */ /* 0x040fe20003f1d000 */
[C---:B------:R-:W-:Y:S01]  /*ed90*/  FMUL.FTZ R145, R0.reuse, c[0x0][0x2d0] ;  /* 0x0000b40000917a20 */ /* 0x040fe20000410000 */
[----:B------:R-:W-:Y:S01]  /*eda0*/  MUFU.EX2 R168, R168 ;  /* 0x000000a800a87308 */ /* 0x000fe20000000800 */
[--C-:B------:R-:W-:Y:S01]  /*edb0*/  FFMA.FTZ R221, R151, c[0x0][0x2d0], -R152.reuse ;  /* 0x0000b40097dd7a23 */ /* 0x100fe20000010898 */
[----:B------:R-:W-:Y:S01]  /*edc0*/  FSEL R4, R0, RZ, P0 ;  /* 0x000000ff00047208 */ /* 0x000fe20000000000 */
[--C-:B------:R-:W-:Y:S01]  /*edd0*/  FFMA.FTZ R222, R149, c[0x0][0x2d0], -R152.reuse ;  /* 0x0000b40095de7a23 */ /* 0x100fe20000010898 */
[----:B------:R-:W-:Y:S01]  /*ede0*/  FSEL R145, R145, RZ, P0 ;  /* 0x000000ff91917208 */ /* 0x000fe20000000000 */
[--C-:B------:R-:W-:Y:S02]  /*edf0*/  FFMA.FTZ R174, R175, c[0x0][0x2d0], -R152.reuse ;  /* 0x0000b400afae7a23 */ /* 0x100fe40000010898 */
[----:B------:R-:W-:Y:S02]  /*ee00*/  FADD.FTZ R4, -R4, R3 ;  /* 0x0000000304047221 */ /* 0x000fe40000010100 */
[--C-:B------:R-:W-:Y:S01]  /*ee10*/  FFMA.FTZ R172, R20, c[0x0][0x2d0], -R145.reuse ;  /* 0x0000b40014ac7a23 */ /* 0x100fe20000010891 */
[----:B------:R-:W3:Y:S01]  /*ee20*/  MUFU.EX2 R167, R167 ;  /* 0x000000a700a77308 */ /* 0x000ee20000000800 */
[--C-:B------:R-:W-:Y:S01]  /*ee30*/  FFMA.FTZ R171, R16, c[0x0][0x2d0], -R145.reuse ;  /* 0x0000b40010ab7a23 */ /* 0x100fe20000010891 */
[----:B------:R-:W4:Y:S01]  /*ee40*/  LDSM.16.MT88.4 R20, [R133+0x100] ;  /* 0x000100008514783b */ /* 0x000f220000004200 */
[--C-:B------:R-:W-:Y:S02]  /*ee50*/  FFMA.FTZ R170, R10, c[0x0][0x2d0], -R145.reuse ;  /* 0x0000b4000aaa7a23 */ /* 0x100fe40000010891 */
[--C-:B------:R-:W-:Y:S02]  /*ee60*/  FFMA.FTZ R173, R6, c[0x0][0x2d0], -R145.reuse ;  /* 0x0000b40006ad7a23 */ /* 0x100fe40000010891 */
[----:B------:R-:W-:Y:S02]  /*ee70*/  FMUL.FTZ R3, R4, c[0x0][0x2d0] ;  /* 0x0000b40004037a20 */ /* 0x000fe40000410000 */
[C---:B--2---:R-:W-:Y:S01]  /*ee80*/  FMUL.FTZ R4, R132.reuse, R128 ;  /* 0x0000008084047220 */ /* 0x044fe20000410000 */
[----:B------:R-:W2:Y:S01]  /*ee90*/  MUFU.EX2 R169, R169 ;  /* 0x000000a900a97308 */ /* 0x000ea20000000800 */
[C---:B------:R-:W-:Y:S02]  /*eea0*/  FMUL.FTZ R5, R132.reuse, R129 ;  /* 0x0000008184057220 */ /* 0x040fe40000410000 */
[C---:B------:R-:W-:Y:S02]  /*eeb0*/  FMUL.FTZ R8, R132.reuse, R124 ;  /* 0x0000007c84087220 */ /* 0x040fe40000410000 */
[C---:B------:R-:W-:Y:S02]  /*eec0*/  FMUL.FTZ R9, R132.reuse, R125 ;  /* 0x0000007d84097220 */ /* 0x040fe40000410000 */
[C---:B------:R-:W-:Y:S02]  /*eed0*/  FMUL.FTZ R16, R132.reuse, R116 ;  /* 0x0000007484107220 */ /* 0x040fe40000410000 */
[C---:B------:R-:W-:Y:S01]  /*eee0*/  FMUL.FTZ R17, R132.reuse, R117 ;  /* 0x0000007584117220 */ /* 0x040fe20000410000 */
[----:B------:R-:W5:Y:S01]  /*eef0*/  MUFU.EX2 R3, R3 ;  /* 0x0000000300037308 */ /* 0x000f620000000800 */
[C---:B------:R-:W-:Y:S02]  /*ef00*/  FMUL.FTZ R24, R132.reuse, R108 ;  /* 0x0000006c84187220 */ /* 0x040fe40000410000 */
[C---:B------:R-:W-:Y:S01]  /*ef10*/  FMUL.FTZ R25, R132.reuse, R109 ;  /* 0x0000006d84197220 */ /* 0x040fe20000410000 */
[----:B---3--:R-:W-:Y:S01]  /*ef20*/  F2FP.BF16.PACK_AB R136, R167, R168 ;  /* 0x000000a8a788723e */ /* 0x008fe200000010ff */
[C---:B------:R-:W-:Y:S02]  /*ef30*/  FMUL.FTZ R32, R132.reuse, R100 ;  /* 0x0000006484207220 */ /* 0x040fe40000410000 */
[----:B------:R-:W-:Y:S02]  /*ef40*/  FMUL.FTZ R33, R132, R101 ;  /* 0x0000006584217220 */ /* 0x000fe40000410000 */
[--C-:B------:R-:W-:Y:S01]  /*ef50*/  FFMA.FTZ R175, R163, c[0x0][0x2d0], -R152.reuse ;  /* 0x0000b400a3af7a23 */ /* 0x100fe20000010898 */
[----:B------:R-:W-:Y:S01]  /*ef60*/  MUFU.EX2 R172, R172 ;  /* 0x000000ac00ac7308 */ /* 0x000fe20000000800 */
[--C-:B------:R-:W-:Y:S02]  /*ef70*/  FFMA.FTZ R180, R142, c[0x0][0x2d0], -R145.reuse ;  /* 0x0000b4008eb47a23 */ /* 0x100fe40000010891 */
[--C-:B------:R-:W-:Y:S01]  /*ef80*/  FFMA.FTZ R181, R140, c[0x0][0x2d0], -R145.reuse ;  /* 0x0000b4008cb57a23 */ /* 0x100fe20000010891 */
[----:B--2---:R-:W-:Y:S01]  /*ef90*/  F2FP.BF16.PACK_AB R138, R169, R166 ;  /* 0x000000a6a98a723e */ /* 0x004fe200000010ff */
[----:B------:R-:W-:Y:S01]  /*efa0*/  LDSM.16.MT88.4 R140, [R134+UR4+0x2900] ;  /* 0x00290004868c783b */ /* 0x000fe20008004200 */
[--C-:B------:R-:W-:Y:S02]  /*efb0*/  FFMA.FTZ R216, R160, c[0x0][0x2d0], -R145.reuse ;  /* 0x0000b400a0d87a23 */ /* 0x100fe40000010891 */
[--C-:B------:R-:W-:Y:S02]  /*efc0*/  FFMA.FTZ R217, R158, c[0x0][0x2d0], -R145.reuse ;  /* 0x0000b4009ed97a23 */ /* 0x100fe40000010891 */
[----:B------:R-:W2:Y:S01]  /*efd0*/  MUFU.EX2 R171, R171 ;  /* 0x000000ab00ab7308 */ /* 0x000ea20000000800 */
[--C-:B------:R-:W-:Y:S02]  /*efe0*/  FFMA.FTZ R218, R156, c[0x0][0x2d0], -R145.reuse ;  /* 0x0000b4009cda7a23 */ /* 0x100fe40000010891 */
[----:B------:R-:W-:Y:S01]  /*eff0*/  LDSM.16.MT88.4 R156, [R164+0x3900] ;  /* 0x00390000a49c783b */ /* 0x000fe20000004200 */
[C---:B-----5:R-:W-:Y:S02]  /*f000*/  FMUL.FTZ R6, R3.reuse, R130 ;  /* 0x0000008203067220 */ /* 0x060fe40000410000 */
[C---:B------:R-:W-:Y:S02]  /*f010*/  FMUL.FTZ R7, R3.reuse, R131 ;  /* 0x0000008303077220 */ /* 0x040fe40000410000 */
[C---:B------:R-:W-:Y:S02]  /*f020*/  FMUL.FTZ R10, R3.reuse, R126 ;  /* 0x0000007e030a7220 */ /* 0x040fe40000410000 */
[----:B------:R-:W-:Y:S01]  /*f030*/  MUFU.EX2 R170, R170 ;  /* 0x000000aa00aa7308 */ /* 0x000fe20000000800 */
[C---:B------:R-:W-:Y:S01]  /*f040*/  FMUL.FTZ R11, R3.reuse, R127 ;  /* 0x0000007f030b7220 */ /* 0x040fe20000410000 */
[----:B------:R-:W-:Y:S01]  /*f050*/  LDSM.16.MT88.4 R128, [R133+0x2900] ;  /* 0x002900008580783b */ /* 0x000fe20000004200 */
[C---:B------:R-:W-:Y:S02]  /*f060*/  FMUL.FTZ R18, R3.reuse, R118 ;  /* 0x0000007603127220 */ /* 0x040fe40000410000 */
[C---:B------:R-:W-:Y:S02]  /*f070*/  FMUL.FTZ R19, R3.reuse, R119 ;  /* 0x0000007703137220 */ /* 0x040fe40000410000 */
[C---:B------:R-:W-:Y:S02]  /*f080*/  FMUL.FTZ R26, R3.reuse, R110 ;  /* 0x0000006e031a7220 */ /* 0x040fe40000410000 */
[C---:B------:R-:W-:Y:S01]  /*f090*/  FMUL.FTZ R27, R3.reuse, R111 ;  /* 0x0000006f031b7220 */ /* 0x040fe20000410000 */
[----:B------:R-:W3:Y:S01]  /*f0a0*/  MUFU.EX2 R173, R173 ;  /* 0x000000ad00ad7308 */ /* 0x000ee20000000800 */
[----:B------:R-:W-:Y:S01]  /*f0b0*/  LDSM.16.MT88.4 R108, [R164+0x2100] ;  /* 0x00210000a46c783b */ /* 0x000fe20000004200 */
[----:B------:R-:W-:Y:S01]  /*f0c0*/  FMUL.FTZ R34, R3, R102 ;  /* 0x0000006603227220 */ /* 0x000fe20000410000 */
[----:B--2---:R-:W-:Y:S01]  /*f0d0*/  F2FP.BF16.PACK_AB R137, R171, R172 ;  /* 0x000000acab89723e */ /* 0x004fe200000010ff */
[----:B------:R-:W-:Y:S02]  /*f0e0*/  FMUL.FTZ R35, R3, R103 ;  /* 0x0000006703237220 */ /* 0x000fe40000410000 */
[--C-:B------:R-:W-:Y:S03]  /*f0f0*/  FFMA.FTZ R219, R154, c[0x0][0x2d0], -R145.reuse ;  /* 0x0000b4009adb7a23 */ /* 0x100fe60000010891 */
[----:B------:R-:W-:Y:S01]  /*f100*/  LDSM.16.MT88.4 R100, [R134+UR4+0x2100] ;  /* 0x002100048664783b */ /* 0x000fe20008004200 */
[--C-:B------:R-:W-:Y:S01]  /*f110*/  FFMA.FTZ R224, R150, c[0x0][0x2d0], -R145.reuse ;  /* 0x0000b40096e07a23 */ /* 0x100fe20000010891 */
[----:B------:R-:W-:Y:S01]  /*f120*/  MUFU.EX2 R174, R174 ;  /* 0x000000ae00ae7308 */ /* 0x000fe20000000800 */
[--C-:B------:R-:W-:Y:S02]  /*f130*/  FFMA.FTZ R225, R148, c[0x0][0x2d0], -R145.reuse ;  /* 0x0000b40094e17a23 */ /* 0x100fe40000010891 */
[--C-:B------:R-:W-:Y:S02]  /*f140*/  FFMA.FTZ R226, R146, c[0x0][0x2d0], -R145.reuse ;  /* 0x0000b40092e27a23 */ /* 0x100fe40000010891 */
[----:B------:R-:W-:Y:S01]  /*f150*/  FFMA.FTZ R152, R147, c[0x0][0x2d0], -R152 ;  /* 0x0000b40093987a23 */ /* 0x000fe20000010898 */
[----:B------:R-:W-:Y:S01]  /*f160*/  LDSM.16.MT88.4 R116, [R134+UR4+0x900] ;  /* 0x000900048674783b */ /* 0x000fe20008004200 */
[C---:B------:R-:W-:Y:S02]  /*f170*/  FMUL.FTZ R36, R132.reuse, R36 ;  /* 0x0000002484247220 */ /* 0x040fe40000410000 */
[C---:B------:R-:W-:Y:S01]  /*f180*/  FMUL.FTZ R37, R132.reuse, R37 ;  /* 0x0000002584257220 */ /* 0x040fe20000410000 */
[----:B------:R2:W-:Y:S01]  /*f190*/  MUFU.EX2 R223, R152 ;  /* 0x0000009800df7308 */ /* 0x0005e20000000800 */
[----:B------:R-:W-:Y:S01]  /*f1a0*/  FMUL.FTZ R38, R3, R38 ;  /* 0x0000002603267220 */ /* 0x000fe20000410000 */
[----:B---3--:R-:W-:Y:S02]  /*f1b0*/  F2FP.BF16.PACK_AB R139, R173, R170 ;  /* 0x000000aaad8b723e */ /* 0x008fe400000010ff */
[----:B------:R-:W-:Y:S01]  /*f1c0*/  LDSM.16.MT88.4 R124, [R135+UR4+0x2900] ;  /* 0x00290004877c783b */ /* 0x000fe20008004200 */
[C---:B------:R-:W-:Y:S02]  /*f1d0*/  FMUL.FTZ R39, R3.reuse, R39 ;  /* 0x0000002703277220 */ /* 0x040fe40000410000 */
[C---:B------:R-:W-:Y:S02]  /*f1e0*/  FMUL.FTZ R40, R132.reuse, R40 ;  /* 0x0000002884287220 */ /* 0x040fe40000410000 */
[C---:B------:R-:W-:Y:S01]  /*f1f0*/  FMUL.FTZ R41, R132.reuse, R41 ;  /* 0x0000002984297220 */ /* 0x040fe20000410000 */
[C---:B-1----:R-:W-:Y:S01]  /*f200*/  HMMA.16816.F32.BF16 R4, R136.reuse, R12, R4 ;  /* 0x0000000c8804723c */ /* 0x042fe20000041804 */
[----:B------:R-:W1:Y:S01]  /*f210*/  MUFU.EX2 R175, R175 ;  /* 0x000000af00af7308 */ /* 0x000e620000000800 */
[----:B------:R-:W-:Y:S03]  /*f220*/  LDSM.16.MT88.4 R148, [R133+0x3900] ;  /* 0x003900008594783b */ /* 0x000fe60000004200 */
[C---:B------:R-:W-:Y:S02]  /*f230*/  FMUL.FTZ R42, R3.reuse, R42 ;  /* 0x0000002a032a7220 */ /* 0x040fe40000410000 */
[C---:B------:R-:W-:Y:S01]  /*f240*/  FMUL.FTZ R12, R132.reuse, R120 ;  /* 0x00000078840c7220 */ /* 0x040fe20000410000 */
[C---:B------:R-:W-:Y:S03]  /*f250*/  HMMA.16816.F32.BF16 R8, R136.reuse, R14, R8 ;  /* 0x0000000e8808723c */ /* 0x040fe60000041808 */
[----:B------:R-:W-:Y:S01]  /*f260*/  MUFU.EX2 R176, R176 ;  /* 0x000000b000b07308 */ /* 0x000fe20000000800 */
[C---:B------:R-:W-:Y:S01]  /*f270*/  FMUL.FTZ R13, R132.reuse, R121 ;  /* 0x00000079840d7220 */ /* 0x040fe20000410000 */
[----:B--2---:R-:W-:Y:S02]  /*f280*/  LDSM.16.MT88.4 R152, [R134+UR4+0x3900] ;  /* 0x003900048698783b */ /* 0x004fe40008004200 */
[C---:B------:R-:W-:Y:S02]  /*f290*/  FMUL.FTZ R14, R3.reuse, R122 ;  /* 0x0000007a030e7220 */ /* 0x040fe40000410000 */
[C---:B------:R-:W-:Y:S03]  /*f2a0*/  FMUL.FTZ R15, R3.reuse, R123 ;  /* 0x0000007b030f7220 */ /* 0x040fe60000410000 */
[C---:B------:R-:W-:Y:S01]  /*f2b0*/  FMUL.FTZ R43, R3.reuse, R43 ;  /* 0x0000002b032b7220 */ /* 0x040fe20000410000 */
[----:B------:R-:W2:Y:S01]  /*f2c0*/  MUFU.EX2 R177, R177 ;  /* 0x000000b100b17308 */ /* 0x000ea20000000800 */
[----:B------:R-:W3:Y:S01]  /*f2d0*/  LDSM.16.MT88.4 R120, [R164+0x100] ;  /* 0x00010000a478783b */ /* 0x000ee20000004200 */
[C---:B------:R-:W-:Y:S01]  /*f2e0*/  FMUL.FTZ R44, R132.reuse, R44 ;  /* 0x0000002c842c7220 */ /* 0x040fe20000410000 */
[C---:B----4-:R-:W-:Y:S03]  /*f2f0*/  HMMA.16816.F32.BF16 R12, R136.reuse, R20, R12 ;  /* 0x00000014880c723c */ /* 0x050fe6000004180c */
        /* <DEDUP_REMOVED lines=10> */
[----:B------:R-:W4:Y:S01]  /*f3a0*/  LDSM.16.MT88.4 R112, [R135+UR4+0x2100] ;  /* 0x002100048770783b */ /* 0x000f220008004200 */
        /* <DEDUP_REMOVED lines=13> */
[----:B------:R-:W5:Y:S01]  /*f480*/  LDSM.16.MT88.4 R104, [R133+0x2100] ;  /* 0x002100008568783b */ /* 0x000f620000004200 */
        /* <DEDUP_REMOVED lines=9> */
[----:B------:R-:W-:Y:S02]  /*f520*/  MUFU.EX2 R215, R215 ;  /* 0x000000d700d77308 */ /* 0x000fe40000000800 */
[C---:B------:R-:W-:Y:S02]  /*f530*/  FMUL.FTZ R58, R3.reuse, R58 ;  /* 0x0000003a033a7220 */ /* 0x040fe40000410000 */
[C---:B------:R-:W-:Y:S02]  /*f540*/  FMUL.FTZ R59, R3.reuse, R59 ;  /* 0x0000003b033b7220 */ /* 0x040fe40000410000 */
[C---:B----4-:R-:W-:Y:S04]  /*f550*/  HMMA.16816.F32.BF16 R36, R136.reuse, R112, R36 ;  /* 0x000000708824723c */ /* 0x050fe80000041824 */
[C---:B------:R-:W-:Y:S01]  /*f560*/  FMUL.FTZ R60, R132.reuse, R60 ;  /* 0x0000003c843c7220 */ /* 0x040fe20000410000 */
[----:B------:R-:W-:Y:S01]  /*f570*/  MUFU.EX2 R216, R216 ;  /* 0x000000d800d87308 */ /* 0x000fe20000000800 */
[C---:B------:R-:W-:Y:S02]  /*f580*/  FMUL.FTZ R61, R132.reuse, R61 ;  /* 0x0000003d843d7220 */ /* 0x040fe40000410000 */
[C---:B------:R-:W-:Y:S01]  /*f590*/  HMMA.16816.F32.BF16 R40, R136.reuse, R114, R40 ;  /* 0x000000728828723c */ /* 0x040fe20000041828 */
[----:B------:R-:W-:Y:S03]  /*f5a0*/  LDSM.16.MT88.4 R112, [R135+UR4+0x900] ;  /* 0x000900048770783b */ /* 0x000fe60008004200 */
[C---:B------:R-:W-:Y:S02]  /*f5b0*/  FMUL.FTZ R62, R3.reuse, R62 ;  /* 0x0000003e033e7220 */ /* 0x040fe40000410000 */
[C---:B------:R-:W-:Y:S01]  /*f5c0*/  FMUL.FTZ R63, R3.reuse, R63 ;  /* 0x0000003f033f7220 */ /* 0x040fe20000410000 */
[----:B------:R-:W-:Y:S01]  /*f5d0*/  MUFU.EX2 R217, R217 ;  /* 0x000000d900d97308 */ /* 0x000fe20000000800 */
[C---:B------:R-:W-:Y:S01]  /*f5e0*/  FMUL.FTZ R64, R132.reuse, R64 ;  /* 0x0000004084407220 */ /* 0x040fe20000410000 */
[C---:B-----5:R-:W-:Y:S03]  /*f5f0*/  HMMA.16816.F32.BF16 R44, R136.reuse, R104, R44 ;  /* 0x00000068882c723c */ /* 0x060fe6000004182c */
[C---:B------:R-:W-:Y:S02]  /*f600*/  FMUL.FTZ R65, R132.reuse, R65 ;  /* 0x0000004184417220 */ /* 0x040fe40000410000 */
[C---:B------:R-:W-:Y:S03]  /*f610*/  FMUL.FTZ R66, R3.reuse, R66 ;  /* 0x0000004203427220 */ /* 0x040fe60000410000 */
[----:B------:R-:W-:Y:S01]  /*f620*/  MUFU.EX2 R218, R218 ;  /* 0x000000da00da7308 */ /* 0x000fe20000000800 */
[C---:B------:R-:W-:Y:S01]  /*f630*/  FMUL.FTZ R67, R3.reuse, R67 ;  /* 0x0000004303437220 */ /* 0x040fe20000410000 */
[C---:B------:R-:W-:Y:S01]  /*f640*/  HMMA.16816.F32.BF16 R48, R136.reuse, R106, R48 ;  /* 0x0000006a8830723c */ /* 0x040fe20000041830 */
[----:B------:R-:W3:Y:S02]  /*f650*/  LDSM.16.MT88.4 R104, [R135+UR4+0x4100] ;  /* 0x004100048768783b */ /* 0x000ee40008004200 */
[C---:B------:R-:W-:Y:S02]  /*f660*/  FMUL.FTZ R68, R132.reuse, R68 ;  /* 0x0000004484447220 */ /* 0x040fe40000410000 */
[C---:B------:R-:W-:Y:S03]  /*f670*/  FMUL.FTZ R69, R132.reuse, R69 ;  /* 0x0000004584457220 */ /* 0x040fe60000410000 */
[C---:B------:R-:W-:Y:S01]  /*f680*/  HMMA.16816.F32.BF16 R52, R136.reuse, R100, R52 ;  /* 0x000000648834723c */ /* 0x040fe20000041834 */
[----:B------:R-:W-:Y:S03]  /*f690*/  MUFU.EX2 R219, R219 ;  /* 0x000000db00db7308 */ /* 0x000fe60000000800 */
[C---:B------:R-:W-:Y:S02]  /*f6a0*/  FMUL.FTZ R70, R3.reuse, R70 ;  /* 0x0000004603467220 */ /* 0x040fe40000410000 */
[C---:B------:R-:W-:Y:S02]  /*f6b0*/  FMUL.FTZ R71, R3.reuse, R71 ;  /* 0x0000004703477220 */ /* 0x040fe40000410000 */
[C---:B------:R-:W-:Y:S01]  /*f6c0*/  HMMA.16816.F32.BF16 R56, R136.reuse, R102, R56 ;  /* 0x000000668838723c */ /* 0x040fe20000041838 */
[----:B------:R-:W4:Y:S02]  /*f6d0*/  LDSM.16.MT88.4 R100, [R133+0x4100] ;  /* 0x004100008564783b */ /* 0x000f240000004200 */
[----:B------:R-:W-:Y:S01]  /*f6e0*/  MUFU.EX2 R220, R220 ;  /* 0x000000dc00dc7308 */ /* 0x000fe20000000800 */
[C---:B------:R-:W-:Y:S02]  /*f6f0*/  FMUL.FTZ R72, R132.reuse, R72 ;  /* 0x0000004884487220 */ /* 0x040fe40000410000 */
[C---:B------:R-:W-:Y:S02]  /*f700*/  FMUL.FTZ R73, R132.reuse, R73 ;  /* 0x0000004984497220 */ /* 0x040fe40000410000 */
[C---:B------:R-:W-:Y:S04]  /*f710*/  HMMA.16816.F32.BF16 R60, R136.reuse, R108, R60 ;  /* 0x0000006c883c723c */ /* 0x040fe8000004183c */
[C---:B------:R-:W-:Y:S01]  /*f720*/  FMUL.FTZ R74, R3.reuse, R74 ;  /* 0x0000004a034a7220 */ /* 0x040fe20000410000 */
[----:B------:R-:W-:Y:S01]  /*f730*/  MUFU.EX2 R221, R221 ;  /* 0x000000dd00dd7308 */ /* 0x000fe20000000800 */
[C---:B------:R-:W-:Y:S02]  /*f740*/  FMUL.FTZ R75, R3.reuse, R75 ;  /* 0x0000004b034b7220 */ /* 0x040fe40000410000 */
[C---:B------:R-:W-:Y:S01]  /*f750*/  HMMA.16816.F32.BF16 R64, R136.reuse, R110, R64 ;  /* 0x0000006e8840723c */ /* 0x040fe20000041840 */
[----:B------:R-:W5:Y:S03]  /*f760*/  LDSM.16.MT88.4 R108, [R134+UR4+0x4100] ;  /* 0x00410004866c783b */ /* 0x000f660008004200 */
[C---:B------:R-:W-:Y:S02]  /*f770*/  FMUL.FTZ R84, R132.reuse, R84 ;  /* 0x0000005484547220 */ /* 0x040fe40000410000 */
[----:B------:R-:W-:Y:S01]  /*f780*/  FMUL.FTZ R85, R132, R85 ;  /* 0x0000005584557220 */ /* 0x000fe20000410000 */
[----:B------:R-:W-:Y:S01]  /*f790*/  MUFU.EX2 R222, R222 ;  /* 0x000000de00de7308 */ /* 0x000fe20000000800 */
[C---:B------:R-:W-:Y:S01]  /*f7a0*/  FMUL.FTZ R86, R3.reuse, R86 ;  /* 0x0000005603567220 */ /* 0x040fe20000410000 */
[C---:B---3--:R-:W-:Y:S03]  /*f7b0*/  HMMA.16816.F32.BF16 R68, R136.reuse, R104, R68 ;  /* 0x000000688844723c */ /* 0x048fe60000041844 */
[C---:B------:R-:W-:Y:S02]  /*f7c0*/  FMUL.FTZ R87, R3.reuse, R87 ;  /* 0x0000005703577220 */ /* 0x040fe40000410000 */
[--C-:B------:R-:W-:Y:S02]  /*f7d0*/  FFMA.FTZ R179, R178, c[0x0][0x2d0], -R145.reuse ;  /* 0x0000b400b2b37a23 */ /* 0x100fe40000010891 */
[--C-:B------:R-:W-:Y:S01]  /*f7e0*/  FFMA.FTZ R178, R162, c[0x0][0x2d0], -R145.reuse ;  /* 0x0000b400a2b27a23 */ /* 0x100fe20000010891 */
[C---:B------:R-:W-:Y:S01]  /*f7f0*/  HMMA.16816.F32.BF16 R72, R136.reuse, R106, R72 ;  /* 0x0000006a8848723c */ /* 0x040fe20000041848 */
[----:B------:R-:W3:Y:S01]  /*f800*/  LDSM.16.MT88.4 R104, [R164+0x4100] ;  /* 0x00410000a468783b */ /* 0x000ee20000004200 */
[----:B------:R-:W-:Y:S02]  /*f810*/  MUFU.EX2 R224, R224 ;  /* 0x000000e000e07308 */ /* 0x000fe40000000800 */
[C---:B------:R-:W-:Y:S02]  /*f820*/  FMUL.FTZ R76, R132.reuse, R76 ;  /* 0x0000004c844c7220 */ /* 0x040fe40000410000 */
[----:B------:R-:W-:Y:S02]  /*f830*/  FMUL.FTZ R77, R132, R77 ;  /* 0x0000004d844d7220 */ /* 0x000fe40000410000 */
[C---:B------:R-:W-:Y:S01]  /*f840*/  FMUL.FTZ R78, R3.reuse, R78 ;  /* 0x0000004e034e7220 */ /* 0x040fe20000410000 */
[----:B------:R-:W-:Y:S03]  /*f850*/  LDSM.16.MT88.4 R160, [R135+UR4+0x5900] ;  /* 0x0059000487a0783b */ /* 0x000fe60008004200 */
[C---:B------:R-:W-:Y:S01]  /*f860*/  FMUL.FTZ R79, R3.reuse, R79 ;  /* 0x0000004f034f7220 */ /* 0x040fe20000410000 */
[----:B------:R-:W-:Y:S01]  /*f870*/  MUFU.EX2 R179, R179 ;  /* 0x000000b300b37308 */ /* 0x000fe20000000800 */
[----:B------:R-:W-:Y:S02]  /*f880*/  FFMA.FTZ R145, R144, c[0x0][0x2d0], -R145 ;  /* 0x0000b40090917a23 */ /* 0x000fe40000010891 */
[C---:B------:R-:W-:Y:S02]  /*f890*/  FMUL.FTZ R88, R132.reuse, R88 ;  /* 0x0000005884587220 */ /* 0x040fe40000410000 */
[C---:B------:R-:W-:Y:S01]  /*f8a0*/  FMUL.FTZ R89, R132.reuse, R89 ;  /* 0x0000005984597220 */ /* 0x040fe20000410000 */
[C---:B----4-:R-:W-:Y:S03]  /*f8b0*/  HMMA.16816.F32.BF16 R76, R136.reuse, R100, R76 ;  /* 0x00000064884c723c */ /* 0x050fe6000004184c */
[C---:B------:R-:W-:Y:S01]  /*f8c0*/  FMUL.FTZ R80, R132.reuse, R80 ;  /* 0x0000005084507220 */ /* 0x040fe20000410000 */
[----:B------:R-:W4:Y:S01]  /*f8d0*/  MUFU.EX2 R178, R178 ;  /* 0x000000b200b27308 */ /* 0x000f220000000800 */
[C---:B------:R-:W-:Y:S02]  /*f8e0*/  FMUL.FTZ R81, R132.reuse, R81 ;  /* 0x0000005184517220 */ /* 0x040fe40000410000 */
[----:B------:R-:W-:Y:S01]  /*f8f0*/  FMUL.FTZ R82, R3, R82 ;  /* 0x0000005203527220 */ /* 0x000fe20000410000 */
[----:B-1----:R-:W-:Y:S01]  /*f900*/  F2FP.BF16.PACK_AB R100, R175, R174 ;  /* 0x000000aeaf64723e */ /* 0x002fe200000010ff */
[C---:B------:R-:W-:Y:S03]  /*f910*/  FMUL.FTZ R83, R3.reuse, R83 ;  /* 0x0000005303537220 */ /* 0x040fe60000410000 */
[C---:B------:R-:W-:Y:S02]  /*f920*/  FMUL.FTZ R90, R3.reuse, R90 ;  /* 0x0000005a035a7220 */ /* 0x040fe40000410000 */
[----:B------:R1:W-:Y:S01]  /*f930*/  MUFU.EX2 R227, R145 ;  /* 0x0000009100e37308 */ /* 0x0003e20000000800 */
[C---:B------:R-:W-:Y:S01]  /*f940*/  FMUL.FTZ R91, R3.reuse, R91 ;  /* 0x0000005b035b7220 */ /* 0x040fe20000410000 */
[C---:B------:R-:W-:Y:S03]  /*f950*/  HMMA.16816.F32.BF16 R80, R136.reuse, R102, R80 ;  /* 0x000000668850723c */ /* 0x040fe60000041850 */
[C---:B------:R-:W-:Y:S02]  /*f960*/  FMUL.FTZ R92, R132.reuse, R92 ;  /* 0x0000005c845c7220 */ /* 0x040fe40000410000 */
[C---:B------:R-:W-:Y:S02]  /*f970*/  FMUL.FTZ R93, R132.reuse, R93 ;  /* 0x0000005d845d7220 */ /* 0x040fe40000410000 */
[C---:B------:R-:W-:Y:S01]  /*f980*/  FMUL.FTZ R94, R3.reuse, R94 ;  /* 0x0000005e035e7220 */ /* 0x040fe20000410000 */
[C---:B-----5:R-:W-:Y:S01]  /*f990*/  HMMA.16816.F32.BF16 R84, R136.reuse, R108, R84 ;  /* 0x0000006c8854723c */ /* 0x060fe20000041854 */
[----:B------:R-:W5:Y:S03]  /*f9a0*/  MUFU.EX2 R225, R225 ;  /* 0x000000e100e17308 */ /* 0x000f660000000800 */
[----:B------:R-:W-:Y:S01]  /*f9b0*/  FMUL.FTZ R95, R3, R95 ;  /* 0x0000005f035f7220 */ /* 0x000fe20000410000 */
[----:B--2---:R-:W-:Y:S01]  /*f9c0*/  F2FP.BF16.PACK_AB R102, R177, R176 ;  /* 0x000000b0b166723e */ /* 0x004fe200000010ff */
[----:B------:R-:W-:Y:S01]  /*f9d0*/  FMUL.FTZ R96, R132, R96 ;  /* 0x0000006084607220 */ /* 0x000fe20000410000 */
[----:B----4-:R-:W-:Y:S01]  /*f9e0*/  F2FP.BF16.PACK_AB R101, R178, R179 ;  /* 0x000000b3b265723e */ /* 0x010fe200000010ff */
[C---:B------:R-:W-:Y:S01]  /*f9f0*/  HMMA.16816.F32.BF16 R88, R136.reuse, R110, R88 ;  /* 0x0000006e8858723c */ /* 0x040fe20000041858 */
[----:B------:R-:W2:Y:S02]  /*fa00*/  LDSM.16.MT88.4 R108, [R133+0x900] ;  /* 0x00090000856c783b */ /* 0x000ea40000004200 */
[----:B------:R-:W4:Y:S01]  /*fa10*/  MUFU.EX2 R226, R226 ;  /* 0x000000e200e27308 */ /* 0x000f220000000800 */
[C---:B------:R-:W-:Y:S01]  /*fa20*/  FMUL.FTZ R97, R132.reuse, R97 ;  /* 0x0000006184617220 */ /* 0x040fe20000410000 */
[----:B------:R-:W-:Y:S01]  /*fa30*/  F2FP.BF16.PACK_AB R103, R181, R180 ;  /* 0x000000b4b567723e */ /* 0x000fe200000010ff */
[C---:B------:R-:W-:Y:S02]  /*fa40*/  FMUL.FTZ R98, R3.reuse, R98 ;  /* 0x0000006203627220 */ /* 0x040fe40000410000 */
[C---:B---3--:R-:W-:Y:S01]  /*fa50*/  HMMA.16816.F32.BF16 R92, R136.reuse, R104, R92 ;  /* 0x00000068885c723c */ /* 0x048fe2000004185c */
[----:B-1----:R-:W-:Y:S03]  /*fa60*/  LDSM.16.MT88.4 R144, [R135+UR4+0x3900] ;  /* 0x003900048790783b */ /* 0x002fe60008004200 */
[C---:B------:R-:W-:Y:S02]  /*fa70*/  FMUL.FTZ R99, R3.reuse, R99 ;  /* 0x0000006303637220 */ /* 0x040fe40000410000 */
[----:B------:R-:W-:Y:S02]  /*fa80*/  FFMA.FTZ R168, R132, R207, R168 ;  /* 0x000000cf84a87223 */ /* 0x000fe400000100a8 */
[----:B------:R-:W-:Y:S01]  /*fa90*/  FFMA.FTZ R172, R3, R208, R172 ;  /* 0x000000d003ac7223 */ /* 0x000fe200000100ac */
[----:B------:R-:W-:Y:S02]  /*faa0*/  IADD3 R3, R213, -0x2, RZ ;  /* 0xfffffffed5037810 */ /* 0x000fe40007ffe0ff */
[----:B------:R-:W-:Y:S01]  /*fab0*/  HMMA.16816.F32.BF16 R96, R136, R106, R96 ;  /* 0x0000006a8860723c */ /* 0x000fe20000041860 */
[----:B------:R-:W1:Y:S02]  /*fac0*/  LDSM.16.MT88.4 R104, [R164+0x2900] ;  /* 0x00290000a468783b */ /* 0x000e640000004200 */
[----:B------:R-:W-:Y:S01]  /*fad0*/  FADD.FTZ R167, R167, R168 ;  /* 0x000000a8a7a77221 */ /* 0x000fe20000010000 */
[----:B------:R-:W-:Y:S01]  /*fae0*/  ISETP.GE.AND P0, PT, R3, R194, PT ;  /* 0x000000c20300720c */ /* 0x000fe20003f06270 */
[----:B------:R-:W-:Y:S02]  /*faf0*/  FADD.FTZ R171, R171, R172 ;  /* 0x000000acabab7221 */ /* 0x000fe40000010000 */
[----:B------:R-:W-:Y:S01]  /*fb00*/  F2FP.BF16.PACK_AB R136, R221, R220 ;  /* 0x000000dcdd88723e */ /* 0x000fe200000010ff */
[C---:B------:R-:W-:Y:S05]  /*fb10*/  HMMA.16816.F32.BF16 R4, R100.reuse, R112, R4 ;  /* 0x000000706404723c */ /* 0x040fea0000041804 */
[----:B------:R-:W-:Y:S01]  /*fb20*/  F2FP.BF16.PACK_AB R138, R223, R222 ;  /* 0x000000dedf8a723e */ /* 0x000fe200000010ff */
[----:B------:R-:W-:Y:S01]  /*fb30*/  FADD.FTZ R166, R166, R167 ;  /* 0x000000a7a6a67221 */ /* 0x000fe20000010000 */
[----:B-----5:R-:W-:Y:S01]  /*fb40*/  F2FP.BF16.PACK_AB R137, R225, R224 ;  /* 0x000000e0e189723e */ /* 0x020fe200000010ff */
[C---:B------:R-:W-:Y:S01]  /*fb50*/  HMMA.16816.F32.BF16 R8, R100.reuse, R114, R8 ;  /* 0x000000726408723c */ /* 0x040fe20000041808 */
[----:B------:R-:W-:Y:S03]  /*fb60*/  LDSM.16.MT88.4 R112, [R133+0x4900] ;  /* 0x004900008570783b */ /* 0x000fe60000004200 */
[----:B----4-:R-:W-:Y:S01]  /*fb70*/  F2FP.BF16.PACK_AB R139, R227, R226 ;  /* 0x000000e2e38b723e */ /* 0x010fe200000010ff */
[----:B------:R-:W-:Y:S02]  /*fb80*/  FADD.FTZ R170, R170, R171 ;  /* 0x000000abaaaa7221 */ /* 0x000fe40000010000 */
[----:B------:R-:W-:Y:S01]  /*fb90*/  FADD.FTZ R169, R169, R166 ;  /* 0x000000a6a9a97221 */ /* 0x000fe20000010000 */
[C---:B--2---:R-:W-:Y:S04]  /*fba0*/  HMMA.16816.F32.BF16 R12, R100.reuse, R108, R12 ;  /* 0x0000006c640c723c */ /* 0x044fe8000004180c */
[----:B------:R-:W-:Y:S02]  /*fbb0*/  FADD.FTZ R170, R173, R170 ;  /* 0x000000aaadaa7221 */ /* 0x000fe40000010000 */
[----:B------:R-:W-:Y:S02]  /*fbc0*/  FADD.FTZ R174, R174, R169 ;  /* 0x000000a9aeae7221 */ /* 0x000fe40000010000 */
[C---:B------:R-:W-:Y:S01]  /*fbd0*/  HMMA.16816.F32.BF16 R16, R100.reuse, R110, R16 ;  /* 0x0000006e6410723c */ /* 0x040fe20000041810 */
[----:B------:R-:W2:Y:S03]  /*fbe0*/  LDSM.16.MT88.4 R108, [R135+UR4+0x4900] ;  /* 0x00490004876c783b */ /* 0x000ea60008004200 */
        /* <DEDUP_REMOVED lines=144> */
[----:B------:R-:W1:Y:S01]  /*104f0*/  SHFL.IDX PT, R11, R7, RZ, 0x181f ;  /* 0x00181fff070b7589 */ /* 0x000e6200000e0000 */
[----:B------:R-:W-:Y:S03]  /*10500*/  MOV R4, UR20 ;  /* 0x0000001400047c02 */ /* 0x000fe60008000f00 */
[----:B------:R-:W2:Y:S02]  /*10510*/  SHFL.IDX PT, R8, R5, RZ, 0x181f ;  /* 0x00181fff05087589 */ /* 0x000ea400000e0000 */
[----:B------:R-:W-:Y:S02]  /*10520*/  IMAD R4, R4, 0x3000, R201 ;  /* 0x0000300004047824 */ /* 0x000fe400078e02c9 */
[----:B------:R3:W-:Y:S04]  /*10530*/  SHFL.IDX PT, R6, R5, 0x1, 0x181f ;  /* 0x00381f0005067f89 */ /* 0x0007e800000e0000 */
[----:B------:R-:W4:Y:S01]  /*10540*/  SHFL.IDX PT, R3, R7, 0x1, 0x181f ;  /* 0x00381f0007037f89 */ /* 0x000f2200000e0000 */
[CC--:B-1----:R-:W-:Y:S05]  /*10550*/  IADD3 R14, P0, R11.reuse, R211.reuse, RZ ;  /* 0x000000d30b0e7210 */ /* 0x0c2fea0007f1e0ff */
[----:B--2---:R-:W-:Y:S01]  /*10560*/  IMAD.X R15, R8, 0x1, R193, P0 ;  /* 0x00000001080f7824 */ /* 0x004fe200000e06c1 */
[C---:B------:R-:W-:Y:S01]  /*10570*/  IADD3 R12, P0, R11.reuse, R212, RZ ;  /* 0x000000d40b0c7210 */ /* 0x040fe20007f1e0ff */
[----:B---3--:R-:W-:Y:S04]  /*10580*/  IMAD.SHL.U32 R5, R4, 0x2, RZ ;  /* 0x0000000204057824 */ /* 0x008fe800078e00ff */
[C---:B------:R-:W-:Y:S01]  /*10590*/  IMAD.X R13, R8.reuse, 0x1, R210, P0 ;  /* 0x00000001080d7824 */ /* 0x040fe200000e06d2 */
[----:B------:R1:W-:Y:S01]  /*105a0*/  LDGSTS.E.BYPASS.LTC128B.128 [R5+0xc100], [R14.64], !P5 ;  /* 0x0c1000000e057fae */ /* 0x0003e2000e901d4e */
[----:B------:R-:W-:Y:S03]  /*105b0*/  IADD3 R10, P0, R11, R214, RZ ;  /* 0x000000d60b0a7210 */ /* 0x000fe60007f1e0ff */
[----:B------:R1:W-:Y:S02]  /*105c0*/  LDGSTS.E.BYPASS.LTC128B.128 [R5+0xe100], [R12.64], !P4 ;  /* 0x0e1000000c057fae */ /* 0x0003e4000e101d4e */
[----:B------:R-:W-:Y:S01]  /*105d0*/  IMAD.X R11, R8, 0x1, R209, P0 ;  /* 0x00000001080b7824 */ /* 0x000fe200000e06d1 */
[C---:B----4-:R-:W-:Y:S04]  /*105e0*/  IADD3 R8, P0, R3.reuse, R211, RZ ;  /* 0x000000d303087210 */ /* 0x050fe80007f1e0ff */
[----:B------:R1:W-:Y:S01]  /*105f0*/  LDGSTS.E.BYPASS.LTC128B.128 [R5+0x10100], [R10.64], !P6 ;  /* 0x101000000a057fae */ /* 0x0003e2000f101d4e */
[C---:B------:R-:W-:Y:S01]  /*10600*/  IMAD.X R9, R6.reuse, 0x1, R193, P0 ;  /* 0x0000000106097824 */ /* 0x040fe200000e06c1 */
[C---:B------:R-:W-:Y:S04]  /*10610*/  IADD3 R16, P0, R3.reuse, R212, RZ ;  /* 0x000000d403107210 */ /* 0x040fe80007f1e0ff */
[----:B------:R1:W-:Y:S01]  /*10620*/  LDGSTS.E.BYPASS.LTC128B.128 [R5+0xd100], [R8.64], !P5 ;  /* 0x0d10000008057fae */ /* 0x0003e2000e901d4e */
[C---:B------:R-:W-:Y:S02]  /*10630*/  IADD3.X R17, R6.reuse, R210, RZ, P0, !PT ;  /* 0x000000d206117210 */ /* 0x040fe400007fe4ff */
[----:B------:R-:W-:Y:S03]  /*10640*/  IADD3 R18, P0, R3, R214, RZ ;  /* 0x000000d603127210 */ /* 0x000fe60007f1e0ff */
[----:B------:R1:W-:Y:S02]  /*10650*/  LDGSTS.E.BYPASS.LTC128B.128 [R5+0xf100], [R16.64], !P4 ;  /* 0x0f10000010057fae */ /* 0x0003e4000e101d4e */
[----:B------:R-:W-:Y:S05]  /*10660*/  IMAD.X R19, R6, 0x1, R209, P0 ;  /* 0x0000000106137824 */ /* 0x000fea00000e06d1 */
[----:B------:R1:W-:Y:S03]  /*10670*/  LDGSTS.E.BYPASS.LTC128B.128 [R5+0x11100], [R18.64], !P6 ;  /* 0x1110000012057fae */ /* 0x0003e6000f101d4e */
.L_x_1144:
[----:B------:R-:W-:Y:S01]  /*10680*/  UIADD3 UR4, UR5, 0x1, URZ ;  /* 0x0000000105047890 */ /* 0x000fe2000fffe03f */
[----:B------:R-:W0:Y:S01]  /*10690*/  LDGDEPBAR ;  /* 0x00000000000079af */ /* 0x000e220000000000 */
[----:B------:R-:W-:Y:S01]  /*106a0*/  UISETP.GE.AND UP0, UPT, UR5, 0x1, UPT ;  /* 0x000000010500788c */ /* 0x000fe2000bf06270 */
[----:B------:R-:W-:Y:S01]  /*106b0*/  ISETP.GE.AND P0, PT, R194, R213, PT ;  /* 0x000000d5c200720c */ /* 0x000fe20003f06270 */
[----:B------:R-:W-:Y:S01]  /*106c0*/  IMAD.MOV.U32 R3, RZ, RZ, R0 ;  /* 0x000000ffff037224 */ /* 0x000fe200078e0000 */
[----:B------:R-:W-:Y:S01]  /*106d0*/  IADD3 R213, R213, -0x1, RZ ;  /* 0xffffffffd5d57810 */ /* 0x000fe20007ffe0ff */
[----:B------:R-:W-:Y:S01]  /*106e0*/  USEL UR5, UR4, URZ, !UP0 ;  /* 0x0000003f04057287 */ /* 0x000fe2000c000000 */
[----:B------:R-:W-:Y:S09]  /*106f0*/  IMAD.MOV.U32 R132, RZ, RZ, R2 ;  /* 0x000000ffff847224 */ /* 0x000ff200078e0002 */
[----:B------:R-:W-:-:S05]  /*10700*/  @!P0 BRA `(.L_x_1145) ;  /* 0xffffc70000008947 */ /* 0x000fca000383ffff */
.L_x_1134:
[----:B------:R-:W2:Y:S01]  /*10710*/  SHFL.BFLY PT, R4, R207, 0x2, 0x1f ;  /* 0x0c401f00cf047f89 */ /* 0x000ea200000e0000 */
[----:B------:R-:W-:-:S03]  /*10720*/  PLOP3.LUT P2, PT, PT, PT, PT, 0x8, 0x0 ;  /* 0x000000000000781c */ /* 0x000fc60003f4e170 */
[----:B------:R-:W3:Y:S01]  /*10730*/  SHFL.BFLY PT, R3, R208, 0x2, 0x1f ;  /* 0x0c401f00d0037f89 */ /* 0x000ee200000e0000 */
[----:B-12---:R-:W-:Y:S02]  /*10740*/  FADD.FTZ R7, R4, R207 ;  /* 0x000000cf04077221 */ /* 0x006fe40000010000 */
[----:B------:R-:W-:Y:S01]  /*10750*/  CS2R R4, SRZ ;  /* 0x0000000000047805 */ /* 0x000fe2000001ff00 */
[----:B---3--:R-:W-:Y:S02]  /*10760*/  FADD.FTZ R8, R3, R208 ;  /* 0x000000d003087221 */ /* 0x008fe40000010000 */
        /* <DEDUP_REMOVED lines=10> */
[----:B------:R-:W-:-:S04]  /*10810*/  @P0 MOV R10, 0x3f317218 ;  /* 0x3f317218000a0802 */ /* 0x000fc80000000f00 */
[----:B------:R-:W2:Y:S08]  /*10820*/  @P1 MUFU.LG2 R6, R6 ;  /* 0x0000000600061308 */ /* 0x000eb00000000c00 */
[----:B------:R-:W-:Y:S01]  /*10830*/  @P0 MUFU.RCP R4, R3 ;  /* 0x0000000300040308 */ /* 0x000fe20000001000 */
[C---:B-1----:R-:W-:Y:S02]  /*10840*/  FMUL.FTZ R128, R5.reuse, R128 ;  /* 0x0000008005807220 */ /* 0x042fe40000410000 */
[----:B------:R-:W-:-:S02]  /*10850*/  FMUL.FTZ R129, R5, R129 ;  /* 0x0000008105817220 */ /* 0x000fc40000410000 */
[C---:B------:R-:W-:Y:S02]  /*10860*/  FMUL.FTZ R124, R5.reuse, R124 ;  /* 0x0000007c057c7220 */ /* 0x040fe40000410000 */
[C---:B------:R-:W-:Y:S01]  /*10870*/  FMUL.FTZ R125, R5.reuse, R125 ;  /* 0x0000007d057d7220 */ /* 0x040fe20000410000 */
[----:B------:R-:W1:Y:S01]  /*10880*/  @P0 MUFU.LG2 R3, R3 ;  /* 0x0000000300030308 */ /* 0x000e620000000c00 */
        /* <DEDUP_REMOVED lines=43> */
[----:B------:R-:W-:Y:S02]  /*10b40*/  FMUL.FTZ R97, R5, R97 ;  /* 0x0000006105617220 */ /* 0x000fe40000410000 */
[----:B--2---:R-:W-:Y:S02]  /*10b50*/  @P1 FMUL.FTZ R5, R6, 0.69314718246459960938 ;  /* 0x3f31721806051820 */ /* 0x004fe40000410000 */
[----:B------:R-:W-:-:S02]  /*10b60*/  @P1 FMUL.FTZ R6, R9, c[0x0][0x2d0] ;  /* 0x0000b40009061a20 */ /* 0x000fc40000410000 */
        /* <DEDUP_REMOVED lines=52> */
.L_x_1094:
        /* <DEDUP_REMOVED lines=165> */
.L_x_1147:
        /* <DEDUP_REMOVED lines=9> */
[----:B------:R-:W-:Y:S01]  /*11990*/  UMOV UR13, UR17 ;  /* 0x00000011000d7c82 */ /* 0x000fe20008000000 */
[----:B------:R-:W-:Y:S01]  /*119a0*/  ISETP.NE.AND P1, PT, R6, 0x1, PT ;  /* 0x000000010600780c */ /* 0x000fe20003f25270 */
[----:B------:R-:W-:Y:S01]  /*119b0*/  UIMAD UR17, UR17, UR4, URZ ;  /* 0x00000004111172a4 */ /* 0x000fe2000f8e023f */
[----:B------:R-:W-:Y:S01]  /*119c0*/  LEA.HI R6, R9, R9, RZ, 0x1 ;  /* 0x0000000909067211 */ /* 0x000fe200078f08ff */
[----:B------:R-:W-:Y:S01]  /*119d0*/  IMAD.IADD R2, R2, 0x1, -R11 ;  /* 0x0000000102027824 */ /* 0x000fe200078e0a0b */
[----:B------:R-:W-:Y:S01]  /*119e0*/  SHF.R.S32.HI R11, RZ, 0x1f, R4 ;  /* 0x0000001fff0b7819 */ /* 0x000fe20000011404 */
[----:B------:R-:W-:Y:S01]  /*119f0*/  UMOV UR12, UR16 ;  /* 0x00000010000c7c82 */ /* 0x000fe20008000000 */
[----:B------:R-:W-:Y:S01]  /*11a00*/  LOP3.LUT R6, R6, 0x1ffffffe, RZ, 0xc0, !PT ;  /* 0x1ffffffe06067812 */ /* 0x000fe200078ec0ff */
[----:B------:R-:W-:Y:S01]  /*11a10*/  ULDC.64 UR6, c[0x0][0x490] ;  /* 0x0001240000067ab9 */ /* 0x000fe20000000a00 */
[----:B------:R-:W-:Y:S01]  /*11a20*/  LEA.HI R11, R11, R4, RZ, 0x2 ;  /* 0x000000040b0b7211 */ /* 0x000fe200078f10ff */
[----:B------:R-:W-:Y:S01]  /*11a30*/  UIMAD.WIDE.U32 UR18, UR16, UR4, URZ ;  /* 0x00000004101272a5 */ /* 0x000fe2000f8e003f */
[----:B------:R-:W-:Y:S01]  /*11a40*/  LOP3.LUT P2, RZ, R4, 0x3, RZ, 0xc0, !PT ;  /* 0x0000000304ff7812 */ /* 0x000fe2000784c0ff */
[----:B------:R-:W-:Y:S01]  /*11a50*/  IMAD.IADD R9, R9, 0x1, -R6 ;  /* 0x0000000109097824 */ /* 0x000fe200078e0a06 */
[----:B------:R-:W-:Y:S01]  /*11a60*/  SHF.R.S32.HI R11, RZ, 0x2, R11 ;  /* 0x00000002ff0b7819 */ /* 0x000fe2000001140b */
[----:B------:R-:W-:Y:S01]  /*11a70*/  UIMAD UR17, UR16, UR5, UR17 ;  /* 0x00000005101172a4 */ /* 0x000fe2000f8e0211 */
[CC--:B------:R-:W-:Y:S01]  /*11a80*/  LEA.HI R4, R3.reuse, R0.reuse, RZ, 0x3 ;  /* 0x0000000003047211 */ /* 0x0c0fe200078f18ff */
[----:B------:R-:W-:Y:S01]  /*11a90*/  USHF.R.S32.HI UR16, URZ, 0x1f, UR11 ;  /* 0x0000001f3f107899 */ /* 0x000fe2000801140b */
[----:B------:R-:W-:Y:S01]  /*11aa0*/  LEA.HI R3, R3, R0, RZ, 0x6 ;  /* 0x0000000003037211 */ /* 0x000fe200078f30ff */
[----:B------:R-:W-:Y:S01]  /*11ab0*/  IMAD R2, R2, 0x10, R11 ;  /* 0x0000001002027824 */ /* 0x000fe200078e020b */
[----:B------:R-:W-:-:S02]  /*11ac0*/  UIMAD UR9, UR8, UR6, URZ ;  /* 0x00000006080972a4 */ /* 0x000fc4000f8e023f */
[----:B------:R-:W-:Y:S01]  /*11ad0*/  USEL UR16, UR16, URZ, !UP1 ;  /* 0x0000003f10107287 */ /* 0x000fe2000c800000 */
[----:B------:R-:W-:Y:S01]  /*11ae0*/  IMAD R6, R9, 0x8, R2 ;  /* 0x0000000809067824 */ /* 0x000fe200078e0202 */
[----:B------:R-:W-:Y:S01]  /*11af0*/  UIMAD.WIDE.U32 UR12, UR10, UR6, UR12 ;  /* 0x000000060a0c72a5 */ /* 0x000fe2000f8e000c */
[----:B------:R-:W-:Y:S01]  /*11b00*/  IMAD.SHL.U32 R3, R3, 0x8, RZ ;  /* 0x0000000803037824 */ /* 0x000fe200078e00ff */
[----:B------:R-:W-:Y:S02]  /*11b10*/  UIMAD UR9, UR10, UR7, UR9 ;  /* 0x000000070a0972a4 */ /* 0x000fe4000f8e0209 */
[----:B-1----:R-:W-:Y:S01]  /*11b20*/  LEA R6, R57, R6, 0x7 ;  /* 0x0000000639067211 */ /* 0x002fe200078e38ff */
[----:B------:R-:W-:Y:S02]  /*11b30*/  ULDC.64 UR6, c[0x0][0x498] ;  /* 0x0001260000067ab9 */ /* 0x000fe40000000a00 */
[----:B------:R-:W-:Y:S02]  /*11b40*/  USEL UR11, UR11, URZ, !UP1 ;  /* 0x0000003f0b0b7287 */ /* 0x000fe4000c800000 */
[----:B------:R-:W-:Y:S01]  /*11b50*/  @P1 IMAD.HI.U32 R9, R6, c[0x0][0x4ec], RZ ;  /* 0x00013b0006091a27 */ /* 0x000fe200078e00ff */
[----:B------:R-:W-:-:S02]  /*11b60*/  UIMAD UR20, UR16, UR6, URZ ;  /* 0x00000006101472a4 */ /* 0x000fc4000f8e023f */
[----:B------:R-:W-:Y:S01]  /*11b70*/  UIADD3 UR13, UR13, UR9, URZ ;  /* 0x000000090d0d7290 */ /* 0x000fe2000fffe03f */
[----:B------:R-:W-:Y:S01]  /*11b80*/  IMAD.MOV.U32 R14, RZ, RZ, R6 ;  /* 0x000000ffff0e7224 */ /* 0x000fe200078e0006 */
[----:B------:R-:W-:Y:S01]  /*11b90*/  @P1 SHF.R.U32.HI R14, RZ, c[0x0][0x4f0], R9 ;  /* 0x00013c00ff0e1a19 */ /* 0x000fe20000011609 */
[----:B------:R-:W-:Y:S01]  /*11ba0*/  UIMAD UR7, UR11, UR7, UR20 ;  /* 0x000000070b0772a4 */ /* 0x000fe2000f8e0214 */
[----:B------:R-:W-:Y:S01]  /*11bb0*/  LOP3.LUT R9, R4, 0xfffffff8, RZ, 0xc0, !PT ;  /* 0xfffffff804097812 */ /* 0x000fe200078ec0ff */
[----:B------:R-:W-:Y:S01]  /*11bc0*/  UIMAD.WIDE.U32 UR12, UR11, UR6, UR12 ;  /* 0x000000060b0c72a5 */ /* 0x000fe2000f8e000c */
[----:B------:R-:W-:Y:S01]  /*11bd0*/  SHF.R.S32.HI R4, RZ, 0x3, R4 ;  /* 0x00000003ff047819 */ /* 0x000fe20000011404 */
[----:B------:R-:W-:Y:S01]  /*11be0*/  IMAD.MOV R11, RZ, RZ, -R14 ;  /* 0x000000ffff0b7224 */ /* 0x000fe200078e0a0e */
[----:B------:R-:W-:Y:S01]  /*11bf0*/  ULDC.64 UR4, c[0x0][0x3e8] ;  /* 0x0000fa0000047ab9 */ /* 0x000fe20000000a00 */
[----:B------:R-:W-:Y:S01]  /*11c00*/  IMAD.IADD R9, R0, 0x1, -R9 ;  /* 0x0000000100097824 */ /* 0x000fe200078e0a09 */
[----:B------:R-:W-:Y:S01]  /*11c10*/  UIMAD UR8, UR8, UR4, URZ ;  /* 0x00000004080872a4 */ /* 0x000fe2000f8e023f */
[----:B------:R-:W-:Y:S01]  /*11c20*/  IMAD R6, R11, c[0x0][0x4e8], R6 ;  /* 0x00013a000b067a24 */ /* 0x000fe200078e0206 */
[----:B------:R-:W-:Y:S01]  /*11c30*/  SHF.R.S32.HI R11, RZ, 0x1f, R14 ;  /* 0x0000001fff0b7819 */ /* 0x000fe2000001140e */
[----:B------:R-:W-:Y:S01]  /*11c40*/  IMAD.U32 R0, RZ, RZ, UR7 ;  /* 0x00000007ff007e24 */ /* 0x000fe2000f8e00ff */
[----:B------:R-:W-:Y:S01]  /*11c50*/  IADD3 R14, P0, R14, UR12, RZ ;  /* 0x0000000c0e0e7c10 */ /* 0x000fe2000ff1e0ff */
[----:B------:R-:W-:Y:S01]  /*11c60*/  UIADD3 UR19, UR19, UR17, URZ ;  /* 0x0000001113137290 */ /* 0x000fe2000fffe03f */
[----:B------:R-:W-:Y:S01]  /*11c70*/  SHF.R.S32.HI R17, RZ, 0x1f, R6 ;  /* 0x0000001fff117819 */ /* 0x000fe20000011406 */
[----:B------:R-:W-:Y:S01]  /*11c80*/  UIMAD UR5, UR10, UR5, UR8 ;  /* 0x000000050a0572a4 */ /* 0x000fe2000f8e0208 */
[----:B------:R-:W-:Y:S01]  /*11c90*/  IADD3.X R15, R11, UR13, R0, P0, !PT ;  /* 0x0000000d0b0f7c10 */ /* 0x000fe200087fe400 */
[----:B------:R-:W-:Y:S01]  /*11ca0*/  IMAD.SHL.U32 R11, R4, 0x40, RZ ;  /* 0x00000040040b7824 */ /* 0x000fe200078e00ff */
        /* <DEDUP_REMOVED lines=12> */
[----:B------:R-:W-:Y:S01]  /*11d70*/  SHF.R.U32.HI R6, RZ, 0x3, R11 ;  /* 0x00000003ff067819 */ /* 0x000fe2000001160b */
[----:B------:R-:W-:Y:S01]  /*11d80*/  UIMAD UR7, UR11, UR7, UR16 ;  /* 0x000000070b0772a4 */ /* 0x000fe2000f8e0210 */
[----:B------:R-:W-:Y:S01]  /*11d90*/  SHFL.IDX PT, R50, R16, RZ, 0x1c1f ;  /* 0x001c1fff10327589 */ /* 0x000fe200000e0000 */
[----:B------:R-:W-:Y:S01]  /*11da0*/  IMAD.IADD R12, R15, 0x1, R17 ;  /* 0x000000010f0c7824 */ /* 0x000fe200078e0211 */
[----:B------:R-:W-:Y:S01]  /*11db0*/  UIMAD.WIDE.U32 UR18, UR11, UR6, UR18 ;  /* 0x000000060b1272a5 */ /* 0x000fe2000f8e0012 */
[----:B------:R-:W-:Y:S01]  /*11dc0*/  IMAD.SHL.U32 R0, R9, 0x8, RZ ;  /* 0x0000000809007824 */ /* 0x000fe200078e00ff */
[----:B------:R-:W-:Y:S01]  /*11dd0*/  SHFL.IDX PT, R48, R16, 0x1, 0x1c1f ;  /* 0x003c1f0010307f89 */ /* 0x000fe200000e0000 */
[----:B------:R-:W-:Y:S01]  /*11de0*/  IMAD.MOV.U32 R9, RZ, RZ, R13 ;  /* 0x000000ffff097224 */ /* 0x000fe200078e000d */
[----:B------:R-:W-:Y:S01]  /*11df0*/  @P1 SHF.R.U32.HI R9, RZ, c[0x0][0x4f0], R10 ;  /* 0x00013c00ff091a19 */ /* 0x000fe2000001160a */
[----:B------:R-:W-:Y:S01]  /*11e00*/  UIADD3 UR7, UR19, UR7, URZ ;  /* 0x0000000713077290 */ /* 0x000fe2000fffe03f */
[----:B------:R-:W-:Y:S01]  /*11e10*/  LEA.HI.X R12, R14, c[0x0][0x454], R12, 0x2, P0 ;  /* 0x000115000e0c7a11 */ /* 0x000fe200000f140c */
[----:B------:R-:W-:Y:S01]  /*11e20*/  IMAD.U32 R15, RZ, RZ, UR19 ;  /* 0x00000013ff0f7e24 */ /* 0x000fe2000f8e00ff */
[----:B------:R-:W-:Y:S01]  /*11e30*/  LOP3.LUT R11, R11, 0x38, R0, 0xf8, !PT ;  /* 0x000000380b0b7812 */ /* 0x000fe200078ef800 */
[----:B------:R-:W-:Y:S01]  /*11e40*/  IMAD.MOV R10, RZ, RZ, -R9 ;  /* 0x000000ffff0a7224 */ /* 0x000fe200078e0a09 */
[----:B------:R-:W-:Y:S01]  /*11e50*/  MOV R14, UR18 ;  /* 0x00000012000e7c02 */ /* 0x000fe20008000f00 */
[----:B------:R-:W1:Y:S01]  /*11e60*/  SHFL.IDX PT, R51, R12, RZ, 0x1c1f ;  /* 0x001c1fff0c337589 */ /* 0x000e6200000e0000 */
[----:B------:R-:W-:Y:S01]  /*11e70*/  LOP3.LUT R6, R11, R6, RZ, 0x3c, !PT ;  /* 0x000000060b067212 */ /* 0x000fe200078e3cff */
[----:B------:R-:W-:Y:S01]  /*11e80*/  IMAD R10, R10, c[0x0][0x4e8], R13 ;  /* 0x00013a000a0a7a24 */ /* 0x000fe200078e020d */
[----:B------:R-:W-:Y:S01]  /*11e90*/  SHF.R.S32.HI R11, RZ, 0x1f, R9 ;  /* 0x0000001fff0b7819 */ /* 0x000fe20000011409 */
[----:B------:R-:W2:Y:S01]  /*11ea0*/  SHFL.IDX PT, R49, R12, 0x1, 0x1c1f ;  /* 0x003c1f000c317f89 */ /* 0x000ea200000e0000 */
[----:B------:R-:W-:Y:S01]  /*11eb0*/  IMAD R13, R57, 0x80, R2 ;  /* 0x00000080390d7824 */ /* 0x000fe200078e0202 */
[----:B------:R-:W-:Y:S01]  /*11ec0*/  LOP3.LUT R6, R6, 0x7ffffe00, R3, 0xf8, !PT ;  /* 0x7ffffe0006067812 */ /* 0x000fe200078ef803 */
[----:B-----5:R-:W-:-:S02]  /*11ed0*/  IMAD R2, R5, c[0x0][0x4e8], RZ ;  /* 0x00013a0005027a24 */ /* 0x020fc400078e02ff */
[----:B------:R-:W-:Y:S01]  /*11ee0*/  IMAD.U32 R15, RZ, RZ, UR7 ;  /* 0x00000007ff0f7e24 */ /* 0x000fe2000f8e00ff */
[----:B------:R-:W-:Y:S01]  /*11ef0*/  IADD3 R5, R13, 0x8, RZ ;  /* 0x000000080d057810 */ /* 0x000fe20007ffe0ff */
[----:B------:R-:W-:Y:S01]  /*11f00*/  IMAD R18, R11, c[0x0][0x3e0], RZ ;  /* 0x0000f8000b127a24 */ /* 0x000fe200078e02ff */
[-C--:B------:R-:W-:Y:S01]  /*11f10*/  ISETP.GE.OR P1, PT, R13, R2.reuse, P2 ;  /* 0x000000020d00720c */ /* 0x080fe20001726670 */
[----:B------:R-:W-:Y:S01]  /*11f20*/  IMAD.WIDE.U32 R14, R9, c[0x0][0x3e0], R14 ;  /* 0x0000f800090e7a25 */ /* 0x000fe200078e000e */
[----:B------:R-:W-:-:S03]  /*11f30*/  ISETP.GE.OR P0, PT, R5, R2, P2 ;  /* 0x000000020500720c */ /* 0x000fc60001706670 */
[----:B------:R-:W-:Y:S01]  /*11f40*/  IMAD R18, R9, c[0x0][0x3e4], R18 ;  /* 0x0000f90009127a24 */ /* 0x000fe200078e0212 */
[----:B------:R-:W-:Y:S01]  /*11f50*/  SHF.R.S32.HI R9, RZ, 0x1f, R10 ;  /* 0x0000001fff097819 */ /* 0x000fe2000001140a */
[----:B------:R-:W-:Y:S02]  /*11f60*/  IMAD.SHL.U32 R58, R6, 0x2, RZ ;  /* 0x00000002063a7824 */ /* 0x000fe400078e00ff */
[----:B------:R-:W-:Y:S01]  /*11f70*/  IMAD R57, R57, 0x80, R4 ;  /* 0x0000008039397824 */ /* 0x000fe200078e0204 */
[----:B------:R-:W-:Y:S01]  /*11f80*/  IADD3 R15, R15, R18, RZ ;  /* 0x000000120f0f7210 */ /* 0x000fe20007ffe0ff */
[----:B------:R-:W-:Y:S02]  /*11f90*/  IMAD R9, R9, c[0x0][0x3d8], RZ ;  /* 0x0000f60009097a24 */ /* 0x000fe400078e02ff */
[----:B-1----:R1:W-:Y:S02]  /*11fa0*/  @!P1 ST.E [R50.64], R7 ;  /* 0x0000000732009985 */ /* 0x0023e4000c10190e */
[----:B------:R-:W-:-:S02]  /*11fb0*/  IMAD R3, R10, c[0x0][0x3dc], R9 ;  /* 0x0000f7000a037a24 */ /* 0x000fc400078e0209 */
        /* <DEDUP_REMOVED lines=38> */
.L_x_1149:
[----:B--2---:R-:W-:Y:S05]  /*12220*/  BSYNC B0 ;  /* 0x0000000000007941 */ /* 0x004fea0003800000 */
.L_x_1148:
        /* <DEDUP_REMOVED lines=23> */
.L_x_1151:
[----:B------:R-:W-:Y:S05]  /*123a0*/  BSYNC B0 ;  /* 0x0000000000007941 */ /* 0x000fea0003800000 */
.L_x_1150:
        /* <DEDUP_REMOVED lines=23> */
.L_x_1153:
[----:B------:R-:W-:Y:S05]  /*12520*/  BSYNC B0 ;  /* 0x0000000000007941 */ /* 0x000fea0003800000 */
.L_x_1152:
        /* <DEDUP_REMOVED lines=24> */
.L_x_1146:
        /* <DEDUP_REMOVED lines=31> */
.L_x_1154:
        /* <DEDUP_REMOVED lines=43> */
.L_x_1156:
[----:B------:R-:W-:Y:S05]  /*12b50*/  BSYNC B0 ;  /* 0x0000000000007941 */ /* 0x000fea0003800000 */
.L_x_1155:
        /* <DEDUP_REMOVED lines=70> */
.L_x_1158:
[----:B------:R-:W-:Y:S05]  /*12fc0*/  BSYNC B0 ;  /* 0x0000000000007941 */ /* 0x000fea0003800000 */
.L_x_1157:
        /* <DEDUP_REMOVED lines=21> */
.L_x_1160:
[----:B------:R-:W-:Y:S05]  /*13120*/  BSYNC B0 ;  /* 0x0000000000007941 */ /* 0x000fea0003800000 */
.L_x_1159:
        /* <DEDUP_REMOVED lines=21> */
.L_x_1162:
[----:B------:R-:W-:Y:S05]  /*13280*/  BSYNC B0 ;  /* 0x0000000000007941 */ /* 0x000fea0003800000 */
.L_x_1161:
        /* <DEDUP_REMOVED lines=22> */
.L_x_1163:
        /* <DEDUP_REMOVED lines=9> */
.L_x_1715:


//--------------------- .text._ZN7cutlass13device_kernelIN5flash19enable_sm80_to_sm89INS1_16FlashAttnFwdSm80INS1_25CollectiveMainloopFwdSm80ILi8ELi2ELb0EN4cute5tupleIJNS5_1CILi128EEENS7_ILi64EEENS7_ILi192EEEEEELi192ENS_10bfloat16_tEfNS_4arch4Sm80ELb0ELb1ELb1ELb1ELb1ELb1ELb1ELb0EEENS1_21CollectiveEpilogueFwdINS6_IJS8_SA_S9_EEENS6_IJNS7_ILi1EEESI_SI_EEESC_SE_Li256ELb1ELb1ELb0ELb0EEENS1_19SingleTileSchedulerILb1ELb0ELb1ELi128EEEEEEEEEvNT_6ParamsE --------------------------
	.section	.text._ZN7cutlass13device_kernelIN5flash19enable_sm80_to_sm89INS1_16FlashAttnFwdSm80INS1_25CollectiveMainloopFwdSm80ILi8ELi2ELb0EN4cute5tupleIJNS5_1CILi128EEENS7_ILi64EEENS7_ILi192EEEEEELi192ENS_10bfloat16_tEfNS_4arch4Sm80ELb0ELb1ELb1ELb1ELb1ELb1ELb1ELb0EEENS1_21CollectiveEpilogueFwdINS6_IJS8_SA_S9_EEENS6_IJNS7_ILi1EEESI_SI_EEESC_SE_Li256ELb1ELb1ELb0ELb0EEENS1_19SingleTileSchedulerILb1ELb0ELb1ELi128EEEEEEEEEvNT_6ParamsE,"ax",@progbits
	.sectioninfo	@"SHI_REGISTERS=255"
	.align	128
.text._ZN7cutlass13device_kernelIN5flash19enable_sm80_to_sm89INS1_16FlashAttnFwdSm80INS1_25CollectiveMainloopFwdSm80ILi8ELi2ELb0EN4cute5tupleIJNS5_1CILi128EEENS7_ILi64EEENS7_ILi192EEEEEELi192ENS_10bfloat16_tEfNS_4arch4Sm80ELb0ELb1ELb1ELb1ELb1ELb1ELb1ELb0EEENS1_21CollectiveEpilogueFwdINS6_IJS8_SA_S9_EEENS6_IJNS7_ILi1EEESI_SI_EEESC_SE_Li256ELb1ELb1ELb0ELb0EEENS1_19SingleTileSchedulerILb1ELb0ELb1ELi128EEEEEEEEEvNT_6ParamsE:
        .type           _ZN7cutlass13device_kernelIN5flash19enable_sm80_to_sm89INS1_16FlashAttnFwdSm80INS1_25CollectiveMainloopFwdSm80ILi8ELi2ELb0EN4cute5tupleIJNS5_1CILi128EEENS7_ILi64EEENS7_ILi192EEEEEELi192ENS_10bfloat16_tEfNS_4arch4Sm80ELb0ELb1ELb1ELb1ELb1ELb1ELb1ELb0EEENS1_21CollectiveEpilogueFwdINS6_IJS8_SA_S9_EEENS6_IJNS7_ILi1EEESI_SI_EEESC_SE_Li256ELb1ELb1ELb0ELb0EEENS1_19SingleTileSchedulerILb1ELb0ELb1ELi128EEEEEEEEEvNT_6ParamsE,@function
        .size           _ZN7cutlass13device_kernelIN5flash19enable_sm80_to_sm89INS1_16FlashAttnFwdSm80INS1_25CollectiveMainloopFwdSm80ILi8ELi2ELb0EN4cute5tupleIJNS5_1CILi128EEENS7_ILi64EEENS7_ILi192EEEEEELi192ENS_10bfloat16_tEfNS_4arch4Sm80ELb0ELb1ELb1ELb1ELb1ELb1ELb1ELb0EEENS1_21CollectiveEpilogueFwdINS6_IJS8_SA_S9_EEENS6_IJNS7_ILi1EEESI_SI_EEESC_SE_Li256ELb1ELb1ELb0ELb0EEENS1_19SingleTileSchedulerILb1ELb0ELb1ELi128EEEEEEEEEvNT_6ParamsE,(.L_x_1716 - _ZN7cutlass13device_kernelIN5flash19enable_sm80_to_sm89INS1_16FlashAttnFwdSm80INS1_25CollectiveMainloopFwdSm80ILi8ELi2ELb0EN4cute5tupleIJNS5_1CILi128EEENS7_ILi64EEENS7_ILi192EEEEEELi192ENS_10bfloat16_tEfNS_4arch4Sm80ELb0ELb1ELb1ELb1ELb1ELb1ELb1ELb0EEENS1_21CollectiveEpilogueFwdINS6_IJS8_SA_S9_EEENS6_IJNS7_ILi1EEESI_SI_EEESC_SE_Li256ELb1ELb1ELb0ELb0EEENS1_19SingleTileSchedulerILb1ELb0ELb1ELi128EEEEEEEEEvNT_6ParamsE)
        .other          _ZN7cutlass13device_kernelIN5flash19enable_sm80_to_sm89INS1_16FlashAttnFwdSm80INS1_25CollectiveMainloopFwdSm80ILi8ELi2ELb0EN4cute5tupleIJNS5_1CILi128EEENS7_ILi64EEENS7_ILi192EEEEEELi192ENS_10bfloat16_tEfNS_4arch4Sm80ELb0ELb1ELb1ELb1ELb1ELb1ELb1ELb0EEENS1_21CollectiveEpilogueFwdINS6_IJS8_SA_S9_EEENS6_IJNS7_ILi1EEESI_SI_EEESC_SE_Li256ELb1ELb1ELb0ELb0EEENS1_19SingleTileSchedulerILb1ELb0ELb1ELi128EEEEEEEEEvNT_6ParamsE,@"STO_CUDA_ENTRY STV_DEFAULT"
_ZN7cutlass13device_kernelIN5flash19enable_sm80_to_sm89INS1_16FlashAttnFwdSm80INS1_25CollectiveMainloopFwdSm80ILi8ELi2ELb0EN4cute5tupleIJNS5_1CILi128EEENS7_ILi64EEENS7_ILi192EEEEEELi192ENS_10bfloat16_tEfNS_4arch4Sm80ELb0ELb1ELb1ELb1ELb1ELb1ELb1ELb0EEENS1_21CollectiveEpilogueFwdINS6_IJS8_SA_S9_EEENS6_IJNS7_ILi1EEESI_SI_EEESC_SE_Li256ELb1ELb1ELb0ELb0EEENS1_19SingleTileSchedulerILb1ELb0ELb1ELi128EEEEEEEEEvNT_6ParamsE:
        /* <DEDUP_REMOVED lines=17> */
.L_x_1165:
        /* <DEDUP_REMOVED lines=8> */
.L_x_1167:
[----:B------:R-:W-:-:S05]  /*0190*/  MOV R0, c[0x0][0x54c] ;  /* 0x0001530000007a02 */ /* 0x000fca0000000f00 */
.L_x_1166:
[----:B-----5:R-:W-:Y:S01]  /*01a0*/  IMAD R0, R0, c[0x0][0x548], RZ ;  /* 0x0001520000007a24 */ /* 0x020fe200078e02ff */
[----:B------:R-:W-:-:S04]  /*01b0*/  SHF.L.U32 R155, R175, 0x7, RZ ;  /* 0x00000007af9b7819 */ /* 0x000fc800000006ff */
[----:B------:R-:W-:-:S04]  /*01c0*/  ISETP.GE.AND P0, PT, R155, R0, PT ;  /* 0x000000009b00720c */ /* 0x000fc80003f06270 */
[----:B------:R-:W-:Y:S01]  /*01d0*/  SEL R242, R5, 0xffffffff, !P0 ;  /* 0xffffffff05f27807 */ /* 0x000fe20004000000 */
[----:B------:R-:W-:Y:S05]  /*01e0*/  BRA `(.L_x_1168) ;  /* 0x0000012000007947 */ /* 0x000fea0003800000 */
.L_x_1164:
[----:B---3--:R-:W-:-:S04]  /*01f0*/  ISETP.NE.U32.AND P0, PT, RZ, c[0x0][0x568], PT ;  /* 0x00015a00ff007a0c */ /* 0x008fc80003f05070 */
[----:B------:R-:W-:-:S13]  /*0200*/  ISETP.NE.AND.EX P0, PT, RZ, c[0x0][0x56c], PT, P0 ;  /* 0x00015b00ff007a0c */ /* 0x000fda0003f05300 */
[----:B------:R-:W-:Y:S05]  /*0210*/  @!P0 BRA `(.L_x_1169) ;  /* 0x0000002000008947 */ /* 0x000fea0003800000 */
[----:B------:R1:W5:Y:S01]  /*0220*/  LDG.E R0, [R2.64] ;  /* 0x0000000602007981 */ /* 0x000362000c1e1900 */
[----:B------:R-:W-:Y:S05]  /*0230*/  BRA `(.L_x_1170) ;  /* 0x0000009000007947 */ /* 0x000fea0003800000 */
.L_x_1169:
        /* <DEDUP_REMOVED lines=8> */
.L_x_1171:
[----:B------:R-:W-:-:S05]  /*02c0*/  MOV R0, c[0x0][0x54c] ;  /* 0x0001530000007a02 */ /* 0x000fca0000000f00 */
.L_x_1170:
[----:B-----5:R-:W-:Y:S01]  /*02d0*/  IMAD R0, R0, c[0x0][0x548], RZ ;  /* 0x0001520000007a24 */ /* 0x020fe200078e02ff */
[----:B------:R-:W-:-:S04]  /*02e0*/  SHF.L.U32 R155, R175, 0x7, RZ ;  /* 0x00000007af9b7819 */ /* 0x000fc800000006ff */
[----:B------:R-:W-:-:S04]  /*02f0*/  ISETP.GE.AND P0, PT, R155, R0, PT ;  /* 0x000000009b00720c */ /* 0x000fc80003f06270 */
[----:B------:R-:W-:-:S04]  /*0300*/  SEL R242, R5, 0xffffffff, !P0 ;  /* 0xffffffff05f27807 */ /* 0x000fc80004000000 */
.L_x_1168:
        /* <DEDUP_REMOVED lines=43> */
.L_x_1172:
[----:B-----5:R1:W-:Y:S01]  /*05c0*/  STL [R1+0x58], R17 ;  /* 0x0000581101007387 */ /* 0x0203e20000100800 */
[----:B------:R-:W-:-:S04]  /*05d0*/  ISETP.NE.U32.AND P0, PT, RZ, c[0x0][0x368], PT ;  /* 0x0000da00ff007a0c */ /* 0x000fc80003f05070 */
[----:B------:R-:W-:-:S13]  /*05e0*/  ISETP.NE.AND.EX P0, PT, RZ, c[0x0][0x36c], PT, P0 ;  /* 0x0000db00ff007a0c */ /* 0x000fda0003f05300 */
[----:B------:R-:W-:Y:S05]  /*05f0*/  @!P0 BRA `(.L_x_1173) ;  /* 0x0000003000008947 */ /* 0x000fea0003800000 */
[----:B------:R-:W-:-:S05]  /*0600*/  IMAD.WIDE R4, R242, R12, c[0x0][0x368] ;  /* 0x0000da00f2047625 */ /* 0x000fca00078e020c */
[----:B------:R3:W5:Y:S01]  /*0610*/  LDG.E R8, [R4.64] ;  /* 0x0000000604087981 */ /* 0x000762000c1e1900 */
[----:B------:R-:W-:Y:S05]  /*0620*/  BRA `(.L_x_1174) ;  /* 0x0000004000007947 */ /* 0x000fea0003800000 */
.L_x_1173:
[----:B------:R-:W-:Y:S05]  /*0630*/  @!P2 BRA `(.L_x_1174) ;  /* 0x000000300000a947 */ /* 0x000fea0003800000 */
[----:B------:R3:W4:Y:S04]  /*0640*/  LDG.E R0, [R4.64] ;  /* 0x0000000604007981 */ /* 0x000728000c1e1900 */
[----:B---3--:R-:W4:Y:S02]  /*0650*/  LDG.E R4, [R4.64+0x4] ;  /* 0x0000040604047981 */ /* 0x008f24000c1e1900 */
[----:B----4-:R-:W-:Y:S02]  /*0660*/  IADD3 R8, -R0, R4, RZ ;  /* 0x0000000400087210 */ /* 0x010fe40007ffe1ff */
.L_x_1174:
        /* <DEDUP_REMOVED lines=37> */
.L_x_1176:
[----:B------:R-:W-:-:S13]  /*08c0*/  ISETP.NE.AND P0, PT, R6, 0x1, PT ;  /* 0x000000010600780c */ /* 0x000fda0003f05270 */
[----:B------:R-:W-:-:S05]  /*08d0*/  @P0 IMAD.HI.U32 R2, R0, c[0x0][0x330], RZ ;  /* 0x0000cc0000020a27 */ /* 0x000fca00078e00ff */
[----:B------:R-:W-:-:S05]  /*08e0*/  @P0 SHF.R.U32.HI R0, RZ, c[0x0][0x334], R2 ;  /* 0x0000cd00ff000a19 */ /* 0x000fca0000011602 */
.L_x_1177:
[----:B------:R-:W-:-:S05]  /*08f0*/  IMAD R0, R0, R6, c[0x0][0x32c] ;  /* 0x0000cb0000007624 */ /* 0x000fca00078e0206 */
[----:B------:R-:W-:Y:S02]  /*0900*/  IMNMX R4, R4, R0, PT ;  /* 0x0000000004047217 */ /* 0x000fe40003800200 */
.L_x_1175:
        /* <DEDUP_REMOVED lines=14> */
.L_x_1179:
[----:B------:R-:W-:-:S13]  /*09f0*/  ISETP.NE.AND P0, PT, R6, 0x1, PT ;  /* 0x000000010600780c */ /* 0x000fda0003f05270 */
[----:B------:R-:W-:-:S05]  /*0a00*/  @P0 IMAD.HI.U32 R2, R0, c[0x0][0x330], RZ ;  /* 0x0000cc0000020a27 */ /* 0x000fca00078e00ff */
[----:B------:R-:W-:-:S05]  /*0a10*/  @P0 SHF.R.U32.HI R0, RZ, c[0x0][0x334], R2 ;  /* 0x0000cd00ff000a19 */ /* 0x000fca0000011602 */
.L_x_1180:
[----:B------:R-:W-:-:S05]  /*0a20*/  IMAD R0, R0, c[0x0][0x32c], RZ ;  /* 0x0000cb0000007a24 */ /* 0x000fca00078e02ff */
[----:B------:R-:W-:Y:S02]  /*0a30*/  IMNMX R3, R3, R0, !PT ;  /* 0x0000000003037217 */ /* 0x000fe40007800200 */
.L_x_1178:
        /* <DEDUP_REMOVED lines=26> */
[----:B------:R-:W-:Y:S01]  /*0be0*/  IADD3 R16, R4, -0x1, RZ ;  /* 0xffffffff04107810 */ /* 0x000fe20007ffe0ff */
[----:B------:R-:W-:Y:S01]  /*0bf0*/  IMAD.IADD R153, R11, 0x1, R8 ;  /* 0x000000010b997824 */ /* 0x000fe200078e0208 */
[----:B------:R-:W-:Y:S01]  /*0c00*/  SHF.R.S32.HI R42, RZ, 0x1f, R174 ;  /* 0x0000001fff2a7819 */ /* 0x000fe200000114ae */
[----:B------:R-:W-:Y:S01]  /*0c10*/  IMAD.MOV.U32 R19, RZ, RZ, c[0x0][0x238] ;  /* 0x00008e00ff137624 */ /* 0x000fe200078e00ff */
[--C-:B------:R-:W-:Y:S01]  /*0c20*/  SHF.R.S32.HI R6, RZ, 0x1f, R16.reuse ;  /* 0x0000001fff067819 */ /* 0x100fe20000011410 */
[----:B------:R-:W-:Y:S01]  /*0c30*/  IMAD.MOV.U32 R25, RZ, RZ, R16 ;  /* 0x000000ffff197224 */ /* 0x000fe200078e0010 */
[----:B------:R-:W-:Y:S01]  /*0c40*/  LEA.HI R8, R42, R174, RZ, 0x3 ;  /* 0x000000ae2a087211 */ /* 0x000fe200078f18ff */
[----:B------:R-:W-:Y:S01]  /*0c50*/  IMAD.MOV.U32 R158, RZ, RZ, 0x6 ;  /* 0x00000006ff9e7424 */ /* 0x000fe200078e00ff */
[----:B------:R-:W-:Y:S01]  /*0c60*/  SHF.R.S32.HI R14, RZ, 0x1f, R242 ;  /* 0x0000001fff0e7819 */ /* 0x000fe200000114f2 */
[----:B------:R-:W-:Y:S01]  /*0c70*/  IMAD.MOV.U32 R22, RZ, RZ, c[0x0][0x258] ;  /* 0x00009600ff167624 */ /* 0x000fe200078e00ff */
[----:B------:R-:W-:Y:S01]  /*0c80*/  ISETP.GT.AND P0, PT, R25, R36, PT ;  /* 0x000000241900720c */ /* 0x000fe20003f04270 */
[C---:B------:R-:W-:Y:S01]  /*0c90*/  IMAD.SHL.U32 R168, R19.reuse, 0x40, RZ ;  /* 0x0000004013a87824 */ /* 0x040fe200078e00ff */
[-C--:B------:R-:W-:Y:S01]  /*0ca0*/  SHF.L.U64.HI R163, R19, R158.reuse, c[0x0][0x23c] ;  /* 0x00008f0013a37619 */ /* 0x080fe2000001029e */
[C---:B------:R-:W-:Y:S01]  /*0cb0*/  IMAD.SHL.U32 R170, R22.reuse, 0x40, RZ ;  /* 0x0000004016aa7824 */ /* 0x040fe200078e00ff */
[----:B------:R-:W-:Y:S01]  /*0cc0*/  SHF.L.U64.HI R164, R22, R158, c[0x0][0x25c] ;  /* 0x0000970016a47619 */ /* 0x000fe2000001029e */
[----:B------:R-:W-:Y:S01]  /*0cd0*/  IMAD R7, R33, c[0x0][0x240], RZ ;  /* 0x0000900021077a24 */ /* 0x000fe200078e02ff */
[----:B-1----:R-:W-:Y:S01]  /*0ce0*/  SEL R10, R14, RZ, !P4 ;  /* 0x000000ff0e0a7207 */ /* 0x002fe20006000000 */
[CC--:B------:R-:W-:Y:S01]  /*0cf0*/  IMAD R0, R163.reuse, R16.reuse, RZ ;  /* 0x00000010a3007224 */ /* 0x0c0fe200078e02ff */
[----:B------:R-:W-:Y:S01]  /*0d00*/  SHF.R.S32.HI R13, RZ, 0x1f, R15 ;  /* 0x0000001fff0d7819 */ /* 0x000fe2000001140f */
[----:B------:R-:W-:Y:S01]  /*0d10*/  IMAD R5, R164, R16, RZ ;  /* 0x00000010a4057224 */ /* 0x000fe200078e02ff */
[----:B------:R-:W-:Y:S01]  /*0d20*/  LEA.HI R30, R42, R174, RZ, 0x2 ;  /* 0x000000ae2a1e7211 */ /* 0x000fe200078f10ff */
[----:B------:R-:W-:Y:S01]  /*0d30*/  IMAD R17, R6, R168, R0 ;  /* 0x000000a806117224 */ /* 0x000fe200078e0200 */
[----:B------:R-:W-:Y:S01]  /*0d40*/  ULDC.U8 UR4, c[0x0][0x298] ;  /* 0x0000a60000047ab9 */ /* 0x000fe20000000000 */
[----:B------:R-:W-:Y:S01]  /*0d50*/  @P0 IADD3 R28, R4, -0x2, RZ ;  /* 0xfffffffe041c0810 */ /* 0x000fe20007ffe0ff */
[----:B------:R-:W-:Y:S01]  /*0d60*/  IMAD R18, R6, R170, R5 ;  /* 0x000000aa06127224 */ /* 0x000fe200078e0205 */
[----:B--2---:R-:W-:Y:S01]  /*0d70*/  LOP3.LUT R2, R8, 0x1ffffff8, RZ, 0xc0, !PT ;  /* 0x1ffffff808027812 */ /* 0x004fe200078ec0ff */
[----:B------:R-:W-:Y:S01]  /*0d80*/  IMAD R7, R32, c[0x0][0x244], R7 ;  /* 0x0000910020077a24 */ /* 0x000fe200078e0207 */
[----:B------:R-:W-:Y:S01]  /*0d90*/  SHF.R.S32.HI R8, RZ, 0x3, R8 ;  /* 0x00000003ff087819 */ /* 0x000fe20000011408 */
[----:B------:R-:W-:Y:S01]  /*0da0*/  @P0 IMAD R6, R163, R28, RZ ;  /* 0x0000001ca3060224 */ /* 0x000fe200078e02ff */
[----:B------:R-:W-:Y:S01]  /*0db0*/  @P0 SHF.R.S32.HI R9, RZ, 0x1f, R28 ;  /* 0x0000001fff090819 */ /* 0x000fe2000001141c */
[----:B------:R-:W-:Y:S01]  /*0dc0*/  IMAD.IADD R2, R174, 0x1, -R2 ;  /* 0x00000001ae027824 */ /* 0x000fe200078e0a02 */
[----:B------:R-:W-:Y:S01]  /*0dd0*/  SHF.R.S32.HI R99, RZ, 0x2, R30 ;  /* 0x00000002ff637819 */ /* 0x000fe2000001141e */
[----:B------:R-:W-:-:S02]  /*0de0*/  IMAD R0, R16, -0x40, -R8 ;  /* 0xffffffc010007824 */ /* 0x000fc400078e0a08 */
[----:B------:R-:W-:Y:S02]  /*0df0*/  IMAD.SHL.U32 R2, R2, 0x8, RZ ;  /* 0x0000000802027824 */ /* 0x000fe400078e00ff */
[----:B------:R-:W-:Y:S02]  /*0e00*/  IMAD.IADD R0, R0, 0x1, R222 ;  /* 0x0000000100007824 */ /* 0x000fe400078e02de */
[----:B------:R-:W-:Y:S01]  /*0e10*/  @P0 IMAD R29, R9, R168, R6 ;  /* 0x000000a8091d0224 */ /* 0x000fe200078e0206 */
[--C-:B------:R-:W-:Y:S01]  /*0e20*/  SHF.R.S32.HI R3, RZ, 0x1f, R2.reuse ;  /* 0x0000001fff037819 */ /* 0x100fe20000011402 */
[----:B------:R-:W-:Y:S01]  /*0e30*/  IMAD R11, R33, c[0x0][0x260], RZ ;  /* 0x00009800210b7a24 */ /* 0x000fe200078e02ff */
[----:B------:R-:W-:Y:S01]  /*0e40*/  SEL R9, R242, RZ, !P4 ;  /* 0x000000fff2097207 */ /* 0x000fe20006000000 */
[----:B------:R-:W-:Y:S01]  /*0e50*/  IMAD.SHL.U32 R166, R19, 0x20, RZ ;  /* 0x0000002013a67824 */ /* 0x000fe200078e00ff */
[----:B------:R-:W-:Y:S01]  /*0e60*/  ISETP.GE.AND P2, PT, R0, 0x1, PT ;  /* 0x000000010000780c */ /* 0x000fe20003f46270 */
[----:B------:R-:W-:Y:S01]  /*0e70*/  IMAD.WIDE.U32 R4, R32, c[0x0][0x240], R2 ;  /* 0x0000900020047a25 */ /* 0x000fe200078e0002 */
[----:B------:R-:W-:-:S02]  /*0e80*/  ISETP.GE.AND P1, PT, R0, 0x21, PT ;  /* 0x000000210000780c */ /* 0x000fc40003f26270 */
[----:B------:R-:W-:Y:S01]  /*0e90*/  ISETP.GE.AND P6, PT, R2, c[0x0][0x1d4], PT ;  /* 0x0000750002007a0c */ /* 0x000fe20003fc6270 */
[----:B------:R-:W-:Y:S02]  /*0ea0*/  IMAD.IADD R5, R5, 0x1, R7 ;  /* 0x0000000105057824 */ /* 0x000fe400078e0207 */
[----:B------:R-:W-:Y:S01]  /*0eb0*/  IMAD.WIDE.U32 R6, R32, c[0x0][0x260], R2 ;  /* 0x0000980020067a25 */ /* 0x000fe200078e0002 */
[----:B------:R-:W-:-:S03]  /*0ec0*/  IADD3 R3, P4, R8, R15, RZ ;  /* 0x0000000f08037210 */ /* 0x000fc60007f9e0ff */
[----:B------:R-:W-:Y:S01]  /*0ed0*/  IMAD R0, R10, c[0x0][0x248], RZ ;  /* 0x000092000a007a24 */ /* 0x000fe200078e02ff */
[----:B------:R-:W-:Y:S01]  /*0ee0*/  LEA.HI.X.SX32 R13, R8, R13, 0x1, P4 ;  /* 0x0000000d080d7211 */ /* 0x000fe200020f0eff */
[----:B------:R-:W-:Y:S02]  /*0ef0*/  IMAD R11, R32, c[0x0][0x264], R11 ;  /* 0x00009900200b7a24 */ /* 0x000fe400078e020b */
[----:B------:R-:W-:Y:S02]  /*0f00*/  IMAD R10, R10, c[0x0][0x268], RZ ;  /* 0x00009a000a0a7a24 */ /* 0x000fe400078e02ff */
[C---:B------:R-:W-:Y:S02]  /*0f10*/  IMAD R12, R9.reuse, c[0x0][0x24c], R0 ;  /* 0x00009300090c7a24 */ /* 0x040fe400078e0200 */
[----:B------:R-:W-:-:S04]  /*0f20*/  IMAD.WIDE.U32 R4, R9, c[0x0][0x248], R4 ;  /* 0x0000920009047a25 */ /* 0x000fc800078e0004 */
[----:B------:R-:W-:Y:S01]  /*0f30*/  IMAD.SHL.U32 R0, R8, 0x40, RZ ;  /* 0x0000004008007824 */ /* 0x000fe200078e00ff */
[----:B------:R-:W-:Y:S01]  /*0f40*/  IADD3 R8, R2, 0x40, RZ ;  /* 0x0000004002087810 */ /* 0x000fe20007ffe0ff */
[----:B------:R-:W-:Y:S02]  /*0f50*/  IMAD.IADD R7, R7, 0x1, R11 ;  /* 0x0000000107077824 */ /* 0x000fe400078e020b */
[----:B------:R-:W-:Y:S01]  /*0f60*/  IMAD R11, R9, c[0x0][0x26c], R10 ;  /* 0x00009b00090b7a24 */ /* 0x000fe200078e020a */
[----:B------:R-:W-:Y:S01]  /*0f70*/  LOP3.LUT R0, R0, 0x1c0, RZ, 0xc0, !PT ;  /* 0x000001c000007812 */ /* 0x000fe200078ec0ff */
[----:B------:R-:W-:Y:S01]  /*0f80*/  IMAD.IADD R5, R5, 0x1, R12 ;  /* 0x0000000105057824 */ /* 0x000fe200078e020c */
[----:B------:R-:W-:Y:S01]  /*0f90*/  ISETP.GE.AND P4, PT, R8, c[0x0][0x1d4], PT ;  /* 0x0000750008007a0c */ /* 0x000fe20003f86270 */
[----:B------:R-:W-:Y:S01]  /*0fa0*/  IMAD R10, R13, c[0x0][0x238], RZ ;  /* 0x00008e000d0a7a24 */ /* 0x000fe200078e02ff */
[----:B------:R-:W-:Y:S01]  /*0fb0*/  LOP3.LUT R8, R30, 0xfffffffc, RZ, 0xc0, !PT ;  /* 0xfffffffc1e087812 */ /* 0x000fe200078ec0ff */
[----:B------:R-:W-:Y:S01]  /*0fc0*/  IMAD.WIDE.U32 R6, R9, c[0x0][0x268], R6 ;  /* 0x00009a0009067a25 */ /* 0x000fe200078e0006 */
[----:B------:R-:W-:-:S02]  /*0fd0*/  LOP3.LUT R9, R0, 0x38, R2, 0xf8, !PT ;  /* 0x0000003800097812 */ /* 0x000fc400078ef802 */
[----:B------:R-:W-:Y:S01]  /*0fe0*/  SHF.R.U32.HI R0, RZ, 0x3, R0 ;  /* 0x00000003ff007819 */ /* 0x000fe20000011600 */
[C---:B------:R-:W-:Y:S01]  /*0ff0*/  IMAD R10, R3.reuse, c[0x0][0x23c], R10 ;  /* 0x00008f00030a7a24 */ /* 0x040fe200078e020a */
[----:B------:R-:W-:Y:S01]  /*1000*/  P2R R112, PR, RZ, 0x10 ;  /* 0x00000010ff707803 */ /* 0x000fe20000000000 */
[----:B------:R-:W-:Y:S01]  /*1010*/  IMAD.WIDE.U32 R120, R3, c[0x0][0x238], R4 ;  /* 0x00008e0003787a25 */ /* 0x000fe200078e0004 */
[----:B------:R-:W-:Y:S02]  /*1020*/  LOP3.LUT R0, R9, R0, RZ, 0x3c, !PT ;  /* 0x0000000009007212 */ /* 0x000fe400078e3cff */
[----:B------:R-:W-:Y:S01]  /*1030*/  IADD3 R2, R2, 0x80, RZ ;  /* 0x0000008002027810 */ /* 0x000fe20007ffe0ff */
[----:B------:R-:W-:Y:S02]  /*1040*/  IMAD.IADD R5, R7, 0x1, R11 ;  /* 0x0000000107057824 */ /* 0x000fe400078e020b */
[----:B------:R-:W-:Y:S01]  /*1050*/  IMAD.MOV.U32 R4, RZ, RZ, R6 ;  /* 0x000000ffff047224 */ /* 0x000fe200078e0006 */
[----:B------:R-:W-:Y:S01]  /*1060*/  ISETP.GE.AND P5, PT, R2, c[0x0][0x1d4], PT ;  /* 0x0000750002007a0c */ /* 0x000fe20003fa6270 */
[----:B------:R-:W-:Y:S01]  /*1070*/  IMAD.IADD R115, R121, 0x1, R10 ;  /* 0x0000000179737824 */ /* 0x000fe200078e020a */
[CC--:B------:R-:W-:Y:S01]  /*1080*/  LEA.HI R10, R42.reuse, R174.reuse, RZ, 0x6 ;  /* 0x000000ae2a0a7211 */ /* 0x0c0fe200078f30ff */
[----:B------:R-:W-:Y:S01]  /*1090*/  IMAD.MOV.U32 R114, RZ, RZ, R120 ;  /* 0x000000ffff727224 */ /* 0x000fe200078e0078 */
[----:B------:R-:W-:Y:S01]  /*10a0*/  LEA.HI R42, R42, R174, RZ, 0x5 ;  /* 0x000000ae2a2a7211 */ /* 0x000fe200078f28ff */
[----:B------:R-:W-:-:S02]  /*10b0*/  IMAD R7, R13, c[0x0][0x258], RZ ;  /* 0x000096000d077a24 */ /* 0x000fc400078e02ff */
[----:B------:R-:W-:-:S04]  /*10c0*/  IMAD.WIDE.U32 R118, R3, c[0x0][0x258], R4 ;  /* 0x0000960003767a25 */ /* 0x000fc800078e0004 */
[----:B------:R-:W-:-:S04]  /*10d0*/  IMAD.WIDE.U32 R4, R16, R168, R114 ;  /* 0x000000a810047225 */ /* 0x000fc800078e0072 */
[----:B------:R-:W-:Y:S02]  /*10e0*/  IMAD.MOV.U32 R9, RZ, RZ, 0x5 ;  /* 0x00000005ff097424 */ /* 0x000fe400078e00ff */
[----:B------:R-:W-:Y:S02]  /*10f0*/  IMAD R7, R3, c[0x0][0x25c], R7 ;  /* 0x0000970003077a24 */ /* 0x000fe400078e0207 */
[----:B------:R-:W-:Y:S01]  /*1100*/  IMAD.IADD R3, R5, 0x1, R17 ;  /* 0x0000000105037824 */ /* 0x000fe200078e0211 */
[----:B------:R-:W-:Y:S01]  /*1110*/  @P1 IADD3 R5, P4, R166, R4, RZ ;  /* 0x00000004a6051210 */ /* 0x000fe20007f9e0ff */
[----:B------:R-:W-:Y:S01]  /*1120*/  IMAD.IADD R117, R119, 0x1, R7 ;  /* 0x0000000177757824 */ /* 0x000fe200078e0207 */
[-C--:B------:R-:W-:Y:S01]  /*1130*/  SHF.L.U64.HI R159, R19, R9.reuse, c[0x0][0x23c] ;  /* 0x00008f00139f7619 */ /* 0x080fe20000010209 */
[----:B------:R-:W-:Y:S01]  /*1140*/  IMAD.MOV.U32 R116, RZ, RZ, R118 ;  /* 0x000000ffff747224 */ /* 0x000fe200078e0076 */
[----:B------:R-:W-:Y:S01]  /*1150*/  SHF.L.U64.HI R162, R22, R9, c[0x0][0x25c] ;  /* 0x0000970016a27619 */ /* 0x000fe20000010209 */
[----:B------:R-:W-:-:S02]  /*1160*/  IMAD.IADD R31, R174, 0x1, -R8 ;  /* 0x00000001ae1f7824 */ /* 0x000fc400078e0a08 */
[----:B------:R-:W-:Y:S02]  /*1170*/  IMAD.SHL.U32 R169, R22, 0x20, RZ ;  /* 0x0000002016a97824 */ /* 0x000fe400078e00ff */
[----:B------:R-:W-:Y:S02]  /*1180*/  IMAD.SHL.U32 R10, R10, 0x8, RZ ;  /* 0x000000080a0a7824 */ /* 0x000fe400078e00ff */
[----:B------:R-:W-:-:S03]  /*1190*/  @P0 IMAD.WIDE.U32 R12, R28, R168, R114 ;  /* 0x000000a81c0c0225 */ /* 0x000fc600078e0072 */
[----:B------:R-:W-:Y:S01]  /*11a0*/  LOP3.LUT R10, R0, 0xfffffe00, R10, 0xf8, !PT ;  /* 0xfffffe00000a7812 */ /* 0x000fe200078ef80a */
[----:B------:R-:W-:Y:S02]  /*11b0*/  @P0 IMAD.IADD R0, R13, 0x1, R29 ;  /* 0x000000010d000824 */ /* 0x000fe400078e021d */
[C---:B------:R-:W-:Y:S02]  /*11c0*/  IMAD.SHL.U32 R34, R31.reuse, 0x4, RZ ;  /* 0x000000041f227824 */ /* 0x040fe400078e00ff */
[----:B------:R-:W-:Y:S02]  /*11d0*/  @P2 IMAD.SHL.U32 R11, R10, 0x2, RZ ;  /* 0x000000020a0b2824 */ /* 0x000fe400078e00ff */
[----:B------:R-:W-:Y:S01]  /*11e0*/  IMAD.SHL.U32 R26, R31, 0x8, RZ ;  /* 0x000000081f1a7824 */ /* 0x000fe200078e00ff */
[----:B------:R-:W-:Y:S01]  /*11f0*/  IADD3 R38, R34, 0x20, RZ ;  /* 0x0000002022267810 */ /* 0x000fe20007ffe0ff */
[----:B------:R-:W-:Y:S01]  /*1200*/  IMAD.SHL.U32 R42, R42, 0x10, RZ ;  /* 0x000000102a2a7824 */ /* 0x000fe200078e00ff */
[----:B------:R-:W-:Y:S01]  /*1210*/  IADD3 R37, R34, 0x40, RZ ;  /* 0x0000004022257810 */ /* 0x000fe20007ffe0ff */
[----:B------:R-:W-:Y:S01]  /*1220*/  IMAD.WIDE.U32 R172, R32, c[0x0][0x210], RZ ;  /* 0x0000840020ac7a25 */ /* 0x000fe200078e00ff */
[----:B------:R-:W-:-:S02]  /*1230*/  SHF.R.S32.HI R27, RZ, 0x1f, R26 ;  /* 0x0000001fff1b7819 */ /* 0x000fc4000001141a */
[----:B------:R-:W-:Y:S01]  /*1240*/  SHF.R.S32.HI R35, RZ, 0x1f, R34 ;  /* 0x0000001fff237819 */ /* 0x000fe20000011422 */
[----:B------:R-:W-:Y:S01]  /*1250*/  IMAD.IADD R29, R34, 0x1, R38 ;  /* 0x00000001221d7824 */ /* 0x000fe200078e0226 */
[----:B------:R-:W-:Y:S01]  /*1260*/  LOP3.LUT R42, R42, 0xfffffe00, RZ, 0xc0, !PT ;  /* 0xfffffe002a2a7812 */ /* 0x000fe200078ec0ff */
[----:B------:R-:W-:Y:S01]  /*1270*/  IMAD.IADD R28, R34, 0x1, R37 ;  /* 0x00000001221c7824 */ /* 0x000fe200078e0225 */
[----:B------:R-:W-:Y:S01]  /*1280*/  IADD3 R101, R26, 0x80, RZ ;  /* 0x000000801a657810 */ /* 0x000fe20007ffe0ff */
[----:B------:R-:W-:Y:S01]  /*1290*/  IMAD.WIDE.U32 R160, R32, c[0x0][0x1e8], RZ ;  /* 0x00007a0020a07a25 */ /* 0x000fe200078e00ff */
[C---:B------:R-:W-:Y:S02]  /*12a0*/  IADD3 R102, R26.reuse, 0x60, RZ ;  /* 0x000000601a667810 */ /* 0x040fe40007ffe0ff */
[----:B------:R-:W-:Y:S01]  /*12b0*/  IADD3 R100, R26, 0xa0, RZ ;  /* 0x000000a01a647810 */ /* 0x000fe20007ffe0ff */
[----:B------:R-:W-:Y:S01]  /*12c0*/  IMAD.MOV.U32 R167, RZ, RZ, c[0x0][0x290] ;  /* 0x0000a400ffa77624 */ /* 0x000fe200078e00ff */
[C---:B------:R-:W-:Y:S01]  /*12d0*/  IADD3 R41, R34.reuse, 0x10, RZ ;  /* 0x0000001022297810 */ /* 0x040fe20007ffe0ff */
[----:B------:R-:W-:Y:S01]  /*12e0*/  IMAD.MOV.U32 R165, RZ, RZ, c[0x0][0x280] ;  /* 0x0000a000ffa57624 */ /* 0x000fe200078e00ff */
[C---:B------:R-:W-:Y:S01]  /*12f0*/  IADD3 R40, R34.reuse, 0x30, RZ ;  /* 0x0000003022287810 */ /* 0x040fe20007ffe0ff */
[----:B------:R-:W-:Y:S01]  /*1300*/  IMAD.MOV.U32 R176, RZ, RZ, 0x1 ;  /* 0x00000001ffb07424 */ /* 0x000fe200078e00ff */
[-C--:B------:R-:W-:Y:S01]  /*1310*/  SHF.L.U64.HI R157, R167, R158.reuse, c[0x0][0x294] ;  /* 0x0000a500a79d7619 */ /* 0x080fe2000001029e */
[----:B------:R-:W-:Y:S01]  /*1320*/  IMAD.MOV.U32 R171, RZ, RZ, c[0x0][0x27c] ;  /* 0x00009f00ffab7624 */ /* 0x000fe200078e00ff */
[----:B------:R-:W-:Y:S01]  /*1330*/  SHF.L.U64.HI R158, R165, R158, c[0x0][0x284] ;  /* 0x0000a100a59e7619 */ /* 0x000fe2000001029e */
[----:B------:R-:W-:Y:S01]  /*1340*/  IMAD.MOV.U32 R156, RZ, RZ, c[0x0][0x27c] ;  /* 0x00009f00ff9c7624 */ /* 0x000fe200078e00ff */
[----:B------:R-:W-:Y:S01]  /*1350*/  IADD3 R39, R34, 0x50, RZ ;  /* 0x0000005022277810 */ /* 0x000fe20007ffe0ff */
[----:B------:R-:W-:-:S02]  /*1360*/  IMAD.MOV.U32 R43, RZ, RZ, RZ ;  /* 0x000000ffff2b7224 */ /* 0x000fc400078e00ff */
[----:B------:R-:W-:Y:S02]  /*1370*/  IMAD.MOV.U32 R58, RZ, RZ, 0x1 ;  /* 0x00000001ff3a7424 */ /* 0x000fe400078e00ff */
[----:B------:R-:W-:Y:S02]  /*1380*/  IMAD.SHL.U32 R167, R167, 0x40, RZ ;  /* 0x00000040a7a77824 */ /* 0x000fe400078e00ff */
[----:B------:R-:W-:Y:S02]  /*1390*/  IMAD.SHL.U32 R165, R165, 0x40, RZ ;  /* 0x00000040a5a57824 */ /* 0x000fe400078e00ff */
[----:B------:R-:W-:Y:S02]  /*13a0*/  IMAD.SHL.U32 R156, R156, 0x2, RZ ;  /* 0x000000029c9c7824 */ /* 0x000fe400078e00ff */
[----:B------:R-:W-:Y:S01]  /*13b0*/  IMAD R110, R31, 0x40, R99 ;  /* 0x000000401f6e7824 */ /* 0x000fe200078e0263 */
[----:B---3--:R-:W-:Y:S01]  /*13c0*/  @P3 SHF.R.S32.HI R21, RZ, 0x1f, R20 ;  /* 0x0000001fff153819 */ /* 0x008fe20000011414 */
[----:B------:R-:W-:-:S02]  /*13d0*/  @!P3 IMAD.MOV.U32 R20, RZ, RZ, R242 ;  /* 0x000000ffff14b224 */ /* 0x000fc400078e00f2 */
[----:B------:R-:W-:Y:S01]  /*13e0*/  @!P3 IMAD.MOV.U32 R21, RZ, RZ, R14 ;  /* 0x000000ffff15b224 */ /* 0x000fe200078e000e */
[----:B------:R-:W-:Y:S01]  /*13f0*/  @P2 LEA R14, P3, R4, c[0x0][0x220], 0x1 ;  /* 0x00008800040e2a11 */ /* 0x000fe200078608ff */
[----:B------:R-:W-:-:S03]  /*1400*/  IMAD.WIDE.U32 R122, R20, c[0x0][0x2b0], RZ ;  /* 0x0000ac00147a7a25 */ /* 0x000fc600078e00ff */
[--C-:B------:R-:W-:Y:S01]  /*1410*/  @P2 LEA.HI.X R15, R4, c[0x0][0x224], R3.reuse, 0x1, P3 ;  /* 0x00008900040f2a11 */ /* 0x100fe200018f0c03 */
[----:B------:R-:W-:Y:S01]  /*1420*/  @P1 IMAD.X R4, R159, 0x1, R3, P4 ;  /* 0x000000019f041824 */ /* 0x000fe200020e0603 */
[C---:B------:R-:W-:Y:S01]  /*1430*/  @P1 LEA R6, P3, R5.reuse, c[0x0][0x220], 0x1 ;  /* 0x0000880005061a11 */ /* 0x040fe200078608ff */
[----:B------:R-:W-:Y:S01]  /*1440*/  IMAD.WIDE.U32 R2, R16, R170, R116 ;  /* 0x000000aa10027225 */ /* 0x000fe200078e0074 */
[----:B------:R-:W-:Y:S01]  /*1450*/  ISETP.NE.AND P4, PT, R112, RZ, PT ;  /* 0x000000ff7000720c */ /* 0x000fe20003f85270 */
[----:B------:R-:W-:Y:S01]  /*1460*/  @!PT LDS RZ, [RZ] ;  /* 0x00000000fffff984 */ /* 0x000fe20000000800 */
[----:B------:R-:W-:Y:S01]  /*1470*/  @!PT LDS RZ, [RZ] ;  /* 0x00000000fffff984 */ /* 0x000fe20000000800 */
[----:B------:R-:W-:Y:S01]  /*1480*/  @!PT LDS RZ, [RZ] ;  /* 0x00000000fffff984 */ /* 0x000fe20000000800 */
[----:B------:R1:W-:Y:S01]  /*1490*/  @P2 LDGSTS.E.BYPASS.LTC128B.128 [R11+0xc100], [R14.64], !P6 ;  /* 0x0c1000000e0b2fae */ /* 0x0003e2000f101d46 */
[----:B------:R-:W-:Y:S01]  /*14a0*/  @P1 LEA.HI.X R7, R5, c[0x0][0x224], R4, 0x1, P3 ;  /* 0x0000890005071a11 */ /* 0x000fe200018f0c04 */
[----:B------:R-:W-:Y:S01]  /*14b0*/  IMAD.IADD R3, R3, 0x1, R18 ;  /* 0x0000000103037824 */ /* 0x000fe200078e0212 */
[----:B------:R-:W-:Y:S01]  /*14c0*/  SHF.R.S32.HI R4, RZ, 0x1f, R99 ;  /* 0x0000001fff047819 */ /* 0x000fe20000011463 */
[----:B------:R-:W-:Y:S01]  /*14d0*/  IMAD.WIDE.U32 R18, R99, c[0x0][0x290], R26 ;  /* 0x0000a40063127a25 */ /* 0x000fe200078e001a */
[----:B------:R-:W-:-:S03]  /*14e0*/  @P2 LEA R8, P3, R2, c[0x0][0x250], 0x1 ;  /* 0x0000940002082a11 */ /* 0x000fc600078608ff */
[----:B------:R-:W-:Y:S01]  /*14f0*/  IMAD R5, R4, c[0x0][0x290], RZ ;  /* 0x0000a40004057a24 */ /* 0x000fe200078e02ff */
[----:B------:R-:W-:Y:S01]  /*1500*/  @P2 LEA.HI.X R9, R2, c[0x0][0x254], R3, 0x1, P3 ;  /* 0x0000950002092a11 */ /* 0x000fe200018f0c03 */
[----:B------:R-:W-:Y:S01]  /*1510*/  IMAD R4, R4, c[0x0][0x280], RZ ;  /* 0x0000a00004047a24 */ /* 0x000fe200078e02ff */
[----:B------:R-:W-:Y:S01]  /*1520*/  @P1 IADD3 R2, P3, R169, R2, RZ ;  /* 0x00000002a9021210 */ /* 0x000fe20007f7e0ff */
[C---:B------:R-:W-:Y:S01]  /*1530*/  IMAD R22, R99.reuse, c[0x0][0x294], R5 ;  /* 0x0000a50063167a24 */ /* 0x040fe200078e0205 */
[----:B------:R1:W-:Y:S01]  /*1540*/  @P2 LDGSTS.E.BYPASS.LTC128B.128 [R11+0xe100], [R14.64+0x80], !P4 ;  /* 0x0e1000800e0b2fae */ /* 0x0003e2000e101d46 */
[C---:B------:R-:W-:Y:S02]  /*1550*/  IMAD R23, R99.reuse, c[0x0][0x284], R4 ;  /* 0x0000a10063177a24 */ /* 0x040fe400078e0204 */
[----:B------:R-:W-:Y:S01]  /*1560*/  @P1 IMAD.X R3, R162, 0x1, R3, P3 ;  /* 0x00000001a2031824 */ /* 0x000fe200018e0603 */
[----:B------:R-:W-:Y:S01]  /*1570*/  @P1 LEA R4, P3, R2, c[0x0][0x250], 0x1 ;  /* 0x0000940002041a11 */ /* 0x000fe200078608ff */
[----:B------:R1:W-:Y:S01]  /*1580*/  @P2 LDGSTS.E.BYPASS.LTC128B.128 [R11+0x10100], [R14.64+0x100], !P5 ;  /* 0x101001000e0b2fae */ /* 0x0003e2000e901d46 */
[----:B------:R-:W-:-:S02]  /*1590*/  IMAD.WIDE.U32 R16, R99, c[0x0][0x280], R26 ;  /* 0x0000a00063107a25 */ /* 0x000fc400078e001a */
[----:B------:R-:W-:Y:S02]  /*15a0*/  @P1 LEA.HI.X R5, R2, c[0x0][0x254], R3, 0x1, P3 ;  /* 0x0000950002051a11 */ /* 0x000fe400018f0c03 */
[C---:B------:R-:W-:Y:S01]  /*15b0*/  @P0 LEA R2, P3, R12.reuse, c[0x0][0x220], 0x1 ;  /* 0x000088000c020a11 */ /* 0x040fe200078608ff */
[----:B------:R-:W-:Y:S02]  /*15c0*/  IMAD.IADD R19, R19, 0x1, R22 ;  /* 0x0000000113137824 */ /* 0x000fe400078e0216 */
[----:B------:R-:W-:Y:S01]  /*15d0*/  IMAD.IADD R17, R17, 0x1, R23 ;  /* 0x0000000111117824 */ /* 0x000fe200078e0217 */
[----:B------:R-:W-:Y:S01]  /*15e0*/  @P0 LEA.HI.X R3, R12, c[0x0][0x224], R0, 0x1, P3 ;  /* 0x000089000c030a11 */ /* 0x000fe200018f0c00 */
[----:B------:R-:W-:Y:S01]  /*15f0*/  @P1 IMAD.SHL.U32 R0, R10, 0x2, RZ ;  /* 0x000000020a001824 */ /* 0x000fe200078e00ff */
[----:B------:R-:W-:Y:S01]  /*1600*/  ISETP.GE.AND P3, PT, R26, c[0x0][0x27c], PT ;  /* 0x00009f001a007a0c */ /* 0x000fe20003f66270 */
[----:B------:R-:W-:-:S03]  /*1610*/  IMAD.WIDE.U32 R130, R24, c[0x0][0x290], R18 ;  /* 0x0000a40018827a25 */ /* 0x000fc600078e0012 */
[----:B------:R2:W-:Y:S01]  /*1620*/  @P1 LDGSTS.E.BYPASS.LTC128B.128 [R0+0xd100], [R6.64], !P6 ;  /* 0x0d10000006001fae */ /* 0x0005e2000f101d46 */
[----:B------:R-:W-:Y:S01]  /*1630*/  P2R R152, PR, RZ, 0x8 ;  /* 0x00000008ff987803 */ /* 0x000fe20000000000 */
[----:B------:R-:W-:Y:S02]  /*1640*/  IMAD.WIDE.U32 R128, R24, c[0x0][0x280], R16 ;  /* 0x0000a00018807a25 */ /* 0x000fe400078e0010 */
[----:B------:R2:W-:Y:S04]  /*1650*/  @P1 LDGSTS.E.BYPASS.LTC128B.128 [R0+0xf100], [R6.64+0x80], !P4 ;  /* 0x0f10008006001fae */ /* 0x0005e8000e101d46 */
[----:B------:R2:W-:Y:S04]  /*1660*/  @P1 LDGSTS.E.BYPASS.LTC128B.128 [R0+0x11100], [R6.64+0x100], !P5 ;  /* 0x1110010006001fae */ /* 0x0005e8000e901d46 */
[----:B------:R-:W0:Y:S01]  /*1670*/  LDGDEPBAR ;  /* 0x00000000000079af */ /* 0x000e220000000000 */
[----:B--2---:R-:W-:-:S03]  /*1680*/  @P2 IMAD.SHL.U32 R6, R10, 0x2, RZ ;  /* 0x000000020a062824 */ /* 0x004fc600078e00ff */
[----:B------:R-:W-:Y:S06]  /*1690*/  BAR.SYNC.DEFER_BLOCKING 0x0 ;  /* 0x0000000000007b1d */ /* 0x000fec0000010000 */
[----:B------:R-:W-:Y:S01]  /*16a0*/  @!PT LDS RZ, [RZ] ;  /* 0x00000000fffff984 */ /* 0x000fe20000000800 */
[----:B------:R-:W-:Y:S01]  /*16b0*/  @!PT LDS RZ, [RZ] ;  /* 0x00000000fffff984 */ /* 0x000fe20000000800 */
[----:B------:R-:W-:Y:S01]  /*16c0*/  @!PT LDS RZ, [RZ] ;  /* 0x00000000fffff984 */ /* 0x000fe20000000800 */
[----:B------:R2:W-:Y:S04]  /*16d0*/  @P2 LDGSTS.E.BYPASS.LTC128B.128 [R6+0x100], [R8.64], !P6 ;  /* 0x0010000008062fae */ /* 0x0005e8000f101d46 */
[----:B------:R2:W-:Y:S04]  /*16e0*/  @P2 LDGSTS.E.BYPASS.LTC128B.128 [R6+0x2100], [R8.64+0x80], !P4 ;  /* 0x0210008008062fae */ /* 0x0005e8000e101d46 */
[----:B------:R2:W-:Y:S01]  /*16f0*/  @P2 LDGSTS.E.BYPASS.LTC128B.128 [R6+0x4100], [R8.64+0x100], !P5 ;  /* 0x0410010008062fae */ /* 0x0005e2000e901d46 */
[----:B------:R-:W-:-:S03]  /*1700*/  ISETP.GE.AND P2, PT, R28, c[0x0][0x27c], PT ;  /* 0x00009f001c007a0c */ /* 0x000fc60003f46270 */
[----:B------:R3:W-:Y:S01]  /*1710*/  @P1 LDGSTS.E.BYPASS.LTC128B.128 [R0+0x1100], [R4.64], !P6 ;  /* 0x0110000004001fae */ /* 0x0007e2000f101d46 */
[----:B------:R-:W-:Y:S02]  /*1720*/  SEL R12, RZ, c[0x0][0x27c], !P2 ;  /* 0x00009f00ff0c7a07 */ /* 0x000fe40005000000 */
[----:B------:R-:W-:Y:S01]  /*1730*/  P2R R150, PR, RZ, 0x4 ;  /* 0x00000004ff967803 */ /* 0x000fe20000000000 */
[----:B------:R3:W-:Y:S02]  /*1740*/  @P1 LDGSTS.E.BYPASS.LTC128B.128 [R0+0x3100], [R4.64+0x80], !P4 ;  /* 0x0310008004001fae */ /* 0x0007e4000e101d46 */
[----:B------:R-:W-:Y:S02]  /*1750*/  IMAD.IADD R12, R28, 0x1, R12 ;  /* 0x000000011c0c7824 */ /* 0x000fe400078e020c */
[----:B------:R3:W-:Y:S04]  /*1760*/  @P1 LDGSTS.E.BYPASS.LTC128B.128 [R0+0x5100], [R4.64+0x100], !P5 ;  /* 0x0510010004001fae */ /* 0x0007e8000e901d46 */
[----:B------:R-:W0:Y:S01]  /*1770*/  LDGDEPBAR ;  /* 0x00000000000079af */ /* 0x000e220000000000 */
[----:B--2---:R-:W-:-:S04]  /*1780*/  IMAD.WIDE.U32 R8, R99, c[0x0][0x290], R34 ;  /* 0x0000a40063087a25 */ /* 0x004fc800078e0022 */
[----:B------:R-:W-:-:S04]  /*1790*/  IMAD.WIDE.U32 R6, R99, c[0x0][0x280], R34 ;  /* 0x0000a00063067a25 */ /* 0x000fc800078e0022 */
[----:B------:R-:W-:Y:S02]  /*17a0*/  IMAD.IADD R9, R22, 0x1, R9 ;  /* 0x0000000116097824 */ /* 0x000fe400078e0209 */
[----:B------:R-:W-:Y:S01]  /*17b0*/  IMAD.IADD R7, R23, 0x1, R7 ;  /* 0x0000000117077824 */ /* 0x000fe200078e0207 */
[----:B---3--:R-:W-:Y:S01]  /*17c0*/  SEL R0, RZ, c[0x0][0x27c], !P3 ;  /* 0x00009f00ff007a07 */ /* 0x008fe20005800000 */
[----:B------:R-:W-:Y:S01]  /*17d0*/  IMAD.WIDE.U32 R126, R24, c[0x0][0x290], R8 ;  /* 0x0000a400187e7a25 */ /* 0x000fe200078e0008 */
[----:B------:R-:W-:Y:S02]  /*17e0*/  ISETP.GE.AND P3, PT, R29, c[0x0][0x27c], PT ;  /* 0x00009f001d007a0c */ /* 0x000fe40003f66270 */
[----:B------:R-:W-:Y:S01]  /*17f0*/  @P0 LEA R4, P1, R166, R2, 0x1 ;  /* 0x00000002a6040211 */ /* 0x000fe200078208ff */
[----:B------:R-:W-:Y:S01]  /*1800*/  IMAD.IADD R0, R26, 0x1, R0 ;  /* 0x000000011a007824 */ /* 0x000fe200078e0200 */
[----:B------:R-:W-:Y:S01]  /*1810*/  SEL R13, RZ, c[0x0][0x27c], !P3 ;  /* 0x00009f00ff0d7a07 */ /* 0x000fe20005800000 */
[----:B------:R-:W-:Y:S01]  /*1820*/  IMAD.WIDE.U32 R124, R24, c[0x0][0x280], R6 ;  /* 0x0000a000187c7a25 */ /* 0x000fe200078e0006 */
[----:B------:R-:W-:-:S02]  /*1830*/  @P0 LEA.HI.X R5, R166, R3, R159, 0x1, P1 ;  /* 0x00000003a6050211 */ /* 0x000fc400008f0c9f */
[----:B-1----:R-:W-:Y:S01]  /*1840*/  SHF.R.S32.HI R11, RZ, 0x1f, R0 ;  /* 0x0000001fff0b7819 */ /* 0x002fe20000011400 */
[----:B------:R-:W-:Y:S01]  /*1850*/  IMAD.IADD R13, R29, 0x1, R13 ;  /* 0x000000011d0d7824 */ /* 0x000fe200078e020d */
[----:B------:R-:W-:Y:S02]  /*1860*/  P2R R151, PR, RZ, 0x8 ;  /* 0x00000008ff977803 */ /* 0x000fe40000000000 */
[CC--:B------:R-:W-:Y:S02]  /*1870*/  LEA.HI R22, R11.reuse, R0.reuse, RZ, 0x3 ;  /* 0x000000000b167211 */ /* 0x0c0fe400078f18ff */
[----:B------:R-:W-:Y:S02]  /*1880*/  SHF.R.S32.HI R14, RZ, 0x1f, R13 ;  /* 0x0000001fff0e7819 */ /* 0x000fe4000001140d */
[----:B------:R-:W-:Y:S02]  /*1890*/  LEA.HI R15, R11, R0, RZ, 0x6 ;  /* 0x000000000b0f7211 */ /* 0x000fe400078f30ff */
[----:B------:R-:W-:-:S02]  /*18a0*/  SHF.R.S32.HI R0, RZ, 0x1f, R30 ;  /* 0x0000001fff007819 */ /* 0x000fc4000001141e */
[----:B------:R-:W-:Y:S02]  /*18b0*/  SHF.R.S32.HI R11, RZ, 0x1f, R12 ;  /* 0x0000001fff0b7819 */ /* 0x000fe4000001140c */
[CC--:B------:R-:W-:Y:S02]  /*18c0*/  LEA.HI R23, R14.reuse, R13.reuse, RZ, 0x3 ;  /* 0x0000000d0e177211 */ /* 0x0c0fe400078f18ff */
[----:B------:R-:W-:Y:S02]  /*18d0*/  LEA.HI R30, R14, R13, RZ, 0x6 ;  /* 0x0000000d0e1e7211 */ /* 0x000fe400078f30ff */
[----:B------:R-:W-:Y:S01]  /*18e0*/  LEA.HI R13, R0, R99, RZ, 0x3 ;  /* 0x00000063000d7211 */ /* 0x000fe200078f18ff */
[----:B------:R-:W-:Y:S01]  /*18f0*/  @P0 IMAD.SHL.U32 R0, R10, 0x2, RZ ;  /* 0x000000020a000824 */ /* 0x000fe200078e00ff */
[CC--:B------:R-:W-:Y:S02]  /*1900*/  LEA.HI R14, R11.reuse, R12.reuse, RZ, 0x3 ;  /* 0x0000000c0b0e7211 */ /* 0x0c0fe400078f18ff */
[----:B------:R-:W-:-:S02]  /*1910*/  LEA.HI R12, R11, R12, RZ, 0x6 ;  /* 0x0000000c0b0c7211 */ /* 0x000fc400078f30ff */
[----:B------:R-:W-:Y:S01]  /*1920*/  LOP3.LUT R11, R13, 0xfffffff8, RZ, 0xc0, !PT ;  /* 0xfffffff80d0b7812 */ /* 0x000fe200078ec0ff */
[----:B------:R1:W-:Y:S01]  /*1930*/  @P0 LDGSTS.E.BYPASS.LTC128B.128 [R0+0x12100], [R2.64], !P6 ;  /* 0x1210000002000fae */ /* 0x0003e2000f101d46 */
[----:B------:R-:W-:Y:S02]  /*1940*/  SHF.R.S32.HI R145, RZ, 0x3, R22 ;  /* 0x00000003ff917819 */ /* 0x000fe40000011416 */
[----:B------:R-:W-:Y:S01]  /*1950*/  SHF.R.S32.HI R137, RZ, 0x3, R23 ;  /* 0x00000003ff897819 */ /* 0x000fe20000011417 */
[----:B------:R1:W-:Y:S01]  /*1960*/  @P0 LDGSTS.E.BYPASS.LTC128B.128 [R0+0x14100], [R2.64+0x80], !P4 ;  /* 0x1410008002000fae */ /* 0x0003e2000e101d46 */
[----:B------:R-:W-:Y:S01]  /*1970*/  IMAD.IADD R113, R99, 0x1, -R11 ;  /* 0x0000000163717824 */ /* 0x000fe200078e0a0b */
[----:B------:R-:W-:Y:S02]  /*1980*/  SHF.R.S32.HI R136, RZ, 0x3, R14 ;  /* 0x00000003ff887819 */ /* 0x000fe4000001140e */
[----:B------:R1:W-:Y:S01]  /*1990*/  @P0 LDGSTS.E.BYPASS.LTC128B.128 [R0+0x16100], [R2.64+0x100], !P5 ;  /* 0x1610010002000fae */ /* 0x0003e2000e901d46 */
[----:B------:R-:W-:-:S03]  /*19a0*/  ISETP.NE.AND P1, PT, R176, c[0x0][0x2b8], PT ;  /* 0x0000ae00b0007a0c */ /* 0x000fc60003f25270 */
[----:B------:R2:W-:Y:S04]  /*19b0*/  @P0 LDGSTS.E.BYPASS.LTC128B.128 [R0+0x13100], [R4.64], !P6 ;  /* 0x1310000004000fae */ /* 0x0005e8000f101d46 */
[----:B------:R2:W-:Y:S04]  /*19c0*/  @P0 LDGSTS.E.BYPASS.LTC128B.128 [R0+0x15100], [R4.64+0x80], !P4 ;  /* 0x1510008004000fae */ /* 0x0005e8000e101d46 */
[----:B------:R2:W-:Y:S01]  /*19d0*/  @P0 LDGSTS.E.BYPASS.LTC128B.128 [R0+0x17100], [R4.64+0x100], !P5 ;  /* 0x1710010004000fae */ /* 0x0005e2000e901d46 */
[----:B------:R-:W-:Y:S02]  /*19e0*/  LOP3.LUT P0, RZ, R113, 0x4, RZ, 0xc0, !PT ;  /* 0x0000000471ff7812 */ /* 0x000fe4000780c0ff */
[----:B------:R-:W-:Y:S01]  /*19f0*/  ISETP.GE.AND P0, PT, R171, 0x1, PT ;  /* 0x00000001ab00780c */ /* 0x000fe20003f06270 */
[----:B------:R-:W0:Y:S01]  /*1a00*/  LDGDEPBAR ;  /* 0x00000000000079af */ /* 0x000e220000000000 */
[----:B-1----:R-:W-:Y:S01]  /*1a10*/  SHF.R.S32.HI R2, RZ, 0x1f, R24 ;  /* 0x0000001fff027819 */ /* 0x002fe20000011418 */
[----:B------:R-:W-:-:S05]  /*1a20*/  IMAD.SHL.U32 R3, R113, 0x40, RZ ;  /* 0x0000004071037824 */ /* 0x000fca00078e00ff */
[----:B------:R-:W-:-:S04]  /*1a30*/  LOP3.LUT R103, R3, 0x1c0, RZ, 0xc0, !PT ;  /* 0x000001c003677812 */ /* 0x000fc800078ec0ff */
[----:B------:R-:W-:Y:S01]  /*1a40*/  SHF.R.U32.HI R104, RZ, 0x3, R103 ;  /* 0x00000003ff687819 */ /* 0x000fe20000011667 */
[C---:B--2---:R-:W-:Y:S01]  /*1a50*/  IMAD R0, R2.reuse, c[0x0][0x290], RZ ;  /* 0x0000a40002007a24 */ /* 0x044fe200078e02ff */
[C---:B------:R-:W-:Y:S01]  /*1a60*/  LOP3.LUT R4, R103.reuse, 0x38, R14, 0xf8, !PT ;  /* 0x0000003867047812 */ /* 0x040fe200078ef80e */
[----:B------:R-:W-:Y:S01]  /*1a70*/  IMAD R2, R2, c[0x0][0x280], RZ ;  /* 0x0000a00002027a24 */ /* 0x000fe200078e02ff */
[C---:B------:R-:W-:Y:S01]  /*1a80*/  LOP3.LUT R3, R103.reuse, 0x38, R23, 0xf8, !PT ;  /* 0x0000003867037812 */ /* 0x040fe200078ef817 */
[C---:B------:R-:W-:Y:S02]  /*1a90*/  IMAD R13, R24.reuse, c[0x0][0x294], R0 ;  /* 0x0000a500180d7a24 */ /* 0x040fe400078e0200 */
[----:B------:R-:W-:Y:S01]  /*1aa0*/  IMAD R11, R24, c[0x0][0x284], R2 ;  /* 0x0000a100180b7a24 */ /* 0x000fe200078e0202 */
[----:B------:R-:W-:Y:S01]  /*1ab0*/  LOP3.LUT R2, R103, 0x38, R22, 0xf8, !PT ;  /* 0x0000003867027812 */ /* 0x000fe200078ef816 */
[----:B------:R-:W-:Y:S01]  /*1ac0*/  IMAD.SHL.U32 R0, R15, 0x40, RZ ;  /* 0x000000400f007824 */ /* 0x000fe200078e00ff */
[-C--:B------:R-:W-:Y:S01]  /*1ad0*/  LOP3.LUT R3, R3, R104.reuse, RZ, 0x3c, !PT ;  /* 0x0000006803037212 */ /* 0x080fe200078e3cff */
[----:B------:R-:W-:Y:S01]  /*1ae0*/  IMAD.IADD R143, R131, 0x1, R13 ;  /* 0x00000001838f7824 */ /* 0x000fe200078e020d */
[----:B------:R-:W-:Y:S01]  /*1af0*/  LOP3.LUT R8, R2, R104, RZ, 0x3c, !PT ;  /* 0x0000006802087212 */ /* 0x000fe200078e3cff */
[----:B------:R-:W-:Y:S01]  /*1b00*/  IMAD.SHL.U32 R2, R30, 0x40, RZ ;  /* 0x000000401e027824 */ /* 0x000fe200078e00ff */
[----:B------:R-:W-:Y:S01]  /*1b10*/  LOP3.LUT R9, R0, 0xfffff000, RZ, 0xc0, !PT ;  /* 0xfffff00000097812 */ /* 0x000fe200078ec0ff */
[----:B------:R-:W-:-:S02]  /*1b20*/  IMAD.SHL.U32 R0, R12, 0x40, RZ ;  /* 0x000000400c007824 */ /* 0x000fc400078e00ff */
[----:B------:R-:W-:Y:S01]  /*1b30*/  IMAD.IADD R141, R13, 0x1, R127 ;  /* 0x000000010d8d7824 */ /* 0x000fe200078e027f */
[----:B------:R-:W-:Y:S01]  /*1b40*/  LOP3.LUT R5, R2, 0xfffff000, RZ, 0xc0, !PT ;  /* 0xfffff00002057812 */ /* 0x000fe200078ec0ff */
[----:B------:R-:W-:Y:S01]  /*1b50*/  IMAD.IADD R142, R129, 0x1, R11 ;  /* 0x00000001818e7824 */ /* 0x000fe200078e020b */
[----:B------:R-:W-:Y:S01]  /*1b60*/  LOP3.LUT R2, R0, 0xfffff000, RZ, 0xc0, !PT ;  /* 0xfffff00000027812 */ /* 0x000fe200078ec0ff */
[----:B------:R-:W-:Y:S01]  /*1b70*/  IMAD.IADD R140, R11, 0x1, R125 ;  /* 0x000000010b8c7824 */ /* 0x000fe200078e027d */
[----:B------:R-:W-:Y:S02]  /*1b80*/  LOP3.LUT R0, R4, R104, RZ, 0x3c, !PT ;  /* 0x0000006804007212 */ /* 0x000fe400078e3cff */
[--C-:B------:R-:W-:Y:S02]  /*1b90*/  IADD3 R148, R3, R5, R42.reuse ;  /* 0x0000000503947210 */ /* 0x100fe40007ffe02a */
[----:B------:R-:W-:Y:S01]  /*1ba0*/  IADD3 R147, R0, R2, R42 ;  /* 0x0000000200937210 */ /* 0x000fe20007ffe02a */
        /* <DEDUP_REMOVED lines=11> */
[----:B------:R-:W-:-:S02]  /*1c60*/  SHF.R.S32.HI R2, RZ, 0x1f, R102 ;  /* 0x0000001fff027819 */ /* 0x000fc40000011466 */
[----:B------:R-:W-:Y:S01]  /*1c70*/  LEA.HI R93, R0, R101, RZ, 0x3 ;  /* 0x00000065005d7211 */ /* 0x000fe200078f18ff */
[----:B------:R-:W-:Y:S01]  /*1c80*/  IMAD R0, R21, c[0x0][0x2b0], RZ ;  /* 0x0000ac0015007a24 */ /* 0x000fe200078e02ff */
[----:B------:R-:W-:Y:S02]  /*1c90*/  LEA.HI R94, R2, R102, RZ, 0x3 ;  /* 0x00000066025e7211 */ /* 0x000fe400078f18ff */
[----:B------:R-:W-:Y:S01]  /*1ca0*/  SHF.R.S32.HI R2, RZ, 0x1f, R28 ;  /* 0x0000001fff027819 */ /* 0x000fe2000001141c */
[----:B------:R-:W-:Y:S01]  /*1cb0*/  IMAD R4, R20, c[0x0][0x2b4], R0 ;  /* 0x0000ad0014047a24 */ /* 0x000fe200078e0200 */
[----:B------:R-:W-:Y:S02]  /*1cc0*/  LEA.HI R3, R3, R29, RZ, 0x3 ;  /* 0x0000001d03037211 */ /* 0x000fe400078f18ff */
[----:B------:R-:W-:Y:S01]  /*1cd0*/  LEA.HI R2, R2, R28, RZ, 0x3 ;  /* 0x0000001c02027211 */ /* 0x000fe200078f18ff */
[----:B------:R-:W-:Y:S01]  /*1ce0*/  IMAD.IADD R144, R123, 0x1, R4 ;  /* 0x000000017b907824 */ /* 0x000fe200078e0204 */
[----:B------:R-:W-:-:S02]  /*1cf0*/  LOP3.LUT R4, R22, 0xfffffff8, RZ, 0xc0, !PT ;  /* 0xfffffff816047812 */ /* 0x000fc400078ec0ff */
[----:B------:R-:W-:Y:S02]  /*1d00*/  LOP3.LUT R95, R2, 0xfffffff8, RZ, 0xc0, !PT ;  /* 0xfffffff8025f7812 */ /* 0x000fe400078ec0ff */
[----:B------:R-:W-:Y:S01]  /*1d10*/  SHF.R.S32.HI R2, RZ, 0x1f, R4 ;  /* 0x0000001fff027819 */ /* 0x000fe20000011404 */
[C---:B------:R-:W-:Y:S01]  /*1d20*/  IMAD.SHL.U32 R138, R4.reuse, 0x2, RZ ;  /* 0x00000002048a7824 */ /* 0x040fe200078e00ff */
[----:B------:R-:W-:Y:S02]  /*1d30*/  LOP3.LUT R0, R103, 0x18, R26, 0xf8, !PT ;  /* 0x0000001867007812 */ /* 0x000fe400078ef81a */
[----:B------:R-:W-:Y:S02]  /*1d40*/  LOP3.LUT R96, R3, 0xfffffff8, RZ, 0xc0, !PT ;  /* 0xfffffff803607812 */ /* 0x000fe400078ec0ff */
[----:B------:R-:W-:Y:S02]  /*1d50*/  SHF.L.U64.HI R139, R4, 0x1, R2 ;  /* 0x00000001048b7819 */ /* 0x000fe40000010202 */
[----:B------:R-:W-:-:S02]  /*1d60*/  LOP3.LUT R3, R23, 0xfffffff8, RZ, 0xc0, !PT ;  /* 0xfffffff817037812 */ /* 0x000fc400078ec0ff */
[----:B------:R-:W-:Y:S02]  /*1d70*/  LOP3.LUT R2, R14, 0xfffffff8, RZ, 0xc0, !PT ;  /* 0xfffffff80e027812 */ /* 0x000fe400078ec0ff */
[----:B------:R-:W-:Y:S01]  /*1d80*/  LOP3.LUT R0, R0, R104, RZ, 0x3c, !PT ;  /* 0x0000006800007212 */ /* 0x000fe200078e3cff */
[----:B------:R-:W-:Y:S01]  /*1d90*/  IMAD.SHL.U32 R134, R3, 0x2, RZ ;  /* 0x0000000203867824 */ /* 0x000fe200078e00ff */
[----:B------:R-:W-:Y:S01]  /*1da0*/  LOP3.LUT R94, R94, 0xfffffff8, RZ, 0xc0, !PT ;  /* 0xfffffff85e5e7812 */ /* 0x000fe200078ec0ff */
[----:B------:R-:W-:Y:S01]  /*1db0*/  IMAD.SHL.U32 R132, R2, 0x2, RZ ;  /* 0x0000000202847824 */ /* 0x000fe200078e00ff */
[----:B------:R-:W-:Y:S01]  /*1dc0*/  LOP3.LUT R93, R93, 0xfffffff8, RZ, 0xc0, !PT ;  /* 0xfffffff85d5d7812 */ /* 0x000fe200078ec0ff */
[----:B------:R-:W-:Y:S01]  /*1dd0*/  IMAD.IADD R0, R42, 0x1, R0 ;  /* 0x000000012a007824 */ /* 0x000fe200078e0200 */
[----:B------:R-:W-:Y:S02]  /*1de0*/  LOP3.LUT R92, R92, 0xfffffff8, RZ, 0xc0, !PT ;  /* 0xfffffff85c5c7812 */ /* 0x000fe400078ec0ff */
[----:B------:R-:W-:-:S02]  /*1df0*/  SHF.R.S32.HI R5, RZ, 0x1f, R3 ;  /* 0x0000001fff057819 */ /* 0x000fc40000011403 */
        /* <DEDUP_REMOVED lines=8> */
.L_x_1206:
[----:B------:R-:W-:Y:S01]  /*1e80*/  ISETP.NE.AND P1, PT, R176, c[0x0][0x2b8], PT ;  /* 0x0000ae00b0007a0c */ /* 0x000fe20003f25270 */
[----:B------:R-:W-:Y:S01]  /*1e90*/  IMAD.SHL.U32 R8, R25, 0x40, RZ ;  /* 0x0000004019087824 */ /* 0x000fe200078e00ff */
[----:B------:R-:W-:Y:S01]  /*1ea0*/  LOP3.LUT P2, RZ, R113, 0x4, RZ, 0xc0, !PT ;  /* 0x0000000471ff7812 */ /* 0x000fe2000784c0ff */
[----:B------:R-:W-:Y:S01]  /*1eb0*/  IMAD.MOV.U32 R87, RZ, RZ, RZ ;  /* 0x000000ffff577224 */ /* 0x000fe200078e00ff */
[----:B------:R-:W-:Y:S04]  /*1ec0*/  DEPBAR.LE SB0, 0x2 ;  /* 0x000080800000791a */ /* 0x000fe80000000000 */
[----:B-1----:R-:W-:Y:S01]  /*1ed0*/  IMAD.IADD R2, R110, 0x1, R8 ;  /* 0x000000016e027824 */ /* 0x002fe200078e0208 */
[----:B------:R-:W-:Y:S03]  /*1ee0*/  BSSY B1, `(.L_x_1182) ;  /* 0x00003f6000017945 */ /* 0x000fe60003800000 */
[----:B------:R-:W-:Y:S01]  /*1ef0*/  IMAD.IADD R4, R153, 0x1, R2 ;  /* 0x0000000199047824 */ /* 0x000fe200078e0202 */
[----:B------:R-:W-:Y:S03]  /*1f00*/  ISETP.GE.AND P0, PT, R2, R222, PT ;  /* 0x000000de0200720c */ /* 0x000fe60003f06270 */
[----:B------:R-:W-:Y:S01]  /*1f10*/  @P1 IMAD.HI.U32 R2, R4, c[0x0][0x2bc], RZ ;  /* 0x0000af0004021a27 */ /* 0x000fe200078e00ff */
[----:B------:R-:W-:Y:S03]  /*1f20*/  ISETP.GT.OR P0, PT, R110, 0x3f, P0 ;  /* 0x0000003f6e00780c */ /* 0x000fe60000704670 */
[----:B------:R-:W-:Y:S01]  /*1f30*/  IMAD.MOV.U32 R3, RZ, RZ, R4 ;  /* 0x000000ffff037224 */ /* 0x000fe200078e0004 */
[----:B------:R-:W-:Y:S09]  /*1f40*/  @P1 SHF.R.U32.HI R3, RZ, c[0x0][0x2c0], R2 ;  /* 0x0000b000ff031a19 */ /* 0x000ff20000011602 */
[C---:B------:R-:W-:Y:S04]  /*1f50*/  @!P0 IADD3 R2, P1, R3.reuse, R122, RZ ;  /* 0x0000007a03028210 */ /* 0x040fe80007f3e0ff */
[----:B------:R-:W-:Y:S01]  /*1f60*/  @!P0 LEA.HI.X.SX32 R5, R3, R144, 0x1, P1 ;  /* 0x0000009003058211 */ /* 0x000fe200008f0eff */
[----:B------:R-:W-:Y:S01]  /*1f70*/  IMAD.MOV R3, RZ, RZ, -R3 ;  /* 0x000000ffff037224 */ /* 0x000fe200078e0a03 */
[C---:B------:R-:W-:Y:S03]  /*1f80*/  @!P0 LEA R6, P1, R2.reuse, c[0x0][0x2a0], 0x2 ;  /* 0x0000a80002068a11 */ /* 0x040fe600078210ff */
[----:B------:R-:W-:Y:S01]  /*1f90*/  IMAD R90, R3, c[0x0][0x2b8], R4 ;  /* 0x0000ae00035a7a24 */ /* 0x000fe200078e0204 */
[----:B------:R-:W-:Y:S01]  /*1fa0*/  @!P0 LEA.HI.X R7, R2, c[0x0][0x2a4], R5, 0x2, P1 ;  /* 0x0000a90002078a11 */ /* 0x000fe200008f1405 */
[----:B------:R-:W-:Y:S04]  /*1fb0*/  IMAD R2, R43, 0x3000, R0 ;  /* 0x000030002b027824 */ /* 0x000fe800078e0200 */
[----:B------:R1:W5:Y:S01]  /*1fc0*/  @!P0 LDG.E R87, [R6.64] ;  /* 0x0000000606578981 */ /* 0x000362000c1e1900 */
[C---:B------:R-:W-:Y:S02]  /*1fd0*/  IADD3 R5, R2.reuse, 0x20, RZ ;  /* 0x0000002002057810 */ /* 0x040fe40007ffe0ff */
[C---:B------:R-:W-:Y:S01]  /*1fe0*/  @P2 IADD3 R5, R2.reuse, -0x20, RZ ;  /* 0xffffffe002052810 */ /* 0x040fe20007ffe0ff */
[----:B------:R-:W-:Y:S01]  /*1ff0*/  BAR.SYNC.DEFER_BLOCKING 0x0 ;  /* 0x0000000000007b1d */ /* 0x000fe20000010000 */
[----:B------:R-:W-:Y:S02]  /*2000*/  ISETP.GE.AND P2, PT, R171, 0x1, PT ;  /* 0x00000001ab00780c */ /* 0x000fe40003f46270 */
[----:B------:R-:W-:Y:S02]  /*2010*/  LEA R88, R2, 0x100, 0x1 ;  /* 0x0000010002587811 */ /* 0x000fe400078e08ff */
[----:B------:R-:W-:Y:S09]  /*2020*/  LEA R89, R5, 0x100, 0x1 ;  /* 0x0000010005597811 */ /* 0x000ff200078e08ff */
[----:B------:R-:W-:-:S05]  /*2030*/  @!P2 BRA `(.L_x_1183) ;  /* 0x00003ae00000a947 */ /* 0x000fca0003800000 */
[C---:B------:R-:W-:Y:S01]  /*2040*/  IMAD.WIDE.U32 R2, R90.reuse, c[0x0][0x1e0], RZ ;  /* 0x000078005a027a25 */ /* 0x040fe200078e00ff */
[----:B------:R-:W-:Y:S02]  /*2050*/  SHF.R.S32.HI R97, RZ, 0x1f, R90 ;  /* 0x0000001fff617819 */ /* 0x000fe4000001145a */
[----:B-----5:R-:W-:Y:S01]  /*2060*/  SHF.R.S32.HI R98, RZ, 0x1f, R87 ;  /* 0x0000001fff627819 */ /* 0x020fe20000011457 */
[----:B------:R-:W-:Y:S04]  /*2070*/  IMAD.WIDE.U32 R12, R167, R25, RZ ;  /* 0x00000019a70c7225 */ /* 0x000fe800078e00ff */
[----:B------:R-:W-:Y:S04]  /*2080*/  IMAD R4, R97, c[0x0][0x1e0], RZ ;  /* 0x0000780061047a24 */ /* 0x000fe800078e02ff */
[----:B------:R-:W-:Y:S05]  /*2090*/  IMAD R4, R90, c[0x0][0x1e4], R4 ;  /* 0x000079005a047a24 */ /* 0x000fea00078e0204 */
[----:B------:R-:W-:Y:S01]  /*20a0*/  IADD3 R3, R3, R4, RZ ;  /* 0x0000000403037210 */ /* 0x000fe20007ffe0ff */
[----:B------:R-:W-:Y:S04]  /*20b0*/  IMAD R4, R98, c[0x0][0x1f0], RZ ;  /* 0x00007c0062047a24 */ /* 0x000fe800078e02ff */
[C---:B------:R-:W-:Y:S04]  /*20c0*/  IMAD.WIDE.U32 R2, R87.reuse, c[0x0][0x1f0], R2 ;  /* 0x00007c0057027a25 */ /* 0x040fe800078e0002 */
[----:B------:R-:W-:Y:S01]  /*20d0*/  IMAD R4, R87, c[0x0][0x1f4], R4 ;  /* 0x00007d0057047a24 */ /* 0x000fe200078e0204 */
[----:B------:R-:W-:Y:S04]  /*20e0*/  IADD3 R2, P0, R160, R2, RZ ;  /* 0x00000002a0027210 */ /* 0x000fe80007f1e0ff */
[----:B------:R-:W-:Y:S01]  /*20f0*/  IADD3.X R3, R111, R3, R4, P0, !PT ;  /* 0x000000036f037210 */ /* 0x000fe200007fe404 */
[-C--:B------:R-:W-:Y:S01]  /*2100*/  IMAD R4, R158, R25.reuse, RZ ;  /* 0x000000199e047224 */ /* 0x080fe200078e02ff */
[C---:B------:R-:W-:Y:S04]  /*2110*/  LEA R15, P0, R2.reuse, c[0x0][0x1c8], 0x1 ;  /* 0x00007200020f7a11 */ /* 0x040fe800078008ff */
[----:B------:R-:W-:Y:S01]  /*2120*/  LEA.HI.X R76, R2, c[0x0][0x1cc], R3, 0x1, P0 ;  /* 0x00007300024c7a11 */ /* 0x000fe200000f0c03 */
[----:B------:R-:W-:Y:S01]  /*2130*/  IMAD R3, R157, R25, RZ ;  /* 0x000000199d037224 */ /* 0x000fe200078e02ff */
[----:B------:R-:W-:Y:S02]  /*2140*/  ISETP.NE.AND P0, PT, RZ, UR4, PT ;  /* 0x00000004ff007c0c */ /* 0x000fe4000bf05270 */
[----:B------:R-:W-:Y:S05]  /*2150*/  SHF.R.S32.HI R2, RZ, 0x1f, R25 ;  /* 0x0000001fff027819 */ /* 0x000fea0000011419 */
[C---:B------:R-:W-:Y:S02]  /*2160*/  IMAD R4, R2.reuse, R165, R4 ;  /* 0x000000a502047224 */ /* 0x040fe400078e0204 */
[----:B------:R-:W-:Y:S01]  /*2170*/  IMAD R3, R2, R167, R3 ;  /* 0x000000a702037224 */ /* 0x000fe200078e0203 */
[----:B------:R-:W-:Y:S01]  /*2180*/  IADD3 R2, -R8, R222, RZ ;  /* 0x000000de08027210 */ /* 0x000fe20007ffe1ff */
[----:B------:R-:W-:Y:S03]  /*2190*/  IMAD.WIDE.U32 R8, R165, R25, RZ ;  /* 0x00000019a5087225 */ /* 0x000fe600078e00ff */
[----:B------:R-:W-:Y:S02]  /*21a0*/  IMNMX R91, R2, 0x40, PT ;  /* 0x00000040025b7817 */ /* 0x000fe40003800200 */
        /* <DEDUP_REMOVED lines=62> */
.L_x_1186:
[----:B------:R-:W-:Y:S05]  /*2590*/  BSYNC B0 ;  /* 0x0000000000007941 */ /* 0x000fea0003800000 */
.L_x_1185:
[----:B------:R-:W2:Y:S04]  /*25a0*/  SHFL.IDX PT, R76, R76, RZ, 0x1c1f ;  /* 0x001c1fff4c4c7589 */ /* 0x000ea800000e0000 */
[----:B------:R3:W4:Y:S01]  /*25b0*/  SHFL.IDX PT, R71, R15, RZ, 0x1c1f ;  /* 0x001c1fff0f477589 */ /* 0x00072200000e0000 */
[----:B------:R-:W-:-:S05]  /*25c0*/  @P1 BRA `(.L_x_1187) ;  /* 0x0000387000001947 */ /* 0x000fca0003800000 */
[----:B-1---5:R-:W-:Y:S01]  /*25d0*/  MOV R4, R21 ;  /* 0x0000001500047202 */ /* 0x022fe20000000f00 */
[----:B------:R-:W-:Y:S01]  /*25e0*/  IMAD.MOV.U32 R9, RZ, RZ, R22 ;  /* 0x000000ffff097224 */ /* 0x000fe200078e0016 */
        /* <DEDUP_REMOVED lines=32> */
[----:B---3--:R-:W1:Y:S01]  /*27f0*/  LDS.128 R12, [R88+0xc000] ;  /* 0x00c00000580c7984 */ /* 0x008e620000000c00 */
[----:B------:R-:W-:Y:S01]  /*2800*/  MOV R5, R2 ;  /* 0x0000000200057202 */ /* 0x000fe20000000f00 */
[----:B------:R-:W-:Y:S01]  /*2810*/  IMAD.MOV.U32 R33, RZ, RZ, R44 ;  /* 0x000000ffff217224 */ /* 0x000fe200078e002c */
[----:B--2---:R-:W-:Y:S01]  /*2820*/  LEA.HI.X R67, R26, R76, R27, 0x1, P0 ;  /* 0x0000004c1a437211 */ /* 0x004fe200000f0c1b */
[----:B------:R-:W-:Y:S01]  /*2830*/  IMAD.MOV.U32 R46, RZ, RZ, R45 ;  /* 0x000000ffff2e7224 */ /* 0x000fe200078e002d */
[----:B------:R-:W-:Y:S01]  /*2840*/  ISETP.GE.AND P0, PT, R34, c[0x0][0x27c], PT ;  /* 0x00009f0022007a0c */ /* 0x000fe20003f06270 */
[----:B------:R-:W-:Y:S11]  /*2850*/  IMAD.MOV.U32 R4, RZ, RZ, R3 ;  /* 0x000000ffff047224 */ /* 0x000ff600078e0003 */
[----:B------:R-:W-:Y:S01]  /*2860*/  @!UPT UIADD3 URZ, URZ, URZ, URZ ;  /* 0x0000003f3f3ff290 */ /* 0x000fe2000fffe03f */
[----:B------:R-:W-:Y:S02]  /*2870*/  @!P0 SHF.R.U64 R44, R44, 0x10, R45 ;  /* 0x000000102c2c8819 */ /* 0x000fe4000000122d */
[----:B------:R-:W-:Y:S02]  /*2880*/  @!P0 SHF.R.U64 R8, R2, 0x10, R3 ;  /* 0x0000001002088819 */ /* 0x000fe40000001203 */
[----:B------:R-:W-:Y:S02]  /*2890*/  @!P0 SHF.R.U32.HI R9, RZ, 0x10, R45 ;  /* 0x00000010ff098819 */ /* 0x000fe4000001162d */
[----:B------:R-:W-:Y:S02]  /*28a0*/  @!P0 SHF.R.U32.HI R2, RZ, 0x10, R3 ;  /* 0x00000010ff028819 */ /* 0x000fe40000011603 */
[----:B------:R-:W-:Y:S02]  /*28b0*/  @!P0 PRMT R44, R33, 0x5410, R44 ;  /* 0x00005410212c8816 */ /* 0x000fe4000000002c */
[----:B------:R-:W-:Y:S02]  /*28c0*/  @!P0 PRMT R5, R5, 0x5410, R8 ;  /* 0x0000541005058816 */ /* 0x000fe40000000008 */
[----:B------:R-:W-:Y:S01]  /*28d0*/  @!P0 PRMT R47, R46, 0x5410, R9 ;  /* 0x000054102e2f8816 */ /* 0x000fe20000000009 */
[----:B------:R-:W-:Y:S01]  /*28e0*/  @!P0 IMAD.U32 R8, R44, 0x10000, RZ ;  /* 0x000100002c088824 */ /* 0x000fe200078e00ff */
[----:B------:R-:W-:Y:S02]  /*28f0*/  @!P0 PRMT R9, R4, 0x5410, R2 ;  /* 0x0000541004098816 */ /* 0x000fe40000000002 */
[C---:B------:R-:W-:Y:S02]  /*2900*/  @!P0 SHF.L.U32 R4, R5.reuse, 0x10, RZ ;  /* 0x0000001005048819 */ /* 0x040fe400000006ff */
[----:B------:R-:W-:Y:S02]  /*2910*/  @!P0 LOP3.LUT R44, R44, 0xffff0000, RZ, 0xc0, !PT ;  /* 0xffff00002c2c8812 */ /* 0x000fe400078ec0ff */
[----:B------:R-:W-:Y:S01]  /*2920*/  @!P0 LOP3.LUT R5, R5, 0xffff0000, RZ, 0xc0, !PT ;  /* 0xffff000005058812 */ /* 0x000fe200078ec0ff */
[C---:B-1----:R-:W-:Y:S01]  /*2930*/  @!P0 IMAD.U32 R33, R12.reuse, 0x10000, RZ ;  /* 0x000100000c218824 */ /* 0x042fe200078e00ff */
[----:B------:R-:W-:Y:S01]  /*2940*/  @!P0 LOP3.LUT R2, R12, 0xffff0000, RZ, 0xc0, !PT ;  /* 0xffff00000c028812 */ /* 0x000fe200078ec0ff */
[C---:B------:R-:W-:Y:S01]  /*2950*/  @!P0 IMAD.U32 R45, R13.reuse, 0x10000, RZ ;  /* 0x000100000d2d8824 */ /* 0x040fe200078e00ff */
[----:B------:R-:W-:Y:S03]  /*2960*/  @!P0 LOP3.LUT R3, R13, 0xffff0000, RZ, 0xc0, !PT ;  /* 0xffff00000d038812 */ /* 0x000fe600078ec0ff */
[C---:B------:R-:W-:Y:S02]  /*2970*/  @!P0 FMUL.FTZ R46, R2.reuse, R8 ;  /* 0x00000008022e8220 */ /* 0x040fe40000410000 */
[----:B------:R-:W-:Y:S02]  /*2980*/  @!P0 FMUL.FTZ R2, R2, R4 ;  /* 0x0000000402028220 */ /* 0x000fe40000410000 */
[----:B------:R-:W-:Y:S02]  /*2990*/  @!P0 FMUL.FTZ R48, R3, R44 ;  /* 0x0000002c03308220 */ /* 0x000fe40000410000 */
[----:B------:R-:W-:Y:S01]  /*29a0*/  @!P0 FFMA.FTZ R70, R33, R4, -R46 ;  /* 0x0000000421468223 */ /* 0x000fe2000001082e */
[----:B------:R-:W-:Y:S01]  /*29b0*/  @!P0 LOP3.LUT R4, R14, 0xffff0000, RZ, 0xc0, !PT ;  /* 0xffff00000e048812 */ /* 0x000fe200078ec0ff */
[----:B------:R-:W-:Y:S01]  /*29c0*/  @!P0 FFMA.FTZ R2, R8, R33, R2 ;  /* 0x0000002108028223 */ /* 0x000fe20000010002 */
[----:B------:R-:W-:Y:S01]  /*29d0*/  @!P0 SHF.L.U32 R33, R47, 0x10, RZ ;  /* 0x000000102f218819 */ /* 0x000fe200000006ff */
        /* <DEDUP_REMOVED lines=8> */
[C---:B------:R-:W-:Y:S01]  /*2a60*/  @!P0 FMUL.FTZ R65, R4.reuse, R33 ;  /* 0x0000002104418220 */ /* 0x040fe20000410000 */
        /* <DEDUP_REMOVED lines=17> */
.L_x_1189:
[----:B------:R-:W-:Y:S05]  /*2b80*/  BSYNC B0 ;  /* 0x0000000000007941 */ /* 0x000fea0003800000 */
.L_x_1188:
[----:B------:R-:W-:Y:S01]  /*2b90*/  ISETP.GE.AND P0, PT, R29, c[0x0][0x1d4], PT ;  /* 0x000075001d007a0c */ /* 0x000fe20003f06270 */
[----:B------:R-:W-:Y:S01]  /*2ba0*/  @!UPT UIADD3 URZ, URZ, URZ, URZ ;  /* 0x0000003f3f3ff290 */ /* 0x000fe2000fffe03f */
[----:B------:R-:W-:Y:S11]  /*2bb0*/  BSSY B0, `(.L_x_1190) ;  /* 0x0000038000007945 */ /* 0x000ff60003800000 */
[----:B------:R-:W-:-:S05]  /*2bc0*/  @P0 BRA `(.L_x_1191) ;  /* 0x0000036000000947 */ /* 0x000fca0003800000 */
[C---:B----4-:R-:W-:Y:S01]  /*2bd0*/  LEA R46, P0, R96.reuse, R71, 0x1 ;  /* 0x00000047602e7211 */ /* 0x050fe200078008ff */
[----:B-1-3--:R-:W1:Y:S03]  /*2be0*/  LDS.128 R12, [R89+0xc000] ;  /* 0x00c00000590c7984 */ /* 0x00ae660000000c00 */
[----:B--2---:R-:W-:Y:S02]  /*2bf0*/  LEA.HI.X R47, R96, R76, R106, 0x1, P0 ;  /* 0x0000004c602f7211 */ /* 0x004fe400000f0c6a */
[----:B------:R-:W-:Y:S11]  /*2c00*/  ISETP.GE.AND P0, PT, R41, c[0x0][0x27c], PT ;  /* 0x00009f0029007a0c */ /* 0x000ff60003f06270 */
[----:B------:R-:W-:Y:S02]  /*2c10*/  @!UPT UIADD3 URZ, URZ, URZ, URZ ;  /* 0x0000003f3f3ff290 */ /* 0x000fe4000fffe03f */
[----:B------:R-:W-:Y:S02]  /*2c20*/  @!P0 SHF.R.U64 R5, R50, 0x10, R51 ;  /* 0x0000001032058819 */ /* 0x000fe40000001233 */
[----:B------:R-:W-:Y:S02]  /*2c30*/  @!P0 SHF.R.U64 R2, R6, 0x10, R7 ;  /* 0x0000001006028819 */ /* 0x000fe40000001207 */
[----:B------:R-:W-:Y:S02]  /*2c40*/  @!P0 PRMT R5, R49, 0x5410, R5 ;  /* 0x0000541031058816 */ /* 0x000fe40000000005 */
[----:B------:R-:W-:Y:S02]  /*2c50*/  @!P0 PRMT R2, R11, 0x5432, R2 ;  /* 0x000054320b028816 */ /* 0x000fe40000000002 */
[----:B------:R-:W-:Y:S01]  /*2c60*/  @!P0 SHF.R.U32.HI R6, RZ, 0x10, R7 ;  /* 0x00000010ff068819 */ /* 0x000fe20000011607 */
[----:B------:R-:W-:Y:S01]  /*2c70*/  @!P0 IMAD.U32 R8, R5, 0x10000, RZ ;  /* 0x0001000005088824 */ /* 0x000fe200078e00ff */
[----:B------:R-:W-:Y:S01]  /*2c80*/  @!P0 SHF.R.U32.HI R44, RZ, 0x10, R51 ;  /* 0x00000010ff2c8819 */ /* 0x000fe20000011633 */
[C---:B------:R-:W-:Y:S01]  /*2c90*/  @!P0 IMAD.U32 R7, R2.reuse, 0x10000, RZ ;  /* 0x0001000002078824 */ /* 0x040fe200078e00ff */
        /* <DEDUP_REMOVED lines=20> */
[C---:B------:R-:W-:Y:S01]  /*2de0*/  @!P0 LOP3.LUT R5, R15.reuse, 0xffff0000, RZ, 0xc0, !PT ;  /* 0xffff00000f058812 */ /* 0x040fe200078ec0ff */
        /* <DEDUP_REMOVED lines=20> */
.L_x_1191:
[----:B------:R-:W-:Y:S05]  /*2f30*/  BSYNC B0 ;  /* 0x0000000000007941 */ /* 0x000fea0003800000 */
.L_x_1190:
        /* <DEDUP_REMOVED lines=58> */
.L_x_1193:
[----:B------:R-:W-:Y:S05]  /*32e0*/  BSYNC B0 ;  /* 0x0000000000007941 */ /* 0x000fea0003800000 */
.L_x_1192:
[----:B------:R-:W-:Y:S01]  /*32f0*/  ISETP.GE.AND P0, PT, R102, c[0x0][0x1d4], PT ;  /* 0x0000750066007a0c */ /* 0x000fe20003f06270 */
[----:B------:R-:W-:Y:S01]  /*3300*/  @!UPT UIADD3 URZ, URZ, URZ, URZ ;  /* 0x0000003f3f3ff290 */ /* 0x000fe2000fffe03f */
[----:B------:R-:W-:Y:S11]  /*3310*/  BSSY B0, `(.L_x_1194) ;  /* 0x0000038000007945 */ /* 0x000ff60003800000 */
[----:B------:R-:W-:-:S05]  /*3320*/  @P0 BRA `(.L_x_1195) ;  /* 0x0000036000000947 */ /* 0x000fca0003800000 */
[C---:B-1--4-:R-:W-:Y:S01]  /*3330*/  LEA R44, P0, R94.reuse, R71, 0x1 ;  /* 0x000000475e2c7211 */ /* 0x052fe200078008ff */
[----:B---3--:R-:W1:Y:S03]  /*3340*/  LDS.128 R12, [R89+0xe000] ;  /* 0x00e00000590c7984 */ /* 0x008e660000000c00 */
        /* <DEDUP_REMOVED lines=52> */
.L_x_1195:
[----:B------:R-:W-:Y:S05]  /*3690*/  BSYNC B0 ;  /* 0x0000000000007941 */ /* 0x000fea0003800000 */
.L_x_1194:
        /* <DEDUP_REMOVED lines=58> */
.L_x_1197:
[----:B------:R-:W-:Y:S05]  /*3a40*/  BSYNC B0 ;  /* 0x0000000000007941 */ /* 0x000fea0003800000 */
.L_x_1196:
[----:B------:R-:W-:Y:S11]  /*3a50*/  ISETP.GE.AND P0, PT, R100, c[0x0][0x1d4], PT ;  /* 0x0000750064007a0c */ /* 0x000ff60003f06270 */
[----:B------:R-:W-:Y:S02]  /*3a60*/  @!UPT UIADD3 URZ, URZ, URZ, URZ ;  /* 0x0000003f3f3ff290 */ /* 0x000fe4000fffe03f */
        /* <DEDUP_REMOVED lines=56> */
.L_x_1184:
        /* <DEDUP_REMOVED lines=47> */
.L_x_1199:
[----:B------:R-:W-:Y:S05]  /*40e0*/  BSYNC B0 ;  /* 0x0000000000007941 */ /* 0x000fea0003800000 */
.L_x_1198:
[----:B------:R2:W3:Y:S04]  /*40f0*/  SHFL.IDX PT, R77, R76, RZ, 0x1c1f ;  /* 0x001c1fff4c4d7589 */ /* 0x0004e800000e0000 */
[----:B------:R2:W4:Y:S01]  /*4100*/  SHFL.IDX PT, R76, R15, RZ, 0x1c1f ;  /* 0x001c1fff0f4c7589 */ /* 0x00052200000e0000 */
[----:B------:R-:W-:-:S05]  /*4110*/  @P1 BRA `(.L_x_1187) ;  /* 0x00001d2000001947 */ /* 0x000fca0003800000 */
[----:B-1---5:R-:W-:Y:S01]  /*4120*/  MOV R2, R21 ;  /* 0x0000001500027202 */ /* 0x022fe20000000f00 */
[----:B------:R-:W-:Y:S01]  /*4130*/  IMAD.MOV.U32 R9, RZ, RZ, R22 ;  /* 0x000000ffff097224 */ /* 0x000fe200078e0016 */
[----:B------:R-:W-:Y:S01]  /*4140*/  ISETP.GE.AND P0, PT, R26, c[0x0][0x1d4], PT ;  /* 0x000075001a007a0c */ /* 0x000fe20003f06270 */
[----:B------:R-:W-:Y:S01]  /*4150*/  IMAD.MOV.U32 R8, RZ, RZ, R23 ;  /* 0x000000ffff087224 */ /* 0x000fe200078e0017 */
[----:B------:R-:W-:Y:S01]  /*4160*/  IADD3 R154, -R156, c[0x0][0x1d4], RZ ;  /* 0x000075009c9a7a10 */ /* 0x000fe20007ffe1ff */
[----:B------:R-:W-:Y:S01]  /*4170*/  IMAD.MOV.U32 R3, RZ, RZ, R20 ;  /* 0x000000ffff037224 */ /* 0x000fe200078e0014 */
[----:B------:R-:W-:Y:S01]  /*4180*/  BSSY B0, `(.L_x_1200) ;  /* 0x0000099000007945 */ /* 0x000fe20003800000 */
[----:B------:R-:W-:Y:S01]  /*4190*/  IMAD R78, R43, 0x3000, RZ ;  /* 0x000030002b4e7824 */ /* 0x000fe200078e02ff */
        /* <DEDUP_REMOVED lines=18> */
[----:B------:R-:W-:Y:S02]  /*42c0*/  PRMT R72, R8, 0x5410, R9 ;  /* 0x0000541008487816 */ /* 0x000fe40000000009 */
[----:B------:R-:W-:Y:S01]  /*42d0*/  PRMT R59, R3, 0x5410, R2 ;  /* 0x00005410033b7816 */ /* 0x000fe20000000002 */
[----:B------:R-:W-:-:S05]  /*42e0*/  @P0 BRA `(.L_x_1201) ;  /* 0x0000082000000947 */ /* 0x000fca0003800000 */
[----:B------:R-:W-:Y:S01]  /*42f0*/  ISETP.NE.AND P2, PT, R152, RZ, PT ;  /* 0x000000ff9800720c */ /* 0x000fe20003f45270 */
[----:B------:R-:W-:Y:S01]  /*4300*/  IMAD.MOV.U32 R50, RZ, RZ, R44 ;  /* 0x000000ffff327224 */ /* 0x000fe200078e002c */
[----:B------:R-:W-:Y:S01]  /*4310*/  ISETP.GE.AND P0, PT, R26, c[0x0][0x27c], PT ;  /* 0x00009f001a007a0c */ /* 0x000fe20003f06270 */
[----:B------:R-:W-:Y:S01]  /*4320*/  IMAD.MOV.U32 R9, RZ, RZ, R4 ;  /* 0x000000ffff097224 */ /* 0x000fe200078e0004 */
[----:B------:R-:W-:Y:S01]  /*4330*/  SEL R2, R156, R154, !P2 ;  /* 0x0000009a9c027207 */ /* 0x000fe20005000000 */
[----:B------:R-:W-:Y:S01]  /*4340*/  IMAD.MOV.U32 R8, RZ, RZ, R5 ;  /* 0x000000ffff087224 */ /* 0x000fe200078e0005 */
[----:B------:R-:W-:Y:S02]  /*4350*/  MOV R48, R47 ;  /* 0x0000002f00307202 */ /* 0x000fe40000000f00 */
[----:B------:R-:W-:Y:S02]  /*4360*/  SHF.R.S32.HI R3, RZ, 0x1f, R2 ;  /* 0x0000001fff037819 */ /* 0x000fe40000011402 */
[----:B------:R-:W-:Y:S02]  /*4370*/  MOV R52, R45 ;  /* 0x0000002d00347202 */ /* 0x000fe40000000f00 */
[----:B------:R-:W-:Y:S03]  /*4380*/  LEA.HI R2, R3, R2, RZ, 0x4 ;  /* 0x0000000203027211 */ /* 0x000fe600078f20ff */
[----:B------:R-:W-:Y:S01]  /*4390*/  @!P0 SHF.R.U64 R51, R44, 0x10, R45 ;  /* 0x000000102c338819 */ /* 0x000fe2000000122d */
[----:B------:R-:W-:Y:S01]  /*43a0*/  IMAD.MOV.U32 R44, RZ, RZ, R46 ;  /* 0x000000ffff2c7224 */ /* 0x000fe200078e002e */
[----:B------:R-:W-:Y:S02]  /*43b0*/  LEA.HI.SX32 R2, R2, R145, 0x1c ;  /* 0x0000009102027211 */ /* 0x000fe400078fe2ff */
[----:B------:R-:W-:Y:S01]  /*43c0*/  @!P0 SHF.R.U64 R11, R4, 0x10, R5 ;  /* 0x00000010040b8819 */ /* 0x000fe20000001205 */
[----:B------:R-:W-:Y:S01]  /*43d0*/  IMAD.MOV.U32 R4, RZ, RZ, R6 ;  /* 0x000000ffff047224 */ /* 0x000fe200078e0006 */
[----:B------:R-:W-:Y:S01]  /*43e0*/  SHF.R.S32.HI R3, RZ, 0x1f, R2 ;  /* 0x0000001fff037819 */ /* 0x000fe20000011402 */
[----:B------:R-:W-:Y:S01]  /*43f0*/  IMAD.SHL.U32 R75, R2, 0x8, RZ ;  /* 0x00000008024b7824 */ /* 0x000fe200078e00ff */
[----:B------:R-:W-:Y:S02]  /*4400*/  @!P0 SHF.R.U32.HI R24, RZ, 0x10, R47 ;  /* 0x00000010ff188819 */ /* 0x000fe4000001162f */
[----:B------:R-:W-:Y:S02]  /*4410*/  LEA.HI R2, R3, R2, RZ, 0x3 ;  /* 0x0000000203027211 */ /* 0x000fe400078f18ff */
[----:B------:R-:W-:Y:S02]  /*4420*/  @!P0 PRMT R50, R50, 0x5410, R51 ;  /* 0x0000541032328816 */ /* 0x000fe40000000033 */
[----:B------:R-:W-:Y:S01]  /*4430*/  @!P0 SHF.R.U32.HI R49, RZ, 0x10, R45 ;  /* 0x00000010ff318819 */ /* 0x000fe2000001162d */
[----:B------:R-:W-:Y:S01]  /*4440*/  IMAD.SHL.U32 R2, R2, 0x200, RZ ;  /* 0x0000020002027824 */ /* 0x000fe200078e00ff */
[----:B------:R-:W-:Y:S02]  /*4450*/  LOP3.LUT R3, R103, 0x38, R75, 0xf8, !PT ;  /* 0x0000003867037812 */ /* 0x000fe400078ef84b */
[----:B------:R-:W-:Y:S02]  /*4460*/  @!P0 SHF.R.U64 R45, R46, 0x10, R47 ;  /* 0x000000102e2d8819 */ /* 0x000fe4000000122f */
[----:B------:R-:W-:Y:S02]  /*4470*/  LOP3.LUT R3, R3, R104, RZ, 0x3c, !PT ;  /* 0x0000006803037212 */ /* 0x000fe400078e3cff */
[----:B------:R-:W-:Y:S02]  /*4480*/  LOP3.LUT R2, R2, 0x7ffff000, RZ, 0xc0, !PT ;  /* 0x7ffff00002027812 */ /* 0x000fe400078ec0ff */
[----:B------:R-:W-:Y:S02]  /*4490*/  @!P0 SHF.R.U64 R6, R6, 0x10, R7 ;  /* 0x0000001006068819 */ /* 0x000fe40000001207 */
[----:B------:R-:W-:Y:S02]  /*44a0*/  IADD3 R2, R3, R2, R42 ;  /* 0x0000000203027210 */ /* 0x000fe40007ffe02a */
[----:B------:R-:W-:Y:S02]  /*44b0*/  IADD3 R3, R149, R78, RZ ;  /* 0x0000004e95037210 */ /* 0x000fe40007ffe0ff */
[----:B------:R-:W-:Y:S01]  /*44c0*/  @!P0 PRMT R56, R48, 0x5410, R24 ;  /* 0x0000541030388816 */ /* 0x000fe20000000018 */
[----:B------:R-:W-:Y:S01]  /*44d0*/  IMAD.IADD R2, R78, 0x1, R2 ;  /* 0x000000014e027824 */ /* 0x000fe200078e0202 */
[----:B------:R-:W-:Y:S01]  /*44e0*/  @!P0 SHF.R.U32.HI R5, RZ, 0x10, R5 ;  /* 0x00000010ff058819 */ /* 0x000fe20000011605 */
[----:B------:R-:W-:Y:S01]  /*44f0*/  IMAD.SHL.U32 R3, R3, 0x2, RZ ;  /* 0x0000000203037824 */ /* 0x000fe200078e00ff */
[----:B------:R-:W-:Y:S01]  /*4500*/  @!P0 PRMT R49, R52, 0x5410, R49 ;  /* 0x0000541034318816 */ /* 0x000fe20000000031 */
[----:B------:R-:W-:Y:S01]  /*4510*/  IMAD.SHL.U32 R2, R2, 0x2, RZ ;  /* 0x0000000202027824 */ /* 0x000fe200078e00ff */
[----:B------:R-:W-:Y:S02]  /*4520*/  @!P0 PRMT R52, R44, 0x5410, R45 ;  /* 0x000054102c348816 */ /* 0x000fe4000000002d */
[----:B------:R1:W5:Y:S01]  /*4530*/  LDS.128 R60, [R3+0xc100] ;  /* 0x00c10000033c7984 */ /* 0x0003620000000c00 */
[----:B------:R-:W-:Y:S02]  /*4540*/  @!P0 LOP3.LUT R44, R50, 0xffff0000, RZ, 0xc0, !PT ;  /* 0xffff0000322c8812 */ /* 0x000fe400078ec0ff */
[----:B------:R-:W-:Y:S02]  /*4550*/  @!P0 PRMT R8, R8, 0x5410, R5 ;  /* 0x0000541008088816 */ /* 0x000fe40000000005 */
[----:B------:R-:W-:Y:S03]  /*4560*/  @!P0 LOP3.LUT R48, R49, 0xffff0000, RZ, 0xc0, !PT ;  /* 0xffff000031308812 */ /* 0x000fe600078ec0ff */
[----:B--2---:R2:W4:Y:S01]  /*4570*/  LDS.128 R12, [R2+0xc100] ;  /* 0x00c10000020c7984 */ /* 0x0045220000000c00 */
[--C-:B-1----:R-:W-:Y:S01]  /*4580*/  IMAD.MOV.U32 R3, RZ, RZ, R7.reuse ;  /* 0x000000ffff037224 */ /* 0x102fe200078e0007 */
[----:B--2---:R-:W-:Y:S02]  /*4590*/  @!P0 SHF.R.U32.HI R2, RZ, 0x10, R7 ;  /* 0x00000010ff028819 */ /* 0x004fe40000011607 */
[----:B------:R-:W-:Y:S02]  /*45a0*/  @!P0 PRMT R7, R9, 0x5410, R11 ;  /* 0x0000541009078816 */ /* 0x000fe4000000000b */
[----:B------:R-:W-:Y:S02]  /*45b0*/  @!P0 PRMT R24, R3, 0x5410, R2 ;  /* 0x0000541003188816 */ /* 0x000fe40000000002 */
[----:B------:R-:W-:Y:S01]  /*45c0*/  @!P0 PRMT R9, R4, 0x5410, R6 ;  /* 0x0000541004098816 */ /* 0x000fe20000000006 */
[----:B------:R-:W-:Y:S01]  /*45d0*/  @!P0 IMAD.U32 R6, R50, 0x10000, RZ ;  /* 0x0001000032068824 */ /* 0x000fe200078e00ff */
[C---:B------:R-:W-:Y:S01]  /*45e0*/  @!P0 LOP3.LUT R5, R7.reuse, 0xffff0000, RZ, 0xc0, !PT ;  /* 0xffff000007058812 */ /* 0x040fe200078ec0ff */
[----:B------:R-:W-:Y:S02]  /*45f0*/  @!P0 IMAD.U32 R4, R7, 0x10000, RZ ;  /* 0x0001000007048824 */ /* 0x000fe400078e00ff */
[C---:B-----5:R-:W-:Y:S01]  /*4600*/  @!P0 IMAD.U32 R7, R60.reuse, 0x10000, RZ ;  /* 0x000100003c078824 */ /* 0x060fe200078e00ff */
[----:B------:R-:W-:Y:S01]  /*4610*/  @!P0 LOP3.LUT R45, R60, 0xffff0000, RZ, 0xc0, !PT ;  /* 0xffff00003c2d8812 */ /* 0x000fe200078ec0ff */
[----:B------:R-:W-:Y:S01]  /*4620*/  @!P0 IMAD.U32 R47, R61, 0x10000, RZ ;  /* 0x000100003d2f8824 */ /* 0x000fe200078e00ff */
[----:B------:R-:W-:Y:S01]  /*4630*/  @!P0 LOP3.LUT R53, R62, 0xffff0000, RZ, 0xc0, !PT ;  /* 0xffff00003e358812 */ /* 0x000fe200078ec0ff */
[C---:B------:R-:W-:Y:S01]  /*4640*/  @!P0 IMAD.U32 R50, R52.reuse, 0x10000, RZ ;  /* 0x0001000034328824 */ /* 0x040fe200078e00ff */
[----:B------:R-:W-:Y:S01]  /*4650*/  @!P0 LOP3.LUT R52, R52, 0xffff0000, RZ, 0xc0, !PT ;  /* 0xffff000034348812 */ /* 0x000fe200078ec0ff */
[----:B------:R-:W-:Y:S01]  /*4660*/  @!P0 IMAD.U32 R51, R62, 0x10000, RZ ;  /* 0x000100003e338824 */ /* 0x000fe200078e00ff */
[C---:B----4-:R-:W-:Y:S01]  /*4670*/  @!P0 SHF.L.U32 R2, R12.reuse, 0x10, RZ ;  /* 0x000000100c028819 */ /* 0x050fe200000006ff */
[C---:B------:R-:W-:Y:S01]  /*4680*/  @!P0 IMAD.U32 R55, R63.reuse, 0x10000, RZ ;  /* 0x000100003f378824 */ /* 0x040fe200078e00ff */
[----:B------:R-:W-:Y:S02]  /*4690*/  @!P0 LOP3.LUT R3, R12, 0xffff0000, RZ, 0xc0, !PT ;  /* 0xffff00000c038812 */ /* 0x000fe400078ec0ff */
[----:B------:R-:W-:Y:S01]  /*46a0*/  @!P0 LOP3.LUT R57, R63, 0xffff0000, RZ, 0xc0, !PT ;  /* 0xffff00003f398812 */ /* 0x000fe200078ec0ff */
[C---:B------:R-:W-:Y:S02]  /*46b0*/  @!P0 FMUL.FTZ R11, R2.reuse, R6 ;  /* 0x00000006020b8220 */ /* 0x040fe40000410000 */
[----:B------:R-:W-:Y:S02]  /*46c0*/  @!P0 FMUL.FTZ R46, R3, R44 ;  /* 0x0000002c032e8220 */ /* 0x000fe40000410000 */
[-C--:B------:R-:W-:Y:S02]  /*46d0*/  @!P0 FMUL.FTZ R2, R2, R4.reuse ;  /* 0x0000000402028220 */ /* 0x080fe40000410000 */
[----:B------:R-:W-:Y:S01]  /*46e0*/  @!P0 FFMA.FTZ R86, R7, R4, -R11 ;  /* 0x0000000407568223 */ /* 0x000fe2000001080b */
[----:B------:R-:W-:Y:S01]  /*46f0*/  @!P0 SHF.L.U32 R4, R13, 0x10, RZ ;  /* 0x000000100d048819 */ /* 0x000fe200000006ff */
[-C--:B------:R-:W-:Y:S02]  /*4700*/  @!P0 FMUL.FTZ R3, R3, R5.reuse ;  /* 0x0000000503038220 */ /* 0x080fe40000410000 */
[----:B------:R-:W-:Y:S01]  /*4710*/  @!P0 FFMA.FTZ R85, R45, R5, -R46 ;  /* 0x000000052d558223 */ /* 0x000fe2000001082e */
[----:B------:R-:W-:Y:S01]  /*4720*/  @!P0 LOP3.LUT R5, R13, 0xffff0000, RZ, 0xc0, !PT ;  /* 0xffff00000d058812 */ /* 0x000fe200078ec0ff */
[----:B------:R-:W-:Y:S01]  /*4730*/  @!P0 IMAD.U32 R46, R49, 0x10000, RZ ;  /* 0x00010000312e8824 */ /* 0x000fe200078e00ff */
[----:B------:R-:W-:Y:S01]  /*4740*/  @!P0 LOP3.LUT R49, R61, 0xffff0000, RZ, 0xc0, !PT ;  /* 0xffff00003d318812 */ /* 0x000fe200078ec0ff */
[----:B------:R-:W-:Y:S01]  /*4750*/  @!P0 FFMA.FTZ R2, R6, R7, R2 ;  /* 0x0000000706028223 */ /* 0x000fe20000010002 */
[C---:B------:R-:W-:Y:S01]  /*4760*/  @!P0 LOP3.LUT R7, R8.reuse, 0xffff0000, RZ, 0xc0, !PT ;  /* 0xffff000008078812 */ /* 0x040fe200078ec0ff */
[----:B------:R-:W-:Y:S02]  /*4770*/  @!P0 IMAD.U32 R6, R8, 0x10000, RZ ;  /* 0x0001000008068824 */ /* 0x000fe400078e00ff */
[C---:B------:R-:W-:Y:S02]  /*4780*/  @!P0 FMUL.FTZ R8, R4.reuse, R46 ;  /* 0x0000002e04088220 */ /* 0x040fe40000410000 */
[----:B------:R-:W-:Y:S02]  /*4790*/  @!P0 FMUL.FTZ R11, R5, R48 ;  /* 0x00000030050b8220 */ /* 0x000fe40000410000 */
[-C--:B------:R-:W-:Y:S02]  /*47a0*/  @!P0 FMUL.FTZ R4, R4, R6.reuse ;  /* 0x0000000604048220 */ /* 0x080fe40000410000 */
[----:B------:R-:W-:Y:S01]  /*47b0*/  @!P0 FFMA.FTZ R84, R47, R6, -R8 ;  /* 0x000000062f548223 */ /* 0x000fe20000010808 */
[C---:B------:R-:W-:Y:S01]  /*47c0*/  @!P0 SHF.L.U32 R6, R14.reuse, 0x10, RZ ;  /* 0x000000100e068819 */ /* 0x040fe200000006ff */
[-C--:B------:R-:W-:Y:S02]  /*47d0*/  @!P0 FMUL.FTZ R5, R5, R7.reuse ;  /* 0x0000000705058220 */ /* 0x080fe40000410000 */
[----:B------:R-:W-:Y:S01]  /*47e0*/  @!P0 FFMA.FTZ R83, R49, R7, -R11 ;  /* 0x0000000731538223 */ /* 0x000fe2000001080b */
[----:B------:R-:W-:Y:S01]  /*47f0*/  @!P0 LOP3.LUT R7, R14, 0xffff0000, RZ, 0xc0, !PT ;  /* 0xffff00000e078812 */ /* 0x000fe200078ec0ff */
[C---:B------:R-:W-:Y:S01]  /*4800*/  @!P0 IMAD.U32 R8, R9.reuse, 0x10000, RZ ;  /* 0x0001000009088824 */ /* 0x040fe200078e00ff */
[----:B------:R-:W-:Y:S01]  /*4810*/  @!P0 LOP3.LUT R9, R9, 0xffff0000, RZ, 0xc0, !PT ;  /* 0xffff000009098812 */ /* 0x000fe200078ec0ff */
[----:B------:R-:W-:Y:S02]  /*4820*/  @!P0 FMUL.FTZ R11, R6, R50 ;  /* 0x00000032060b8220 */ /* 0x000fe40000410000 */
[----:B------:R-:W-:Y:S02]  /*4830*/  @!P0 FMUL.FTZ R54, R7, R52 ;  /* 0x0000003407368220 */ /* 0x000fe40000410000 */
[----:B------:R-:W-:Y:S01]  /*4840*/  @!P0 FFMA.FTZ R3, R44, R45, R3 ;  /* 0x0000002d2c038223 */ /* 0x000fe20000010003 */
[----:B------:R-:W-:Y:S01]  /*4850*/  @!P0 F2FP.BF16.PACK_AB R44, R85, R86 ;  /* 0x00000056552c823e */ /* 0x000fe200000010ff */
[----:B------:R-:W-:Y:S01]  /*4860*/  @!P0 FMUL.FTZ R6, R6, R8 ;  /* 0x0000000806068220 */ /* 0x000fe20000410000 */
[----:B------:R-:W-:Y:S01]  /*4870*/  @!P0 F2FP.BF16.PACK_AB R45, R83, R84 ;  /* 0x00000054532d823e */ /* 0x000fe200000010ff */
[----:B------:R-:W-:Y:S01]  /*4880*/  @!P0 FFMA.FTZ R82, R51, R8, -R11 ;  /* 0x0000000833528223 */ /* 0x000fe2000001080b */
[----:B------:R-:W-:Y:S01]  /*4890*/  @!P0 SHF.L.U32 R8, R15, 0x10, RZ ;  /* 0x000000100f088819 */ /* 0x000fe200000006ff */
[----:B------:R-:W-:Y:S01]  /*48a0*/  @!P0 FMUL.FTZ R7, R7, R9 ;  /* 0x0000000907078220 */ /* 0x000fe20000410000 */
[----:B------:R-:W-:Y:S01]  /*48b0*/  @!P0 MOV R61, R45 ;  /* 0x0000002d003d8202 */ /* 0x000fe20000000f00 */
[----:B------:R-:W-:Y:S01]  /*48c0*/  @!P0 FFMA.FTZ R81, R53, R9, -R54 ;  /* 0x0000000935518223 */ /* 0x000fe20000010836 */
[----:B------:R-:W-:Y:S01]  /*48d0*/  @!P0 LOP3.LUT R9, R15, 0xffff0000, RZ, 0xc0, !PT ;  /* 0xffff00000f098812 */ /* 0x000fe200078ec0ff */
[C---:B------:R-:W-:Y:S01]  /*48e0*/  @!P0 IMAD.U32 R54, R56.reuse, 0x10000, RZ ;  /* 0x0001000038368824 */ /* 0x040fe200078e00ff */
[----:B------:R-:W-:Y:S01]  /*48f0*/  @!P0 LOP3.LUT R56, R56, 0xffff0000, RZ, 0xc0, !PT ;  /* 0xffff000038388812 */ /* 0x000fe200078ec0ff */
        /* <DEDUP_REMOVED lines=11> */
[----:B------:R-:W-:Y:S02]  /*49b0*/  @!P0 FMUL.FTZ R9, R9, R24 ;  /* 0x0000001809098220 */ /* 0x000fe40000410000 */
        /* <DEDUP_REMOVED lines=15> */
[----:B------:R-:W-:Y:S05]  /*4ab0*/  IADD3 R2, P0, R76, R138, RZ ;  /* 0x0000008a4c027210 */ /* 0x000fea0007f1e0ff */
[----:B---3--:R-:W-:Y:S01]  /*4ac0*/  IMAD.X R3, R77, 0x1, R139, P0 ;  /* 0x000000014d037824 */ /* 0x008fe200000e068b */
[C---:B------:R-:W-:Y:S04]  /*4ad0*/  ISETP.GE.AND P0, PT, R75.reuse, c[0x0][0x1d4], PT ;  /* 0x000075004b007a0c */ /* 0x040fe80003f06270 */
[----:B------:R1:W-:Y:S09]  /*4ae0*/  ST.E.128 [R2.64], R60 ;  /* 0x0000003c02007985 */ /* 0x0003f2000c101d06 */
[----:B------:R-:W-:Y:S05]  /*4af0*/  @!P0 IMAD.WIDE R4, R75, 0x2, R76 ;  /* 0x000000024b048825 */ /* 0x000fea00078e024c */
[----:B------:R1:W-:Y:S02]  /*4b00*/  @!P0 ST.E.128 [R4.64], R12 ;  /* 0x0000000c04008985 */ /* 0x0003e4000c101d06 */
.L_x_1201:
[----:B------:R-:W-:Y:S05]  /*4b10*/  BSYNC B0 ;  /* 0x0000000000007941 */ /* 0x000fea0003800000 */
.L_x_1200:
[----:B------:R-:W-:Y:S01]  /*4b20*/  ISETP.GE.AND P0, PT, R29, c[0x0][0x1d4], PT ;  /* 0x000075001d007a0c */ /* 0x000fe20003f06270 */
[----:B------:R-:W-:Y:S01]  /*4b30*/  @!UPT UIADD3 URZ, URZ, URZ, URZ ;  /* 0x0000003f3f3ff290 */ /* 0x000fe2000fffe03f */
[----:B------:R-:W-:Y:S11]  /*4b40*/  BSSY B0, `(.L_x_1202) ;  /* 0x000007c000007945 */ /* 0x000ff60003800000 */
[----:B------:R-:W-:-:S05]  /*4b50*/  @P0 BRA `(.L_x_1203) ;  /* 0x000007a000000947 */ /* 0x000fca0003800000 */
[----:B------:R-:W-:Y:S02]  /*4b60*/  ISETP.NE.AND P1, PT, R151, RZ, PT ;  /* 0x000000ff9700720c */ /* 0x000fe40003f25270 */
[----:B------:R-:W-:Y:S02]  /*4b70*/  ISETP.GE.AND P0, PT, R29, c[0x0][0x27c], PT ;  /* 0x00009f001d007a0c */ /* 0x000fe40003f06270 */
[----:B-1----:R-:W-:Y:S04]  /*4b80*/  SEL R2, R156, R154, !P1 ;  /* 0x0000009a9c027207 */ /* 0x002fe80004800000 */
[----:B------:R-:W-:Y:S04]  /*4b90*/  SHF.R.S32.HI R3, RZ, 0x1f, R2 ;  /* 0x0000001fff037819 */ /* 0x000fe80000011402 */
        /* <DEDUP_REMOVED lines=9> */
[----:B------:R-:W-:Y:S01]  /*4c30*/  @!P0 SHF.R.U32.HI R4, RZ, 0x10, R19 ;  /* 0x00000010ff048819 */ /* 0x000fe20000011613 */
[----:B------:R-:W-:Y:S01]  /*4c40*/  IMAD.SHL.U32 R2, R2, 0x200, RZ ;  /* 0x0000020002027824 */ /* 0x000fe200078e00ff */
[----:B------:R-:W-:Y:S02]  /*4c50*/  LOP3.LUT R3, R103, 0x38, R60, 0xf8, !PT ;  /* 0x0000003867037812 */ /* 0x000fe400078ef83c */
[----:B------:R-:W-:Y:S01]  /*4c60*/  @!P0 PRMT R8, R31, 0x5410, R4 ;  /* 0x000054101f088816 */ /* 0x000fe20000000004 */
[----:B------:R-:W-:Y:S01]  /*4c70*/  @!P0 IMAD.U32 R4, R7, 0x10000, RZ ;  /* 0x0001000007048824 */ /* 0x000fe200078e00ff */
[----:B------:R-:W-:Y:S02]  /*4c80*/  LOP3.LUT R3, R3, R104, RZ, 0x3c, !PT ;  /* 0x0000006803037212 */ /* 0x000fe400078e3cff */
[----:B------:R-:W-:Y:S02]  /*4c90*/  LOP3.LUT R2, R2, 0x7ffff000, RZ, 0xc0, !PT ;  /* 0x7ffff00002027812 */ /* 0x000fe400078ec0ff */
[--C-:B------:R-:W-:Y:S02]  /*4ca0*/  @!P0 SHF.R.U32.HI R44, RZ, 0x10, R67.reuse ;  /* 0x00000010ff2c8819 */ /* 0x100fe40000011643 */
[----:B------:R-:W-:Y:S01]  /*4cb0*/  IADD3 R2, R3, R2, R42 ;  /* 0x0000000203027210 */ /* 0x000fe20007ffe02a */
[----:B------:R-:W-:Y:S01]  /*4cc0*/  IMAD.IADD R3, R148, 0x1, R78 ;  /* 0x0000000194037824 */ /* 0x000fe200078e024e */
[----:B------:R-:W-:Y:S02]  /*4cd0*/  @!P0 LOP3.LUT R7, R7, 0xffff0000, RZ, 0xc0, !PT ;  /* 0xffff000007078812 */ /* 0x000fe400078ec0ff */
[----:B------:R-:W-:Y:S01]  /*4ce0*/  @!P0 PRMT R44, R72, 0x5410, R44 ;  /* 0x00005410482c8816 */ /* 0x000fe2000000002c */
[----:B------:R-:W-:Y:S01]  /*4cf0*/  IMAD.IADD R2, R78, 0x1, R2 ;  /* 0x000000014e027824 */ /* 0x000fe200078e0202 */
[----:B------:R-:W-:Y:S02]  /*4d00*/  SHF.L.U32 R3, R3, 0x1, RZ ;  /* 0x0000000103037819 */ /* 0x000fe400000006ff */
[----:B------:R-:W-:Y:S01]  /*4d10*/  @!P0 LOP3.LUT R50, R44, 0xffff0000, RZ, 0xc0, !PT ;  /* 0xffff00002c328812 */ /* 0x000fe200078ec0ff */
[----:B------:R-:W-:Y:S01]  /*4d20*/  IMAD.SHL.U32 R2, R2, 0x2, RZ ;  /* 0x0000000202027824 */ /* 0x000fe200078e00ff */
[----:B------:R-:W-:Y:S01]  /*4d30*/  @!P0 SHF.R.U64 R46, R66, 0x10, R67 ;  /* 0x00000010422e8819 */ /* 0x000fe20000001243 */
[----:B------:R-:W-:Y:S01]  /*4d40*/  @!P0 IMAD.U32 R48, R44, 0x10000, RZ ;  /* 0x000100002c308824 */ /* 0x000fe200078e00ff */
[----:B------:R1:W5:Y:S02]  /*4d50*/  LDS.128 R52, [R3+0xc100] ;  /* 0x00c1000003347984 */ /* 0x0003640000000c00 */
[----:B------:R-:W-:Y:S06]  /*4d60*/  @!P0 PRMT R46, R72, 0x5432, R46 ;  /* 0x00005432482e8816 */ /* 0x000fec000000002e */
[----:B--2---:R2:W4:Y:S01]  /*4d70*/  LDS.128 R12, [R2+0xc100] ;  /* 0x00c10000020c7984 */ /* 0x0045220000000c00 */
[----:B-1----:R-:W-:Y:S02]  /*4d80*/  @!P0 SHF.R.U32.HI R3, RZ, 0x10, R17 ;  /* 0x00000010ff038819 */ /* 0x002fe40000011611 */
[----:B------:R-:W-:Y:S02]  /*4d90*/  @!P0 PRMT R17, R59, 0x5432, R64 ;  /* 0x000054323b118816 */ /* 0x000fe40000000040 */
[----:B--2---:R-:W-:Y:S03]  /*4da0*/  @!P0 SHF.R.U64 R2, R18, 0x10, R19 ;  /* 0x0000001012028819 */ /* 0x004fe60000001213 */
[----:B------:R-:W-:Y:S01]  /*4db0*/  @!P0 IMAD.U32 R19, R17, 0x10000, RZ ;  /* 0x0001000011138824 */ /* 0x000fe200078e00ff */
[----:B------:R-:W-:Y:S02]  /*4dc0*/  @!P0 PRMT R18, R59, 0x5410, R5 ;  /* 0x000054103b128816 */ /* 0x000fe40000000005 */
[----:B------:R-:W-:Y:S02]  /*4dd0*/  @!P0 PRMT R5, R30, 0x5410, R3 ;  /* 0x000054101e058816 */ /* 0x000fe40000000003 */
[----:B------:R-:W-:Y:S01]  /*4de0*/  @!P0 PRMT R11, R31, 0x5432, R2 ;  /* 0x000054321f0b8816 */ /* 0x000fe20000000002 */
[----:B------:R-:W-:Y:S01]  /*4df0*/  @!P0 IMAD.U32 R9, R18, 0x10000, RZ ;  /* 0x0001000012098824 */ /* 0x000fe200078e00ff */
[----:B------:R-:W-:Y:S01]  /*4e00*/  @!P0 SHF.L.U32 R6, R5, 0x10, RZ ;  /* 0x0000001005068819 */ /* 0x000fe200000006ff */
[----:B-----5:R-:W-:Y:S01]  /*4e10*/  @!P0 IMAD.U32 R16, R52, 0x10000, RZ ;  /* 0x0001000034108824 */ /* 0x020fe200078e00ff */
[----:B------:R-:W-:Y:S01]  /*4e20*/  @!P0 LOP3.LUT R51, R55, 0xffff0000, RZ, 0xc0, !PT ;  /* 0xffff000037338812 */ /* 0x000fe200078ec0ff */
[----:B------:R-:W-:Y:S01]  /*4e30*/  @!P0 IMAD.U32 R24, R53, 0x10000, RZ ;  /* 0x0001000035188824 */ /* 0x000fe200078e00ff */
[----:B------:R-:W-:Y:S01]  /*4e40*/  @!P0 LOP3.LUT R47, R54, 0xffff0000, RZ, 0xc0, !PT ;  /* 0xffff0000362f8812 */ /* 0x000fe200078ec0ff */
[----:B------:R-:W-:Y:S02]  /*4e50*/  @!P0 IMAD.U32 R49, R55, 0x10000, RZ ;  /* 0x0001000037318824 */ /* 0x000fe400078e00ff */
[----:B----4-:R-:W-:Y:S02]  /*4e60*/  @!P0 IMAD.U32 R2, R12, 0x10000, RZ ;  /* 0x000100000c028824 */ /* 0x010fe400078e00ff */
[----:B------:R-:W-:Y:S02]  /*4e70*/  @!P0 IMAD.U32 R3, R13, 0x10000, RZ ;  /* 0x000100000d038824 */ /* 0x000fe400078e00ff */
[C---:B------:R-:W-:Y:S02]  /*4e80*/  @!P0 FMUL.FTZ R30, R2.reuse, R9 ;  /* 0x00000009021e8220 */ /* 0x040fe40000410000 */
[----:B------:R-:W-:Y:S02]  /*4e90*/  @!P0 FMUL.FTZ R31, R3, R19 ;  /* 0x00000013031f8220 */ /* 0x000fe40000410000 */
[-C--:B------:R-:W-:Y:S02]  /*4ea0*/  @!P0 FMUL.FTZ R2, R2, R4.reuse ;  /* 0x0000000402028220 */ /* 0x080fe40000410000 */
[----:B------:R-:W-:Y:S01]  /*4eb0*/  @!P0 FFMA.FTZ R65, R16, R4, -R30 ;  /* 0x0000000410418223 */ /* 0x000fe2000001081e */
[----:B------:R-:W-:Y:S01]  /*4ec0*/  @!P0 LOP3.LUT R30, R17, 0xffff0000, RZ, 0xc0, !PT ;  /* 0xffff0000111e8812 */ /* 0x000fe200078ec0ff */
[-C--:B------:R-:W-:Y:S01]  /*4ed0*/  @!P0 FMUL.FTZ R4, R3, R6.reuse ;  /* 0x0000000603048220 */ /* 0x080fe20000410000 */
[----:B------:R-:W-:Y:S01]  /*4ee0*/  @!P0 LOP3.LUT R17, R18, 0xffff0000, RZ, 0xc0, !PT ;  /* 0xffff000012118812 */ /* 0x000fe200078ec0ff */
[----:B------:R-:W-:Y:S01]  /*4ef0*/  @!P0 FFMA.FTZ R64, R24, R6, -R31 ;  /* 0x0000000618408223 */ /* 0x000fe2000001081f */
[----:B------:R-:W-:Y:S01]  /*4f00*/  @!P0 LOP3.LUT R6, R12, 0xffff0000, RZ, 0xc0, !PT ;  /* 0xffff00000c068812 */ /* 0x000fe200078ec0ff */
[----:B------:R-:W-:Y:S01]  /*4f10*/  @!P0 FFMA.FTZ R2, R9, R16, R2 ;  /* 0x0000001009028223 */ /* 0x000fe20000010002 */
[----:B------:R-:W-:Y:S02]  /*4f20*/  @!P0 LOP3.LUT R3, R13, 0xffff0000, RZ, 0xc0, !PT ;  /* 0xffff00000d038812 */ /* 0x000fe400078ec0ff */
[----:B------:R-:W-:Y:S01]  /*4f30*/  @!P0 LOP3.LUT R9, R5, 0xffff0000, RZ, 0xc0, !PT ;  /* 0xffff000005098812 */ /* 0x000fe200078ec0ff */
[----:B------:R-:W-:Y:S01]  /*4f40*/  @!P0 FMUL.FTZ R45, R6, R17 ;  /* 0x00000011062d8220 */ /* 0x000fe20000410000 */
[----:B------:R-:W-:Y:S01]  /*4f50*/  @!P0 LOP3.LUT R18, R52, 0xffff0000, RZ, 0xc0, !PT ;  /* 0xffff000034128812 */ /* 0x000fe200078ec0ff */
[----:B------:R-:W-:Y:S01]  /*4f60*/  @!P0 FMUL.FTZ R16, R3, R30 ;  /* 0x0000001e03108220 */ /* 0x000fe20000410000 */
[----:B------:R-:W-:Y:S01]  /*4f70*/  @!P0 LOP3.LUT R31, R53, 0xffff0000, RZ, 0xc0, !PT ;  /* 0xffff0000351f8812 */ /* 0x000fe200078ec0ff */
[----:B------:R-:W-:Y:S02]  /*4f80*/  @!P0 FMUL.FTZ R5, R3, R9 ;  /* 0x0000000903058220 */ /* 0x000fe40000410000 */
[-C--:B------:R-:W-:Y:S01]  /*4f90*/  @!P0 FMUL.FTZ R3, R6, R7.reuse ;  /* 0x0000000706038220 */ /* 0x080fe20000410000 */
[C---:B------:R-:W-:Y:S01]  /*4fa0*/  @!P0 SHF.L.U32 R6, R15.reuse, 0x10, RZ ;  /* 0x000000100f068819 */ /* 0x040fe200000006ff */
[----:B------:R-:W-:Y:S01]  /*4fb0*/  @!P0 FFMA.FTZ R62, R18, R7, -R45 ;  /* 0x00000007123e8223 */ /* 0x000fe2000001082d */
[----:B------:R-:W-:Y:S01]  /*4fc0*/  @!P0 LOP3.LUT R7, R15, 0xffff0000, RZ, 0xc0, !PT ;  /* 0xffff00000f078812 */ /* 0x000fe200078ec0ff */
[----:B------:R-:W-:Y:S01]  /*4fd0*/  @!P0 FFMA.FTZ R63, R31, R9, -R16 ;  /* 0x000000091f3f8223 */ /* 0x000fe20000010810 */
[C---:B------:R-:W-:Y:S01]  /*4fe0*/  @!P0 LOP3.LUT R16, R8.reuse, 0xffff0000, RZ, 0xc0, !PT ;  /* 0xffff000008108812 */ /* 0x040fe200078ec0ff */
[----:B------:R-:W-:Y:S02]  /*4ff0*/  @!P0 IMAD.U32 R9, R8, 0x10000, RZ ;  /* 0x0001000008098824 */ /* 0x000fe400078e00ff */
[C---:B------:R-:W-:Y:S02]  /*5000*/  @!P0 FMUL.FTZ R44, R6.reuse, R48 ;  /* 0x00000030062c8220 */ /* 0x040fe40000410000 */
[----:B------:R-:W-:Y:S02]  /*5010*/  @!P0 FMUL.FTZ R45, R7, R50 ;  /* 0x00000032072d8220 */ /* 0x000fe40000410000 */
[-C--:B------:R-:W-:Y:S02]  /*5020*/  @!P0 FMUL.FTZ R8, R6, R9.reuse ;  /* 0x0000000906088220 */ /* 0x080fe40000410000 */
[----:B------:R-:W-:Y:S02]  /*5030*/  @!P0 FFMA.FTZ R61, R49, R9, -R44 ;  /* 0x00000009313d8223 */ /* 0x000fe4000001082c */
[-C--:B------:R-:W-:Y:S01]  /*5040*/  @!P0 FMUL.FTZ R9, R7, R16.reuse ;  /* 0x0000001007098220 */ /* 0x080fe20000410000 */
[----:B------:R-:W-:Y:S01]  /*5050*/  @!P0 LOP3.LUT R7, R14, 0xffff0000, RZ, 0xc0, !PT ;  /* 0xffff00000e078812 */ /* 0x000fe200078ec0ff */
[----:B------:R-:W-:Y:S01]  /*5060*/  @!P0 FFMA.FTZ R59, R51, R16, -R45 ;  /* 0x00000010333b8223 */ /* 0x000fe2000001082d */
[C---:B------:R-:W-:Y:S01]  /*5070*/  @!P0 SHF.L.U32 R16, R11.reuse, 0x10, RZ ;  /* 0x000000100b108819 */ /* 0x040fe200000006ff */
[C---:B------:R-:W-:Y:S01]  /*5080*/  @!P0 IMAD.U32 R44, R46.reuse, 0x10000, RZ ;  /* 0x000100002e2c8824 */ /* 0x040fe200078e00ff */
[----:B------:R-:W-:Y:S01]  /*5090*/  @!P0 LOP3.LUT R46, R46, 0xffff0000, RZ, 0xc0, !PT ;  /* 0xffff00002e2e8812 */ /* 0x000fe200078ec0ff */
[----:B------:R-:W-:Y:S01]  /*50a0*/  @!P0 IMAD.U32 R6, R14, 0x10000, RZ ;  /* 0x000100000e068824 */ /* 0x000fe200078e00ff */
[----:B------:R-:W-:Y:S01]  /*50b0*/  @!P0 LOP3.LUT R11, R11, 0xffff0000, RZ, 0xc0, !PT ;  /* 0xffff00000b0b8812 */ /* 0x000fe200078ec0ff */
[----:B------:R-:W-:Y:S01]  /*50c0*/  @!P0 FFMA.FTZ R3, R17, R18, R3 ;  /* 0x0000001211038223 */ /* 0x000fe20000010003 */
[----:B------:R-:W-:Y:S01]  /*50d0*/  @!P0 F2FP.BF16.PACK_AB R18, R63, R64 ;  /* 0x000000403f12823e */ /* 0x000fe200000010ff */
[----:B------:R-:W-:Y:S01]  /*50e0*/  @!P0 IMAD.U32 R45, R54, 0x10000, RZ ;  /* 0x00010000362d8824 */ /* 0x000fe200078e00ff */
[----:B------:R-:W-:Y:S01]  /*50f0*/  @!P0 F2FP.BF16.PACK_AB R17, R62, R65 ;  /* 0x000000413e11823e */ /* 0x000fe200000010ff */
[C---:B------:R-:W-:Y:S01]  /*5100*/  @!P0 FMUL.FTZ R56, R6.reuse, R44 ;  /* 0x0000002c06388220 */ /* 0x040fe20000410000 */
[----:B------:R-:W-:Y:S01]  /*5110*/  @!P0 F2FP.BF16.PACK_AB R2, R3, R2 ;  /* 0x000000020302823e */ /* 0x000fe200000010ff */
[----:B------:R-:W-:Y:S02]  /*5120*/  @!P0 FMUL.FTZ R6, R6, R16 ;  /* 0x0000001006068220 */ /* 0x000fe40000410000 */
[----:B------:R-:W-:Y:S02]  /*5130*/  @!P0 FFMA.FTZ R4, R19, R24, R4 ;  /* 0x0000001813048223 */ /* 0x000fe40000010004 */
[C---:B------:R-:W-:Y:S02]  /*5140*/  @!P0 FMUL.FTZ R57, R7.reuse, R46 ;  /* 0x0000002e07398220 */ /* 0x040fe40000410000 */
[----:B------:R-:W-:Y:S02]  /*5150*/  @!P0 FMUL.FTZ R7, R7, R11 ;  /* 0x0000000b07078220 */ /* 0x000fe40000410000 */
[----:B------:R-:W-:Y:S02]  /*5160*/  @!P0 FFMA.FTZ R5, R30, R31, R5 ;  /* 0x0000001f1e058223 */ /* 0x000fe40000010005 */
[----:B------:R-:W-:Y:S02]  /*5170*/  @!P0 FFMA.FTZ R6, R44, R45, R6 ;  /* 0x0000002d2c068223 */ /* 0x000fe40000010006 */
[----:B------:R-:W-:Y:S01]  /*5180*/  @!P0 FFMA.FTZ R7, R46, R47, R7 ;  /* 0x0000002f2e078223 */ /* 0x000fe20000010007 */
[----:B------:R-:W-:Y:S01]  /*5190*/  @!P0 F2FP.BF16.PACK_AB R4, R5, R4 ;  /* 0x000000040504823e */ /* 0x000fe200000010ff */
[----:B------:R-:W-:Y:S02]  /*51a0*/  @!P0 FFMA.FTZ R8, R48, R49, R8 ;  /* 0x0000003130088223 */ /* 0x000fe40000010008 */
[----:B------:R-:W-:Y:S01]  /*51b0*/  @!P0 FFMA.FTZ R9, R50, R51, R9 ;  /* 0x0000003332098223 */ /* 0x000fe20000010009 */
[----:B------:R-:W-:Y:S01]  /*51c0*/  @!P0 F2FP.BF16.PACK_AB R6, R7, R6 ;  /* 0x000000060706823e */ /* 0x000fe200000010ff */
[----:B------:R-:W-:Y:S01]  /*51d0*/  @!P0 FFMA.FTZ R56, R45, R16, -R56 ;  /* 0x000000102d388223 */ /* 0x000fe20000010838 */
[----:B------:R-:W-:Y:S01]  /*51e0*/  @!P0 F2FP.BF16.PACK_AB R16, R59, R61 ;  /* 0x0000003d3b10823e */ /* 0x000fe200000010ff */
[----:B------:R-:W-:Y:S01]  /*51f0*/  @!P0 FFMA.FTZ R57, R47, R11, -R57 ;  /* 0x0000000b2f398223 */ /* 0x000fe20000010839 */
[----:B------:R-:W-:Y:S01]  /*5200*/  @!P0 F2FP.BF16.PACK_AB R8, R9, R8 ;  /* 0x000000080908823e */ /* 0x000fe200000010ff */
[----:B------:R-:W-:Y:S01]  /*5210*/  @!P0 IMAD.MOV.U32 R52, RZ, RZ, R17 ;  /* 0x000000ffff348224 */ /* 0x000fe200078e0011 */
[----:B------:R-:W-:Y:S01]  /*5220*/  @!P0 MOV R14, R6 ;  /* 0x00000006000e8202 */ /* 0x000fe20000000f00 */
[----:B------:R-:W-:Y:S01]  /*5230*/  @!P0 IMAD.MOV.U32 R53, RZ, RZ, R18 ;  /* 0x000000ffff358224 */ /* 0x000fe200078e0012 */
[----:B------:R-:W-:Y:S01]  /*5240*/  @!P0 F2FP.BF16.PACK_AB R11, R57, R56 ;  /* 0x00000038390b823e */ /* 0x000fe200000010ff */
[----:B------:R-:W-:Y:S02]  /*5250*/  @!P0 IMAD.MOV.U32 R55, RZ, RZ, R16 ;  /* 0x000000ffff378224 */ /* 0x000fe400078e0010 */
[----:B------:R-:W-:Y:S01]  /*5260*/  @!P0 IMAD.MOV.U32 R12, RZ, RZ, R2 ;  /* 0x000000ffff0c8224 */ /* 0x000fe200078e0002 */
[----:B------:R-:W-:Y:S01]  /*5270*/  @!P0 MOV R54, R11 ;  /* 0x0000000b00368202 */ /* 0x000fe20000000f00 */
[----:B------:R-:W-:Y:S02]  /*5280*/  @!P0 IMAD.MOV.U32 R13, RZ, RZ, R4 ;  /* 0x000000ffff0d8224 */ /* 0x000fe400078e0004 */
[----:B------:R-:W-:Y:S01]  /*5290*/  @!P0 IMAD.MOV.U32 R15, RZ, RZ, R8 ;  /* 0x000000ffff0f8224 */ /* 0x000fe200078e0008 */
[----:B------:R-:W-:Y:S05]  /*52a0*/  IADD3 R2, P0, R76, R134, RZ ;  /* 0x000000864c027210 */ /* 0x000fea0007f1e0ff */
[----:B---3--:R-:W-:Y:S01]  /*52b0*/  IMAD.X R3, R77, 0x1, R135, P0 ;  /* 0x000000014d037824 */ /* 0x008fe200000e0687 */
[C---:B------:R-:W-:Y:S04]  /*52c0*/  ISETP.GE.AND P0, PT, R60.reuse, c[0x0][0x1d4], PT ;  /* 0x000075003c007a0c */ /* 0x040fe80003f06270 */
[----:B------:R1:W-:Y:S09]  /*52d0*/  ST.E.128 [R2.64], R52 ;  /* 0x0000003402007985 */ /* 0x0003f2000c101d06 */
[----:B------:R-:W-:Y:S05]  /*52e0*/  @!P0 IMAD.WIDE R4, R60, 0x2, R76 ;  /* 0x000000023c048825 */ /* 0x000fea00078e024c */
[----:B------:R1:W-:Y:S02]  /*52f0*/  @!P0 ST.E.128 [R4.64], R12 ;  /* 0x0000000c04008985 */ /* 0x0003e4000c101d06 */
.L_x_1203:
[----:B------:R-:W-:Y:S05]  /*5300*/  BSYNC B0 ;  /* 0x0000000000007941 */ /* 0x000fea0003800000 */
.L_x_1202:
[----:B------:R-:W-:Y:S11]  /*5310*/  ISETP.GE.AND P0, PT, R28, c[0x0][0x1d4], PT ;  /* 0x000075001c007a0c */ /* 0x000ff60003f06270 */
[----:B------:R-:W-:Y:S02]  /*5320*/  @!UPT UIADD3 URZ, URZ, URZ, URZ ;  /* 0x0000003f3f3ff290 */ /* 0x000fe4000fffe03f */
[----:B------:R-:W-:-:S05]  /*5330*/  @P0 BRA `(.L_x_1187) ;  /* 0x00000b0000000947 */ /* 0x000fca0003800000 */
[----:B------:R-:W-:Y:S02]  /*5340*/  ISETP.NE.AND P1, PT, R150, RZ, PT ;  /* 0x000000ff9600720c */ /* 0x000fe40003f25270 */
        /* <DEDUP_REMOVED lines=11> */
[----:B------:R-:W-:Y:S02]  /*5400*/  @!P0 PRMT R11, R33, 0x5432, R4 ;  /* 0x00005432210b8816 */ /* 0x000fe40000000004 */
[----:B------:R-:W-:Y:S01]  /*5410*/  LOP3.LUT R3, R103, 0x38, R47, 0xf8, !PT ;  /* 0x0000003867037812 */ /* 0x000fe200078ef82f */
[----:B------:R-:W-:Y:S01]  /*5420*/  IMAD.SHL.U32 R2, R2, 0x200, RZ ;  /* 0x0000020002027824 */ /* 0x000fe200078e00ff */
[----:B------:R-:W-:Y:S02]  /*5430*/  @!P0 SHF.R.U32.HI R5, RZ, 0x10, R23 ;  /* 0x00000010ff058819 */ /* 0x000fe40000011617 */
[----:B------:R-:W-:Y:S02]  /*5440*/  LOP3.LUT R3, R3, R104, RZ, 0x3c, !PT ;  /* 0x0000006803037212 */ /* 0x000fe400078e3cff */
[----:B------:R-:W-:Y:S02]  /*5450*/  LOP3.LUT R2, R2, 0x7ffff000, RZ, 0xc0, !PT ;  /* 0x7ffff00002027812 */ /* 0x000fe400078ec0ff */
[----:B------:R-:W-:Y:S02]  /*5460*/  @!P0 PRMT R8, R33, 0x5410, R5 ;  /* 0x0000541021088816 */ /* 0x000fe40000000005 */
[----:B------:R-:W-:Y:S01]  /*5470*/  IADD3 R2, R3, R2, R42 ;  /* 0x0000000203027210 */ /* 0x000fe20007ffe02a */
[----:B------:R-:W-:Y:S01]  /*5480*/  IMAD.IADD R3, R147, 0x1, R78 ;  /* 0x0000000193037824 */ /* 0x000fe200078e024e */
[--C-:B------:R-:W-:Y:S02]  /*5490*/  @!P0 SHF.R.U64 R6, R68, 0x10, R69.reuse ;  /* 0x0000001044068819 */ /* 0x100fe40000001245 */
[----:B------:R-:W-:Y:S01]  /*54a0*/  @!P0 SHF.R.U32.HI R7, RZ, 0x10, R69 ;  /* 0x00000010ff078819 */ /* 0x000fe20000011645 */
[----:B------:R-:W-:Y:S01]  /*54b0*/  IMAD.IADD R2, R78, 0x1, R2 ;  /* 0x000000014e027824 */ /* 0x000fe200078e0202 */
[----:B------:R-:W-:Y:S01]  /*54c0*/  @!P0 PRMT R17, R73, 0x5410, R6 ;  /* 0x0000541049118816 */ /* 0x000fe20000000006 */
[----:B------:R-:W-:Y:S01]  /*54d0*/  IMAD.SHL.U32 R3, R3, 0x2, RZ ;  /* 0x0000000203037824 */ /* 0x000fe200078e00ff */
[--C-:B------:R-:W-:Y:S02]  /*54e0*/  @!P0 SHF.R.U32.HI R44, RZ, 0x10, R71.reuse ;  /* 0x00000010ff2c8819 */ /* 0x100fe40000011647 */
[----:B------:R-:W-:Y:S01]  /*54f0*/  SHF.L.U32 R2, R2, 0x1, RZ ;  /* 0x0000000102027819 */ /* 0x000fe200000006ff */
[C---:B------:R-:W-:Y:S01]  /*5500*/  @!P0 IMAD.U32 R9, R17.reuse, 0x10000, RZ ;  /* 0x0001000011098824 */ /* 0x040fe200078e00ff */
[----:B------:R1:W3:Y:S01]  /*5510*/  LDS.128 R48, [R3+0xc100] ;  /* 0x00c1000003307984 */ /* 0x0002e20000000c00 */
[----:B------:R-:W-:Y:S02]  /*5520*/  @!P0 LOP3.LUT R17, R17, 0xffff0000, RZ, 0xc0, !PT ;  /* 0xffff000011118812 */ /* 0x000fe400078ec0ff */
[----:B------:R-:W-:Y:S02]  /*5530*/  @!P0 PRMT R44, R74, 0x5410, R44 ;  /* 0x000054104a2c8816 */ /* 0x000fe4000000002c */
[----:B------:R-:W-:Y:S03]  /*5540*/  @!P0 SHF.R.U64 R30, R70, 0x10, R71 ;  /* 0x00000010461e8819 */ /* 0x000fe60000001247 */
[----:B--2---:R2:W4:Y:S01]  /*5550*/  LDS.128 R12, [R2+0xc100] ;  /* 0x00c10000020c7984 */ /* 0x0045220000000c00 */
[----:B------:R-:W-:Y:S02]  /*5560*/  @!P0 PRMT R30, R74, 0x5432, R30 ;  /* 0x000054324a1e8816 */ /* 0x000fe4000000001e */
[----:B-1----:R-:W-:Y:S04]  /*5570*/  @!P0 SHF.R.U32.HI R3, RZ, 0x10, R21 ;  /* 0x00000010ff038819 */ /* 0x002fe80000011615 */
[----:B------:R-:W-:Y:S02]  /*5580*/  @!P0 PRMT R6, R32, 0x5410, R3 ;  /* 0x0000541020068816 */ /* 0x000fe40000000003 */
[----:B--2---:R-:W-:Y:S02]  /*5590*/  @!P0 SHF.R.U64 R2, R20, 0x10, R21 ;  /* 0x0000001014028819 */ /* 0x004fe40000001215 */
[----:B------:R-:W-:Y:S02]  /*55a0*/  @!P0 PRMT R21, R73, 0x5432, R7 ;  /* 0x0000543249158816 */ /* 0x000fe40000000007 */
[----:B------:R-:W-:Y:S02]  /*55b0*/  @!P0 PRMT R2, R32, 0x5432, R2 ;  /* 0x0000543220028816 */ /* 0x000fe40000000002 */
[----:B------:R-:W-:Y:S02]  /*55c0*/  @!P0 SHF.L.U32 R32, R44, 0x10, RZ ;  /* 0x000000102c208819 */ /* 0x000fe400000006ff */
[C---:B------:R-:W-:Y:S01]  /*55d0*/  @!P0 LOP3.LUT R5, R2.reuse, 0xffff0000, RZ, 0xc0, !PT ;  /* 0xffff000002058812 */ /* 0x040fe200078ec0ff */
[----:B------:R-:W-:Y:S01]  /*55e0*/  @!P0 IMAD.U32 R7, R2, 0x10000, RZ ;  /* 0x0001000002078824 */ /* 0x000fe200078e00ff */
[----:B------:R-:W-:Y:S01]  /*55f0*/  @!P0 LOP3.LUT R44, R44, 0xffff0000, RZ, 0xc0, !PT ;  /* 0xffff00002c2c8812 */ /* 0x000fe200078ec0ff */
[----:B---3--:R-:W-:Y:S01]  /*5600*/  @!P0 IMAD.U32 R20, R49, 0x10000, RZ ;  /* 0x0001000031148824 */ /* 0x008fe200078e00ff */
[C---:B------:R-:W-:Y:S01]  /*5610*/  @!P0 SHF.L.U32 R16, R48.reuse, 0x10, RZ ;  /* 0x0000001030108819 */ /* 0x040fe200000006ff */
[----:B------:R-:W-:Y:S01]  /*5620*/  @!P0 IMAD.U32 R33, R51, 0x10000, RZ ;  /* 0x0001000033218824 */ /* 0x000fe200078e00ff */
[----:B------:R-:W-:Y:S02]  /*5630*/  @!P0 LOP3.LUT R18, R48, 0xffff0000, RZ, 0xc0, !PT ;  /* 0xffff000030128812 */ /* 0x000fe400078ec0ff */
[----:B------:R-:W-:Y:S01]  /*5640*/  @!P0 LOP3.LUT R22, R49, 0xffff0000, RZ, 0xc0, !PT ;  /* 0xffff000031168812 */ /* 0x000fe200078ec0ff */
[----:B----4-:R-:W-:Y:S01]  /*5650*/  @!P0 IMAD.U32 R4, R12, 0x10000, RZ ;  /* 0x000100000c048824 */ /* 0x010fe200078e00ff */
[----:B------:R-:W-:Y:S02]  /*5660*/  @!P0 LOP3.LUT R45, R51, 0xffff0000, RZ, 0xc0, !PT ;  /* 0xffff0000332d8812 */ /* 0x000fe400078ec0ff */
[----:B------:R-:W-:Y:S01]  /*5670*/  @!P0 LOP3.LUT R31, R50, 0xffff0000, RZ, 0xc0, !PT ;  /* 0xffff0000321f8812 */ /* 0x000fe200078ec0ff */
[----:B------:R-:W-:Y:S01]  /*5680*/  @!P0 FMUL.FTZ R19, R4, R9 ;  /* 0x0000000904138220 */ /* 0x000fe20000410000 */
[----:B------:R-:W-:Y:S01]  /*5690*/  @!P0 LOP3.LUT R3, R12, 0xffff0000, RZ, 0xc0, !PT ;  /* 0xffff00000c038812 */ /* 0x000fe200078ec0ff */
[-C--:B------:R-:W-:Y:S02]  /*56a0*/  @!P0 FMUL.FTZ R2, R4, R7.reuse ;  /* 0x0000000704028220 */ /* 0x080fe40000410000 */
[----:B------:R-:W-:Y:S02]  /*56b0*/  @!P0 FFMA.FTZ R59, R16, R7, -R19 ;  /* 0x00000007103b8223 */ /* 0x000fe40000010813 */
[C---:B------:R-:W-:Y:S02]  /*56c0*/  @!P0 FMUL.FTZ R4, R3.reuse, R17 ;  /* 0x0000001103048220 */ /* 0x040fe40000410000 */
[-C--:B------:R-:W-:Y:S02]  /*56d0*/  @!P0 FMUL.FTZ R3, R3, R5.reuse ;  /* 0x0000000503038220 */ /* 0x080fe40000410000 */
[----:B------:R-:W-:Y:S01]  /*56e0*/  @!P0 FFMA.FTZ R57, R18, R5, -R4 ;  /* 0x0000000512398223 */ /* 0x000fe20000010804 */
[----:B------:R-:W-:Y:S01]  /*56f0*/  @!P0 LOP3.LUT R5, R13, 0xffff0000, RZ, 0xc0, !PT ;  /* 0xffff00000d058812 */ /* 0x000fe200078ec0ff */
[C---:B------:R-:W-:Y:S01]  /*5700*/  @!P0 IMAD.U32 R19, R21.reuse, 0x10000, RZ ;  /* 0x0001000015138824 */ /* 0x040fe200078e00ff */
[----:B------:R-:W-:Y:S01]  /*5710*/  @!P0 LOP3.LUT R21, R21, 0xffff0000, RZ, 0xc0, !PT ;  /* 0xffff000015158812 */ /* 0x000fe200078ec0ff */
[----:B------:R-:W-:Y:S02]  /*5720*/  @!P0 IMAD.U32 R4, R13, 0x10000, RZ ;  /* 0x000100000d048824 */ /* 0x000fe400078e00ff */
[C---:B------:R-:W-:Y:S01]  /*5730*/  @!P0 IMAD.U32 R7, R6.reuse, 0x10000, RZ ;  /* 0x0001000006078824 */ /* 0x040fe200078e00ff */
[----:B------:R-:W-:Y:S01]  /*5740*/  @!P0 LOP3.LUT R6, R6, 0xffff0000, RZ, 0xc0, !PT ;  /* 0xffff000006068812 */ /* 0x000fe200078ec0ff */
[----:B------:R-:W-:Y:S02]  /*5750*/  @!P0 FFMA.FTZ R2, R9, R16, R2 ;  /* 0x0000001009028223 */ /* 0x000fe40000010002 */
[C---:B------:R-:W-:Y:S02]  /*5760*/  @!P0 FMUL.FTZ R16, R5.reuse, R21 ;  /* 0x0000001505108220 */ /* 0x040fe40000410000 */
[----:B------:R-:W-:Y:S02]  /*5770*/  @!P0 FMUL.FTZ R9, R4, R19 ;  /* 0x0000001304098220 */ /* 0x000fe40000410000 */
[-C--:B------:R-:W-:Y:S02]  /*5780*/  @!P0 FMUL.FTZ R5, R5, R6.reuse ;  /* 0x0000000605058220 */ /* 0x080fe40000410000 */
[----:B------:R-:W-:Y:S01]  /*5790*/  @!P0 FFMA.FTZ R55, R22, R6, -R16 ;  /* 0x0000000616378223 */ /* 0x000fe20000010810 */
[----:B------:R-:W-:Y:S01]  /*57a0*/  @!P0 LOP3.LUT R16, R8, 0xffff0000, RZ, 0xc0, !PT ;  /* 0xffff000008108812 */ /* 0x000fe200078ec0ff */
[C---:B------:R-:W-:Y:S02]  /*57b0*/  @!P0 IMAD.U32 R6, R15.reuse, 0x10000, RZ ;  /* 0x000100000f068824 */ /* 0x040fe400078e00ff */
[-C--:B------:R-:W-:Y:S02]  /*57c0*/  @!P0 FMUL.FTZ R4, R4, R7.reuse ;  /* 0x0000000704048220 */ /* 0x080fe40000410000 */
[----:B------:R-:W-:Y:S01]  /*57d0*/  @!P0 FFMA.FTZ R56, R20, R7, -R9 ;  /* 0x0000000714388223 */ /* 0x000fe20000010809 */
[----:B------:R-:W-:Y:S01]  /*57e0*/  @!P0 LOP3.LUT R7, R15, 0xffff0000, RZ, 0xc0, !PT ;  /* 0xffff00000f078812 */ /* 0x000fe200078ec0ff */
[----:B------:R-:W-:Y:S02]  /*57f0*/  @!P0 IMAD.U32 R9, R8, 0x10000, RZ ;  /* 0x0001000008098824 */ /* 0x000fe400078e00ff */
[C---:B------:R-:W-:Y:S02]  /*5800*/  @!P0 FMUL.FTZ R23, R6.reuse, R32 ;  /* 0x0000002006178220 */ /* 0x040fe40000410000 */
[----:B------:R-:W-:Y:S02]  /*5810*/  @!P0 FMUL.FTZ R24, R7, R44 ;  /* 0x0000002c07188220 */ /* 0x000fe40000410000 */
[-C--:B------:R-:W-:Y:S01]  /*5820*/  @!P0 FMUL.FTZ R8, R6, R9.reuse ;  /* 0x0000000906088220 */ /* 0x080fe20000410000 */
[C---:B------:R-:W-:Y:S01]  /*5830*/  @!P0 SHF.L.U32 R6, R14.reuse, 0x10, RZ ;  /* 0x000000100e068819 */ /* 0x040fe200000006ff */
[----:B------:R-:W-:Y:S02]  /*5840*/  @!P0 FFMA.FTZ R54, R33, R9, -R23 ;  /* 0x0000000921368223 */ /* 0x000fe40000010817 */
[-C--:B------:R-:W-:Y:S01]  /*5850*/  @!P0 FMUL.FTZ R9, R7, R16.reuse ;  /* 0x0000001007098220 */ /* 0x080fe20000410000 */
[----:B------:R-:W-:Y:S01]  /*5860*/  @!P0 LOP3.LUT R7, R14, 0xffff0000, RZ, 0xc0, !PT ;  /* 0xffff00000e078812 */ /* 0x000fe200078ec0ff */
[C---:B------:R-:W-:Y:S01]  /*5870*/  @!P0 IMAD.U32 R23, R30.reuse, 0x10000, RZ ;  /* 0x000100001e178824 */ /* 0x040fe200078e00ff */
[----:B------:R-:W-:Y:S01]  /*5880*/  @!P0 LOP3.LUT R30, R30, 0xffff0000, RZ, 0xc0, !PT ;  /* 0xffff00001e1e8812 */ /* 0x000fe200078ec0ff */
[----:B------:R-:W-:Y:S02]  /*5890*/  @!P0 FFMA.FTZ R53, R45, R16, -R24 ;  /* 0x000000102d358223 */ /* 0x000fe40000010818 */
[C---:B------:R-:W-:Y:S01]  /*58a0*/  @!P0 IMAD.U32 R16, R11.reuse, 0x10000, RZ ;  /* 0x000100000b108824 */ /* 0x040fe200078e00ff */
[----:B------:R-:W-:Y:S01]  /*58b0*/  @!P0 LOP3.LUT R11, R11, 0xffff0000, RZ, 0xc0, !PT ;  /* 0xffff00000b0b8812 */ /* 0x000fe200078ec0ff */
[----:B------:R-:W-:Y:S02]  /*58c0*/  @!P0 IMAD.U32 R24, R50, 0x10000, RZ ;  /* 0x0001000032188824 */ /* 0x000fe400078e00ff */
[C---:B------:R-:W-:Y:S02]  /*58d0*/  @!P0 FMUL.FTZ R46, R6.reuse, R23 ;  /* 0x00000017062e8220 */ /* 0x040fe40000410000 */
[----:B------:R-:W-:Y:S02]  /*58e0*/  @!P0 FMUL.FTZ R52, R7, R30 ;  /* 0x0000001e07348220 */ /* 0x000fe40000410000 */
[----:B------:R-:W-:Y:S01]  /*58f0*/  @!P0 FFMA.FTZ R3, R17, R18, R3 ;  /* 0x0000001211038223 */ /* 0x000fe20000010003 */
[----:B------:R-:W-:Y:S01]  /*5900*/  @!P0 F2FP.BF16.PACK_AB R17, R57, R59 ;  /* 0x0000003b3911823e */ /* 0x000fe200000010ff */
[----:B------:R-:W-:Y:S01]  /*5910*/  @!P0 FMUL.FTZ R6, R6, R16 ;  /* 0x0000001006068220 */ /* 0x000fe20000410000 */
[----:B------:R-:W-:Y:S01]  /*5920*/  @!P0 F2FP.BF16.PACK_AB R18, R55, R56 ;  /* 0x000000383712823e */ /* 0x000fe200000010ff */
[----:B------:R-:W-:Y:S01]  /*5930*/  @!P0 FFMA.FTZ R46, R24, R16, -R46 ;  /* 0x00000010182e8223 */ /* 0x000fe2000001082e */
[----:B------:R-:W-:Y:S01]  /*5940*/  @!P0 F2FP.BF16.PACK_AB R16, R53, R54 ;  /* 0x000000363510823e */ /* 0x000fe200000010ff */
[-C--:B------:R-:W-:Y:S01]  /*5950*/  @!P0 FFMA.FTZ R52, R31, R11.reuse, -R52 ;  /* 0x0000000b1f348223 */ /* 0x080fe20000010834 */
[----:B------:R-:W-:Y:S01]  /*5960*/  @!P0 MOV R49, R18 ;  /* 0x0000001200318202 */ /* 0x000fe20000000f00 */
[----:B------:R-:W-:Y:S01]  /*5970*/  @!P0 FFMA.FTZ R4, R19, R20, R4 ;  /* 0x0000001413048223 */ /* 0x000fe20000010004 */
[----:B------:R-:W-:Y:S01]  /*5980*/  @!P0 F2FP.BF16.PACK_AB R2, R3, R2 ;  /* 0x000000020302823e */ /* 0x000fe200000010ff */
        /* <DEDUP_REMOVED lines=25> */
.L_x_1183:
[C---:B------:R-:W-:Y:S01]  /*5b20*/  IMAD.WIDE.U32 R2, R90.reuse, c[0x0][0x1e0], RZ ;  /* 0x000078005a027a25 */ /* 0x040fe200078e00ff */
[----:B------:R-:W-:Y:S02]  /*5b30*/  SHF.R.S32.HI R97, RZ, 0x1f, R90 ;  /* 0x0000001fff617819 */ /* 0x000fe4000001145a */
[----:B-----5:R-:W-:Y:S03]  /*5b40*/  SHF.R.S32.HI R98, RZ, 0x1f, R87 ;  /* 0x0000001fff627819 */ /* 0x020fe60000011457 */
[----:B------:R-:W-:Y:S04]  /*5b50*/  IMAD R4, R97, c[0x0][0x1e0], RZ ;  /* 0x0000780061047a24 */ /* 0x000fe800078e02ff */
[----:B------:R-:W-:Y:S04]  /*5b60*/  IMAD R4, R90, c[0x0][0x1e4], R4 ;  /* 0x000079005a047a24 */ /* 0x000fe800078e0204 */
[----:B------:R-:W-:Y:S02]  /*5b70*/  IMAD.IADD R3, R3, 0x1, R4 ;  /* 0x0000000103037824 */ /* 0x000fe400078e0204 */
[----:B------:R-:W-:Y:S02]  /*5b80*/  IMAD R4, R98, c[0x0][0x1f0], RZ ;  /* 0x00007c0062047a24 */ /* 0x000fe400078e02ff */
[C---:B------:R-:W-:Y:S04]  /*5b90*/  IMAD.WIDE.U32 R2, R87.reuse, c[0x0][0x1f0], R2 ;  /* 0x00007c0057027a25 */ /* 0x040fe800078e0002 */
[----:B------:R-:W-:Y:S01]  /*5ba0*/  IMAD R4, R87, c[0x0][0x1f4], R4 ;  /* 0x00007d0057047a24 */ /* 0x000fe200078e0204 */
[----:B------:R-:W-:Y:S04]  /*5bb0*/  IADD3 R2, P0, R160, R2, RZ ;  /* 0x00000002a0027210 */ /* 0x000fe80007f1e0ff */
[----:B------:R-:W-:Y:S02]  /*5bc0*/  IADD3.X R3, R111, R3, R4, P0, !PT ;  /* 0x000000036f037210 */ /* 0x000fe400007fe404 */
[C---:B------:R-:W-:Y:S04]  /*5bd0*/  LEA R4, P0, R2.reuse, c[0x0][0x1c8], 0x1 ;  /* 0x0000720002047a11 */ /* 0x040fe800078008ff */
[----:B------:R-:W-:Y:S02]  /*5be0*/  LEA.HI.X R3, R2, c[0x0][0x1cc], R3, 0x1, P0 ;  /* 0x0000730002037a11 */ /* 0x000fe400000f0c03 */
[----:B------:R2:W3:Y:S08]  /*5bf0*/  SHFL.IDX PT, R2, R4, RZ, 0x1c1f ;  /* 0x001c1fff04027589 */ /* 0x0004f000000e0000 */
[----:B------:R-:W4:Y:S01]  /*5c00*/  SHFL.IDX PT, R3, R3, RZ, 0x1c1f ;  /* 0x001c1fff03037589 */ /* 0x000f2200000e0000 */
[----:B--2---:R-:W-:Y:S05]  /*5c10*/  IMAD.IADD R4, R222, 0x1, -R8 ;  /* 0x00000001de047824 */ /* 0x004fea00078e0a08 */
[----:B------:R-:W-:Y:S04]  /*5c20*/  IMNMX R91, R4, 0x40, PT ;  /* 0x00000040045b7817 */ /* 0x000fe80003800200 */
[----:B------:R-:W-:Y:S11]  /*5c30*/  ISETP.GT.AND P0, PT, R91, R99, PT ;  /* 0x000000635b00720c */ /* 0x000ff60003f04270 */
[----:B------:R-:W-:Y:S02]  /*5c40*/  @!UPT UIADD3 URZ, URZ, URZ, URZ ;  /* 0x0000003f3f3ff290 */ /* 0x000fe4000fffe03f */
[----:B------:R-:W-:-:S05]  /*5c50*/  @!P0 BRA `(.L_x_1187) ;  /* 0x000001e000008947 */ /* 0x000fca0003800000 */
[----:B---34-:R-:W-:Y:S02]  /*5c60*/  ISETP.GE.AND P2, PT, R26, c[0x0][0x1d4], PT ;  /* 0x000075001a007a0c */ /* 0x018fe40003f46270 */
[----:B------:R-:W-:Y:S02]  /*5c70*/  ISETP.GE.AND P1, PT, R29, c[0x0][0x1d4], PT ;  /* 0x000075001d007a0c */ /* 0x000fe40003f26270 */
[----:B------:R-:W-:Y:S02]  /*5c80*/  ISETP.GE.AND P4, PT, R28, c[0x0][0x1d4], PT ;  /* 0x000075001c007a0c */ /* 0x000fe40003f86270 */
[----:B------:R-:W-:Y:S07]  /*5c90*/  ISETP.GE.AND P3, PT, R102, c[0x0][0x1d4], PT ;  /* 0x0000750066007a0c */ /* 0x000fee0003f66270 */
[----:B------:R-:W2:Y:S01]  /*5ca0*/  @!P2 LDS.128 R12, [R88+0xc000] ;  /* 0x00c00000580ca984 */ /* 0x000ea20000000c00 */
[CC--:B-1----:R-:W-:Y:S04]  /*5cb0*/  @!P2 LEA R6, P0, R26.reuse, R2.reuse, 0x1 ;  /* 0x000000021a06a211 */ /* 0x0c2fe800078008ff */
[-C--:B------:R-:W-:Y:S02]  /*5cc0*/  @!P2 LEA.HI.X R7, R26, R3.reuse, R27, 0x1, P0 ;  /* 0x000000031a07a211 */ /* 0x080fe400000f0c1b */
[CC--:B------:R-:W-:Y:S04]  /*5cd0*/  @!P1 LEA R4, P0, R96.reuse, R2.reuse, 0x1 ;  /* 0x0000000260049211 */ /* 0x0c0fe800078008ff */
[-C--:B------:R-:W-:Y:S02]  /*5ce0*/  @!P1 LEA.HI.X R5, R96, R3.reuse, R106, 0x1, P0 ;  /* 0x0000000360059211 */ /* 0x080fe400000f0c6a */
[CC--:B------:R-:W-:Y:S04]  /*5cf0*/  @!P4 LEA R8, P0, R95.reuse, R2.reuse, 0x1 ;  /* 0x000000025f08c211 */ /* 0x0c0fe800078008ff */
[-C--:B------:R-:W-:Y:S01]  /*5d00*/  @!P4 LEA.HI.X R9, R95, R3.reuse, R105, 0x1, P0 ;  /* 0x000000035f09c211 */ /* 0x080fe200000f0c69 */
[----:B--2---:R1:W-:Y:S04]  /*5d10*/  @!P2 ST.E.128 [R6.64], R12 ;  /* 0x0000000c0600a985 */ /* 0x0043e8000c101d06 */
[----:B------:R-:W2:Y:S01]  /*5d20*/  @!P1 LDS.128 R12, [R89+0xc000] ;  /* 0x00c00000590c9984 */ /* 0x000ea20000000c00 */
[CC--:B-1----:R-:W-:Y:S04]  /*5d30*/  @!P3 LEA R6, P0, R94.reuse, R2.reuse, 0x1 ;  /* 0x000000025e06b211 */ /* 0x0c2fe800078008ff */
[-C--:B------:R-:W-:Y:S01]  /*5d40*/  @!P3 LEA.HI.X R7, R94, R3.reuse, R109, 0x1, P0 ;  /* 0x000000035e07b211 */ /* 0x080fe200000f0c6d */
[----:B--2---:R1:W-:Y:S01]  /*5d50*/  @!P1 ST.E.128 [R4.64], R12 ;  /* 0x0000000c04009985 */ /* 0x0043e2000c101d06 */
[----:B------:R-:W-:Y:S03]  /*5d60*/  ISETP.GE.AND P1, PT, R101, c[0x0][0x1d4], PT ;  /* 0x0000750065007a0c */ /* 0x000fe60003f26270 */
[----:B------:R-:W2:Y:S10]  /*5d70*/  @!P4 LDS.128 R16, [R88+0xe000] ;  /* 0x00e000005810c984 */ /* 0x000eb40000000c00 */
[CC--:B-1----:R-:W-:Y:S04]  /*5d80*/  @!P1 LEA R4, P0, R93.reuse, R2.reuse, 0x1 ;  /* 0x000000025d049211 */ /* 0x0c2fe800078008ff */
[-C--:B------:R-:W-:Y:S02]  /*5d90*/  @!P1 LEA.HI.X R5, R93, R3.reuse, R108, 0x1, P0 ;  /* 0x000000035d059211 */ /* 0x080fe400000f0c6c */
[----:B------:R-:W-:Y:S01]  /*5da0*/  ISETP.GE.AND P0, PT, R100, c[0x0][0x1d4], PT ;  /* 0x0000750064007a0c */ /* 0x000fe20003f06270 */
[----:B--2---:R-:W-:Y:S04]  /*5db0*/  @!P4 ST.E.128 [R8.64], R16 ;  /* 0x000000100800c985 */ /* 0x004fe8000c101d06 */
[----:B------:R-:W1:Y:S08]  /*5dc0*/  @!P3 LDS.128 R12, [R89+0xe000] ;  /* 0x00e00000590cb984 */ /* 0x000e700000000c00 */
[C---:B------:R-:W-:Y:S04]  /*5dd0*/  @!P0 LEA R2, P2, R92.reuse, R2, 0x1 ;  /* 0x000000025c028211 */ /* 0x040fe800078408ff */
[----:B------:R-:W-:Y:S01]  /*5de0*/  @!P0 LEA.HI.X R3, R92, R3, R107, 0x1, P2 ;  /* 0x000000035c038211 */ /* 0x000fe200010f0c6b */
[----:B-1----:R-:W-:Y:S04]  /*5df0*/  @!P3 ST.E.128 [R6.64], R12 ;  /* 0x0000000c0600b985 */ /* 0x002fe8000c101d06 */
[----:B------:R-:W1:Y:S04]  /*5e00*/  @!P1 LDS.128 R12, [R88+0x10000] ;  /* 0x01000000580c9984 */ /* 0x000e680000000c00 */
[----:B-1----:R-:W-:Y:S04]  /*5e10*/  @!P1 ST.E.128 [R4.64], R12 ;  /* 0x0000000c04009985 */ /* 0x002fe8000c101d06 */
[----:B------:R-:W1:Y:S04]  /*5e20*/  @!P0 LDS.128 R4, [R89+0x10000] ;  /* 0x0100000059048984 */ /* 0x000e680000000c00 */
[----:B-1----:R1:W-:Y:S02]  /*5e30*/  @!P0 ST.E.128 [R2.64], R4 ;  /* 0x0000000402008985 */ /* 0x0023e4000c101d06 */
.L_x_1187:
[----:B---34-:R-:W-:Y:S05]  /*5e40*/  BSYNC B1 ;  /* 0x0000000000017941 */ /* 0x018fea0003800000 */
.L_x_1182:
[----:B------:R-:W-:Y:S01]  /*5e50*/  ISETP.GT.AND P0, PT, R25, R36, PT ;  /* 0x000000241900720c */ /* 0x000fe20003f04270 */
[----:B-1----:R-:W-:Y:S01]  /*5e60*/  IMAD R8, R98, c[0x0][0x218], RZ ;  /* 0x0000860062087a24 */ /* 0x002fe200078e02ff */
[C---:B------:R-:W-:Y:S01]  /*5e70*/  ISETP.GE.AND P1, PT, R58.reuse, 0x1, PT ;  /* 0x000000013a00780c */ /* 0x040fe20003f26270 */
[----:B------:R-:W-:Y:S01]  /*5e80*/  BSSY B0, `(.L_x_1204) ;  /* 0x000004a000007945 */ /* 0x000fe20003800000 */
[----:B--2--5:R-:W-:Y:S01]  /*5e90*/  IADD3 R3, R58, 0x1, RZ ;  /* 0x000000013a037810 */ /* 0x024fe20007ffe0ff */
[----:B------:R-:W-:Y:S01]  /*5ea0*/  IMAD R8, R87, c[0x0][0x21c], R8 ;  /* 0x0000870057087a24 */ /* 0x000fe200078e0208 */
[----:B------:R-:W-:Y:S07]  /*5eb0*/  ISETP.NE.AND P2, PT, R112, RZ, PT ;  /* 0x000000ff7000720c */ /* 0x000fee0003f45270 */
[----:B------:R-:W-:Y:S01]  /*5ec0*/  @P0 IMAD R2, R58, 0x3000, R10 ;  /* 0x000030003a020824 */ /* 0x000fe200078e020a */
[----:B------:R-:W-:Y:S01]  /*5ed0*/  SEL R58, R3, RZ, !P1 ;  /* 0x000000ff033a7207 */ /* 0x000fe20004800000 */
[----:B------:R-:W-:Y:S01]  /*5ee0*/  @P0 IMAD.MOV.U32 R6, RZ, RZ, R118 ;  /* 0x000000ffff060224 */ /* 0x000fe200078e0076 */
[----:B------:R-:W-:Y:S01]  /*5ef0*/  @P0 IADD3 R3, R25, -0x1, RZ ;  /* 0xffffffff19030810 */ /* 0x000fe20007ffe0ff */
[----:B------:R-:W-:Y:S02]  /*5f00*/  @P0 IMAD.MOV.U32 R7, RZ, RZ, R117 ;  /* 0x000000ffff070224 */ /* 0x000fe400078e0075 */
[----:B------:R-:W-:Y:S01]  /*5f10*/  @P0 IMAD.SHL.U32 R2, R2, 0x2, RZ ;  /* 0x0000000202020824 */ /* 0x000fe200078e00ff */
[----:B------:R-:W-:Y:S01]  /*5f20*/  @P0 SHF.R.S32.HI R5, RZ, 0x1f, R3 ;  /* 0x0000001fff050819 */ /* 0x000fe20000011403 */
[----:B------:R-:W-:Y:S02]  /*5f30*/  @P0 IMAD R4, R164, R3, RZ ;  /* 0x00000003a4040224 */ /* 0x000fe400078e02ff */
[-C--:B------:R-:W-:Y:S04]  /*5f40*/  @P0 IMAD.WIDE.U32 R6, R3, R170.reuse, R6 ;  /* 0x000000aa03060225 */ /* 0x080fe800078e0006 */
[----:B------:R-:W-:Y:S01]  /*5f50*/  @P0 IMAD R3, R5, R170, R4 ;  /* 0x000000aa05030224 */ /* 0x000fe200078e0204 */
[C---:B------:R-:W-:Y:S03]  /*5f60*/  @P0 LEA R4, P1, R6.reuse, c[0x0][0x250], 0x1 ;  /* 0x0000940006040a11 */ /* 0x040fe600078208ff */
[----:B------:R-:W-:Y:S05]  /*5f70*/  @P0 IMAD.IADD R3, R7, 0x1, R3 ;  /* 0x0000000107030824 */ /* 0x000fea00078e0203 */
        /* <DEDUP_REMOVED lines=10> */
[----:B------:R1:W-:Y:S02]  /*6020*/  @P0 LDGSTS.E.BYPASS.LTC128B.128 [R2+0x4100], [R4.64+0x100], !P5 ;  /* 0x0410010004020fae */ /* 0x0003e4000e901d46 */
[----:B------:R-:W-:Y:S05]  /*6030*/  IMAD.WIDE.U32 R6, R87, c[0x0][0x218], R6 ;  /* 0x0000860057067a25 */ /* 0x000fea00078e0006 */
        /* <DEDUP_REMOVED lines=12> */
[----:B-1----:R1:W3:Y:S01]  /*6100*/  SHFL.IDX PT, R2, R9, RZ, 0x1c1f ;  /* 0x001c1fff09027589 */ /* 0x0022e200000e0000 */
        /* <DEDUP_REMOVED lines=8> */
[CC--:B---3--:R-:W-:Y:S04]  /*6190*/  @!P2 LEA R6, P0, R26.reuse, R2.reuse, 0x1 ;  /* 0x000000021a06a211 */ /* 0x0c8fe800078008ff */
[-C--:B------:R-:W-:Y:S02]  /*61a0*/  @!P2 LEA.HI.X R7, R26, R3.reuse, R27, 0x1, P0 ;  /* 0x000000031a07a211 */ /* 0x080fe400000f0c1b */
[CC--:B------:R-:W-:Y:S04]  /*61b0*/  @!P1 LEA R4, P0, R96.reuse, R2.reuse, 0x1 ;  /* 0x0000000260049211 */ /* 0x0c0fe800078008ff */
[-C--:B------:R-:W-:Y:S02]  /*61c0*/  @!P1 LEA.HI.X R5, R96, R3.reuse, R106, 0x1, P0 ;  /* 0x0000000360059211 */ /* 0x080fe400000f0c6a */
[CC--:B------:R-:W-:Y:S04]  /*61d0*/  @!P4 LEA R8, P0, R95.reuse, R2.reuse, 0x1 ;  /* 0x000000025f08c211 */ /* 0x0c0fe800078008ff */
[-C--:B-1----:R-:W-:Y:S01]  /*61e0*/  @!P4 LEA.HI.X R9, R95, R3.reuse, R105, 0x1, P0 ;  /* 0x000000035f09c211 */ /* 0x082fe200000f0c69 */
[----:B--2---:R1:W-:Y:S04]  /*61f0*/  @!P2 ST.E.128 [R6.64], R12 ;  /* 0x0000000c0600a985 */ /* 0x0043e8000c101d06 */
[----:B------:R-:W2:Y:S01]  /*6200*/  @!P1 LDS.128 R12, [R89] ;  /* 0x00000000590c9984 */ /* 0x000ea20000000c00 */
        /* <DEDUP_REMOVED lines=17> */
.L_x_1205:
[----:B--2---:R-:W-:Y:S05]  /*6320*/  BSYNC B0 ;  /* 0x0000000000007941 */ /* 0x004fea0003800000 */
.L_x_1204:
[C---:B------:R-:W-:Y:S02]  /*6330*/  ISETP.GE.AND P0, PT, R43.reuse, 0x1, PT ;  /* 0x000000012b00780c */ /* 0x040fe40003f06270 */
[----:B-1-3--:R-:W-:Y:S02]  /*6340*/  IADD3 R2, R43, 0x1, RZ ;  /* 0x000000012b027810 */ /* 0x00afe40007ffe0ff */
[----:B------:R-:W-:Y:S02]  /*6350*/  ISETP.NE.AND P2, PT, R112, RZ, PT ;  /* 0x000000ff7000720c */ /* 0x000fe40003f45270 */
[----:B------:R-:W-:Y:S02]  /*6360*/  SEL R43, R2, RZ, !P0 ;  /* 0x000000ff022b7207 */ /* 0x000fe40004000000 */
[----:B------:R-:W-:Y:S04]  /*6370*/  IADD3 R2, R25, -0x2, RZ ;  /* 0xfffffffe19027810 */ /* 0x000fe80007ffe0ff */
[----:B------:R-:W-:Y:S11]  /*6380*/  ISETP.GE.AND P0, PT, R2, R36, PT ;  /* 0x000000240200720c */ /* 0x000ff60003f06270 */
[----:B------:R-:W-:Y:S02]  /*6390*/  @!UPT UIADD3 URZ, URZ, URZ, URZ ;  /* 0x0000003f3f3ff290 */ /* 0x000fe4000fffe03f */
[----:B------:R-:W-:Y:S01]  /*63a0*/  @P0 SHF.R.S32.HI R6, RZ, 0x1f, R2 ;  /* 0x0000001fff060819 */ /* 0x000fe20000011402 */
[----:B------:R-:W-:Y:S02]  /*63b0*/  @P0 IMAD.MOV.U32 R4, RZ, RZ, R120 ;  /* 0x000000ffff040224 */ /* 0x000fe400078e0078 */
[----:B------:R-:W-:Y:S02]  /*63c0*/  @P0 IMAD.MOV.U32 R5, RZ, RZ, R115 ;  /* 0x000000ffff050224 */ /* 0x000fe400078e0073 */
[----:B------:R-:W-:Y:S04]  /*63d0*/  @P0 IMAD R3, R163, R2, RZ ;  /* 0x00000002a3030224 */ /* 0x000fe800078e02ff */
[-C--:B------:R-:W-:Y:S02]  /*63e0*/  @P0 IMAD R6, R6, R168.reuse, R3 ;  /* 0x000000a806060224 */ /* 0x080fe400078e0203 */
[----:B------:R-:W-:Y:S04]  /*63f0*/  @P0 IMAD.WIDE.U32 R2, R2, R168, R4 ;  /* 0x000000a802020225 */ /* 0x000fe800078e0004 */
[----:B------:R-:W-:Y:S01]  /*6400*/  @P0 IMAD.IADD R3, R3, 0x1, R6 ;  /* 0x0000000103030824 */ /* 0x000fe200078e0206 */
[C---:B------:R-:W-:Y:S04]  /*6410*/  @P0 LEA R4, P1, R2.reuse, c[0x0][0x220], 0x1 ;  /* 0x0000880002040a11 */ /* 0x040fe800078208ff */
[----:B------:R-:W-:Y:S01]  /*6420*/  @P0 LEA.HI.X R5, R2, c[0x0][0x224], R3, 0x1, P1 ;  /* 0x0000890002050a11 */ /* 0x000fe200008f0c03 */
[----:B------:R-:W-:Y:S01]  /*6430*/  @P0 IMAD R2, R58, 0x3000, R10 ;  /* 0x000030003a020824 */ /* 0x000fe200078e020a */
[----:B------:R-:W-:Y:S03]  /*6440*/  @P0 LEA R6, P1, R166, R4, 0x1 ;  /* 0x00000004a6060211 */ /* 0x000fe600078208ff */
[----:B------:R-:W-:Y:S01]  /*6450*/  @P0 IMAD.SHL.U32 R2, R2, 0x2, RZ ;  /* 0x0000000202020824 */ /* 0x000fe200078e00ff */
[----:B------:R-:W-:Y:S04]  /*6460*/  @P0 LEA.HI.X R7, R166, R5, R159, 0x1, P1 ;  /* 0x00000005a6070211 */ /* 0x000fe800008f0c9f */
[----:B------:R-:W-:Y:S01]  /*6470*/  @!PT LDS RZ, [RZ] ;  /* 0x00000000fffff984 */ /* 0x000fe20000000800 */
[----:B------:R-:W-:Y:S01]  /*6480*/  @!PT LDS RZ, [RZ] ;  /* 0x00000000fffff984 */ /* 0x000fe20000000800 */
[----:B------:R-:W-:Y:S01]  /*6490*/  @!PT LDS RZ, [RZ] ;  /* 0x00000000fffff984 */ /* 0x000fe20000000800 */
[----:B------:R1:W-:Y:S04]  /*64a0*/  @P0 LDGSTS.E.BYPASS.LTC128B.128 [R2+0xc100], [R4.64], !P6 ;  /* 0x0c10000004020fae */ /* 0x0003e8000f101d46 */
        /* <DEDUP_REMOVED lines=16> */
.L_x_1181:
[----:B---3--:R-:W-:Y:S01]  /*65b0*/  IMAD.MOV.U32 R4, RZ, RZ, 0x1 ;  /* 0x00000001ff047424 */ /* 0x008fe200078e00ff */
[----:B------:R-:W-:Y:S01]  /*65c0*/  IADD3 R0, R155, 0x7f, RZ ;  /* 0x0000007f9b007810 */ /* 0x000fe20007ffe0ff */
[----:B------:R2:W-:Y:S03]  /*65d0*/  STL.64 [R1], R174 ;  /* 0x000000ae01007387 */ /* 0x0005e60000100a00 */
[C---:B------:R-:W-:Y:S02]  /*65e0*/  ISETP.NE.AND P2, PT, R4.reuse, c[0x0][0x2c4], PT ;  /* 0x0000b10004007a0c */ /* 0x040fe40003f45270 */
[----:B------:R-:W-:-:S11]  /*65f0*/  ISETP.LE.AND P1, PT, R4, c[0x0][0x32c], PT ;  /* 0x0000cb0004007a0c */ /* 0x000fd60003f23270 */
        /* <DEDUP_REMOVED lines=16> */
.L_x_1209:
[----:B------:R-:W-:-:S13]  /*6700*/  ISETP.NE.AND P0, PT, R4, c[0x0][0x32c], PT ;  /* 0x0000cb0004007a0c */ /* 0x000fda0003f05270 */
[----:B------:R-:W-:-:S05]  /*6710*/  @P0 IMAD.HI.U32 R2, R0, c[0x0][0x330], RZ ;  /* 0x0000cc0000020a27 */ /* 0x000fca00078e00ff */
[----:B------:R-:W-:Y:S02]  /*6720*/  @P0 SHF.R.U32.HI R0, RZ, c[0x0][0x334], R2 ;  /* 0x0000cd00ff000a19 */ /* 0x000fe40000011602 */
.L_x_1210:
[----:B------:R-:W-:Y:S05]  /*6730*/  BSYNC B0 ;  /* 0x0000000000007941 */ /* 0x000fea0003800000 */
.L_x_1208:
[----:B------:R-:W-:-:S05]  /*6740*/  MOV R2, c[0x0][0x32c] ;  /* 0x0000cb0000027a02 */ /* 0x000fca0000000f00 */
[----:B------:R-:W-:-:S05]  /*6750*/  IMAD R0, R0, R2, c[0x0][0x32c] ;  /* 0x0000cb0000007624 */ /* 0x000fca00078e0202 */
[----:B------:R-:W-:-:S04]  /*6760*/  IMNMX R3, R3, R0, PT ;  /* 0x0000000003037217 */ /* 0x000fc80003800200 */
.L_x_1207:
        /* <DEDUP_REMOVED lines=21> */
.L_x_1213:
[----:B------:R-:W-:-:S04]  /*68c0*/  MOV R2, c[0x0][0x32c] ;  /* 0x0000cb0000027a02 */ /* 0x000fc80000000f00 */
[----:B------:R-:W-:-:S13]  /*68d0*/  ISETP.NE.AND P0, PT, R2, 0x1, PT ;  /* 0x000000010200780c */ /* 0x000fda0003f05270 */
[----:B------:R-:W-:-:S05]  /*68e0*/  @P0 IMAD.HI.U32 R2, R0, c[0x0][0x330], RZ ;  /* 0x0000cc0000020a27 */ /* 0x000fca00078e00ff */
[----:B------:R-:W-:Y:S02]  /*68f0*/  @P0 SHF.R.U32.HI R0, RZ, c[0x0][0x334], R2 ;  /* 0x0000cd00ff000a19 */ /* 0x000fe40000011602 */
.L_x_1214:
[----:B------:R-:W-:Y:S05]  /*6900*/  BSYNC B0 ;  /* 0x0000000000007941 */ /* 0x000fea0003800000 */
.L_x_1212:
[----:B------:R-:W-:-:S05]  /*6910*/  IMAD R0, R0, c[0x0][0x32c], RZ ;  /* 0x0000cb0000007a24 */ /* 0x000fca00078e02ff */
[----:B------:R-:W-:-:S04]  /*6920*/  IMNMX R3, R3, R0, !PT ;  /* 0x0000000003037217 */ /* 0x000fc80007800200 */
.L_x_1211:
[----:B------:R-:W-:Y:S01]  /*6930*/  SHF.R.S32.HI R0, RZ, 0x1f, R3 ;  /* 0x0000001fff007819 */ /* 0x000fe20000011403 */
[----:B------:R-:W-:Y:S01]  /*6940*/  IMAD.MOV.U32 R99, RZ, RZ, RZ ;  /* 0x000000ffff637224 */ /* 0x000fe200078e00ff */
[----:B------:R-:W-:Y:S01]  /*6950*/  PLOP3.LUT P1, PT, PT, PT, PT, 0x80, 0x0 ;  /* 0x000000000000781c */ /* 0x000fe20003f2f070 */
[----:B------:R-:W-:Y:S01]  /*6960*/  CS2R R12, SRZ ;  /* 0x00000000000c7805 */ /* 0x000fe2000001ff00 */
[----:B------:R-:W-:Y:S01]  /*6970*/  LEA.HI R0, R0, R3, RZ, 0x6 ;  /* 0x0000000300007211 */ /* 0x000fe200078f30ff */
[----:B------:R-:W-:Y:S01]  /*6980*/  CS2R R14, SRZ ;  /* 0x00000000000e7805 */ /* 0x000fe2000001ff00 */
[----:B------:R-:W-:Y:S01]  /*6990*/  IMAD.MOV.U32 R96, RZ, RZ, RZ ;  /* 0x000000ffff607224 */ /* 0x000fe200078e00ff */
[----:B------:R-:W-:Y:S01]  /*69a0*/  MOV R94, RZ ;  /* 0x000000ff005e7202 */ /* 0x000fe20000000f00 */
[----:B------:R-:W-:Y:S01]  /*69b0*/  CS2R R8, SRZ ;  /* 0x0000000000087805 */ /* 0x000fe2000001ff00 */
[----:B------:R-:W-:Y:S01]  /*69c0*/  SHF.R.S32.HI R0, RZ, 0x6, R0 ;  /* 0x00000006ff007819 */ /* 0x000fe20000011400 */
[----:B------:R-:W-:Y:S01]  /*69d0*/  IMAD.MOV.U32 R92, RZ, RZ, RZ ;  /* 0x000000ffff5c7224 */ /* 0x000fe200078e00ff */
[----:B-1----:R-:W-:Y:S01]  /*69e0*/  CS2R R10, SRZ ;  /* 0x00000000000a7805 */ /* 0x002fe2000001ff00 */
[----:B------:R-:W-:Y:S01]  /*69f0*/  IMAD.MOV.U32 R90, RZ, RZ, RZ ;  /* 0x000000ffff5a7224 */ /* 0x000fe200078e00ff */
[----:B------:R-:W-:Y:S01]  /*6a00*/  IMNMX R225, RZ, R0, !PT ;  /* 0x00000000ffe17217 */ /* 0x000fe20007800200 */
[----:B------:R-:W-:Y:S01]  /*6a10*/  IMAD.MOV.U32 R86, RZ, RZ, RZ ;  /* 0x000000ffff567224 */ /* 0x000fe200078e00ff */
[----:B------:R-:W-:Y:S01]  /*6a20*/  MOV R88, RZ ;  /* 0x000000ff00587202 */ /* 0x000fe20000000f00 */
[----:B------:R-:W-:Y:S01]  /*6a30*/  IMAD.MOV.U32 R16, RZ, RZ, RZ ;  /* 0x000000ffff107224 */ /* 0x000fe200078e00ff */
[----:B------:R-:W-:Y:S01]  /*6a40*/  ISETP.GT.AND P0, PT, R252, R225, PT ;  /* 0x000000e1fc00720c */ /* 0x000fe20003f04270 */
[----:B------:R-:W-:Y:S01]  /*6a50*/  CS2R R82, SRZ ;  /* 0x0000000000527805 */ /* 0x000fe2000001ff00 */
        /* <DEDUP_REMOVED lines=66> */
[----:B------:R-:W-:Y:S01]  /*6e80*/  LEA.HI R8, R6, R174, RZ, 0x4 ;  /* 0x000000ae06087211 */ /* 0x000fe200078f20ff */
[----:B------:R-:W-:Y:S01]  /*6e90*/  STL [R1+0x10], R17 ;  /* 0x0000101101007387 */ /* 0x000fe20000100800 */
[----:B------:R-:W-:Y:S02]  /*6ea0*/  LOP3.LUT R198, R16, 0xfffffff8, RZ, 0xc0, !PT ;  /* 0xfffffff810c67812 */ /* 0x000fe400078ec0ff */
[----:B------:R-:W-:-:S02]  /*6eb0*/  SHF.R.S32.HI R21, RZ, 0x3, R16 ;  /* 0x00000003ff157819 */ /* 0x000fc40000011410 */
[----:B------:R-:W-:Y:S01]  /*6ec0*/  ISETP.NE.AND.EX P0, PT, RZ, c[0x0][0x34c], PT, P0 ;  /* 0x0000d300ff007a0c */ /* 0x000fe20003f05300 */
[----:B------:R-:W-:Y:S01]  /*6ed0*/  IMAD.IADD R198, R174, 0x1, -R198 ;  /* 0x00000001aec67824 */ /* 0x000fe200078e0ac6 */
[CC--:B------:R-:W-:Y:S02]  /*6ee0*/  LEA.HI R22, R6.reuse, R174.reuse, RZ, 0x5 ;  /* 0x000000ae06167211 */ /* 0x0c0fe400078f28ff */
[----:B------:R-:W-:Y:S01]  /*6ef0*/  LEA.HI R18, R6, R174, RZ, 0x6 ;  /* 0x000000ae06127211 */ /* 0x000fe200078f30ff */
[----:B------:R-:W-:Y:S01]  /*6f00*/  IMAD R5, R198, 0x20, R21 ;  /* 0x00000020c6057824 */ /* 0x000fe200078e0215 */
[----:B------:R-:W-:Y:S01]  /*6f10*/  SEL R6, R242, RZ, !P0 ;  /* 0x000000fff2067207 */ /* 0x000fe20004000000 */
[----:B------:R-:W-:Y:S01]  /*6f20*/  IMAD.SHL.U32 R13, R198, 0x8, RZ ;  /* 0x00000008c60d7824 */ /* 0x000fe200078e00ff */
[----:B------:R-:W-:Y:S01]  /*6f30*/  SHF.R.S32.HI R10, RZ, 0x4, R8 ;  /* 0x00000004ff0a7819 */ /* 0x000fe20000011408 */
[----:B------:R-:W-:Y:S01]  /*6f40*/  IMAD.IADD R11, R155, 0x1, R5 ;  /* 0x000000019b0b7824 */ /* 0x000fe200078e0205 */
[----:B------:R-:W-:-:S02]  /*6f50*/  LOP3.LUT R5, R8, 0xfffffff0, RZ, 0xc0, !PT ;  /* 0xfffffff008057812 */ /* 0x000fc400078ec0ff */
[----:B------:R-:W-:Y:S02]  /*6f60*/  LEA.HI R8, R8, R10, RZ, 0x1 ;  /* 0x0000000a08087211 */ /* 0x000fe400078f08ff */
[----:B------:R-:W-:Y:S01]  /*6f70*/  LOP3.LUT P1, RZ, R198, 0x2, RZ, 0xc0, !PT ;  /* 0x00000002c6ff7812 */ /* 0x000fe2000782c0ff */
[----:B------:R-:W-:Y:S01]  /*6f80*/  IMAD.IADD R12, R174, 0x1, -R5 ;  /* 0x00000001ae0c7824 */ /* 0x000fe200078e0a05 */
[----:B-1----:R-:W-:Y:S02]  /*6f90*/  SHF.R.S32.HI R37, RZ, 0x1f, R37 ;  /* 0x0000001fff257819 */ /* 0x002fe40000011425 */
[C---:B------:R-:W-:Y:S02]  /*6fa0*/  IADD3 R23, R13.reuse, 0x80, RZ ;  /* 0x000000800d177810 */ /* 0x040fe40007ffe0ff */
[----:B------:R-:W-:Y:S01]  /*6fb0*/  ISETP.GE.AND P5, PT, R13, c[0x0][0x198], PT ;  /* 0x000066000d007a0c */ /* 0x000fe20003fa6270 */
[----:B------:R-:W-:Y:S01]  /*6fc0*/  IMAD R5, R37, c[0x0][0x1b8], RZ ;  /* 0x00006e0025057a24 */ /* 0x000fe200078e02ff */
[----:B------:R-:W-:Y:S01]  /*6fd0*/  IADD3 R26, R252, -0x1, RZ ;  /* 0xfffffffffc1a7810 */ /* 0x000fe20007ffe0ff */
[----:B------:R-:W1:Y:S02]  /*6fe0*/  S2R R37, SR_CTAID.Y ;  /* 0x0000000000257919 */ /* 0x000e640000002600 */
[----:B-1----:R-:W-:Y:S01]  /*6ff0*/  IMAD R5, R37, c[0x0][0x1bc], R5 ;  /* 0x00006f0025057a24 */ /* 0x002fe200078e0205 */
[----:B--2---:R-:W-:-:S05]  /*7000*/  SHF.R.S32.HI R2, RZ, 0x1f, R0 ;  /* 0x0000001fff027819 */ /* 0x004fca0000011400 */
[----:B------:R-:W-:-:S04]  /*7010*/  IMAD R2, R2, c[0x0][0x178], RZ ;  /* 0x00005e0002027a24 */ /* 0x000fc800078e02ff */
[C---:B------:R-:W-:Y:S02]  /*7020*/  IMAD R4, R0.reuse, c[0x0][0x17c], R2 ;  /* 0x00005f0000047a24 */ /* 0x040fe400078e0202 */
[----:B------:R-:W-:-:S04]  /*7030*/  IMAD.WIDE.U32 R2, R0, c[0x0][0x178], RZ ;  /* 0x00005e0000027a25 */ /* 0x000fc800078e00ff */
[----:B------:R-:W-:Y:S02]  /*7040*/  IMAD.IADD R3, R3, 0x1, R4 ;  /* 0x0000000103037824 */ /* 0x000fe400078e0204 */
[----:B------:R-:W-:-:S04]  /*7050*/  @P2 IMAD.HI.U32 R4, R11, c[0x0][0x2c8], RZ ;  /* 0x0000b2000b042a27 */ /* 0x000fc800078e00ff */
[----:B------:R-:W-:Y:S01]  /*7060*/  IMAD.MOV.U32 R0, RZ, RZ, R11 ;  /* 0x000000ffff007224 */ /* 0x000fe200078e000b */
[----:B------:R-:W-:Y:S01]  /*7070*/  @P2 SHF.R.U32.HI R0, RZ, c[0x0][0x2cc], R4 ;  /* 0x0000b300ff002a19 */ /* 0x000fe20000011604 */
[----:B------:R-:W-:Y:S01]  /*7080*/  IMAD.WIDE.U32 R2, R37, c[0x0][0x1b8], R2 ;  /* 0x00006e0025027a25 */ /* 0x000fe200078e0002 */
[----:B------:R-:W-:Y:S02]  /*7090*/  SHF.R.S32.HI R4, RZ, 0x1f, R242 ;  /* 0x0000001fff047819 */ /* 0x000fe400000114f2 */
[----:B------:R-:W-:Y:S01]  /*70a0*/  LOP3.LUT P2, RZ, R198, 0x4, RZ, 0xc0, !PT ;  /* 0x00000004c6ff7812 */ /* 0x000fe2000784c0ff */
[----:B------:R-:W-:Y:S01]  /*70b0*/  IMAD.IADD R3, R3, 0x1, R5 ;  /* 0x0000000103037824 */ /* 0x000fe200078e0205 */
[----:B------:R-:W-:Y:S01]  /*70c0*/  SEL R7, R4, RZ, !P0 ;  /* 0x000000ff04077207 */ /* 0x000fe20004000000 */
[----:B------:R-:W-:Y:S02]  /*70d0*/  IMAD.U32 R4, RZ, RZ, UR4 ;  /* 0x00000004ff047e24 */ /* 0x000fe4000f8e00ff */
[----:B------:R-:W-:-:S02]  /*70e0*/  IMAD.U32 R5, RZ, RZ, UR5 ;  /* 0x00000005ff057e24 */ /* 0x000fc4000f8e00ff */
[----:B------:R-:W-:Y:S02]  /*70f0*/  IMAD R7, R7, c[0x0][0x1c0], RZ ;  /* 0x0000700007077a24 */ /* 0x000fe400078e02ff */
[C---:B------:R-:W-:Y:S01]  /*7100*/  IMAD.WIDE.U32 R2, R6.reuse, c[0x0][0x1c0], R2 ;  /* 0x0000700006027a25 */ /* 0x040fe200078e0002 */
[----:B------:R1:W-:Y:S03]  /*7110*/  STL.64 [R1+0x8], R4 ;  /* 0x0000080401007387 */ /* 0x0003e60000100a00 */
[----:B------:R-:W-:Y:S01]  /*7120*/  IMAD R9, R6, c[0x0][0x1c4], R7 ;  /* 0x0000710006097a24 */ /* 0x000fe200078e0207 */
[----:B------:R-:W-:Y:S01]  /*7130*/  SHF.R.S32.HI R6, RZ, 0x1f, R0 ;  /* 0x0000001fff067819 */ /* 0x000fe20000011400 */
[----:B------:R-:W-:Y:S01]  /*7140*/  @!P3 IMAD.MOV.U32 R25, RZ, RZ, R242 ;  /* 0x000000ffff19b224 */ /* 0x000fe200078e00f2 */
[----:B------:R-:W-:Y:S01]  /*7150*/  LOP3.LUT R7, R8, 0xfffffffe, RZ, 0xc0, !PT ;  /* 0xfffffffe08077812 */ /* 0x000fe200078ec0ff */
[----:B------:R-:W-:Y:S01]  /*7160*/  IMAD.IADD R3, R3, 0x1, R9 ;  /* 0x0000000103037824 */ /* 0x000fe200078e0209 */
[----:B------:R-:W-:Y:S01]  /*7170*/  ISETP.GE.AND P3, PT, R23, c[0x0][0x198], PT ;  /* 0x0000660017007a0c */ /* 0x000fe20003f66270 */
[----:B------:R-:W-:-:S02]  /*7180*/  IMAD.MOV R8, RZ, RZ, -R0 ;  /* 0x000000ffff087224 */ /* 0x000fc400078e0a00 */
[----:B------:R-:W-:Y:S02]  /*7190*/  IMAD.IADD R15, R10, 0x1, -R7 ;  /* 0x000000010a0f7824 */ /* 0x000fe400078e0a07 */
[----:B------:R-:W-:-:S04]  /*71a0*/  IMAD.WIDE.U32 R2, R0, c[0x0][0x1b0], R2 ;  /* 0x00006c0000027a25 */ /* 0x000fc800078e0002 */
[----:B------:R-:W-:Y:S02]  /*71b0*/  IMAD R9, R8, c[0x0][0x2c4], R11 ;  /* 0x0000b10008097a24 */ /* 0x000fe400078e020b */
[----:B-1----:R-:W-:Y:S01]  /*71c0*/  IMAD R5, R6, c[0x0][0x1b0], RZ ;  /* 0x00006c0006057a24 */ /* 0x002fe200078e02ff */
[----:B------:R-:W-:Y:S01]  /*71d0*/  SHF.R.S32.HI R6, RZ, 0x1f, R12 ;  /* 0x0000001fff067819 */ /* 0x000fe2000001140c */
[----:B------:R-:W-:Y:S02]  /*71e0*/  IMAD.SHL.U32 R4, R21, 0x40, RZ ;  /* 0x0000004015047824 */ /* 0x000fe400078e00ff */
[----:B------:R-:W-:Y:S01]  /*71f0*/  IMAD R10, R0, c[0x0][0x1b4], R5 ;  /* 0x00006d00000a7a24 */ /* 0x000fe200078e0205 */
[----:B------:R-:W-:Y:S01]  /*7200*/  LEA.HI R14, R6, R12, RZ, 0x3 ;  /* 0x0000000c060e7211 */ /* 0x000fe200078f18ff */
[----:B------:R-:W-:Y:S01]  /*7210*/  IMAD.SHL.U32 R5, R198, 0x40, RZ ;  /* 0x00000040c6057824 */ /* 0x000fe200078e00ff */
[----:B------:R-:W-:Y:S01]  /*7220*/  LOP3.LUT R0, R4, 0x1c0, RZ, 0xc0, !PT ;  /* 0x000001c004007812 */ /* 0x000fe200078ec0ff */
[----:B------:R-:W-:-:S03]  /*7230*/  IMAD.IADD R3, R3, 0x1, R10 ;  /* 0x0000000103037824 */ /* 0x000fc600078e020a */
[----:B------:R-:W-:Y:S01]  /*7240*/  SHF.R.U32.HI R8, RZ, 0x3, R0 ;  /* 0x00000003ff087819 */ /* 0x000fe20000011600 */
[----:B------:R-:W-:Y:S01]  /*7250*/  IMAD.WIDE.U32 R2, R9, c[0x0][0x1a8], R2 ;  /* 0x00006a0009027a25 */ /* 0x000fe200078e0002 */
[----:B------:R-:W-:Y:S02]  /*7260*/  LOP3.LUT R6, R0, 0x38, R13, 0xf8, !PT ;  /* 0x0000003800067812 */ /* 0x000fe400078ef80d */
[----:B------:R-:W-:Y:S02]  /*7270*/  LOP3.LUT R0, R14, 0xfffffff8, RZ, 0xc0, !PT ;  /* 0xfffffff80e007812 */ /* 0x000fe400078ec0ff */
[----:B------:R-:W-:Y:S02]  /*7280*/  LOP3.LUT R4, R5, 0x1c0, RZ, 0xc0, !PT ;  /* 0x000001c005047812 */ /* 0x000fe400078ec0ff */
[----:B------:R-:W-:Y:S01]  /*7290*/  SHF.R.S32.HI R5, RZ, 0x1f, R9 ;  /* 0x0000001fff057819 */ /* 0x000fe20000011409 */
[----:B------:R-:W-:Y:S01]  /*72a0*/  IMAD.IADD R10, R12, 0x1, -R0 ;  /* 0x000000010c0a7824 */ /* 0x000fe200078e0a00 */
[----:B------:R-:W-:-:S02]  /*72b0*/  LOP3.LUT R7, R4, 0x8, R16, 0xf8, !PT ;  /* 0x0000000804077812 */ /* 0x000fc400078ef810 */
[----:B------:R-:W-:Y:S01]  /*72c0*/  SHF.R.U32.HI R4, RZ, 0x3, R4 ;  /* 0x00000003ff047819 */ /* 0x000fe20000011604 */
[----:B------:R-:W-:Y:S01]  /*72d0*/  IMAD.SHL.U32 R0, R10, 0x40, RZ ;  /* 0x000000400a007824 */ /* 0x000fe200078e00ff */
[----:B------:R-:W-:Y:S01]  /*72e0*/  LOP3.LUT R11, R6, R8, RZ, 0x3c, !PT ;  /* 0x00000008060b7212 */ /* 0x000fe200078e3cff */
[----:B------:R-:W-:Y:S01]  /*72f0*/  IMAD.SHL.U32 R8, R15, 0x8, RZ ;  /* 0x000000080f087824 */ /* 0x000fe200078e00ff */
[----:B------:R-:W-:Y:S01]  /*7300*/  LOP3.LUT R6, R7, R4, RZ, 0x3c, !PT ;  /* 0x0000000407067212 */ /* 0x000fe200078e3cff */
[----:B------:R-:W-:Y:S01]  /*7310*/  IMAD R4, R5, c[0x0][0x1a8], RZ ;  /* 0x00006a0005047a24 */ /* 0x000fe200078e02ff */
[----:B------:R-:W-:Y:S01]  /*7320*/  LOP3.LUT R0, R0, 0x1c0, RZ, 0xc0, !PT ;  /* 0x000001c000007812 */ /* 0x000fe200078ec0ff */
[----:B------:R-:W-:Y:S01]  /*7330*/  IMAD.SHL.U32 R5, R18, 0x8, RZ ;  /* 0x0000000812057824 */ /* 0x000fe200078e00ff */
[----:B------:R-:W-:Y:S01]  /*7340*/  LEA R19, P0, R2, c[0x0][0x160], 0x1 ;  /* 0x0000580002137a11 */ /* 0x000fe200078008ff */
[----:B------:R-:W-:Y:S01]  /*7350*/  IMAD R7, R9, c[0x0][0x1ac], R4 ;  /* 0x00006b0009077a24 */ /* 0x000fe200078e0204 */
[----:B------:R-:W-:Y:S01]  /*7360*/  SHF.R.U32.HI R4, RZ, 0x3, R0 ;  /* 0x00000003ff047819 */ /* 0x000fe20000011600 */
[----:B------:R-:W-:Y:S01]  /*7370*/  IMAD R6, R15, 0x200, R6 ;  /* 0x000002000f067824 */ /* 0x000fe200078e0206 */
[----:B------:R-:W-:-:S02]  /*7380*/  LOP3.LUT R20, R11, 0xfffffe00, R5, 0xf8, !PT ;  /* 0xfffffe000b147812 */ /* 0x000fc400078ef805 */
[----:B------:R-:W-:Y:S01]  /*7390*/  LOP3.LUT R5, R0, 0x8, R8, 0xf8, !PT ;  /* 0x0000000800057812 */ /* 0x000fe200078ef808 */
[----:B------:R-:W-:Y:S01]  /*73a0*/  IMAD.IADD R0, R3, 0x1, R7 ;  /* 0x0000000103007824 */ /* 0x000fe200078e0207 */
[----:B------:R-:W-:Y:S01]  /*73b0*/  LOP3.LUT P6, RZ, R10, 0x2, RZ, 0xc0, !PT ;  /* 0x000000020aff7812 */ /* 0x000fe200078cc0ff */
[----:B------:R-:W-:Y:S01]  /*73c0*/  IMAD.SHL.U32 R7, R14, 0x40, RZ ;  /* 0x000000400e077824 */ /* 0x000fe200078e00ff */
[----:B------:R-:W-:Y:S01]  /*73d0*/  LOP3.LUT R3, R5, R4, RZ, 0x3c, !PT ;  /* 0x0000000405037212 */ /* 0x000fe200078e3cff */
[----:B------:R-:W-:Y:S01]  /*73e0*/  IMAD.MOV.U32 R5, RZ, RZ, 0x10 ;  /* 0x00000010ff057424 */ /* 0x000fe200078e00ff */
[----:B------:R-:W-:Y:S01]  /*73f0*/  LEA.HI.X R18, R2, c[0x0][0x164], R0, 0x1, P0 ;  /* 0x0000590002127a11 */ /* 0x000fe200000f0c00 */
[----:B------:R-:W-:Y:S01]  /*7400*/  IMAD.SHL.U32 R0, R22, 0x20, RZ ;  /* 0x0000002016007824 */ /* 0x000fe200078e00ff */
[----:B------:R-:W-:Y:S01]  /*7410*/  LOP3.LUT R7, R7, 0xfffffe00, RZ, 0xc0, !PT ;  /* 0xfffffe0007077812 */ /* 0x000fe200078ec0ff */
[----:B------:R-:W-:Y:S01]  /*7420*/  IMAD.MOV.U32 R2, RZ, RZ, 0x20 ;  /* 0x00000020ff027424 */ /* 0x000fe200078e00ff */
[----:B------:R-:W-:-:S02]  /*7430*/  IADD3 R22, R13, 0x40, RZ ;  /* 0x000000400d167810 */ /* 0x000fc40007ffe0ff */
[----:B------:R-:W-:Y:S02]  /*7440*/  LOP3.LUT R0, R0, 0xfffffc00, RZ, 0xc0, !PT ;  /* 0xfffffc0000007812 */ /* 0x000fe400078ec0ff */
[----:B------:R-:W-:Y:S02]  /*7450*/  LOP3.LUT P0, RZ, R10, 0x4, RZ, 0xc0, !PT ;  /* 0x000000040aff7812 */ /* 0x000fe4000780c0ff */
[-C--:B------:R-:W-:Y:S02]  /*7460*/  IADD3 R4, R3, R7.reuse, R0 ;  /* 0x0000000703047210 */ /* 0x080fe40007ffe000 */
[----:B------:R-:W-:Y:S02]  /*7470*/  SEL R8, R5, 0xfffffff0, !P1 ;  /* 0xfffffff005087807 */ /* 0x000fe40004800000 */
[----:B------:R-:W-:Y:S02]  /*7480*/  ISETP.GE.AND P4, PT, R22, c[0x0][0x198], PT ;  /* 0x0000660016007a0c */ /* 0x000fe40003f86270 */
[----:B------:R-:W-:-:S02]  /*7490*/  LOP3.LUT R7, R3, R7, RZ, 0xfc, !PT ;  /* 0x0000000703077212 */ /* 0x000fc400078efcff */
[----:B------:R-:W-:Y:S02]  /*74a0*/  SEL R0, R2, 0xffffffe0, !P0 ;  /* 0xffffffe002007807 */ /* 0x000fe40004000000 */
[----:B------:R-:W-:Y:S01]  /*74b0*/  SEL R5, R5, 0xfffffff0, !P6 ;  /* 0xfffffff005057807 */ /* 0x000fe20007000000 */
[----:B------:R-:W-:Y:S05]  /*74c0*/  BRA.DIV ~URZ, `(.L_x_1216) ;  /* 0x00012a227f007947 */ /* 0x000fea000b800000 */
[----:B------:R1:W2:Y:S02]  /*74d0*/  SHFL.IDX PT, R9, R18, RZ, 0x181f ;  /* 0x00181fff12097589 */ /* 0x0002a400000e0000 */
.L_x_1329:
[----:B------:R-:W-:Y:S05]  /*74e0*/  BRA.DIV ~URZ, `(.L_x_1217) ;  /* 0x00012a827f007947 */ /* 0x000fea000b800000 */
[----:B------:R3:W4:Y:S02]  /*74f0*/  SHFL.IDX PT, R2, R19, RZ, 0x181f ;  /* 0x00181fff13027589 */ /* 0x00072400000e0000 */
.L_x_1330:
        /* <DEDUP_REMOVED lines=22> */
.L_x_1219:
[----:B------:R-:W-:Y:S05]  /*7660*/  BSYNC B0 ;  /* 0x0000000000007941 */ /* 0x000fea0003800000 */
.L_x_1218:
[----:B------:R-:W-:Y:S05]  /*7670*/  BRA.DIV ~URZ, `(.L_x_1220) ;  /* 0x000129727f007947 */ /* 0x000fea000b800000 */
[----:B--2---:R2:W1:Y:S04]  /*7680*/  SHFL.IDX PT, R9, R18, 0x1, 0x181f ;  /* 0x00381f0012097f89 */ /* 0x00446800000e0000 */
[----:B----4-:R2:W4:Y:S02]  /*7690*/  SHFL.IDX PT, R2, R19, 0x1, 0x181f ;  /* 0x00381f0013027f89 */ /* 0x01052400000e0000 */
.L_x_1331:
[----:B------:R-:W-:Y:S01]  /*76a0*/  IADD3 R3, R16, 0x20, RZ ;  /* 0x0000002010037810 */ /* 0x000fe20007ffe0ff */
[----:B------:R-:W-:Y:S03]  /*76b0*/  BSSY B0, `(.L_x_1221) ;  /* 0x0000014000007945 */ /* 0x000fe60003800000 */
[----:B------:R-:W-:Y:S01]  /*76c0*/  ISETP.GE.AND P0, PT, R3, R17, PT ;  /* 0x000000110300720c */ /* 0x000fe20003f06270 */
[----:B-1----:R-:W-:-:S12]  /*76d0*/  IMAD.MOV.U32 R3, RZ, RZ, R9 ;  /* 0x000000ffff037224 */ /* 0x002fd800078e0009 */
        /* <DEDUP_REMOVED lines=17> */
.L_x_1222:
[----:B------:R-:W-:Y:S05]  /*77f0*/  BSYNC B0 ;  /* 0x0000000000007941 */ /* 0x000fea0003800000 */
.L_x_1221:
[----:B------:R-:W-:Y:S05]  /*7800*/  BRA.DIV ~URZ, `(.L_x_1223) ;  /* 0x000128d27f007947 */ /* 0x000fea000b800000 */
[----:B-1----:R1:W2:Y:S02]  /*7810*/  SHFL.IDX PT, R9, R18, 0x2, 0x181f ;  /* 0x00581f0012097f89 */ /* 0x0022a400000e0000 */
.L_x_1332:
[----:B------:R-:W-:Y:S05]  /*7820*/  BRA.DIV ~URZ, `(.L_x_1224) ;  /* 0x000129327f007947 */ /* 0x000fea000b800000 */
[----:B----4-:R4:W1:Y:S02]  /*7830*/  SHFL.IDX PT, R2, R19, 0x2, 0x181f ;  /* 0x00581f0013027f89 */ /* 0x01086400000e0000 */
.L_x_1333:
[----:B------:R-:W-:Y:S01]  /*7840*/  IADD3 R3, R16, 0x40, RZ ;  /* 0x0000004010037810 */ /* 0x000fe20007ffe0ff */
[----:B------:R-:W-:Y:S03]  /*7850*/  BSSY B0, `(.L_x_1225) ;  /* 0x0000014000007945 */ /* 0x000fe60003800000 */
[----:B------:R-:W-:Y:S01]  /*7860*/  ISETP.GE.AND P0, PT, R3, R17, PT ;  /* 0x000000110300720c */ /* 0x000fe20003f06270 */
[----:B--2---:R-:W-:-:S12]  /*7870*/  IMAD.MOV.U32 R3, RZ, RZ, R9 ;  /* 0x000000ffff037224 */ /* 0x004fd800078e0009 */
        /* <DEDUP_REMOVED lines=17> */
.L_x_1226:
[----:B------:R-:W-:Y:S05]  /*7990*/  BSYNC B0 ;  /* 0x0000000000007941 */ /* 0x000fea0003800000 */
.L_x_1225:
[----:B------:R-:W-:Y:S05]  /*79a0*/  BRA.DIV ~URZ, `(.L_x_1227) ;  /* 0x000128327f007947 */ /* 0x000fea000b800000 */
[----:B-1----:R1:W2:Y:S04]  /*79b0*/  SHFL.IDX PT, R11, R18, 0x3, 0x181f ;  /* 0x00781f00120b7f89 */ /* 0x0022a800000e0000 */
[----:B------:R1:W3:Y:S02]  /*79c0*/  SHFL.IDX PT, R10, R19, 0x3, 0x181f ;  /* 0x00781f00130a7f89 */ /* 0x0002e400000e0000 */
.L_x_1334:
[----:B----4-:R-:W4:Y:S04]  /*79d0*/  LDL R21, [R1] ;  /* 0x0000000001157983 */ /* 0x010f280000100800 */
[----:B------:R1:W5:Y:S04]  /*79e0*/  LDL R24, [R1+0x64] ;  /* 0x0000640001187983 */ /* 0x0003680000100800 */
[----:B------:R1:W5:Y:S01]  /*79f0*/  LDL R231, [R1+0x48] ;  /* 0x0000480001e77983 */ /* 0x0003620000100800 */
[----:B------:R-:W-:Y:S01]  /*7a00*/  IADD3 R2, R16, 0x60, RZ ;  /* 0x0000006010027810 */ /* 0x000fe20007ffe0ff */
[----:B------:R-:W-:Y:S01]  /*7a10*/  ULDC.64 UR4, c[0x0][0x40] ;  /* 0x0000100000047ab9 */ /* 0x000fe20000000a00 */
[----:B------:R-:W-:Y:S01]  /*7a20*/  LOP3.LUT R240, R240, 0xfffffffe, RZ, 0xc0, !PT ;  /* 0xfffffffef0f07812 */ /* 0x000fe200078ec0ff */
[----:B------:R-:W3:Y:S01]  /*7a30*/  S2R R27, SR_CTAID.Y ;  /* 0x00000000001b7919 */ /* 0x000ee20000002600 */
[----:B------:R-:W-:Y:S01]  /*7a40*/  ISETP.GE.AND P0, PT, R2, R17, PT ;  /* 0x000000110200720c */ /* 0x000fe20003f06270 */
[----:B------:R-:W-:Y:S01]  /*7a50*/  UIADD3 UR4, UP0, UR4, 0x160, URZ ;  /* 0x0000016004047890 */ /* 0x000fe2000ff1e03f */
[----:B------:R-:W-:Y:S01]  /*7a60*/  IADD3 R2, P6, R1, c[0x0][0x20], RZ ;  /* 0x0000080001027a10 */ /* 0x000fe20007fde0ff */
[----:B-----5:R-:W-:-:S02]  /*7a70*/  IMAD.WIDE.U32 R228, R25, c[0x0][0x2b0], RZ ;  /* 0x0000ac0019e47a25 */ /* 0x020fc400078e00ff */
[----:B------:R-:W-:Y:S02]  /*7a80*/  UIADD3.X UR5, URZ, UR5, URZ, UP0, !UPT ;  /* 0x000000053f057290 */ /* 0x000fe400087fe43f */
[----:B------:R-:W-:-:S05]  /*7a90*/  IMAD.X R3, RZ, RZ, c[0x0][0x24], P6 ;  /* 0x00000900ff037624 */ /* 0x000fca00030e06ff */
[----:B------:R-:W-:Y:S01]  /*7aa0*/  STL.64 [R1+0x20], R2 ;  /* 0x0000200201007387 */ /* 0x000fe20000100a00 */
[----:B-1----:R-:W-:Y:S01]  /*7ab0*/  @!P0 IMAD.SHL.U32 R18, R20, 0x2, RZ ;  /* 0x0000000214128824 */ /* 0x002fe200078e00ff */
[----:B------:R-:W-:Y:S01]  /*7ac0*/  @!P0 SHF.R.S32.HI R14, RZ, 0x1f, R22 ;  /* 0x0000001fff0e8819 */ /* 0x000fe20000011416 */
[----:B--23--:R-:W-:Y:S01]  /*7ad0*/  @!P0 IMAD.WIDE R12, R13, 0x2, R10 ;  /* 0x000000020d0c8825 */ /* 0x00cfe200078e020a */
[----:B------:R-:W-:Y:S02]  /*7ae0*/  @!P0 SHF.R.S32.HI R9, RZ, 0x1f, R23 ;  /* 0x0000001fff098819 */ /* 0x000fe40000011417 */
[----:B------:R-:W-:Y:S02]  /*7af0*/  @!P0 LEA.HI R19, R14, R22, RZ, 0x3 ;  /* 0x000000160e138211 */ /* 0x000fe400078f18ff */
[----:B------:R-:W-:Y:S01]  /*7b00*/  @!PT LDS RZ, [RZ] ;  /* 0x00000000fffff984 */ /* 0x000fe20000000800 */
[----:B------:R-:W-:Y:S01]  /*7b10*/  @!PT LDS RZ, [RZ] ;  /* 0x00000000fffff984 */ /* 0x000fe20000000800 */
[----:B------:R-:W-:Y:S01]  /*7b20*/  @!PT LDS RZ, [RZ] ;  /* 0x00000000fffff984 */ /* 0x000fe20000000800 */
[----:B------:R1:W-:Y:S01]  /*7b30*/  @!P0 LDGSTS.E.BYPASS.LTC128B.128 [R18+0x1b100], [R12.64], !P5 ;  /* 0x1b1000000c128fae */ /* 0x0003e2000e901d46 */
[----:B------:R-:W-:Y:S02]  /*7b40*/  IADD3 R14, P6, R2, 0x48, RZ ;  /* 0x00000048020e7810 */ /* 0x000fe40007fde0ff */
[----:B------:R-:W-:-:S02]  /*7b50*/  @!P0 LEA.HI R9, R9, R23, RZ, 0x3 ;  /* 0x0000001709098211 */ /* 0x000fc400078f18ff */
[----:B------:R-:W-:Y:S01]  /*7b60*/  SHF.R.S32.HI R28, RZ, 0x1f, R27 ;  /* 0x0000001fff1c7819 */ /* 0x000fe2000001141b */
[----:B------:R-:W-:Y:S01]  /*7b70*/  IMAD.X R15, RZ, RZ, R3, P6 ;  /* 0x000000ffff0f7224 */ /* 0x000fe200030e0603 */
[----:B------:R-:W-:Y:S01]  /*7b80*/  @!P0 LOP3.LUT R9, R9, 0xfffffff8, RZ, 0xc0, !PT ;  /* 0xfffffff809098812 */ /* 0x000fe200078ec0ff */
[----:B------:R-:W2:Y:S04]  /*7b90*/  S2R R27, SR_CTAID.Y ;  /* 0x00000000001b7919 */ /* 0x000ea80000002600 */
[----:B------:R3:W-:Y:S01]  /*7ba0*/  STL.64 [R1+0x30], R14 ;  /* 0x0000300e01007387 */ /* 0x0007e20000100a00 */
[----:B-1----:R-:W-:-:S05]  /*7bb0*/  IADD3 R12, P5, R2, 0x4, RZ ;  /* 0x00000004020c7810 */ /* 0x002fca0007fbe0ff */
[----:B------:R-:W-:Y:S01]  /*7bc0*/  IMAD.X R13, RZ, RZ, R3, P5 ;  /* 0x000000ffff0d7224 */ /* 0x000fe200028e0603 */
[----:B------:R-:W-:Y:S01]  /*7bd0*/  IADD3 R16, P5, R2, 0x10, RZ ;  /* 0x0000001002107810 */ /* 0x000fe20007fbe0ff */
[----:B--2---:R-:W-:-:S03]  /*7be0*/  IMAD.WIDE.U32 R32, R27, c[0x0][0x210], RZ ;  /* 0x000084001b207a25 */ /* 0x004fc600078e00ff */
[----:B------:R1:W-:Y:S01]  /*7bf0*/  STL.64 [R1+0x38], R12 ;  /* 0x0000380c01007387 */ /* 0x0003e20000100a00 */
[----:B------:R-:W-:Y:S01]  /*7c00*/  IMAD.X R17, RZ, RZ, R3, P5 ;  /* 0x000000ffff117224 */ /* 0x000fe200028e0603 */
[----:B---3--:R-:W-:-:S04]  /*7c10*/  @!P0 LOP3.LUT R14, R19, 0xfffffff8, RZ, 0xc0, !PT ;  /* 0xfffffff8130e8812 */ /* 0x008fc800078ec0ff */
[----:B------:R2:W-:Y:S01]  /*7c20*/  STL.64 [R1+0x28], R16 ;  /* 0x0000281001007387 */ /* 0x0005e20000100a00 */
[----:B------:R-:W-:-:S04]  /*7c30*/  @!P0 IMAD.WIDE R14, R14, 0x2, R10 ;  /* 0x000000020e0e8825 */ /* 0x000fc800078e020a */
[----:B------:R-:W-:Y:S01]  /*7c40*/  @!P0 IMAD.WIDE R10, R9, 0x2, R10 ;  /* 0x00000002090a8825 */ /* 0x000fe200078e020a */
[----:B------:R3:W-:Y:S04]  /*7c50*/  @!P0 LDGSTS.E.BYPASS.LTC128B.128 [R18+0x1f100], [R14.64], !P4 ;  /* 0x1f1000000e128fae */ /* 0x0007e8000e101d46 */
[----:B------:R3:W-:Y:S04]  /*7c60*/  @!P0 LDGSTS.E.BYPASS.LTC128B.128 [R18+0x23100], [R10.64], !P3 ;  /* 0x231000000a128fae */ /* 0x0007e8000d901d46 */
[----:B------:R-:W0:Y:S01]  /*7c70*/  LDGDEPBAR ;  /* 0x00000000000079af */ /* 0x000e220000000000 */
[----:B-1----:R-:W-:-:S05]  /*7c80*/  IADD3 R12, P5, R2, 0x8, RZ ;  /* 0x00000008020c7810 */ /* 0x002fca0007fbe0ff */
[----:B------:R-:W-:Y:S01]  /*7c90*/  IMAD.X R13, RZ, RZ, R3, P5 ;  /* 0x000000ffff0d7224 */ /* 0x000fe200028e0603 */
[----:B--2---:R-:W-:-:S04]  /*7ca0*/  SHF.R.S32.HI R17, RZ, 0x1f, R25 ;  /* 0x0000001fff117819 */ /* 0x004fc80000011419 */
[----:B------:R1:W-:Y:S01]  /*7cb0*/  STL.64 [R1+0x40], R12 ;  /* 0x0000400c01007387 */ /* 0x0003e20000100a00 */
[C---:B---3--:R-:W-:Y:S02]  /*7cc0*/  IMAD R10, R28.reuse, c[0x0][0x210], RZ ;  /* 0x000084001c0a7a24 */ /* 0x048fe400078e02ff */
[----:B------:R-:W-:Y:S02]  /*7cd0*/  IMAD R11, R28, c[0x0][0x1e8], RZ ;  /* 0x00007a001c0b7a24 */ /* 0x000fe400078e02ff */
[C---:B------:R-:W-:Y:S02]  /*7ce0*/  IMAD R10, R27.reuse, c[0x0][0x214], R10 ;  /* 0x000085001b0a7a24 */ /* 0x040fe400078e020a */
[----:B------:R-:W-:-:S04]  /*7cf0*/  IMAD.WIDE.U32 R28, R27, c[0x0][0x1e8], RZ ;  /* 0x00007a001b1c7a25 */ /* 0x000fc800078e00ff */
[----:B------:R-:W-:Y:S02]  /*7d00*/  IMAD R11, R27, c[0x0][0x1ec], R11 ;  /* 0x00007b001b0b7a24 */ /* 0x000fe400078e020b */
[----:B------:R-:W-:Y:S02]  /*7d10*/  IMAD.IADD R234, R33, 0x1, R10 ;  /* 0x0000000121ea7824 */ /* 0x000fe400078e020a */
[----:B------:R-:W-:Y:S02]  /*7d20*/  IMAD.IADD R233, R29, 0x1, R11 ;  /* 0x000000011de97824 */ /* 0x000fe400078e020b */
[----:B-1----:R-:W-:Y:S02]  /*7d30*/  IMAD.U32 R12, RZ, RZ, UR4 ;  /* 0x00000004ff0c7e24 */ /* 0x002fe4000f8e00ff */
[----:B------:R-:W-:Y:S01]  /*7d40*/  IMAD.U32 R13, RZ, RZ, UR5 ;  /* 0x00000005ff0d7e24 */ /* 0x000fe2000f8e00ff */
[----:B------:R-:W-:Y:S04]  /*7d50*/  WARPSYNC 0xffffffff ;  /* 0xffffffff00007948 */ /* 0x000fe80003800000 */
[----:B------:R1:W-:Y:S02]  /*7d60*/  STL.64 [R1+0x18], R12 ;  /* 0x0000180c01007387 */ /* 0x0003e40000100a00 */
[----:B-1----:R-:W-:-:S04]  /*7d70*/  IMAD R12, R17, c[0x0][0x2b0], RZ ;  /* 0x0000ac00110c7a24 */ /* 0x002fc800078e02ff */
[----:B------:R-:W-:-:S04]  /*7d80*/  IMAD R12, R25, c[0x0][0x2b4], R12 ;  /* 0x0000ad00190c7a24 */ /* 0x000fc800078e020c */
[----:B------:R-:W-:Y:S01]  /*7d90*/  IMAD.IADD R232, R229, 0x1, R12 ;  /* 0x00000001e5e87824 */ /* 0x000fe200078e020c */
[----:B----4-:R-:W-:-:S04]  /*7da0*/  SHF.R.S32.HI R22, RZ, 0x1f, R21 ;  /* 0x0000001fff167819 */ /* 0x010fc80000011415 */
[----:B------:R-:W-:-:S04]  /*7db0*/  LEA.HI R16, R22, R21, RZ, 0x3 ;  /* 0x0000001516107211 */ /* 0x000fc800078f18ff */
[----:B------:R-:W-:-:S05]  /*7dc0*/  LOP3.LUT R9, R16, 0xfffffff8, RZ, 0xc0, !PT ;  /* 0xfffffff810097812 */ /* 0x000fca00078ec0ff */
[----:B------:R-:W-:-:S04]  /*7dd0*/  IMAD.IADD R9, R21, 0x1, -R9 ;  /* 0x0000000115097824 */ /* 0x000fc800078e0a09 */
[----:B------:R-:W-:-:S05]  /*7de0*/  IMAD.SHL.U32 R212, R9, 0x8, RZ ;  /* 0x0000000809d47824 */ /* 0x000fca00078e00ff */
[C---:B------:R-:W-:Y:S02]  /*7df0*/  ISETP.GE.AND P4, PT, R212.reuse, c[0x0][0x1d4], PT ;  /* 0x00007500d4007a0c */ /* 0x040fe40003f86270 */
[C---:B------:R-:W-:Y:S02]  /*7e00*/  IADD3 R30, R212.reuse, 0x40, RZ ;  /* 0x00000040d41e7810 */ /* 0x040fe40007ffe0ff */
[----:B------:R-:W-:Y:S02]  /*7e10*/  IADD3 R23, R212, 0x80, RZ ;  /* 0x00000080d4177810 */ /* 0x000fe40007ffe0ff */
[----:B------:R-:W-:Y:S02]  /*7e20*/  ISETP.GE.AND P5, PT, R30, c[0x0][0x1d4], PT ;  /* 0x000075001e007a0c */ /* 0x000fe40003fa6270 */
[----:B------:R-:W-:-:S04]  /*7e30*/  ISETP.GE.AND P6, PT, R23, c[0x0][0x1d4], PT ;  /* 0x0000750017007a0c */ /* 0x000fc80003fc6270 */
[----:B------:R-:W-:Y:S02]  /*7e40*/  SEL R10, RZ, 0x10, P6 ;  /* 0x00000010ff0a7807 */ /* 0x000fe40003000000 */
[----:B------:R-:W-:-:S04]  /*7e50*/  @P4 LOP3.LUT R240, R240, 0x1, RZ, 0xfc, !PT ;  /* 0x00000001f0f04812 */ /* 0x000fc800078efcff */
[----:B------:R-:W-:-:S04]  /*7e60*/  LOP3.LUT R240, R240, 0xfffffffd, RZ, 0xc0, !PT ;  /* 0xfffffffdf0f07812 */ /* 0x000fc800078ec0ff */
[----:B------:R-:W-:Y:S02]  /*7e70*/  @P5 LOP3.LUT R240, R240, 0x2, RZ, 0xfc, !PT ;  /* 0x00000002f0f05812 */ /* 0x000fe400078efcff */
[----:B------:R-:W-:Y:S01]  /*7e80*/  SHF.R.S32.HI R16, RZ, 0x3, R16 ;  /* 0x00000003ff107819 */ /* 0x000fe20000011410 */
[----:B------:R-:W-:Y:S01]  /*7e90*/  IMAD.MOV.U32 R27, RZ, RZ, c[0x0][0x2b8] ;  /* 0x0000ae00ff1b7624 */ /* 0x000fe200078e00ff */
[----:B------:R-:W-:Y:S01]  /*7ea0*/  BAR.SYNC.DEFER_BLOCKING 0x0 ;  /* 0x0000000000007b1d */ /* 0x000fe20000010000 */
[----:B------:R-:W-:Y:S02]  /*7eb0*/  IMAD.SHL.U32 R218, R26, 0x40, RZ ;  /* 0x000000401ada7824 */ /* 0x000fe400078e00ff */
        /* <DEDUP_REMOVED lines=14> */
[----:B------:R1:W2:Y:S01]  /*7fa0*/  @!P0 LDG.E R200, [R10.64] ;  /* 0x000000060ac88981 */ /* 0x0002a2000c1e1900 */
[----:B------:R-:W-:Y:S01]  /*7fb0*/  IMAD.MOV R3, RZ, RZ, -R3 ;  /* 0x000000ffff037224 */ /* 0x000fe200078e0a03 */
[----:B------:R-:W-:Y:S01]  /*7fc0*/  LEA.HI R21, R22, R21, RZ, 0x6 ;  /* 0x0000001516157211 */ /* 0x000fe200078f30ff */
[----:B------:R-:W-:Y:S01]  /*7fd0*/  BSSY B0, `(.L_x_1228) ;  /* 0x00000b6000007945 */ /* 0x000fe20003800000 */
[----:B------:R-:W-:Y:S01]  /*7fe0*/  IADD3 R22, -R16, R24, -R218 ;  /* 0x0000001810167210 */ /* 0x000fe20007ffe9da */
[----:B------:R-:W-:Y:S01]  /*7ff0*/  IMAD R201, R3, c[0x0][0x2b8], R9 ;  /* 0x0000ae0003c97a24 */ /* 0x000fe200078e0209 */
[----:B------:R-:W-:Y:S01]  /*8000*/  ISETP.GE.AND P3, PT, R30, c[0x0][0x1d4], PT ;  /* 0x000075001e007a0c */ /* 0x000fe20003f66270 */
[----:B------:R-:W-:-:S03]  /*8010*/  IMAD.WIDE R24, R212, 0x2, RZ ;  /* 0x00000002d4187825 */ /* 0x000fc600078e02ff */
[----:B------:R-:W-:Y:S01]  /*8020*/  SHF.R.S32.HI R14, RZ, 0x1f, R201 ;  /* 0x0000001fff0e7819 */ /* 0x000fe200000114c9 */
[----:B------:R-:W-:-:S04]  /*8030*/  IMAD.WIDE.U32 R12, R201, c[0x0][0x208], RZ ;  /* 0x00008200c90c7a25 */ /* 0x000fc800078e00ff */
[C---:B------:R-:W-:Y:S02]  /*8040*/  IMAD R3, R14.reuse, c[0x0][0x1e0], RZ ;  /* 0x000078000e037a24 */ /* 0x040fe400078e02ff */
[----:B------:R-:W-:Y:S02]  /*8050*/  IMAD R14, R14, c[0x0][0x208], RZ ;  /* 0x000082000e0e7a24 */ /* 0x000fe400078e02ff */
[C---:B------:R-:W-:Y:S02]  /*8060*/  IMAD R3, R201.reuse, c[0x0][0x1e4], R3 ;  /* 0x00007900c9037a24 */ /* 0x040fe400078e0203 */
[----:B-1----:R-:W-:-:S04]  /*8070*/  IMAD.WIDE.U32 R10, R201, c[0x0][0x1e0], RZ ;  /* 0x00007800c90a7a25 */ /* 0x002fc800078e00ff */
        /* <DEDUP_REMOVED lines=8> */
[C---:B------:R-:W-:Y:S02]  /*8100*/  LEA R19, P0, R3.reuse, c[0x0][0x1c8], 0x1 ;  /* 0x0000720003137a11 */ /* 0x040fe400078008ff */
[----:B------:R-:W-:Y:S02]  /*8110*/  SHF.R.S32.HI R16, RZ, 0x1f, R23 ;  /* 0x0000001fff107819 */ /* 0x000fe40000011417 */
[----:B------:R-:W-:Y:S02]  /*8120*/  LEA.HI.X R18, R3, c[0x0][0x1cc], R10, 0x1, P0 ;  /* 0x0000730003127a11 */ /* 0x000fe400000f0c0a */
[----:B------:R-:W-:Y:S01]  /*8130*/  SHFL.IDX PT, R10, R19, RZ, 0x181f ;  /* 0x00181fff130a7589 */ /* 0x000fe200000e0000 */
[----:B------:R-:W-:Y:S02]  /*8140*/  LOP3.LUT R3, R9, 0x1c0, RZ, 0xc0, !PT ;  /* 0x000001c009037812 */ /* 0x000fe400078ec0ff */
[----:B------:R-:W-:Y:S01]  /*8150*/  ISETP.GE.AND P0, PT, R22, 0x1, PT ;  /* 0x000000011600780c */ /* 0x000fe20003f06270 */
[----:B------:R-:W1:Y:S01]  /*8160*/  SHFL.IDX PT, R11, R18, RZ, 0x181f ;  /* 0x00181fff120b7589 */ /* 0x000e6200000e0000 */
[----:B------:R-:W-:-:S02]  /*8170*/  LOP3.LUT R9, R3, 0x38, R212, 0xf8, !PT ;  /* 0x0000003803097812 */ /* 0x000fc400078ef8d4 */
[----:B------:R-:W-:-:S04]  /*8180*/  SHF.R.U32.HI R3, RZ, 0x3, R3 ;  /* 0x00000003ff037819 */ /* 0x000fc80000011603 */
[----:B------:R-:W-:Y:S01]  /*8190*/  LOP3.LUT R15, R9, R3, RZ, 0x3c, !PT ;  /* 0x00000003090f7212 */ /* 0x000fe200078e3cff */
[----:B------:R-:W-:Y:S01]  /*81a0*/  IMAD R3, R201, c[0x0][0x20c], R14 ;  /* 0x00008300c9037a24 */ /* 0x000fe200078e020e */
[----:B------:R-:W-:Y:S01]  /*81b0*/  SHF.R.S32.HI R9, RZ, 0x1f, R30 ;  /* 0x0000001fff097819 */ /* 0x000fe2000001141e */
[----:B------:R-:W-:Y:S02]  /*81c0*/  IMAD.SHL.U32 R14, R21, 0x8, RZ ;  /* 0x00000008150e7824 */ /* 0x000fe400078e00ff */
[----:B------:R-:W-:Y:S01]  /*81d0*/  IMAD.IADD R13, R13, 0x1, R3 ;  /* 0x000000010d0d7824 */ /* 0x000fe200078e0203 */
[----:B------:R-:W-:Y:S02]  /*81e0*/  LEA.HI R9, R9, R30, RZ, 0x3 ;  /* 0x0000001e09097211 */ /* 0x000fe400078f18ff */
[----:B------:R-:W-:Y:S01]  /*81f0*/  LEA.HI R3, R16, R23, RZ, 0x3 ;  /* 0x0000001710037211 */ /* 0x000fe200078f18ff */
[----:B------:R-:W-:Y:S01]  /*8200*/  IMAD.WIDE.U32 R12, R200, c[0x0][0x218], R12 ;  /* 0x00008600c80c7a25 */ /* 0x000fe200078e000c */
[----:B------:R-:W-:-:S02]  /*8210*/  LOP3.LUT R235, R15, 0xfffffe00, R14, 0xf8, !PT ;  /* 0xfffffe000feb7812 */ /* 0x000fc400078ef80e */
[----:B------:R-:W-:Y:S01]  /*8220*/  LOP3.LUT R241, R9, 0xfffffff8, RZ, 0xc0, !PT ;  /* 0xfffffff809f17812 */ /* 0x000fe200078ec0ff */
[----:B------:R-:W-:Y:S01]  /*8230*/  IMAD R9, R20, c[0x0][0x218], RZ ;  /* 0x0000860014097a24 */ /* 0x000fe200078e02ff */
[----:B------:R-:W-:Y:S01]  /*8240*/  LOP3.LUT R227, R3, 0xfffffff8, RZ, 0xc0, !PT ;  /* 0xfffffff803e37812 */ /* 0x000fe200078ec0ff */
[----:B------:R-:W-:Y:S02]  /*8250*/  IMAD.SHL.U32 R148, R235, 0x2, RZ ;  /* 0x00000002eb947824 */ /* 0x000fe400078e00ff */
[----:B-1----:R-:W-:Y:S01]  /*8260*/  @P0 IMAD.WIDE R16, R212, 0x2, R10 ;  /* 0x00000002d4100825 */ /* 0x002fe200078e020a */
[----:B------:R-:W-:Y:S02]  /*8270*/  SHF.R.S32.HI R239, RZ, 0x1f, R227 ;  /* 0x0000001fffef7819 */ /* 0x000fe400000114e3 */
[----:B------:R-:W-:Y:S01]  /*8280*/  IADD3 R230, R148, 0x100, RZ ;  /* 0x0000010094e67810 */ /* 0x000fe20007ffe0ff */
[--C-:B------:R-:W-:Y:S01]  /*8290*/  @P0 IMAD.WIDE R14, R241, 0x2, R10.reuse ;  /* 0x00000002f10e0825 */ /* 0x100fe200078e020a */
[----:B------:R-:W-:Y:S01]  /*82a0*/  @!PT LDS RZ, [RZ] ;  /* 0x00000000fffff984 */ /* 0x000fe20000000800 */
[----:B------:R1:W-:Y:S03]  /*82b0*/  @P0 LDGSTS.E.BYPASS.LTC128B.128 [R148+0xc100], [R16.64], !P4 ;  /* 0x0c10000010940fae */ /* 0x0003e6000e101d46 */
[----:B------:R-:W-:Y:S01]  /*82c0*/  @P0 IMAD.WIDE R10, R227, 0x2, R10 ;  /* 0x00000002e30a0825 */ /* 0x000fe200078e020a */
[----:B------:R2:W-:Y:S03]  /*82d0*/  @P0 LDGSTS.E.BYPASS.LTC128B.128 [R148+0xe100], [R14.64], !P5 ;  /* 0x0e1000000e940fae */ /* 0x0005e6000e901d46 */
[----:B------:R-:W-:Y:S01]  /*82e0*/  IMAD R9, R200, c[0x0][0x21c], R9 ;  /* 0x00008700c8097a24 */ /* 0x000fe200078e0209 */
[----:B------:R3:W-:Y:S01]  /*82f0*/  @P0 LDGSTS.E.BYPASS.LTC128B.128 [R148+0x10100], [R10.64], !P6 ;  /* 0x101000000a940fae */ /* 0x0007e2000f101d46 */
[----:B------:R-:W-:-:S04]  /*8300*/  IADD3 R3, P0, R32, R12, RZ ;  /* 0x0000000c20037210 */ /* 0x000fc80007f1e0ff */
[----:B------:R-:W-:Y:S02]  /*8310*/  IADD3.X R12, R234, R13, R9, P0, !PT ;  /* 0x0000000dea0c7210 */ /* 0x000fe400007fe409 */
[----:B------:R-:W-:-:S04]  /*8320*/  LEA R9, P0, R3, c[0x0][0x1f8], 0x1 ;  /* 0x00007e0003097a11 */ /* 0x000fc800078008ff */
[----:B------:R-:W-:Y:S02]  /*8330*/  LEA.HI.X R3, R3, c[0x0][0x1fc], R12, 0x1, P0 ;  /* 0x00007f0003037a11 */ /* 0x000fe400000f0c0c */
[----:B------:R-:W-:Y:S01]  /*8340*/  ISETP.GT.AND P0, PT, R22, 0x20, PT ;  /* 0x000000201600780c */ /* 0x000fe20003f04270 */
[----:B-1----:R-:W-:Y:S04]  /*8350*/  SHFL.IDX PT, R16, R9, RZ, 0x181f ;  /* 0x00181fff09107589 */ /* 0x002fe800000e0000 */
[----:B------:R-:W-:Y:S04]  /*8360*/  SHFL.IDX PT, R17, R3, RZ, 0x181f ;  /* 0x00181fff03117589 */ /* 0x000fe800000e0000 */
[----:B---3--:R-:W-:Y:S04]  /*8370*/  SHFL.IDX PT, R10, R19, 0x1, 0x181f ;  /* 0x00381f00130a7f89 */ /* 0x008fe800000e0000 */
[----:B------:R-:W2:Y:S04]  /*8380*/  SHFL.IDX PT, R11, R18, 0x1, 0x181f ;  /* 0x00381f00120b7f89 */ /* 0x000ea800000e0000 */
[----:B------:R-:W1:Y:S04]  /*8390*/  SHFL.IDX PT, R9, R9, 0x1, 0x181f ;  /* 0x00381f0009097f89 */ /* 0x000e6800000e0000 */
[----:B------:R-:W3:Y:S01]  /*83a0*/  SHFL.IDX PT, R3, R3, 0x1, 0x181f ;  /* 0x00381f0003037f89 */ /* 0x000ee200000e0000 */
[----:B--2---:R-:W-:-:S04]  /*83b0*/  @P0 IMAD.WIDE R14, R212, 0x2, R10 ;  /* 0x00000002d40e0825 */ /* 0x004fc800078e020a */
[--C-:B------:R-:W-:Y:S01]  /*83c0*/  @P0 IMAD.WIDE R12, R241, 0x2, R10.reuse ;  /* 0x00000002f10c0825 */ /* 0x100fe200078e020a */
[----:B------:R1:W-:Y:S01]  /*83d0*/  @P0 LDGSTS.E.BYPASS.LTC128B.128 [R148+0xd100], [R14.64], !P4 ;  /* 0x0d1000000e940fae */ /* 0x0003e2000e101d46 */
[----:B------:R-:W-:Y:S02]  /*83e0*/  ISETP.GE.AND P4, PT, R212, c[0x0][0x1d4], PT ;  /* 0x00007500d4007a0c */ /* 0x000fe40003f86270 */
[----:B------:R-:W-:Y:S01]  /*83f0*/  @P0 IMAD.WIDE R10, R227, 0x2, R10 ;  /* 0x00000002e30a0825 */ /* 0x000fe200078e020a */
[----:B------:R2:W-:Y:S04]  /*8400*/  @P0 LDGSTS.E.BYPASS.LTC128B.128 [R148+0xf100], [R12.64], !P5 ;  /* 0x0f1000000c940fae */ /* 0x0005e8000e901d46 */
[----:B------:R4:W-:Y:S01]  /*8410*/  @P0 LDGSTS.E.BYPASS.LTC128B.128 [R148+0x11100], [R10.64], !P6 ;  /* 0x111000000a940fae */ /* 0x0009e2000f101d46 */
[----:B------:R-:W-:-:S03]  /*8420*/  IADD3 R20, P0, R16, R24, RZ ;  /* 0x0000001810147210 */ /* 0x000fc60007f1e0ff */
[----:B------:R-:W0:Y:S02]  /*8430*/  LDGDEPBAR ;  /* 0x00000000000079af */ /* 0x000e240000000000 */
[----:B------:R-:W-:Y:S02]  /*8440*/  IMAD.X R21, R17, 0x1, R25, P0 ;  /* 0x0000000111157824 */ /* 0x000fe400000e0619 */
[----:B--2---:R-:W-:-:S04]  /*8450*/  IMAD.WIDE R12, R241, 0x2, RZ ;  /* 0x00000002f10c7825 */ /* 0x004fc800078e02ff */
[----:B----4-:R-:W-:Y:S01]  /*8460*/  IMAD.WIDE R10, R227, 0x2, RZ ;  /* 0x00000002e30a7825 */ /* 0x010fe200078e02ff */
[----:B------:R-:W-:-:S05]  /*8470*/  IADD3 R18, P0, R16, R12, RZ ;  /* 0x0000000c10127210 */ /* 0x000fca0007f1e0ff */
[----:B------:R-:W-:Y:S01]  /*8480*/  IMAD.X R19, R17, 0x1, R13, P0 ;  /* 0x0000000111137824 */ /* 0x000fe200000e060d */
[----:B------:R-:W-:-:S05]  /*8490*/  IADD3 R16, P0, R16, R10, RZ ;  /* 0x0000000a10107210 */ /* 0x000fca0007f1e0ff */
[----:B------:R-:W-:Y:S01]  /*84a0*/  IMAD.X R17, R17, 0x1, R11, P0 ;  /* 0x0000000111117824 */ /* 0x000fe200000e060b */
[-C--:B-1----:R-:W-:Y:S02]  /*84b0*/  IADD3 R14, P0, R24, R9.reuse, RZ ;  /* 0x00000009180e7210 */ /* 0x082fe40007f1e0ff */
[----:B------:R-:W-:Y:S02]  /*84c0*/  IADD3 R24, R2, 0x18, RZ ;  /* 0x0000001802187810 */ /* 0x000fe40007ffe0ff */
[----:B------:R-:W-:Y:S01]  /*84d0*/  SHF.R.S32.HI R2, RZ, 0x1f, R241 ;  /* 0x0000001fff027819 */ /* 0x000fe200000114f1 */
[----:B---3--:R-:W-:Y:S01]  /*84e0*/  IMAD.X R15, R25, 0x1, R3, P0 ;  /* 0x00000001190f7824 */ /* 0x008fe200000e0603 */
[----:B------:R-:W-:-:S05]  /*84f0*/  IADD3 R12, P0, R12, R9, RZ ;  /* 0x000000090c0c7210 */ /* 0x000fca0007f1e0ff */
[----:B------:R-:W-:Y:S01]  /*8500*/  IMAD.X R13, R13, 0x1, R3, P0 ;  /* 0x000000010d0d7824 */ /* 0x000fe200000e0603 */
[----:B------:R-:W-:-:S05]  /*8510*/  IADD3 R10, P0, R10, R9, RZ ;  /* 0x000000090a0a7210 */ /* 0x000fca0007f1e0ff */
[----:B------:R-:W-:Y:S01]  /*8520*/  IMAD.X R11, R11, 0x1, R3, P0 ;  /* 0x000000010b0b7824 */ /* 0x000fe200000e0603 */
[C---:B------:R-:W-:Y:S02]  /*8530*/  ISETP.LT.OR P0, PT, R22.reuse, 0x1, P4 ;  /* 0x000000011600780c */ /* 0x040fe40002701670 */
[----:B------:R-:W-:Y:S02]  /*8540*/  ISETP.LT.OR P4, PT, R22, 0x21, P4 ;  /* 0x000000211600780c */ /* 0x000fe40002781670 */
[----:B------:R-:W-:-:S09]  /*8550*/  SHF.R.S32.HI R3, RZ, 0x1f, R212 ;  /* 0x0000001fff037819 */ /* 0x000fd200000114d4 */
[----:B------:R1:W-:Y:S01]  /*8560*/  LDGSTS.E.BYPASS.LTC128B.128 [R148+0x100], [R20.64], !P0 ;  /* 0x0010000014947fae */ /* 0x0003e2000c101d46 */
[C---:B------:R-:W-:Y:S02]  /*8570*/  ISETP.LT.OR P0, PT, R22.reuse, 0x1, P3 ;  /* 0x000000011600780c */ /* 0x040fe40001f01670 */
[----:B------:R-:W-:-:S11]  /*8580*/  ISETP.LT.OR P3, PT, R22, 0x21, P3 ;  /* 0x000000211600780c */ /* 0x000fd60001f61670 */
[----:B------:R1:W-:Y:S01]  /*8590*/  LDGSTS.E.BYPASS.LTC128B.128 [R148+0x2100], [R18.64], !P0 ;  /* 0x0210000012947fae */ /* 0x0003e2000c101d46 */
[----:B------:R-:W-:-:S04]  /*85a0*/  ISETP.GE.AND P0, PT, R23, c[0x0][0x1d4], PT ;  /* 0x0000750017007a0c */ /* 0x000fc80003f06270 */
[C---:B------:R-:W-:Y:S02]  /*85b0*/  ISETP.LT.OR P5, PT, R22.reuse, 0x1, P0 ;  /* 0x000000011600780c */ /* 0x040fe400007a1670 */
[----:B------:R-:W-:-:S11]  /*85c0*/  ISETP.LT.OR P0, PT, R22, 0x21, P0 ;  /* 0x000000211600780c */ /* 0x000fd60000701670 */
[----:B------:R1:W-:Y:S01]  /*85d0*/  LDGSTS.E.BYPASS.LTC128B.128 [R148+0x4100], [R16.64], !P5 ;  /* 0x0410000010947fae */ /* 0x0003e2000e901d46 */
[----:B------:R-:W-:-:S03]  /*85e0*/  ISETP.GT.AND P5, PT, R219, 0x3f, PT ;  /* 0x0000003fdb00780c */ /* 0x000fc60003fa4270 */
[----:B------:R1:W-:Y:S01]  /*85f0*/  LDGSTS.E.BYPASS.LTC128B.128 [R148+0x1100], [R14.64], !P4 ;  /* 0x011000000e947fae */ /* 0x0003e2000e101d46 */
[----:B------:R-:W-:-:S03]  /*8600*/  ISETP.GT.AND P4, PT, R26, R225, PT ;  /* 0x000000e11a00720c */ /* 0x000fc60003f84270 */
[----:B------:R1:W-:Y:S04]  /*8610*/  LDGSTS.E.BYPASS.LTC128B.128 [R148+0x3100], [R12.64], !P3 ;  /* 0x031000000c947fae */ /* 0x0003e8000d901d46 */
[----:B------:R1:W-:Y:S04]  /*8620*/  LDGSTS.E.BYPASS.LTC128B.128 [R148+0x5100], [R10.64], !P0 ;  /* 0x051000000a947fae */ /* 0x0003e8000c101d46 */
[----:B------:R-:W0:Y:S02]  /*8630*/  LDGDEPBAR ;  /* 0x00000000000079af */ /* 0x000e240000000000 */
        /* <DEDUP_REMOVED lines=9> */
[----:B-1----:R-:W-:Y:S02]  /*86d0*/  @!P5 LEA.HI.X.SX32 R11, R2, R232, 0x1, P0 ;  /* 0x000000e8020bd211 */ /* 0x002fe400000f0eff */
[----:B------:R-:W-:-:S04]  /*86e0*/  @!P5 LEA R10, P0, R9, c[0x0][0x2a0], 0x2 ;  /* 0x0000a800090ada11 */ /* 0x000fc800078010ff */
[----:B------:R-:W-:-:S05]  /*86f0*/  @!P5 LEA.HI.X R11, R9, c[0x0][0x2a4], R11, 0x2, P0 ;  /* 0x0000a900090bda11 */ /* 0x000fca00000f140b */
[----:B------:R-:W2:Y:S01]  /*8700*/  @!P5 LDG.E R200, [R10.64] ;  /* 0x000000060ac8d981 */ /* 0x000ea2000c1e1900 */
[----:B------:R-:W-:-:S04]  /*8710*/  IMAD.MOV R2, RZ, RZ, -R2 ;  /* 0x000000ffff027224 */ /* 0x000fc800078e0a02 */
[----:B------:R-:W-:-:S05]  /*8720*/  IMAD R201, R2, c[0x0][0x2b8], R3 ;  /* 0x0000ae0002c97a24 */ /* 0x000fca00078e0203 */
[----:B------:R-:W-:-:S05]  /*8730*/  SHF.R.S32.HI R2, RZ, 0x1f, R201 ;  /* 0x0000001fff027819 */ /* 0x000fca00000114c9 */
[----:B------:R-:W-:Y:S02]  /*8740*/  IMAD R9, R2, c[0x0][0x1e0], RZ ;  /* 0x0000780002097a24 */ /* 0x000fe400078e02ff */
[----:B------:R-:W-:-:S04]  /*8750*/  IMAD.WIDE.U32 R2, R201, c[0x0][0x1e0], RZ ;  /* 0x00007800c9027a25 */ /* 0x000fc800078e00ff */
[----:B------:R-:W-:-:S04]  /*8760*/  IMAD R9, R201, c[0x0][0x1e4], R9 ;  /* 0x00007900c9097a24 */ /* 0x000fc800078e0209 */
[----:B------:R-:W-:Y:S01]  /*8770*/  IMAD.IADD R3, R3, 0x1, R9 ;  /* 0x0000000103037824 */ /* 0x000fe200078e0209 */
[----:B--2---:R-:W-:-:S03]  /*8780*/  SHF.R.S32.HI R9, RZ, 0x1f, R200 ;  /* 0x0000001fff097819 */ /* 0x004fc600000114c8 */
[----:B------:R-:W-:-:S04]  /*8790*/  IMAD.WIDE.U32 R2, R200, c[0x0][0x1f0], R2 ;  /* 0x00007c00c8027a25 */ /* 0x000fc800078e0002 */
[----:B------:R-:W-:Y:S01]  /*87a0*/  IMAD R9, R9, c[0x0][0x1f0], RZ ;  /* 0x00007c0009097a24 */ /* 0x000fe200078e02ff */
[----:B------:R-:W-:-:S03]  /*87b0*/  IADD3 R2, P0, R28, R2, RZ ;  /* 0x000000021c027210 */ /* 0x000fc60007f1e0ff */
[----:B------:R-:W-:-:S05]  /*87c0*/  IMAD R9, R200, c[0x0][0x1f4], R9 ;  /* 0x00007d00c8097a24 */ /* 0x000fca00078e0209 */
[----:B------:R-:W-:Y:S02]  /*87d0*/  IADD3.X R3, R233, R3, R9, P0, !PT ;  /* 0x00000003e9037210 */ /* 0x000fe400007fe409 */
[----:B------:R-:W-:-:S04]  /*87e0*/  LEA R17, P0, R2, c[0x0][0x1c8], 0x1 ;  /* 0x0000720002117a11 */ /* 0x000fc800078008ff */
[----:B------:R-:W-:Y:S01]  /*87f0*/  LEA.HI.X R16, R2, c[0x0][0x1cc], R3, 0x1, P0 ;  /* 0x0000730002107a11 */ /* 0x000fe200000f0c03 */
[----:B------:R-:W-:Y:S06]  /*8800*/  BRA.DIV ~URZ, `(.L_x_1230) ;  /* 0x00011ac27f007947 */ /* 0x000fec000b800000 */
[----:B------:R1:W2:Y:S02]  /*8810*/  SHFL.IDX PT, R9, R16, RZ, 0x181f ;  /* 0x00181fff10097589 */ /* 0x0002a400000e0000 */
.L_x_1335:
[----:B------:R-:W-:Y:S05]  /*8820*/  BRA.DIV ~URZ, `(.L_x_1231) ;  /* 0x00011b227f007947 */ /* 0x000fea000b800000 */
[----:B------:R-:W3:Y:S01]  /*8830*/  SHFL.IDX PT, R2, R17, RZ, 0x181f ;  /* 0x00181fff11027589 */ /* 0x000ee200000e0000 */
[C---:B------:R-:W-:Y:S01]  /*8840*/  IMAD.SHL.U32 R20, R212.reuse, 0x2, RZ ;  /* 0x00000002d4147824 */ /* 0x040fe200078e00ff */
[----:B------:R-:W-:Y:S01]  /*8850*/  SHF.R.S32.HI R3, RZ, 0x1f, R212 ;  /* 0x0000001fff037819 */ /* 0x000fe200000114d4 */
[----:B------:R-:W-:Y:S01]  /*8860*/  IMAD.SHL.U32 R18, R241, 0x2, RZ ;  /* 0x00000002f1127824 */ /* 0x000fe200078e00ff */
[C---:B------:R-:W-:Y:S01]  /*8870*/  SHF.L.U64.HI R23, R227.reuse, 0x1, R239 ;  /* 0x00000001e3177819 */ /* 0x040fe200000102ef */
[----:B------:R-:W-:Y:S01]  /*8880*/  IMAD.SHL.U32 R22, R227, 0x2, RZ ;  /* 0x00000002e3167824 */ /* 0x000fe200078e00ff */
[----:B------:R-:W-:Y:S01]  /*8890*/  SHF.L.U64.HI R21, R212, 0x1, R3 ;  /* 0x00000001d4157819 */ /* 0x000fe20000010203 */
[----:B-1----:R-:W1:Y:S01]  /*88a0*/  SHFL.IDX PT, R16, R16, 0x1, 0x181f ;  /* 0x00381f0010107f89 */ /* 0x002e6200000e0000 */
[----:B------:R-:W-:-:S04]  /*88b0*/  SHF.R.S32.HI R3, RZ, 0x1f, R241 ;  /* 0x0000001fff037819 */ /* 0x000fc800000114f1 */
[----:B------:R-:W-:Y:S02]  /*88c0*/  SHF.L.U64.HI R19, R241, 0x1, R3 ;  /* 0x00000001f1137819 */ /* 0x000fe40000010203 */
[----:B------:R-:W-:-:S04]  /*88d0*/  IADD3 R3, R212, 0x40, RZ ;  /* 0x00000040d4037810 */ /* 0x000fc80007ffe0ff */
[----:B------:R-:W-:Y:S02]  /*88e0*/  ISETP.GE.AND P3, PT, R3, c[0x0][0x1d4], PT ;  /* 0x0000750003007a0c */ /* 0x000fe40003f66270 */
[----:B------:R-:W-:Y:S02]  /*88f0*/  SEL R3, RZ, 0x10, P6 ;  /* 0x00000010ff037807 */ /* 0x000fe40003000000 */
[----:B---3--:R-:W-:-:S05]  /*8900*/  IADD3 R14, P0, R2, R20, RZ ;  /* 0x00000014020e7210 */ /* 0x008fca0007f1e0ff */
[----:B--2---:R-:W-:Y:S01]  /*8910*/  IMAD.X R15, R9, 0x1, R21, P0 ;  /* 0x00000001090f7824 */ /* 0x004fe200000e0615 */
[----:B------:R-:W-:-:S05]  /*8920*/  IADD3 R12, P0, R2, R18, RZ ;  /* 0x00000012020c7210 */ /* 0x000fca0007f1e0ff */
[C---:B------:R-:W-:Y:S01]  /*8930*/  IMAD.X R13, R9.reuse, 0x1, R19, P0 ;  /* 0x00000001090d7824 */ /* 0x040fe200000e0613 */
[----:B------:R-:W-:Y:S02]  /*8940*/  IADD3 R10, P0, R2, R22, RZ ;  /* 0x00000016020a7210 */ /* 0x000fe40007f1e0ff */
[----:B------:R2:W3:Y:S03]  /*8950*/  SHFL.IDX PT, R2, R17, 0x1, 0x181f ;  /* 0x00381f0011027f89 */ /* 0x0004e600000e0000 */
[----:B------:R-:W-:Y:S01]  /*8960*/  IMAD.X R11, R9, 0x1, R23, P0 ;  /* 0x00000001090b7824 */ /* 0x000fe200000e0617 */
[----:B------:R-:W-:Y:S01]  /*8970*/  ISETP.GE.AND P0, PT, R212, c[0x0][0x1d4], PT ;  /* 0x00007500d4007a0c */ /* 0x000fe20003f06270 */
[----:B------:R-:W-:-:S12]  /*8980*/  IMAD.MOV.U32 R9, RZ, RZ, R3 ;  /* 0x000000ffff097224 */ /* 0x000fd800078e0003 */
[----:B------:R4:W-:Y:S04]  /*8990*/  LDGSTS.E.BYPASS.LTC128B.128 [R148+0x12100], [R14.64], !P0 ;  /* 0x121000000e947fae */ /* 0x0009e8000c101d46 */
[----:B------:R2:W-:Y:S04]  /*89a0*/  LDGSTS.E.BYPASS.LTC128B.128 [R148+0x14100], [R12.64], !P3 ;  /* 0x141000000c947fae */ /* 0x0005e8000d901d46 */
[----:B------:R2:W-:Y:S01]  /*89b0*/  LDGSTS.E.BYPASS.LTC128B.128 [R148+0x16100], [R10.64], !P6 ;  /* 0x161000000a947fae */ /* 0x0005e2000f101d46 */
[----:B----4-:R-:W-:Y:S02]  /*89c0*/  SEL R15, RZ, 0x10, P0 ;  /* 0x00000010ff0f7807 */ /* 0x010fe40000000000 */
[----:B------:R-:W-:-:S04]  /*89d0*/  SEL R14, RZ, 0x10, P3 ;  /* 0x00000010ff0e7807 */ /* 0x000fc80001800000 */
.L_x_1336:
[----:B-123--:R-:W-:Y:S02]  /*89e0*/  IADD3 R10, -R14, 0x10, RZ ;  /* 0x000000100e0a7810 */ /* 0x00efe40007ffe1ff */
[----:B------:R-:W-:-:S02]  /*89f0*/  IADD3 R12, -R15, 0x10, RZ ;  /* 0x000000100f0c7810 */ /* 0x000fc40007ffe1ff */
[----:B------:R-:W-:Y:S02]  /*8a00*/  LOP3.LUT R10, R10, 0xf, RZ, 0xc0, !PT ;  /* 0x0000000f0a0a7812 */ /* 0x000fe400078ec0ff */
[----:B------:R-:W-:Y:S02]  /*8a10*/  LOP3.LUT R12, R12, 0xf, RZ, 0xc0, !PT ;  /* 0x0000000f0c0c7812 */ /* 0x000fe400078ec0ff */
[----:B------:R-:W-:Y:S02]  /*8a20*/  IADD3 R10, P3, P0, R10, R2, R18 ;  /* 0x000000020a0a7210 */ /* 0x000fe4000787e012 */
[----:B------:R-:W-:Y:S02]  /*8a30*/  IADD3 R3, -R9, 0x10, RZ ;  /* 0x0000001009037810 */ /* 0x000fe40007ffe1ff */
[----:B------:R-:W-:Y:S02]  /*8a40*/  IADD3.X R11, RZ, R16, R19, P3, P0 ;  /* 0x00000010ff0b7210 */ /* 0x000fe40001fe0413 */
[----:B------:R-:W-:-:S02]  /*8a50*/  IADD3 R12, P3, P0, R12, R2, R20 ;  /* 0x000000020c0c7210 */ /* 0x000fc4000787e014 */
[----:B------:R-:W-:Y:S02]  /*8a60*/  LOP3.LUT R3, R3, 0xf, RZ, 0xc0, !PT ;  /* 0x0000000f03037812 */ /* 0x000fe400078ec0ff */
[----:B------:R-:W-:Y:S02]  /*8a70*/  IADD3.X R13, RZ, R16, R21, P3, P0 ;  /* 0x00000010ff0d7210 */ /* 0x000fe40001fe0415 */
[----:B------:R-:W-:-:S04]  /*8a80*/  IADD3 R2, P3, P0, R3, R2, R22 ;  /* 0x0000000203027210 */ /* 0x000fc8000787e016 */
[----:B------:R-:W-:Y:S02]  /*8a90*/  IADD3.X R3, RZ, R16, R23, P3, P0 ;  /* 0x00000010ff037210 */ /* 0x000fe40001fe0417 */
[----:B------:R-:W-:-:S13]  /*8aa0*/  ISETP.NE.U32.AND P0, PT, R15, RZ, PT ;  /* 0x000000ff0f00720c */ /* 0x000fda0003f05070 */
[----:B------:R-:W-:Y:S01]  /*8ab0*/  @!PT LDS RZ, [RZ] ;  /* 0x00000000fffff984 */ /* 0x000fe20000000800 */
[----:B------:R-:W-:Y:S01]  /*8ac0*/  @!PT LDS RZ, [RZ] ;  /* 0x00000000fffff984 */ /* 0x000fe20000000800 */
[----:B------:R-:W-:Y:S01]  /*8ad0*/  @!PT LDS RZ, [RZ] ;  /* 0x00000000fffff984 */ /* 0x000fe20000000800 */
[----:B------:R1:W-:Y:S01]  /*8ae0*/  LDGSTS.E.BYPASS.LTC128B.128.ZFILL [R148+0x13100], [R12.64], P0 ;  /* 0x131000000c947fae */ /* 0x0003e20008141d46 */
[----:B------:R-:W-:-:S13]  /*8af0*/  ISETP.NE.U32.AND P0, PT, R14, RZ, PT ;  /* 0x000000ff0e00720c */ /* 0x000fda0003f05070 */
[----:B------:R1:W-:Y:S01]  /*8b00*/  LDGSTS.E.BYPASS.LTC128B.128.ZFILL [R148+0x15100], [R10.64], P0 ;  /* 0x151000000a947fae */ /* 0x0003e20008141d46 */
[----:B------:R-:W-:-:S13]  /*8b10*/  ISETP.NE.U32.AND P0, PT, R9, RZ, PT ;  /* 0x000000ff0900720c */ /* 0x000fda0003f05070 */
[----:B------:R1:W-:Y:S02]  /*8b20*/  LDGSTS.E.BYPASS.LTC128B.128.ZFILL [R148+0x17100], [R2.64], P0 ;  /* 0x1710000002947fae */ /* 0x0003e40008141d46 */
.L_x_1229:
[----:B------:R-:W-:Y:S05]  /*8b30*/  BSYNC B0 ;  /* 0x0000000000007941 */ /* 0x000fea0003800000 */
.L_x_1228:
[----:B------:R-:W0:Y:S01]  /*8b40*/  LDGDEPBAR ;  /* 0x00000000000079af */ /* 0x000e220000000000 */
[----:B------:R-:W-:Y:S01]  /*8b50*/  BSSY B2, `(.L_x_1232) ;  /* 0x0000003000027945 */ /* 0x000fe20003800000 */
[----:B------:R-:W-:Y:S02]  /*8b60*/  MOV R110, 0x8b80 ;  /* 0x00008b80006e7802 */ /* 0x000fe40000000f00 */
[----:B-1----:R-:W-:Y:S05]  /*8b70*/  CALL.REL.NOINC `($_ZN7cutlass13device_kernelIN5flash19enable_sm80_to_sm89INS1_16FlashAttnFwdSm80INS1_25CollectiveMainloopFwdSm80ILi8ELi2ELb0EN4cute5tupleIJNS5_1CILi128EEENS7_ILi64EEENS7_ILi192EEEEEELi192ENS_10bfloat16_tEfNS_4arch4Sm80ELb0ELb1ELb1ELb1ELb1ELb1ELb1ELb0EEENS1_21CollectiveEpilogueFwdINS6_IJS8_SA_S9_EEENS6_IJNS7_ILi1EEESI_SI_EEESC_SE_Li256ELb1ELb1ELb0ELb0EEENS1_19SingleTileSchedulerILb1ELb0ELb1ELi128EEEEEEEEEvNT_6ParamsE$_ZZN5flash25CollectiveMainloopFwdSm80ILi8ELi2ELb0EN4cute5tupleIJNS1_1CILi128EEENS3_ILi64EEENS3_ILi192EEEEEELi192EN7cutlass10bfloat16_tEfNS8_4arch4Sm80ELb0ELb1ELb1ELb1ELb1ELb1ELb1ELb0EE3mmaINS_16FlashAttnFwdSm80ISC_NS_21CollectiveEpilogueFwdINS2_IJS4_S6_S5_EEENS2_IJNS3_ILi1EEESH_SH_EEES9_SB_Li256ELb1ELb1ELb0ELb0EEENS_19SingleTileSchedulerILb1ELb0ELb1ELi128EEEE13SharedStorageENS1_6TensorINS1_11ArrayEngineIfLm96EEENS1_6LayoutINS2_IJNS2_IJNS3_ILi2EEESS_EEESH_NS3_ILi24EEEEEENS2_IJNS2_IJSH_SS_EEENS3_ILi0EEENS3_ILi4EEEEEEEEEENS_7SoftmaxILi2ELi0EEEEEbRKNSC_6ParamsERT0_RT1_iRKNS_16SeqlenInfoQKNewKILb1ELb1EEENS2_IJiiiiEEERT_ENKUlvE_clEv) ;  /* 0x0001389000007944 */ /* 0x002fea0003c00000 */
[----:B------:R-:W-:Y:S05]  /*8b80*/  BSYNC B2 ;  /* 0x0000000000027941 */ /* 0x000fea0003800000 */
.L_x_1232:
[----:B------:R2:W5:Y:S01]  /*8b90*/  LDL R92, [R1] ;  /* 0x00000000015c7983 */ /* 0x0005620000100800 */
[----:B------:R-:W-:-:S04]  /*8ba0*/  DEPBAR.LE SB0, 0x2 ;  /* 0x000080800000791a */ /* 0x000fc80000000000 */
[----:B------:R2:W5:Y:S01]  /*8bb0*/  LDL R224, [R1+0x10] ;  /* 0x0000100001e07983 */ /* 0x0005620000100800 */
[----:B------:R-:W-:Y:S01]  /*8bc0*/  WARPSYNC 0xffffffff ;  /* 0xffffffff00007948 */ /* 0x000fe20003800000 */
[----:B------:R-:W-:Y:S01]  /*8bd0*/  IMAD.SHL.U32 R192, R5, 0x2, RZ ;  /* 0x0000000205c07824 */ /* 0x000fe200078e00ff */
[----:B------:R-:W-:Y:S01]  /*8be0*/  SHF.L.U32 R197, R8, 0x1, RZ ;  /* 0x0000000108c57819 */ /* 0x000fe200000006ff */
[----:B------:R-:W-:Y:S01]  /*8bf0*/  IMAD.SHL.U32 R193, R6, 0x2, RZ ;  /* 0x0000000206c17824 */ /* 0x000fe200078e00ff */
[----:B------:R-:W-:Y:S01]  /*8c00*/  BAR.SYNC.DEFER_BLOCKING 0x0 ;  /* 0x0000000000007b1d */ /* 0x000fe20000010000 */
[C---:B------:R-:W-:Y:S01]  /*8c10*/  LEA R188, R4.reuse, 0x18100, 0x1 ;  /* 0x0001810004bc7811 */ /* 0x040fe200078e08ff */
[----:B------:R-:W-:Y:S02]  /*8c20*/  IMAD.SHL.U32 R8, R4, 0x2, RZ ;  /* 0x0000000204087824 */ /* 0x000fe400078e00ff */
[C---:B------:R-:W-:Y:S01]  /*8c30*/  IMAD.IADD R4, R193.reuse, 0x1, R197 ;  /* 0x00000001c1047824 */ /* 0x040fe200078e02c5 */
[----:B------:R-:W-:Y:S01]  /*8c40*/  IADD3 R187, R188, R192, RZ ;  /* 0x000000c0bcbb7210 */ /* 0x000fe20007ffe0ff */
[----:B------:R-:W-:Y:S01]  /*8c50*/  BSSY B0, `(.L_x_1233) ;  /* 0x0000051000007945 */ /* 0x000fe20003800000 */
[----:B------:R-:W-:Y:S01]  /*8c60*/  IADD3 R196, R193, 0xc100, RZ ;  /* 0x0000c100c1c47810 */ /* 0x000fe20007ffe0ff */
[----:B-1----:R-:W1:Y:S04]  /*8c70*/  LDSM.16.M88.4 R8, [R8+0x18100] ;  /* 0x018100000808783b */ /* 0x002e680000000200 */
[----:B------:R2:W3:Y:S04]  /*8c80*/  LDSM.16.M88.4 R32, [R193+0xc100] ;  /* 0x00c10000c120783b */ /* 0x0004e80000000200 */
[----:B------:R2:W4:Y:S04]  /*8c90*/  LDSM.16.M88.4 R36, [R193+0xc900] ;  /* 0x00c90000c124783b */ /* 0x0005280000000200 */
[----:B-----5:R2:W1:Y:S04]  /*8ca0*/  LDSM.16.M88.4 R40, [R193+0xd100] ;  /* 0x00d10000c128783b */ /* 0x0204680000000200 */
[----:B------:R2:W1:Y:S04]  /*8cb0*/  LDSM.16.M88.4 R48, [R193+0xd900] ;  /* 0x00d90000c130783b */ /* 0x0004680000000200 */
[----:B------:R2:W1:Y:S04]  /*8cc0*/  LDSM.16.M88.4 R16, [R187] ;  /* 0x00000000bb10783b */ /* 0x0004680000000200 */
[----:B------:R2:W1:Y:S04]  /*8cd0*/  LDSM.16.M88.4 R56, [R4+0xc100] ;  /* 0x00c100000438783b */ /* 0x0004680000000200 */
[----:B------:R2:W1:Y:S04]  /*8ce0*/  LDSM.16.M88.4 R60, [R4+0xc900] ;  /* 0x00c90000043c783b */ /* 0x0004680000000200 */
[----:B------:R2:W1:Y:S04]  /*8cf0*/  LDSM.16.M88.4 R64, [R4+0xd100] ;  /* 0x00d100000440783b */ /* 0x0004680000000200 */
[----:B------:R2:W1:Y:S01]  /*8d00*/  LDSM.16.M88.4 R84, [R4+0xd900] ;  /* 0x00d900000454783b */ /* 0x0004620000000200 */
[----:B------:R-:W-:Y:S05]  /*8d10*/  @!P4 BRA `(.L_x_1234) ;  /* 0x000004400000c947 */ /* 0x000fea0003800000 */
[----:B------:R-:W5:Y:S01]  /*8d20*/  S2R R12, SR_CTAID.Y ;  /* 0x00000000000c7919 */ /* 0x000f620000002600 */
[----:B------:R-:W-:-:S02]  /*8d30*/  SHF.R.S32.HI R2, RZ, 0x1f, R201 ;  /* 0x0000001fff027819 */ /* 0x000fc400000114c9 */
[----:B------:R-:W-:-:S03]  /*8d40*/  SHF.R.S32.HI R6, RZ, 0x1f, R200 ;  /* 0x0000001fff067819 */ /* 0x000fc600000114c8 */
[----:B------:R-:W-:Y:S02]  /*8d50*/  IMAD R5, R2, c[0x0][0x208], RZ ;  /* 0x0000820002057a24 */ /* 0x000fe400078e02ff */
[----:B------:R-:W-:-:S04]  /*8d60*/  IMAD.WIDE.U32 R2, R201, c[0x0][0x208], RZ ;  /* 0x00008200c9027a25 */ /* 0x000fc800078e00ff */
[----:B------:R-:W-:-:S05]  /*8d70*/  IMAD R5, R201, c[0x0][0x20c], R5 ;  /* 0x00008300c9057a24 */ /* 0x000fca00078e0205 */
[----:B------:R-:W-:Y:S01]  /*8d80*/  IADD3 R3, R3, R5, RZ ;  /* 0x0000000503037210 */ /* 0x000fe20007ffe0ff */
[----:B------:R-:W-:-:S04]  /*8d90*/  IMAD R5, R6, c[0x0][0x218], RZ ;  /* 0x0000860006057a24 */ /* 0x000fc800078e02ff */
[----:B------:R-:W-:-:S04]  /*8da0*/  IMAD.WIDE.U32 R2, R200, c[0x0][0x218], R2 ;  /* 0x00008600c8027a25 */ /* 0x000fc800078e0002 */
[----:B-----5:R-:W-:-:S04]  /*8db0*/  IMAD.WIDE.U32 R12, R12, c[0x0][0x210], RZ ;  /* 0x000084000c0c7a25 */ /* 0x020fc800078e00ff */
[----:B------:R-:W-:Y:S01]  /*8dc0*/  IMAD R5, R200, c[0x0][0x21c], R5 ;  /* 0x00008700c8057a24 */ /* 0x000fe200078e0205 */
[----:B------:R-:W-:-:S04]  /*8dd0*/  IADD3 R2, P0, R12, R2, RZ ;  /* 0x000000020c027210 */ /* 0x000fc80007f1e0ff */
[----:B------:R-:W-:Y:S02]  /*8de0*/  IADD3.X R3, R234, R3, R5, P0, !PT ;  /* 0x00000003ea037210 */ /* 0x000fe400007fe405 */
[----:B------:R-:W-:-:S04]  /*8df0*/  LEA R22, P0, R2, c[0x0][0x1f8], 0x1 ;  /* 0x00007e0002167a11 */ /* 0x000fc800078008ff */
[----:B------:R-:W-:Y:S01]  /*8e00*/  LEA.HI.X R6, R2, c[0x0][0x1fc], R3, 0x1, P0 ;  /* 0x00007f0002067a11 */ /* 0x000fe200000f0c03 */
[----:B------:R-:W-:Y:S06]  /*8e10*/  BRA.DIV ~URZ, `(.L_x_1235) ;  /* 0x000118327f007947 */ /* 0x000fec000b800000 */
[----:B------:R2:W4:Y:S02]  /*8e20*/  SHFL.IDX PT, R5, R6, RZ, 0x181f ;  /* 0x00181fff06057589 */ /* 0x00052400000e0000 */
.L_x_1337:
[----:B------:R-:W-:Y:S05]  /*8e30*/  BRA.DIV ~URZ, `(.L_x_1236) ;  /* 0x000118927f007947 */ /* 0x000fea000b800000 */
[----:B------:R-:W5:Y:S01]  /*8e40*/  SHFL.IDX PT, R2, R22, RZ, 0x181f ;  /* 0x00181fff16027589 */ /* 0x000f6200000e0000 */
[----:B------:R-:W-:Y:S01]  /*8e50*/  SHF.R.S32.HI R12, RZ, 0x1f, R212 ;  /* 0x0000001fff0c7819 */ /* 0x000fe200000114d4 */
[C---:B------:R-:W-:Y:S01]  /*8e60*/  IMAD.SHL.U32 R25, R212.reuse, 0x2, RZ ;  /* 0x00000002d4197824 */ /* 0x040fe200078e00ff */
[----:B------:R-:W-:Y:S01]  /*8e70*/  SHF.R.S32.HI R3, RZ, 0x1f, R241 ;  /* 0x0000001fff037819 */ /* 0x000fe200000114f1 */
[----:B------:R-:W-:Y:S01]  /*8e80*/  IMAD.SHL.U32 R23, R241, 0x2, RZ ;  /* 0x00000002f1177824 */ /* 0x000fe200078e00ff */
[C---:B------:R-:W-:Y:S01]  /*8e90*/  SHF.L.U64.HI R26, R212.reuse, 0x1, R12 ;  /* 0x00000001d41a7819 */ /* 0x040fe2000001020c */
[----:B------:R-:W-:Y:S01]  /*8ea0*/  IMAD.SHL.U32 R27, R227, 0x2, RZ ;  /* 0x00000002e31b7824 */ /* 0x000fe200078e00ff */
[----:B------:R-:W-:Y:S02]  /*8eb0*/  SHF.L.U64.HI R24, R241, 0x1, R3 ;  /* 0x00000001f1187819 */ /* 0x000fe40000010203 */
[----:B------:R-:W-:-:S02]  /*8ec0*/  IADD3 R3, R212, 0x40, RZ ;  /* 0x00000040d4037810 */ /* 0x000fc40007ffe0ff */
[----:B------:R-:W-:Y:S02]  /*8ed0*/  ISETP.GE.AND P4, PT, R212, c[0x0][0x1d4], PT ;  /* 0x00007500d4007a0c */ /* 0x000fe40003f86270 */
[----:B------:R-:W-:Y:S02]  /*8ee0*/  ISETP.GE.AND P3, PT, R3, c[0x0][0x1d4], PT ;  /* 0x0000750003007a0c */ /* 0x000fe40003f66270 */
[----:B------:R-:W-:Y:S02]  /*8ef0*/  SHF.L.U64.HI R28, R227, 0x1, R239 ;  /* 0x00000001e31c7819 */ /* 0x000fe400000102ef */
[----:B------:R-:W-:Y:S02]  /*8f00*/  SEL R3, RZ, 0x10, P6 ;  /* 0x00000010ff037807 */ /* 0x000fe40003000000 */
[----:B-----5:R-:W-:-:S05]  /*8f10*/  IADD3 R12, P0, R2, R25, RZ ;  /* 0x00000019020c7210 */ /* 0x020fca0007f1e0ff */
[----:B----4-:R-:W-:Y:S01]  /*8f20*/  IMAD.X R13, R5, 0x1, R26, P0 ;  /* 0x00000001050d7824 */ /* 0x010fe200000e061a */
[----:B------:R-:W-:-:S04]  /*8f30*/  IADD3 R20, P0, R2, R23, RZ ;  /* 0x0000001702147210 */ /* 0x000fc80007f1e0ff */
[----:B------:R-:W-:Y:S01]  /*8f40*/  @!PT LDS RZ, [RZ] ;  /* 0x00000000fffff984 */ /* 0x000fe20000000800 */
[----:B------:R-:W-:Y:S01]  /*8f50*/  @!PT LDS RZ, [RZ] ;  /* 0x00000000fffff984 */ /* 0x000fe20000000800 */
[----:B------:R4:W-:Y:S01]  /*8f60*/  LDGSTS.E.BYPASS.LTC128B.128 [R230+0x6000], [R12.64], !P4 ;  /* 0x060000000ce67fae */ /* 0x0009e2000e101d46 */
[C---:B------:R-:W-:Y:S01]  /*8f70*/  IMAD.X R21, R5.reuse, 0x1, R24, P0 ;  /* 0x0000000105157824 */ /* 0x040fe200000e0618 */
[----:B------:R-:W-:Y:S02]  /*8f80*/  IADD3 R14, P0, R2, R27, RZ ;  /* 0x0000001b020e7210 */ /* 0x000fe40007f1e0ff */
[----:B------:R-:W2:Y:S03]  /*8f90*/  SHFL.IDX PT, R2, R22, 0x1, 0x181f ;  /* 0x00381f0016027f89 */ /* 0x000ea600000e0000 */
[----:B------:R-:W-:Y:S01]  /*8fa0*/  IMAD.X R15, R5, 0x1, R28, P0 ;  /* 0x00000001050f7824 */ /* 0x000fe200000e061c */
[----:B------:R5:W-:Y:S04]  /*8fb0*/  LDGSTS.E.BYPASS.LTC128B.128 [R230+0x8000], [R20.64], !P3 ;  /* 0x0800000014e67fae */ /* 0x000be8000d901d46 */
[----:B------:R4:W-:Y:S04]  /*8fc0*/  LDGSTS.E.BYPASS.LTC128B.128 [R230+0xa000], [R14.64], !P6 ;  /* 0x0a0000000ee67fae */ /* 0x0009e8000f101d46 */
[----:B------:R3:W1:Y:S01]  /*8fd0*/  SHFL.IDX PT, R5, R6, 0x1, 0x181f ;  /* 0x00381f0006057f89 */ /* 0x00066200000e0000 */
[----:B-----5:R-:W-:-:S02]  /*8fe0*/  SEL R21, RZ, 0x10, P4 ;  /* 0x00000010ff157807 */ /* 0x020fc40002000000 */
[----:B------:R-:W-:Y:S01]  /*8ff0*/  SEL R20, RZ, 0x10, P3 ;  /* 0x00000010ff147807 */ /* 0x000fe20001800000 */
[----:B--23--:R-:W-:-:S03]  /*9000*/  IMAD.MOV.U32 R6, RZ, RZ, R3 ;  /* 0x000000ffff067224 */ /* 0x00cfc600078e0003 */
.L_x_1338:
[----:B----4-:R-:W-:-:S04]  /*9010*/  IADD3 R3, -R20, 0x10, RZ ;  /* 0x0000001014037810 */ /* 0x010fc80007ffe1ff */
[----:B------:R-:W-:-:S04]  /*9020*/  LOP3.LUT R3, R3, 0xf, RZ, 0xc0, !PT ;  /* 0x0000000f03037812 */ /* 0x000fc800078ec0ff */
[----:B------:R-:W-:Y:S02]  /*9030*/  IADD3 R12, P3, P0, R3, R2, R23 ;  /* 0x00000002030c7210 */ /* 0x000fe4000787e017 */
[----:B------:R-:W-:Y:S02]  /*9040*/  IADD3 R3, -R21, 0x10, RZ ;  /* 0x0000001015037810 */ /* 0x000fe40007ffe1ff */
[----:B-1----:R-:W-:Y:S02]  /*9050*/  IADD3.X R13, RZ, R5, R24, P3, P0 ;  /* 0x00000005ff0d7210 */ /* 0x002fe40001fe0418 */
[----:B------:R-:W-:-:S04]  /*9060*/  LOP3.LUT R3, R3, 0xf, RZ, 0xc0, !PT ;  /* 0x0000000f03037812 */ /* 0x000fc800078ec0ff */
[----:B------:R-:W-:Y:S02]  /*9070*/  IADD3 R14, P3, P0, R3, R2, R25 ;  /* 0x00000002030e7210 */ /* 0x000fe4000787e019 */
[----:B------:R-:W-:Y:S02]  /*9080*/  IADD3 R3, -R6, 0x10, RZ ;  /* 0x0000001006037810 */ /* 0x000fe40007ffe1ff */
[----:B------:R-:W-:Y:S02]  /*9090*/  IADD3.X R15, RZ, R5, R26, P3, P0 ;  /* 0x00000005ff0f7210 */ /* 0x000fe40001fe041a */
[----:B------:R-:W-:-:S04]  /*90a0*/  LOP3.LUT R3, R3, 0xf, RZ, 0xc0, !PT ;  /* 0x0000000f03037812 */ /* 0x000fc800078ec0ff */
        /* <DEDUP_REMOVED lines=11> */
.L_x_1234:
[----:B------:R-:W-:Y:S05]  /*9160*/  BSYNC B0 ;  /* 0x0000000000007941 */ /* 0x000fea0003800000 */
.L_x_1233:
[----:B------:R-:W0:Y:S01]  /*9170*/  LDGDEPBAR ;  /* 0x00000000000079af */ /* 0x000e220000000000 */
[----:B------:R-:W-:Y:S02]  /*9180*/  WARPSYNC 0xffffffff ;  /* 0xffffffff00007948 */ /* 0x000fe40003800000 */
[----:B-1----:R-:W-:Y:S01]  /*9190*/  IMAD.MOV.U32 R2, RZ, RZ, 0x40 ;  /* 0x00000040ff027424 */ /* 0x002fe200078e00ff */
[C---:B---3--:R-:W-:Y:S01]  /*91a0*/  HMMA.16816.F32.BF16 R28, R8.reuse, R32, RZ ;  /* 0x00000020081c723c */ /* 0x048fe200000418ff */
[C---:B------:R-:W-:Y:S01]  /*91b0*/  IMAD R190, R0.reuse, 0x2, R188 ;  /* 0x0000000200be7824 */ /* 0x040fe200078e02bc */
[----:B------:R-:W-:Y:S01]  /*91c0*/  LDSM.16.M88.4 R88, [R193+0xe100] ;  /* 0x00e10000c158783b */ /* 0x000fe20000000200 */
[----:B------:R-:W-:Y:S01]  /*91d0*/  IMAD R189, R0, 0x2, R187 ;  /* 0x0000000200bd7824 */ /* 0x000fe200078e02bb */
[----:B------:R-:W-:Y:S02]  /*91e0*/  SEL R191, R2, 0xffffffc0, !P2 ;  /* 0xffffffc002bf7807 */ /* 0x000fe40005000000 */
[----:B------:R-:W-:Y:S02]  /*91f0*/  LDSM.16.M88.4 R12, [R190] ;  /* 0x00000000be0c783b */ /* 0x000fe40000000200 */
[C---:B------:R-:W-:Y:S01]  /*9200*/  HMMA.16816.F32.BF16 R24, R8.reuse, R34, RZ ;  /* 0x000000220818723c */ /* 0x040fe200000418ff */
[----:B------:R-:W-:Y:S01]  /*9210*/  IADD3 R3, R193, R191, RZ ;  /* 0x000000bfc1037210 */ /* 0x000fe20007ffe0ff */
[----:B------:R-:W-:Y:S01]  /*9220*/  IMAD.IADD R2, R191, 0x1, R4 ;  /* 0x00000001bf027824 */ /* 0x000fe200078e0204 */
[----:B------:R-:W3:Y:S04]  /*9230*/  LDL R93, [R1+0x4] ;  /* 0x00000400015d7983 */ /* 0x000ee80000100800 */
[----:B------:R-:W1:Y:S01]  /*9240*/  LDSM.16.M88.4 R68, [R3+0xc100] ;  /* 0x00c100000344783b */ /* 0x000e620000000200 */
[C---:B----4-:R-:W-:Y:S03]  /*9250*/  HMMA.16816.F32.BF16 R20, R8.reuse, R36, RZ ;  /* 0x000000240814723c */ /* 0x050fe600000418ff */
[----:B------:R-:W4:Y:S04]  /*9260*/  LDSM.16.M88.4 R72, [R3+0xc900] ;  /* 0x00c900000348783b */ /* 0x000f280000000200 */
[----:B------:R-:W5:Y:S01]  /*9270*/  LDSM.16.M88.4 R76, [R3+0xd900] ;  /* 0x00d90000034c783b */ /* 0x000f620000000200 */
[C---:B------:R-:W-:Y:S03]  /*9280*/  HMMA.16816.F32.BF16 R32, R8.reuse, R38, RZ ;  /* 0x000000260820723c */ /* 0x040fe600000418ff */
[----:B------:R-:W-:Y:S05]  /*9290*/  LDSM.16.M88.4 R80, [R2+0xc100] ;  /* 0x00c100000250783b */ /* 0x000fea0000000200 */
[C---:B------:R-:W-:Y:S08]  /*92a0*/  HMMA.16816.F32.BF16 R52, R8.reuse, R48, RZ ;  /* 0x000000300834723c */ /* 0x040ff000000418ff */
[C---:B------:R-:W-:Y:S08]  /*92b0*/  HMMA.16816.F32.BF16 R44, R8.reuse, R40, RZ ;  /* 0x00000028082c723c */ /* 0x040ff000000418ff */
[C---:B------:R-:W-:Y:S08]  /*92c0*/  HMMA.16816.F32.BF16 R40, R8.reuse, R42, RZ ;  /* 0x0000002a0828723c */ /* 0x040ff000000418ff */
[----:B------:R-:W-:Y:S01]  /*92d0*/  HMMA.16816.F32.BF16 R48, R8, R50, RZ ;  /* 0x000000320830723c */ /* 0x000fe200000418ff */
[----:B------:R-:W-:Y:S07]  /*92e0*/  LDSM.16.M88.4 R8, [R189] ;  /* 0x00000000bd08783b */ /* 0x000fee0000000200 */
[C---:B------:R-:W-:Y:S08]  /*92f0*/  HMMA.16816.F32.BF16 R36, R16.reuse, R56, R28 ;  /* 0x000000381024723c */ /* 0x040ff0000004181c */
[C---:B------:R-:W-:Y:S01]  /*9300*/  HMMA.16816.F32.BF16 R28, R16.reuse, R58, R24 ;  /* 0x0000003a101c723c */ /* 0x040fe20000041818 */
[----:B------:R-:W2:Y:S07]  /*9310*/  LDSM.16.M88.4 R56, [R3+0xd100] ;  /* 0x00d100000338783b */ /* 0x000eae0000000200 */
[C---:B------:R-:W-:Y:S08]  /*9320*/  HMMA.16816.F32.BF16 R24, R16.reuse, R60, R20 ;  /* 0x0000003c1018723c */ /* 0x040ff00000041814 */
[C---:B------:R-:W-:Y:S08]  /*9330*/  HMMA.16816.F32.BF16 R20, R16.reuse, R62, R32 ;  /* 0x0000003e1014723c */ /* 0x040ff00000041820 */
[C---:B------:R-:W-:Y:S08]  /*9340*/  HMMA.16816.F32.BF16 R60, R16.reuse, R84, R52 ;  /* 0x00000054103c723c */ /* 0x040ff00000041834 */
[C---:B------:R-:W-:Y:S08]  /*9350*/  HMMA.16816.F32.BF16 R32, R16.reuse, R64, R44 ;  /* 0x000000401020723c */ /* 0x040ff0000004182c */
[C---:B------:R-:W-:Y:S08]  /*9360*/  HMMA.16816.F32.BF16 R64, R16.reuse, R66, R40 ;  /* 0x000000421040723c */ /* 0x040ff00000041828 */
[----:B------:R-:W-:Y:S01]  /*9370*/  HMMA.16816.F32.BF16 R52, R16, R86, R48 ;  /* 0x000000561034723c */ /* 0x000fe20000041830 */
[----:B------:R-:W2:Y:S04]  /*9380*/  LDSM.16.M88.4 R84, [R2+0xc900] ;  /* 0x00c900000254783b */ /* 0x000ea80000000200 */
[----:B------:R-:W-:Y:S03]  /*9390*/  LDSM.16.M88.4 R16, [R188+0x4000] ;  /* 0x00400000bc10783b */ /* 0x000fe60000000200 */
[C---:B-1----:R-:W-:Y:S08]  /*93a0*/  HMMA.16816.F32.BF16 R48, R12.reuse, R68, R36 ;  /* 0x000000440c30723c */ /* 0x042ff00000041824 */
[C---:B------:R-:W-:Y:S01]  /*93b0*/  HMMA.16816.F32.BF16 R44, R12.reuse, R70, R28 ;  /* 0x000000460c2c723c */ /* 0x040fe2000004181c */
[----:B------:R-:W-:Y:S07]  /*93c0*/  LDSM.16.M88.4 R68, [R2+0xd100] ;  /* 0x00d100000244783b */ /* 0x000fee0000000200 */
[C---:B----4-:R-:W-:Y:S08]  /*93d0*/  HMMA.16816.F32.BF16 R40, R12.reuse, R72, R24 ;  /* 0x000000480c28723c */ /* 0x050ff00000041818 */
[C---:B------:R-:W-:Y:S01]  /*93e0*/  HMMA.16816.F32.BF16 R36, R12.reuse, R74, R20 ;  /* 0x0000004a0c24723c */ /* 0x040fe20000041814 */
[----:B------:R-:W1:Y:S07]  /*93f0*/  LDSM.16.M88.4 R72, [R2+0xd900] ;  /* 0x00d900000248783b */ /* 0x000e6e0000000200 */
[C---:B-----5:R-:W-:Y:S08]  /*9400*/  HMMA.16816.F32.BF16 R24, R12.reuse, R76, R60 ;  /* 0x0000004c0c18723c */ /* 0x060ff0000004183c */
[C---:B--2---:R-:W-:Y:S08]  /*9410*/  HMMA.16816.F32.BF16 R32, R12.reuse, R56, R32 ;  /* 0x000000380c20723c */ /* 0x044ff00000041820 */
[C---:B------:R-:W-:Y:S01]  /*9420*/  HMMA.16816.F32.BF16 R28, R12.reuse, R58, R64 ;  /* 0x0000003a0c1c723c */ /* 0x040fe20000041840 */
[----:B------:R-:W-:Y:S07]  /*9430*/  LDSM.16.M88.4 R64, [R4+0xf100] ;  /* 0x00f100000440783b */ /* 0x000fee0000000200 */
[----:B------:R-:W-:Y:S01]  /*9440*/  HMMA.16816.F32.BF16 R20, R12, R78, R52 ;  /* 0x0000004e0c14723c */ /* 0x000fe20000041834 */
[----:B------:R-:W2:Y:S07]  /*9450*/  LDSM.16.M88.4 R76, [R193+0xe900] ;  /* 0x00e90000c14c783b */ /* 0x000eae0000000200 */
[C---:B------:R-:W-:Y:S08]  /*9460*/  HMMA.16816.F32.BF16 R44, R8.reuse, R82, R44 ;  /* 0x00000052082c723c */ /* 0x040ff0000004182c */
[C---:B------:R-:W-:Y:S01]  /*9470*/  HMMA.16816.F32.BF16 R12, R8.reuse, R80, R48 ;  /* 0x00000050080c723c */ /* 0x040fe20000041830 */
[----:B------:R-:W4:Y:S07]  /*9480*/  LDSM.16.M88.4 R80, [R193+0xf100] ;  /* 0x00f10000c150783b */ /* 0x000f2e0000000200 */
[C---:B------:R-:W-:Y:S08]  /*9490*/  HMMA.16816.F32.BF16 R40, R8.reuse, R84, R40 ;  /* 0x000000540828723c */ /* 0x040ff00000041828 */
[C---:B------:R-:W-:Y:S01]  /*94a0*/  HMMA.16816.F32.BF16 R48, R8.reuse, R86, R36 ;  /* 0x000000560830723c */ /* 0x040fe20000041824 */
[----:B------:R-:W-:Y:S07]  /*94b0*/  LDSM.16.M88.4 R84, [R193+0x11100] ;  /* 0x01110000c154783b */ /* 0x000fee0000000200 */
[C---:B-1----:R-:W-:Y:S01]  /*94c0*/  HMMA.16816.F32.BF16 R56, R8.reuse, R72, R24 ;  /* 0x000000480838723c */ /* 0x042fe20000041818 */
[----:B------:R-:W1:Y:S07]  /*94d0*/  LDSM.16.M88.4 R24, [R193+0xf900] ;  /* 0x00f90000c118783b */ /* 0x000e6e0000000200 */
[C---:B------:R-:W-:Y:S08]  /*94e0*/  HMMA.16816.F32.BF16 R52, R8.reuse, R68, R32 ;  /* 0x000000440834723c */ /* 0x040ff00000041820 */
[C---:B------:R-:W-:Y:S01]  /*94f0*/  HMMA.16816.F32.BF16 R60, R8.reuse, R70, R28 ;  /* 0x00000046083c723c */ /* 0x040fe2000004181c */
[----:B------:R-:W-:Y:S04]  /*9500*/  LDSM.16.M88.4 R28, [R4+0xe100] ;  /* 0x00e10000041c783b */ /* 0x000fe80000000200 */
[----:B------:R-:W-:Y:S03]  /*9510*/  LDSM.16.M88.4 R68, [R4+0xf900] ;  /* 0x00f900000444783b */ /* 0x000fe60000000200 */
[----:B------:R-:W-:Y:S01]  /*9520*/  HMMA.16816.F32.BF16 R36, R8, R74, R20 ;  /* 0x0000004a0824723c */ /* 0x000fe20000041814 */
[----:B------:R-:W5:Y:S04]  /*9530*/  LDSM.16.M88.4 R8, [R187+0x4000] ;  /* 0x00400000bb08783b */ /* 0x000f680000000200 */
[----:B------:R-:W-:Y:S03]  /*9540*/  LDSM.16.M88.4 R72, [R3+0xe100] ;  /* 0x00e100000348783b */ /* 0x000fe60000000200 */
[C---:B------:R-:W-:Y:S01]  /*9550*/  HMMA.16816.F32.BF16 R32, R16.reuse, R90, R44 ;  /* 0x0000005a1020723c */ /* 0x040fe2000004182c */
[----:B------:R-:W1:Y:S07]  /*9560*/  LDSM.16.M88.4 R44, [R4+0xe900] ;  /* 0x00e90000042c783b */ /* 0x000e6e0000000200 */
[C---:B------:R-:W-:Y:S01]  /*9570*/  HMMA.16816.F32.BF16 R20, R16.reuse, R88, R12 ;  /* 0x000000581014723c */ /* 0x040fe2000004180c */
[----:B------:R-:W3:Y:S04]  /*9580*/  LDSM.16.M88.4 R12, [R190+0x4000] ;  /* 0x00400000be0c783b */ /* 0x000ee80000000200 */
[----:B------:R-:W-:Y:S03]  /*9590*/  LDSM.16.M88.4 R88, [R2+0xf900] ;  /* 0x00f900000258783b */ /* 0x000fe60000000200 */
[C---:B--2---:R-:W-:Y:S08]  /*95a0*/  HMMA.16816.F32.BF16 R40, R16.reuse, R76, R40 ;  /* 0x0000004c1028723c */ /* 0x044ff00000041828 */
[C---:B------:R-:W-:Y:S01]  /*95b0*/  HMMA.16816.F32.BF16 R48, R16.reuse, R78, R48 ;  /* 0x0000004e1030723c */ /* 0x040fe20000041830 */
[----:B------:R-:W-:Y:S07]  /*95c0*/  LDSM.16.M88.4 R76, [R3+0xf900] ;  /* 0x00f90000034c783b */ /* 0x000fee0000000200 */
[C---:B----4-:R-:W-:Y:S08]  /*95d0*/  HMMA.16816.F32.BF16 R52, R16.reuse, R80, R52 ;  /* 0x000000501034723c */ /* 0x050ff00000041834 */
[C---:B------:R-:W-:Y:S01]  /*95e0*/  HMMA.16816.F32.BF16 R60, R16.reuse, R82, R60 ;  /* 0x00000052103c723c */ /* 0x040fe2000004183c */
[----:B------:R-:W-:Y:S07]  /*95f0*/  LDSM.16.M88.4 R80, [R2+0xf100] ;  /* 0x00f100000250783b */ /* 0x000fee0000000200 */
[C---:B-1----:R-:W-:Y:S08]  /*9600*/  HMMA.16816.F32.BF16 R56, R16.reuse, R24, R56 ;  /* 0x000000181038723c */ /* 0x042ff00000041838 */
[----:B------:R-:W-:Y:S08]  /*9610*/  HMMA.16816.F32.BF16 R36, R16, R26, R36 ;  /* 0x0000001a1024723c */ /* 0x000ff00000041824 */
[C---:B-----5:R-:W-:Y:S08]  /*9620*/  HMMA.16816.F32.BF16 R16, R8.reuse, R28, R20 ;  /* 0x0000001c0810723c */ /* 0x060ff00000041814 */
[C---:B------:R-:W-:Y:S01]  /*9630*/  HMMA.16816.F32.BF16 R28, R8.reuse, R30, R32 ;  /* 0x0000001e081c723c */ /* 0x040fe20000041820 */
[----:B------:R-:W1:Y:S07]  /*9640*/  LDSM.16.M88.4 R32, [R3+0xe900] ;  /* 0x00e900000320783b */ /* 0x000e6e0000000200 */
[C---:B------:R-:W-:Y:S08]  /*9650*/  HMMA.16816.F32.BF16 R24, R8.reuse, R44, R40 ;  /* 0x0000002c0818723c */ /* 0x040ff00000041828 */
[C---:B------:R-:W-:Y:S01]  /*9660*/  HMMA.16816.F32.BF16 R20, R8.reuse, R46, R48 ;  /* 0x0000002e0814723c */ /* 0x040fe20000041830 */
[----:B------:R-:W2:Y:S07]  /*9670*/  LDSM.16.M88.4 R44, [R3+0xf100] ;  /* 0x00f10000032c783b */ /* 0x000eae0000000200 */
[C---:B------:R-:W-:Y:S08]  /*9680*/  HMMA.16816.F32.BF16 R40, R8.reuse, R64, R52 ;  /* 0x000000400828723c */ /* 0x040ff00000041834 */
[C---:B------:R-:W-:Y:S08]  /*9690*/  HMMA.16816.F32.BF16 R52, R8.reuse, R66, R60 ;  /* 0x000000420834723c */ /* 0x040ff0000004183c */
[C---:B------:R-:W-:Y:S08]  /*96a0*/  HMMA.16816.F32.BF16 R64, R8.reuse, R68, R56 ;  /* 0x000000440840723c */ /* 0x040ff00000041838 */
[----:B------:R-:W-:Y:S01]  /*96b0*/  HMMA.16816.F32.BF16 R60, R8, R70, R36 ;  /* 0x00000046083c723c */ /* 0x000fe20000041824 */
[----:B------:R-:W-:Y:S04]  /*96c0*/  LDSM.16.M88.4 R8, [R189+0x4000] ;  /* 0x00400000bd08783b */ /* 0x000fe80000000200 */
[----:B------:R-:W4:Y:S03]  /*96d0*/  LDSM.16.M88.4 R68, [R2+0xe100] ;  /* 0x00e100000244783b */ /* 0x000f260000000200 */
[C---:B---3--:R-:W-:Y:S08]  /*96e0*/  HMMA.16816.F32.BF16 R56, R12.reuse, R72, R16 ;  /* 0x000000480c38723c */ /* 0x048ff00000041810 */
[C---:B------:R-:W-:Y:S01]  /*96f0*/  HMMA.16816.F32.BF16 R48, R12.reuse, R74, R28 ;  /* 0x0000004a0c30723c */ /* 0x040fe2000004181c */
[----:B------:R-:W3:Y:S07]  /*9700*/  LDSM.16.M88.4 R72, [R2+0xe900] ;  /* 0x00e900000248783b */ /* 0x000eee0000000200 */
[C---:B-1----:R-:W-:Y:S08]  /*9710*/  HMMA.16816.F32.BF16 R36, R12.reuse, R32, R24 ;  /* 0x000000200c24723c */ /* 0x042ff00000041818 */
[C---:B------:R-:W-:Y:S01]  /*9720*/  HMMA.16816.F32.BF16 R32, R12.reuse, R34, R20 ;  /* 0x000000220c20723c */ /* 0x040fe20000041814 */
[----:B------:R-:W-:Y:S07]  /*9730*/  LDSM.16.M88.4 R20, [R188+0x8000] ;  /* 0x00800000bc14783b */ /* 0x000fee0000000200 */
[C---:B--2---:R-:W-:Y:S08]  /*9740*/  HMMA.16816.F32.BF16 R28, R12.reuse, R44, R40 ;  /* 0x0000002c0c1c723c */ /* 0x044ff00000041828 */
[C---:B------:R-:W-:Y:S01]  /*9750*/  HMMA.16816.F32.BF16 R16, R12.reuse, R76, R64 ;  /* 0x0000004c0c10723c */ /* 0x040fe20000041840 */
[----:B------:R-:W1:Y:S07]  /*9760*/  LDSM.16.M88.4 R64, [R193+0x10100] ;  /* 0x01010000c140783b */ /* 0x000e6e0000000200 */
[C---:B------:R-:W-:Y:S08]  /*9770*/  HMMA.16816.F32.BF16 R24, R12.reuse, R46, R52 ;  /* 0x0000002e0c18723c */ /* 0x040ff00000041834 */
[----:B------:R-:W-:Y:S01]  /*9780*/  HMMA.16816.F32.BF16 R60, R12, R78, R60 ;  /* 0x0000004e0c3c723c */ /* 0x000fe2000004183c */
[----:B------:R-:W2:Y:S07]  /*9790*/  LDSM.16.M88.4 R76, [R193+0x10900] ;  /* 0x01090000c14c783b */ /* 0x000eae0000000200 */
[C---:B----4-:R-:W-:Y:S08]  /*97a0*/  HMMA.16816.F32.BF16 R56, R8.reuse, R68, R56 ;  /* 0x000000440838723c */ /* 0x050ff00000041838 */
[C---:B------:R-:W-:Y:S01]  /*97b0*/  HMMA.16816.F32.BF16 R52, R8.reuse, R70, R48 ;  /* 0x000000460834723c */ /* 0x040fe20000041830 */
[----:B------:R-:W-:Y:S07]  /*97c0*/  LDSM.16.M88.4 R68, [R4+0x11100] ;  /* 0x011100000444783b */ /* 0x000fee0000000200 */
[C---:B---3--:R-:W-:Y:S01]  /*97d0*/  HMMA.16816.F32.BF16 R48, R8.reuse, R72, R36 ;  /* 0x000000480830723c */ /* 0x048fe20000041824 */
[----:B------:R-:W3:Y:S07]  /*97e0*/  LDSM.16.M88.4 R36, [R193+0x11900] ;  /* 0x01190000c124783b */ /* 0x000eee0000000200 */
[C---:B------:R-:W-:Y:S01]  /*97f0*/  HMMA.16816.F32.BF16 R44, R8.reuse, R74, R32 ;  /* 0x0000004a082c723c */ /* 0x040fe20000041820 */
[----:B------:R-:W-:Y:S07]  /*9800*/  LDSM.16.M88.4 R72, [R4+0x10100] ;  /* 0x010100000448783b */ /* 0x000fee0000000200 */
[C---:B------:R-:W-:Y:S08]  /*9810*/  HMMA.16816.F32.BF16 R12, R8.reuse, R80, R28 ;  /* 0x00000050080c723c */ /* 0x040ff0000004181c */
[C---:B------:R-:W-:Y:S01]  /*9820*/  HMMA.16816.F32.BF16 R32, R8.reuse, R88, R16 ;  /* 0x000000580820723c */ /* 0x040fe20000041810 */
[----:B------:R-:W4:Y:S07]  /*9830*/  LDSM.16.M88.4 R16, [R187+0x8000] ;  /* 0x00800000bb10783b */ /* 0x000f2e0000000200 */
[C---:B------:R-:W-:Y:S01]  /*9840*/  HMMA.16816.F32.BF16 R40, R8.reuse, R82, R24 ;  /* 0x000000520828723c */ /* 0x040fe20000041818 */
[----:B------:R-:W-:Y:S07]  /*9850*/  LDSM.16.M88.4 R80, [R3+0x10100] ;  /* 0x010100000350783b */ /* 0x000fee0000000200 */
[----:B------:R-:W-:Y:S08]  /*9860*/  HMMA.16816.F32.BF16 R24, R8, R90, R60 ;  /* 0x0000005a0818723c */ /* 0x000ff0000004183c */
[C---:B-1----:R-:W-:Y:S08]  /*9870*/  HMMA.16816.F32.BF16 R8, R20.reuse, R64, R56 ;  /* 0x000000401408723c */ /* 0x042ff00000041838 */
[C---:B------:R-:W-:Y:S01]  /*9880*/  HMMA.16816.F32.BF16 R28, R20.reuse, R66, R52 ;  /* 0x00000042141c723c */ /* 0x040fe20000041834 */
[----:B------:R-:W1:Y:S07]  /*9890*/  LDSM.16.M88.4 R64, [R4+0x10900] ;  /* 0x010900000440783b */ /* 0x000e6e0000000200 */
[C---:B------:R-:W-:Y:S01]  /*98a0*/  HMMA.16816.F32.BF16 R60, R20.reuse, R84, R12 ;  /* 0x00000054143c723c */ /* 0x040fe2000004180c */
[----:B------:R-:W5:Y:S07]  /*98b0*/  LDSM.16.M88.4 R12, [R190+0x8000] ;  /* 0x00800000be0c783b */ /* 0x000f6e0000000200 */
[C---:B--2---:R-:W-:Y:S08]  /*98c0*/  HMMA.16816.F32.BF16 R56, R20.reuse, R76, R48 ;  /* 0x0000004c1438723c */ /* 0x044ff00000041830 */
[C---:B------:R-:W-:Y:S01]  /*98d0*/  HMMA.16816.F32.BF16 R44, R20.reuse, R78, R44 ;  /* 0x0000004e142c723c */ /* 0x040fe2000004182c */
[----:B------:R-:W2:Y:S07]  /*98e0*/  LDSM.16.M88.4 R76, [R4+0x11900] ;  /* 0x01190000044c783b */ /* 0x000eae0000000200 */
[C---:B------:R-:W-:Y:S08]  /*98f0*/  HMMA.16816.F32.BF16 R52, R20.reuse, R86, R40 ;  /* 0x000000561434723c */ /* 0x040ff00000041828 */
[C---:B---3--:R-:W-:Y:S08]  /*9900*/  HMMA.16816.F32.BF16 R48, R20.reuse, R36, R32 ;  /* 0x000000241430723c */ /* 0x048ff00000041820 */
[----:B------:R-:W-:Y:S01]  /*9910*/  HMMA.16816.F32.BF16 R40, R20, R38, R24 ;  /* 0x000000261428723c */ /* 0x000fe20000041818 */
[----:B------:R-:W-:Y:S07]  /*9920*/  LDSM.16.M88.4 R36, [R3+0x10900] ;  /* 0x010900000324783b */ /* 0x000fee0000000200 */
[C---:B----4-:R-:W-:Y:S01]  /*9930*/  HMMA.16816.F32.BF16 R20, R16.reuse, R72, R8 ;  /* 0x000000481014723c */ /* 0x050fe20000041808 */
[----:B------:R-:W-:Y:S07]  /*9940*/  LDSM.16.M88.4 R8, [R189+0x8000] ;  /* 0x00800000bd08783b */ /* 0x000fee0000000200 */
[C---:B------:R-:W-:Y:S01]  /*9950*/  HMMA.16816.F32.BF16 R24, R16.reuse, R74, R28 ;  /* 0x0000004a1018723c */ /* 0x040fe2000004181c */
[----:B------:R-:W3:Y:S07]  /*9960*/  LDSM.16.M88.4 R72, [R2+0x10100] ;  /* 0x010100000248783b */ /* 0x000eee0000000200 */
[----:B-1----:R-:W-:Y:S08]  /*9970*/  HMMA.16816.F32.BF16 R32, R16, R64, R56 ;  /* 0x000000401020723c */ /* 0x002ff00000041838 */
[----:B-----5:R-:W-:Y:S08]  /*9980*/  HMMA.16816.F32.BF16 R20, R12, R80, R20 ;  /* 0x000000500c14723c */ /* 0x020ff00000041814 */
[C---:B------:R-:W-:Y:S08]  /*9990*/  HMMA.16816.F32.BF16 R44, R16.reuse, R66, R44 ;  /* 0x00000042102c723c */ /* 0x040ff0000004182c */
[C---:B------:R-:W-:Y:S08]  /*99a0*/  HMMA.16816.F32.BF16 R56, R16.reuse, R68, R60 ;  /* 0x000000441038723c */ /* 0x040ff0000004183c */
[C---:B------:R-:W-:Y:S08]  /*99b0*/  HMMA.16816.F32.BF16 R60, R16.reuse, R70, R52 ;  /* 0x00000046103c723c */ /* 0x040ff00000041834 */
[C---:B--2---:R-:W-:Y:S01]  /*99c0*/  HMMA.16816.F32.BF16 R52, R16.reuse, R78, R40 ;  /* 0x0000004e1034723c */ /* 0x044fe20000041828 */
[----:B------:R-:W1:Y:S07]  /*99d0*/  LDSM.16.M88.4 R40, [R2+0x10900] ;  /* 0x010900000228783b */ /* 0x000e6e0000000200 */
[----:B------:R-:W-:Y:S01]  /*99e0*/  HMMA.16816.F32.BF16 R64, R16, R76, R48 ;  /* 0x0000004c1040723c */ /* 0x000fe20000041830 */
[----:B------:R-:W2:Y:S07]  /*99f0*/  LDSM.16.M88.4 R48, [R3+0x11100] ;  /* 0x011100000330783b */ /* 0x000eae0000000200 */
[----:B------:R-:W-:Y:S01]  /*9a00*/  HMMA.16816.F32.BF16 R28, R12, R82, R24 ;  /* 0x000000520c1c723c */ /* 0x000fe20000041818 */
[----:B------:R-:W-:Y:S07]  /*9a10*/  LDSM.16.M88.4 R24, [R3+0x11900] ;  /* 0x011900000318783b */ /* 0x000fee0000000200 */
[----:B---3--:R-:W-:Y:S08]  /*9a20*/  HMMA.16816.F32.BF16 R68, R8, R72, R20 ;  /* 0x000000480844723c */ /* 0x008ff00000041814 */
[C---:B------:R-:W-:Y:S01]  /*9a30*/  HMMA.16816.F32.BF16 R20, R12.reuse, R36, R32 ;  /* 0x000000240c14723c */ /* 0x040fe20000041820 */
[----:B------:R-:W3:Y:S07]  /*9a40*/  LDSM.16.M88.4 R32, [R2+0x11100] ;  /* 0x011100000220783b */ /* 0x000eee0000000200 */
[----:B------:R-:W-:Y:S01]  /*9a50*/  HMMA.16816.F32.BF16 R16, R12, R38, R44 ;  /* 0x000000260c10723c */ /* 0x000fe2000004182c */
[----:B------:R4:W5:Y:S07]  /*9a60*/  LDSM.16.M88.4 R36, [R2+0x11900] ;  /* 0x011900000224783b */ /* 0x00096e0000000200 */
[C---:B------:R-:W-:Y:S08]  /*9a70*/  HMMA.16816.F32.BF16 R76, R8.reuse, R74, R28 ;  /* 0x0000004a084c723c */ /* 0x040ff0000004181c */
[----:B-1----:R-:W-:Y:S08]  /*9a80*/  HMMA.16816.F32.BF16 R72, R8, R40, R20 ;  /* 0x000000280848723c */ /* 0x002ff00000041814 */
[----:B--2---:R-:W-:Y:S08]  /*9a90*/  HMMA.16816.F32.BF16 R28, R12, R48, R56 ;  /* 0x000000300c1c723c */ /* 0x004ff00000041838 */
[----:B------:R-:W-:Y:S01]  /*9aa0*/  HMMA.16816.F32.BF16 R56, R8, R42, R16 ;  /* 0x0000002a0838723c */ /* 0x000fe20000041810 */
[----:B----4-:R-:W-:-:S02]  /*9ab0*/  FMUL.FTZ R2, R76, c[0x0][0x320] ;  /* 0x0000c8004c027a20 */ /* 0x010fc40000410000 */
[----:B------:R-:W-:Y:S02]  /*9ac0*/  FMUL.FTZ R3, R68, c[0x0][0x320] ;  /* 0x0000c80044037a20 */ /* 0x000fe40000410000 */
[----:B------:R1:W2:Y:S03]  /*9ad0*/  MUFU.TANH R46, R2 ;  /* 0x00000002002e7308 */ /* 0x0002a60000002400 */
[----:B------:R-:W-:Y:S05]  /*9ae0*/  HMMA.16816.F32.BF16 R16, R12, R50, R60 ;  /* 0x000000320c10723c */ /* 0x000fea000004183c */
[----:B------:R4:W2:Y:S01]  /*9af0*/  MUFU.TANH R48, R3 ;  /* 0x0000000300307308 */ /* 0x0008a20000002400 */
[----:B-1----:R-:W-:-:S07]  /*9b00*/  FMUL.FTZ R2, R77, c[0x0][0x320] ;  /* 0x0000c8004d027a20 */ /* 0x002fce0000410000 */
[----:B------:R1:W1:Y:S01]  /*9b10*/  MUFU.TANH R45, R2 ;  /* 0x00000002002d7308 */ /* 0x0002620000002400 */
[----:B----4-:R-:W-:Y:S01]  /*9b20*/  FMUL.FTZ R3, R69, c[0x0][0x320] ;  /* 0x0000c80045037a20 */ /* 0x010fe20000410000 */
[----:B------:R-:W-:-:S06]  /*9b30*/  SHF.R.S32.HI R4, RZ, 0x1f, R92 ;  /* 0x0000001fff047819 */ /* 0x000fcc000001145c */
[----:B------:R4:W2:Y:S01]  /*9b40*/  MUFU.TANH R47, R3 ;  /* 0x00000003002f7308 */ /* 0x0008a20000002400 */
[----:B-1----:R-:W-:-:S07]  /*9b50*/  FMUL.FTZ R2, R73, c[0x0][0x320] ;  /* 0x0000c80049027a20 */ /* 0x002fce0000410000 */
[----:B------:R1:W1:Y:S01]  /*9b60*/  MUFU.TANH R44, R2 ;  /* 0x00000002002c7308 */ /* 0x0002620000002400 */
[----:B----4-:R-:W-:Y:S01]  /*9b70*/  FMUL.FTZ R3, R70, c[0x0][0x320] ;  /* 0x0000c80046037a20 */ /* 0x010fe20000410000 */
[----:B---3--:R-:W-:Y:S06]  /*9b80*/  HMMA.16816.F32.BF16 R40, R8, R32, R28 ;  /* 0x000000200828723c */ /* 0x008fec000004181c */
[----:B------:R3:W4:Y:S01]  /*9b90*/  MUFU.TANH R49, R3 ;  /* 0x0000000300317308 */ /* 0x0007220000002400 */
[----:B-1----:R-:W-:Y:S01]  /*9ba0*/  FMUL.FTZ R2, R56, c[0x0][0x320] ;  /* 0x0000c80038027a20 */ /* 0x002fe20000410000 */
[----:B------:R-:W-:Y:S06]  /*9bb0*/  HMMA.16816.F32.BF16 R20, R12, R24, R64 ;  /* 0x000000180c14723c */ /* 0x000fec0000041840 */
[----:B------:R1:W1:Y:S01]  /*9bc0*/  MUFU.TANH R31, R2 ;  /* 0x00000002001f7308 */ /* 0x0002620000002400 */
[----:B---3--:R-:W-:Y:S01]  /*9bd0*/  LEA.HI R3, R4, R92, RZ, 0x2 ;  /* 0x0000005c04037211 */ /* 0x008fe200078f10ff */
[----:B------:R-:W-:-:S03]  /*9be0*/  FMUL.FTZ R5, R57, c[0x0][0x320] ;  /* 0x0000c80039057a20 */ /* 0x000fc60000410000 */
[----:B------:R-:W-:Y:S02]  /*9bf0*/  LOP3.LUT R3, R3, 0xfffffffc, RZ, 0xc0, !PT ;  /* 0xfffffffc03037812 */ /* 0x000fe400078ec0ff */
[----:B-1----:R-:W-:Y:S02]  /*9c00*/  LEA.HI R2, R4, R92, RZ, 0x5 ;  /* 0x0000005c04027211 */ /* 0x002fe400078f28ff */
[----:B------:R-:W-:Y:S02]  /*9c10*/  IADD3 R3, R92, -R3, RZ ;  /* 0x800000035c037210 */ /* 0x000fe40007ffe0ff */
[--C-:B------:R-:W-:Y:S02]  /*9c20*/  SHF.R.S32.HI R4, RZ, 0x5, R2.reuse ;  /* 0x00000005ff047819 */ /* 0x100fe40000011402 */
[----:B------:R-:W-:Y:S02]  /*9c30*/  SHF.R.S32.HI R6, RZ, 0x1f, R2 ;  /* 0x0000001fff067819 */ /* 0x000fe40000011402 */
[----:B------:R-:W-:Y:S01]  /*9c40*/  LOP3.LUT R2, R2, 0xffffffe0, RZ, 0xc0, !PT ;  /* 0xffffffe002027812 */ /* 0x000fe200078ec0ff */
[----:B------:R-:W-:Y:S01]  /*9c50*/  HMMA.16816.F32.BF16 R32, R8, R34, R16 ;  /* 0x000000220820723c */ /* 0x000fe20000041810 */
[----:B------:R-:W-:Y:S01]  /*9c60*/  LEA.HI R6, R6, R4, RZ, 0x3 ;  /* 0x0000000406067211 */ /* 0x000fe200078f18ff */
[----:B------:R1:W3:Y:S02]  /*9c70*/  MUFU.TANH R30, R5 ;  /* 0x00000005001e7308 */ /* 0x0002e40000002400 */
[----:B------:R-:W-:Y:S01]  /*9c80*/  IMAD.IADD R2, R92, 0x1, -R2 ;  /* 0x000000015c027824 */ /* 0x000fe200078e0a02 */
[----:B------:R-:W-:-:S03]  /*9c90*/  LOP3.LUT R6, R6, 0xffffff8, RZ, 0xc0, !PT ;  /* 0x0ffffff806067812 */ /* 0x000fc600078ec0ff */
[----:B------:R-:W-:Y:S01]  /*9ca0*/  HMMA.16816.F32.BF16 R12, R12, R26, R52 ;  /* 0x0000001a0c0c723c */ /* 0x000fe20000041834 */
[----:B------:R-:W-:Y:S01]  /*9cb0*/  SHF.R.S32.HI R17, RZ, 0x1f, R2 ;  /* 0x0000001fff117819 */ /* 0x000fe20000011402 */
[----:B------:R-:W-:Y:S01]  /*9cc0*/  IMAD.IADD R6, R4, 0x1, -R6 ;  /* 0x0000000104067824 */ /* 0x000fe200078e0a06 */
[----:B-1----:R-:W-:-:S04]  /*9cd0*/  LEA.HI R5, R3, R3, RZ, 0x1 ;  /* 0x0000000303057211 */ /* 0x002fc800078f08ff */
[----:B------:R-:W-:Y:S01]  /*9ce0*/  LOP3.LUT R5, R5, 0x1ffffffe, RZ, 0xc0, !PT ;  /* 0x1ffffffe05057812 */ /* 0x000fe200078ec0ff */
[----:B------:R-:W-:-:S03]  /*9cf0*/  IMAD.MOV.U32 R94, RZ, RZ, 0x1 ;  /* 0x00000001ff5e7424 */ /* 0x000fc600078e00ff */
[----:B------:R-:W-:Y:S02]  /*9d00*/  IADD3 R4, R3, -R5, RZ ;  /* 0x8000000503047210 */ /* 0x000fe40007ffe0ff */
[----:B------:R-:W-:Y:S01]  /*9d10*/  LEA.HI R3, R17, R2, RZ, 0x2 ;  /* 0x0000000211037211 */ /* 0x000fe200078f10ff */
[----:B------:R-:W-:Y:S01]  /*9d20*/  FMUL.FTZ R5, R41, c[0x0][0x320] ;  /* 0x0000c80029057a20 */ /* 0x000fe20000410000 */
[----:B------:R-:W-:Y:S02]  /*9d30*/  ISETP.NE.AND P0, PT, R94, c[0x0][0x2c4], PT ;  /* 0x0000b1005e007a0c */ /* 0x000fe40003f05270 */
[----:B------:R-:W-:Y:S01]  /*9d40*/  SHF.R.S32.HI R238, RZ, 0x2, R3 ;  /* 0x00000002ffee7819 */ /* 0x000fe20000011403 */
[----:B------:R-:W-:Y:S01]  /*9d50*/  FMUL.FTZ R16, R72, c[0x0][0x320] ;  /* 0x0000c80048107a20 */ /* 0x000fe20000410000 */
[----:B-----5:R-:W-:Y:S01]  /*9d60*/  HMMA.16816.F32.BF16 R24, R8, R36, R20 ;  /* 0x000000240818723c */ /* 0x020fe20000041814 */
[----:B------:R1:W1:Y:S01]  /*9d70*/  MUFU.TANH R21, R5 ;  /* 0x0000000500157308 */ /* 0x0002620000002400 */
[----:B------:R-:W-:Y:S01]  /*9d80*/  IMAD.SHL.U32 R237, R6, 0x10, RZ ;  /* 0x0000001006ed7824 */ /* 0x000fe200078e00ff */
[----:B------:R-:W-:Y:S01]  /*9d90*/  SHF.L.U32 R236, R4, 0x3, RZ ;  /* 0x0000000304ec7819 */ /* 0x000fe200000006ff */
[----:B------:R-:W-:-:S05]  /*9da0*/  FMUL.FTZ R4, R32, c[0x0][0x320] ;  /* 0x0000c80020047a20 */ /* 0x000fca0000410000 */
[----:B------:R5:W2:Y:S01]  /*9db0*/  MUFU.TANH R29, R16 ;  /* 0x00000010001d7308 */ /* 0x000aa20000002400 */
[----:B-1----:R-:W-:-:S07]  /*9dc0*/  IMAD R5, R93, 0x80, R238 ;  /* 0x000000805d057824 */ /* 0x002fce00078e02ee */
[----:B------:R1:W1:Y:S01]  /*9dd0*/  MUFU.TANH R20, R4 ;  /* 0x0000000400147308 */ /* 0x0002620000002400 */
[----:B------:R-:W-:Y:S01]  /*9de0*/  IADD3 R5, R236, R5, R237 ;  /* 0x00000005ec057210 */ /* 0x000fe20007ffe0ed */
[----:B-----5:R-:W-:-:S06]  /*9df0*/  FMUL.FTZ R16, R40, c[0x0][0x320] ;  /* 0x0000c80028107a20 */ /* 0x020fcc0000410000 */
[----:B------:R5:W2:Y:S01]  /*9e00*/  MUFU.TANH R28, R16 ;  /* 0x00000010001c7308 */ /* 0x000aa20000002400 */
[----:B-1----:R-:W-:Y:S01]  /*9e10*/  @P0 IMAD.HI.U32 R4, R5, c[0x0][0x2c8], RZ ;  /* 0x0000b20005040a27 */ /* 0x002fe200078e00ff */
[----:B-----5:R-:W-:Y:S04]  /*9e20*/  HMMA.16816.F32.BF16 R16, R8, R38, R12 ;  /* 0x000000260810723c */ /* 0x020fe8000004180c */
[----:B------:R-:W-:Y:S02]  /*9e30*/  @P0 SHF.R.U32.HI R5, RZ, c[0x0][0x2cc], R4 ;  /* 0x0000b300ff050a19 */ /* 0x000fe40000011604 */
[----:B------:R-:W-:-:S03]  /*9e40*/  LOP3.LUT R3, R3, 0x7ffffffc, RZ, 0xc0, !PT ;  /* 0x7ffffffc03037812 */ /* 0x000fc600078ec0ff */
[----:B------:R-:W1:Y:S01]  /*9e50*/  SHFL.IDX PT, R4, R5, RZ, 0x1c1f ;  /* 0x001c1fff05047589 */ /* 0x000e6200000e0000 */
[----:B------:R-:W-:Y:S02]  /*9e60*/  FMUL.FTZ R6, R33, c[0x0][0x320] ;  /* 0x0000c80021067a20 */ /* 0x000fe40000410000 */
[----:B------:R-:W-:Y:S02]  /*9e70*/  IMAD.IADD R3, R2, 0x1, -R3 ;  /* 0x0000000102037824 */ /* 0x000fe400078e0a03 */
[----:B------:R5:W1:Y:S01]  /*9e80*/  MUFU.TANH R15, R6 ;  /* 0x00000006000f7308 */ /* 0x000a620000002400 */
[----:B------:R-:W-:Y:S01]  /*9e90*/  IADD3 R2, R223, 0x1, -R218 ;  /* 0x00000001df027810 */ /* 0x000fe20007ffe8da */
[----:B------:R-:W-:Y:S01]  /*9ea0*/  FMUL.FTZ R8, R25, c[0x0][0x320] ;  /* 0x0000c80019087a20 */ /* 0x000fe20000410000 */
[----:B------:R-:W-:Y:S02]  /*9eb0*/  SHF.L.U32 R222, R3, 0x1, RZ ;  /* 0x0000000103de7819 */ /* 0x000fe400000006ff */
[----:B------:R-:W-:-:S02]  /*9ec0*/  ISETP.LE.AND P3, PT, R94, c[0x0][0x32c], PT ;  /* 0x0000cb005e007a0c */ /* 0x000fc40003f63270 */
[----:B------:R-:W-:-:S03]  /*9ed0*/  IADD3 R2, -R224, R2, -R222 ;  /* 0x00000002e0027210 */ /* 0x000fc60007ffe9de */
[----:B------:R-:W-:Y:S02]  /*9ee0*/  FMUL.FTZ R10, R17, c[0x0][0x320] ;  /* 0x0000c800110a7a20 */ /* 0x000fe40000410000 */
[----:B-----5:R-:W-:-:S04]  /*9ef0*/  FMUL.FTZ R6, R24, c[0x0][0x320] ;  /* 0x0000c80018067a20 */ /* 0x020fc80000410000 */
[----:B------:R5:W1:Y:S01]  /*9f00*/  MUFU.TANH R14, R6 ;  /* 0x00000006000e7308 */ /* 0x000a620000002400 */
[----:B------:R-:W-:Y:S01]  /*9f10*/  ULDC UR4, c[0x0][0x324] ;  /* 0x0000c90000047ab9 */ /* 0x000fe20000000800 */
[----:B------:R-:W-:Y:S01]  /*9f20*/  IADD3 R9, R2, c[0x0][0x328], RZ ;  /* 0x0000ca0002097a10 */ /* 0x000fe20007ffe0ff */
[----:B------:R-:W-:-:S05]  /*9f30*/  ULOP3.LUT UR4, URZ, UR4, URZ, 0x33, !UPT ;  /* 0x000000043f047292 */ /* 0x000fca000f8e333f */
[----:B------:R-:W2:Y:S01]  /*9f40*/  MUFU.TANH R10, R10 ;  /* 0x0000000a000a7308 */ /* 0x000ea20000002400 */
[----:B-----5:R-:W-:-:S07]  /*9f50*/  FMUL.FTZ R6, R16, c[0x0][0x320] ;  /* 0x0000c80010067a20 */ /* 0x020fce0000410000 */
[----:B------:R-:W2:Y:S01]  /*9f60*/  MUFU.TANH R8, R8 ;  /* 0x0000000800087308 */ /* 0x000ea20000002400 */
[----:B-1----:R-:W-:-:S07]  /*9f70*/  IMAD.IADD R3, R9, 0x1, R4 ;  /* 0x0000000109037824 */ /* 0x002fce00078e0204 */
[----:B------:R1:W1:Y:S01]  /*9f80*/  MUFU.TANH R13, R6 ;  /* 0x00000006000d7308 */ /* 0x0002620000002400 */
[----:B------:R-:W-:Y:S02]  /*9f90*/  IADD3 R12, -R222, R223, -R218 ;  /* 0x000000dfde0c7210 */ /* 0x000fe40007ffe9da */
[----:B------:R-:W-:Y:S02]  /*9fa0*/  IADD3 R11, R2, UR4, RZ ;  /* 0x00000004020b7c10 */ /* 0x000fe4000fffe0ff */
[----:B------:R-:W-:Y:S02]  /*9fb0*/  IMNMX R3, R12, R3, PT ;  /* 0x000000030c037217 */ /* 0x000fe40003800200 */
[----:B------:R-:W-:Y:S01]  /*9fc0*/  IADD3 R2, R11, R4, RZ ;  /* 0x000000040b027210 */ /* 0x000fe20007ffe0ff */
[----:B------:R-:W-:Y:S05]  /*9fd0*/  @!P3 BRA `(.L_x_1237) ;  /* 0x000001300000b947 */ /* 0x000fea0003800000 */
[----:B--234-:R-:W-:Y:S01]  /*9fe0*/  IADD3 R4, -R224, R223, R4 ;  /* 0x000000dfe0047210 */ /* 0x01cfe20007ffe104 */
[----:B------:R-:W-:Y:S03]  /*9ff0*/  BSSY B0, `(.L_x_1238) ;  /* 0x000000c000007945 */ /* 0x000fe60003800000 */
[----:B------:R-:W-:-:S13]  /*a000*/  ISETP.GT.AND P0, PT, R4, -0x1, PT ;  /* 0xffffffff0400780c */ /* 0x000fda0003f04270 */
[----:B------:R-:W-:Y:S05]  /*a010*/  @P0 BRA `(.L_x_1239) ;  /* 0x0000006000000947 */ /* 0x000fea0003800000 */
[----:B------:R-:W-:Y:S02]  /*a020*/  ISETP.NE.AND P0, PT, R94, c[0x0][0x32c], PT ;  /* 0x0000cb005e007a0c */ /* 0x000fe40003f05270 */
[----:B------:R-:W-:-:S11]  /*a030*/  LOP3.LUT R4, RZ, R4, RZ, 0x33, !PT ;  /* 0x00000004ff047212 */ /* 0x000fd600078e33ff */
[----:B-1----:R-:W-:-:S05]  /*a040*/  @P0 IMAD.HI.U32 R6, R4, c[0x0][0x330], RZ ;  /* 0x0000cc0004060a27 */ /* 0x002fca00078e00ff */
[----:B------:R-:W-:-:S04]  /*a050*/  @P0 SHF.R.U32.HI R4, RZ, c[0x0][0x334], R6 ;  /* 0x0000cd00ff040a19 */ /* 0x000fc80000011606 */
[----:B------:R-:W-:Y:S01]  /*a060*/  LOP3.LUT R4, RZ, R4, RZ, 0x33, !PT ;  /* 0x00000004ff047212 */ /* 0x000fe200078e33ff */
[----:B------:R-:W-:Y:S05]  /*a070*/  BRA `(.L_x_1240) ;  /* 0x0000003000007947 */ /* 0x000fea0003800000 */
.L_x_1239:
[----:B------:R-:W-:-:S13]  /*a080*/  ISETP.NE.AND P0, PT, R94, c[0x0][0x32c], PT ;  /* 0x0000cb005e007a0c */ /* 0x000fda0003f05270 */
[----:B-1----:R-:W-:-:S05]  /*a090*/  @P0 IMAD.HI.U32 R6, R4, c[0x0][0x330], RZ ;  /* 0x0000cc0004060a27 */ /* 0x002fca00078e00ff */
[----:B------:R-:W-:Y:S02]  /*a0a0*/  @P0 SHF.R.U32.HI R4, RZ, c[0x0][0x334], R6 ;  /* 0x0000cd00ff040a19 */ /* 0x000fe40000011606 */
.L_x_1240:
[----:B------:R-:W-:Y:S05]  /*a0b0*/  BSYNC B0 ;  /* 0x0000000000007941 */ /* 0x000fea0003800000 */
.L_x_1238:
[----:B------:R-:W-:-:S04]  /*a0c0*/  IMAD R4, R4, c[0x0][0x32c], -R218 ;  /* 0x0000cb0004047a24 */ /* 0x000fc800078e0ada */
[----:B------:R-:W-:-:S05]  /*a0d0*/  IMAD.IADD R4, R4, 0x1, -R222 ;  /* 0x0000000104047824 */ /* 0x000fca00078e0ade */
[----:B------:R-:W-:Y:S02]  /*a0e0*/  IADD3 R6, R4, c[0x0][0x32c], RZ ;  /* 0x0000cb0004067a10 */ /* 0x000fe40007ffe0ff */
[----:B------:R-:W-:Y:S02]  /*a0f0*/  IMNMX R2, R2, R4, !PT ;  /* 0x0000000402027217 */ /* 0x000fe40007800200 */
[----:B------:R-:W-:Y:S02]  /*a100*/  IMNMX R3, R3, R6, PT ;  /* 0x0000000603037217 */ /* 0x000fe40003800200 */
.L_x_1237:
[----:B--234-:R-:W-:Y:S01]  /*a110*/  ISETP.GT.AND P2, PT, R252, RZ, PT ;  /* 0x000000fffc00720c */ /* 0x01cfe20003f44270 */
[----:B------:R-:W2:Y:S03]  /*a120*/  SHFL.IDX PT, R4, R5, 0x1, 0x1c1f ;  /* 0x003c1f0005047f89 */ /* 0x000ea600000e0000 */
        /* <DEDUP_REMOVED lines=44> */
[----:B-1----:R-:W-:Y:S02]  /*a3f0*/  FSEL R203, R13, -INF , !P0 ;  /* 0xff8000000dcb7808 */ /* 0x002fe40004000000 */
[----:B------:R-:W-:Y:S01]  /*a400*/  ISETP.GT.AND P0, PT, R2, 0x39, P2 ;  /* 0x000000390200780c */ /* 0x000fe20001704270 */
[----:B------:R-:W-:-:S03]  /*a410*/  FMUL.FTZ R2, R74, c[0x0][0x320] ;  /* 0x0000c8004a027a20 */ /* 0x000fc60000410000 */
[----:B------:R-:W-:Y:S01]  /*a420*/  ISETP.LT.OR P0, PT, R3, 0x3a, P0 ;  /* 0x0000003a0300780c */ /* 0x000fe20000701670 */
[----:B------:R1:W3:Y:S01]  /*a430*/  MUFU.TANH R20, R2 ;  /* 0x0000000200147308 */ /* 0x0002e20000002400 */
[----:B--2---:R-:W-:Y:S02]  /*a440*/  IMAD.IADD R3, R9, 0x1, R4 ;  /* 0x0000000109037824 */ /* 0x004fe400078e0204 */
[----:B------:R-:W-:-:S03]  /*a450*/  FSEL R208, R10, -INF , !P0 ;  /* 0xff8000000ad07808 */ /* 0x000fc60004000000 */
[----:B------:R-:W-:Y:S01]  /*a460*/  IMNMX R3, R12, R3, PT ;  /* 0x000000030c037217 */ /* 0x000fe20003800200 */
[----:B-1----:R-:W-:-:S04]  /*a470*/  FMUL.FTZ R2, R26, c[0x0][0x320] ;  /* 0x0000c8001a027a20 */ /* 0x002fc80000410000 */
[----:B------:R1:W2:Y:S02]  /*a480*/  MUFU.TANH R28, R2 ;  /* 0x00000002001c7308 */ /* 0x0002a40000002400 */
[----:B-1----:R-:W-:-:S06]  /*a490*/  FMUL.FTZ R2, R27, c[0x0][0x320] ;  /* 0x0000c8001b027a20 */ /* 0x002fcc0000410000 */
[----:B------:R1:W4:Y:S02]  /*a4a0*/  MUFU.TANH R27, R2 ;  /* 0x00000002001b7308 */ /* 0x0003240000002400 */
[----:B-1----:R-:W-:-:S06]  /*a4b0*/  FMUL.FTZ R2, R42, c[0x0][0x320] ;  /* 0x0000c8002a027a20 */ /* 0x002fcc0000410000 */
[----:B------:R1:W1:Y:S02]  /*a4c0*/  MUFU.TANH R17, R2 ;  /* 0x0000000200117308 */ /* 0x0002640000002400 */
        /* <DEDUP_REMOVED lines=22> */
[----:B-1----:R-:W-:Y:S01]  /*a630*/  IMAD.IADD R2, R11, 0x1, R4 ;  /* 0x000000010b027824 */ /* 0x002fe200078e0204 */
[----:B------:R-:W-:Y:S05]  /*a640*/  @!P3 BRA `(.L_x_1241) ;  /* 0x000001300000b947 */ /* 0x000fea0003800000 */
[----:B--234-:R-:W-:Y:S01]  /*a650*/  IADD3 R4, -R224, R223, R4 ;  /* 0x000000dfe0047210 */ /* 0x01cfe20007ffe104 */
        /* <DEDUP_REMOVED lines=9> */
.L_x_1243:
[----:B------:R-:W-:-:S13]  /*a6f0*/  ISETP.NE.AND P0, PT, R94, c[0x0][0x32c], PT ;  /* 0x0000cb005e007a0c */ /* 0x000fda0003f05270 */
[----:B------:R-:W-:-:S05]  /*a700*/  @P0 IMAD.HI.U32 R5, R4, c[0x0][0x330], RZ ;  /* 0x0000cc0004050a27 */ /* 0x000fca00078e00ff */
[----:B------:R-:W-:Y:S02]  /*a710*/  @P0 SHF.R.U32.HI R4, RZ, c[0x0][0x334], R5 ;  /* 0x0000cd00ff040a19 */ /* 0x000fe40000011605 */
.L_x_1244:
[----:B------:R-:W-:Y:S05]  /*a720*/  BSYNC B0 ;  /* 0x0000000000007941 */ /* 0x000fea0003800000 */
.L_x_1242:
[----:B------:R-:W-:-:S04]  /*a730*/  IMAD R4, R4, c[0x0][0x32c], -R218 ;  /* 0x0000cb0004047a24 */ /* 0x000fc800078e0ada */
[----:B------:R-:W-:-:S05]  /*a740*/  IMAD.IADD R4, R4, 0x1, -R222 ;  /* 0x0000000104047824 */ /* 0x000fca00078e0ade */
[----:B------:R-:W-:Y:S02]  /*a750*/  IADD3 R5, R4, c[0x0][0x32c], RZ ;  /* 0x0000cb0004057a10 */ /* 0x000fe40007ffe0ff */
[----:B------:R-:W-:Y:S02]  /*a760*/  IMNMX R2, R2, R4, !PT ;  /* 0x0000000402027217 */ /* 0x000fe40007800200 */
[----:B------:R-:W-:Y:S02]  /*a770*/  IMNMX R3, R3, R5, PT ;  /* 0x0000000503037217 */ /* 0x000fe40003800200 */
.L_x_1241:
[----:B--234-:R-:W-:Y:S01]  /*a780*/  ISETP.GT.AND P0, PT, R2, 0x1, P2 ;  /* 0x000000010200780c */ /* 0x01cfe20001704270 */
[----:B------:R-:W-:-:S04]  /*a790*/  DEPBAR.LE SB0, 0x2 ;  /* 0x000080800000791a */ /* 0x000fc80000000000 */
[----:B------:R-:W-:Y:S01]  /*a7a0*/  BAR.SYNC.DEFER_BLOCKING 0x0 ;  /* 0x0000000000007b1d */ /* 0x000fe20000010000 */
[----:B------:R-:W-:Y:S01]  /*a7b0*/  ISETP.LT.OR P0, PT, R3, 0x2, P0 ;  /* 0x000000020300780c */ /* 0x000fe20000701670 */
[----:B------:R-:W-:Y:S01]  /*a7c0*/  IMAD.SHL.U32 R194, R7, 0x2, RZ ;  /* 0x0000000207c27824 */ /* 0x000fe200078e00ff */
[----:B------:R-:W-:Y:S02]  /*a7d0*/  FMNMX.FTZ R103, R22, R23, !PT ;  /* 0x0000001716677209 */ /* 0x000fe40007810000 */
[----:B------:R-:W-:Y:S01]  /*a7e0*/  FSEL R15, R15, -INF , !P0 ;  /* 0xff8000000f0f7808 */ /* 0x000fe20004000000 */
[----:B------:R-:W-:Y:S01]  /*a7f0*/  IMAD R195, R0, 0x2, R194 ;  /* 0x0000000200c37824 */ /* 0x000fe200078e02c2 */
[----:B------:R-:W-:Y:S01]  /*a800*/  ISETP.GT.AND P0, PT, R2, 0x8, P2 ;  /* 0x000000080200780c */ /* 0x000fe20001704270 */
[----:B------:R-:W-:Y:S01]  /*a810*/  BSSY B0, `(.L_x_1245) ;  /* 0x00001af000007945 */ /* 0x000fe20003800000 */
[----:B------:R-:W-:Y:S01]  /*a820*/  FMNMX.FTZ R103, R24, R103, !PT ;  /* 0x0000006718677209 */ /* 0x000fe20007810000 */
[----:B------:R-:W-:Y:S01]  /*a830*/  IMAD.IADD R9, R192, 0x1, R195 ;  /* 0x00000001c0097824 */ /* 0x000fe200078e02c3 */
[----:B------:R-:W-:-:S02]  /*a840*/  ISETP.LT.OR P0, PT, R3, 0x9, P0 ;  /* 0x000000090300780c */ /* 0x000fc40000701670 */
[----:B------:R-:W-:Y:S02]  /*a850*/  FMNMX.FTZ R103, R25, R103, !PT ;  /* 0x0000006719677209 */ /* 0x000fe40007810000 */
[----:B------:R-:W-:Y:S02]  /*a860*/  FSEL R13, R13, -INF , !P0 ;  /* 0xff8000000d0d7808 */ /* 0x000fe40004000000 */
[----:B------:R-:W-:Y:S02]  /*a870*/  ISETP.GT.AND P0, PT, R2, 0x9, P2 ;  /* 0x000000090200780c */ /* 0x000fe40001704270 */
[----:B------:R-:W-:Y:S02]  /*a880*/  FMNMX.FTZ R103, R45, R103, !PT ;  /* 0x000000672d677209 */ /* 0x000fe40007810000 */
[----:B------:R-:W-:Y:S02]  /*a890*/  ISETP.LT.OR P0, PT, R3, 0xa, P0 ;  /* 0x0000000a0300780c */ /* 0x000fe40000701670 */
[----:B------:R-:W-:Y:S01]  /*a8a0*/  FMNMX.FTZ R103, R46, R103, !PT ;  /* 0x000000672e677209 */ /* 0x000fe20007810000 */
[----:B------:R-:W-:Y:S01]  /*a8b0*/  LDSM.16.MT88.4 R40, [R9+0x2100] ;  /* 0x002100000928783b */ /* 0x000fe20000004200 */
[----:B------:R-:W-:-:S02]  /*a8c0*/  FSEL R10, R10, -INF , !P0 ;  /* 0xff8000000a0a7808 */ /* 0x000fc40004000000 */
[----:B------:R-:W-:Y:S01]  /*a8d0*/  ISETP.GT.AND P0, PT, R2, 0x10, P2 ;  /* 0x000000100200780c */ /* 0x000fe20001704270 */
[----:B------:R-:W-:Y:S01]  /*a8e0*/  LDSM.16.MT88.4 R36, [R194+0x100] ;  /* 0x00010000c224783b */ /* 0x000fe20000004200 */
[----:B------:R-:W-:Y:S02]  /*a8f0*/  FMNMX.FTZ R103, R47, R103, !PT ;  /* 0x000000672f677209 */ /* 0x000fe40007810000 */
[----:B------:R-:W-:Y:S02]  /*a900*/  ISETP.LT.OR P0, PT, R3, 0x11, P0 ;  /* 0x000000110300780c */ /* 0x000fe40000701670 */
[----:B------:R-:W-:Y:S02]  /*a910*/  FMNMX.FTZ R103, R62, R103, !PT ;  /* 0x000000673e677209 */ /* 0x000fe40007810000 */
[----:B------:R-:W-:Y:S02]  /*a920*/  FSEL R44, R20, -INF , !P0 ;  /* 0xff800000142c7808 */ /* 0x000fe40004000000 */
[----:B------:R-:W-:-:S02]  /*a930*/  ISETP.GT.AND P0, PT, R2, 0x11, P2 ;  /* 0x000000110200780c */ /* 0x000fc40001704270 */
[----:B------:R-:W-:Y:S02]  /*a940*/  FMNMX.FTZ R103, R142, R103, !PT ;  /* 0x000000678e677209 */ /* 0x000fe40007810000 */
[----:B------:R-:W-:Y:S02]  /*a950*/  ISETP.LT.OR P0, PT, R3, 0x12, P0 ;  /* 0x000000120300780c */ /* 0x000fe40000701670 */
[----:B------:R-:W-:Y:S02]  /*a960*/  FMNMX.FTZ R103, R141, R103, !PT ;  /* 0x000000678d677209 */ /* 0x000fe40007810000 */
[----:B------:R-:W-:Y:S02]  /*a970*/  FSEL R11, R14, -INF , !P0 ;  /* 0xff8000000e0b7808 */ /* 0x000fe40004000000 */
[----:B------:R-:W-:Y:S02]  /*a980*/  ISETP.GT.AND P0, PT, R2, 0x18, P2 ;  /* 0x000000180200780c */ /* 0x000fe40001704270 */
[----:B------:R-:W-:-:S02]  /*a990*/  FMNMX.FTZ R103, R143, R103, !PT ;  /* 0x000000678f677209 */ /* 0x000fc40007810000 */
[----:B------:R-:W-:Y:S02]  /*a9a0*/  ISETP.LT.OR P0, PT, R3, 0x19, P0 ;  /* 0x000000190300780c */ /* 0x000fe40000701670 */
[----:B------:R-:W-:Y:S02]  /*a9b0*/  FMNMX.FTZ R103, R149, R103, !PT ;  /* 0x0000006795677209 */ /* 0x000fe40007810000 */
[----:B------:R-:W-:Y:S02]  /*a9c0*/  FSEL R60, R6, -INF , !P0 ;  /* 0xff800000063c7808 */ /* 0x000fe40004000000 */
[----:B------:R-:W-:Y:S02]  /*a9d0*/  ISETP.GT.AND P0, PT, R2, 0x19, P2 ;  /* 0x000000190200780c */ /* 0x000fe40001704270 */
[----:B------:R-:W-:Y:S02]  /*a9e0*/  FMNMX.FTZ R103, R199, R103, !PT ;  /* 0x00000067c7677209 */ /* 0x000fe40007810000 */
[----:B------:R-:W-:-:S02]  /*a9f0*/  ISETP.LT.OR P0, PT, R3, 0x1a, P0 ;  /* 0x0000001a0300780c */ /* 0x000fc40000701670 */
[----:B------:R-:W-:Y:S02]  /*aa00*/  FMNMX.FTZ R103, R202, R103, !PT ;  /* 0x00000067ca677209 */ /* 0x000fe40007810000 */
[----:B------:R-:W-:Y:S02]  /*aa10*/  FSEL R61, R16, -INF , !P0 ;  /* 0xff800000103d7808 */ /* 0x000fe40004000000 */
[C---:B------:R-:W-:Y:S02]  /*aa20*/  ISETP.GT.AND P0, PT, R2.reuse, 0x20, P2 ;  /* 0x000000200200780c */ /* 0x040fe40001704270 */
[----:B------:R-:W-:Y:S02]  /*aa30*/  FMNMX.FTZ R103, R203, R103, !PT ;  /* 0x00000067cb677209 */ /* 0x000fe40007810000 */
[----:B------:R-:W-:Y:S02]  /*aa40*/  ISETP.LT.OR P0, PT, R3, 0x21, P0 ;  /* 0x000000210300780c */ /* 0x000fe40000701670 */
[----:B------:R-:W-:-:S02]  /*aa50*/  ISETP.GT.AND P3, PT, R2, 0x38, P2 ;  /* 0x000000380200780c */ /* 0x000fc40001764270 */
[----:B------:R-:W-:Y:S02]  /*aa60*/  FSEL R63, R17, -INF , !P0 ;  /* 0xff800000113f7808 */ /* 0x000fe40004000000 */
[----:B------:R-:W-:Y:S02]  /*aa70*/  ISETP.GT.AND P0, PT, R2, 0x21, P2 ;  /* 0x000000210200780c */ /* 0x000fe40001704270 */
[----:B------:R-:W-:Y:S02]  /*aa80*/  FMNMX.FTZ R103, R208, R103, !PT ;  /* 0x00000067d0677209 */ /* 0x000fe40007810000 */
[----:B------:R-:W-:-:S03]  /*aa90*/  ISETP.LT.OR P0, PT, R3, 0x22, P0 ;  /* 0x000000220300780c */ /* 0x000fc60000701670 */
[----:B------:R-:W1:Y:S01]  /*aaa0*/  SHFL.BFLY PT, R5, R103, 0x2, 0x1f ;  /* 0x0c401f0067057f89 */ /* 0x000e6200000e0000 */
[----:B------:R-:W-:Y:S01]  /*aab0*/  FSEL R101, R8, -INF , !P0 ;  /* 0xff80000008657808 */ /* 0x000fe20004000000 */
[----:B------:R-:W-:Y:S01]  /*aac0*/  IMAD.IADD R8, R192, 0x1, R194 ;  /* 0x00000001c0087824 */ /* 0x000fe200078e02c2 */
[----:B------:R-:W-:-:S03]  /*aad0*/  ISETP.GT.AND P0, PT, R2, RZ, P2 ;  /* 0x000000ff0200720c */ /* 0x000fc60001704270 */
[----:B------:R-:W-:Y:S01]  /*aae0*/  IMAD R0, R0, 0x2, R8 ;  /* 0x0000000200007824 */ /* 0x000fe200078e0208 */
[----:B------:R-:W-:Y:S01]  /*aaf0*/  ISETP.LT.OR P0, PT, R3, 0x1, P0 ;  /* 0x000000010300780c */ /* 0x000fe20000701670 */
[----:B------:R-:W-:Y:S03]  /*ab00*/  LDSM.16.MT88.4 R32, [R8+0x100] ;  /* 0x000100000820783b */ /* 0x000fe60000004200 */
[----:B------:R-:W-:Y:S02]  /*ab10*/  FSEL R6, R49, -INF , !P0 ;  /* 0xff80000031067808 */ /* 0x000fe40004000000 */
[----:B------:R-:W-:Y:S02]  /*ab20*/  ISETP.GT.AND P0, PT, R2, 0x28, P2 ;  /* 0x000000280200780c */ /* 0x000fe40001704270 */
[----:B------:R-:W-:Y:S02]  /*ab30*/  FMNMX.FTZ R4, R6, R15, !PT ;  /* 0x0000000f06047209 */ /* 0x000fe40007810000 */
[----:B------:R-:W-:-:S02]  /*ab40*/  ISETP.LT.OR P0, PT, R3, 0x29, P0 ;  /* 0x000000290300780c */ /* 0x000fc40000701670 */
[----:B------:R-:W-:Y:S02]  /*ab50*/  FMNMX.FTZ R4, R13, R4, !PT ;  /* 0x000000040d047209 */ /* 0x000fe40007810000 */
[----:B------:R-:W-:Y:S02]  /*ab60*/  FSEL R100, R19, -INF , !P0 ;  /* 0xff80000013647808 */ /* 0x000fe40004000000 */
[----:B------:R-:W-:Y:S02]  /*ab70*/  FMNMX.FTZ R4, R10, R4, !PT ;  /* 0x000000040a047209 */ /* 0x000fe40007810000 */
[----:B------:R-:W-:Y:S02]  /*ab80*/  ISETP.GT.AND P0, PT, R2, 0x29, P2 ;  /* 0x000000290200780c */ /* 0x000fe40001704270 */
[----:B------:R-:W-:Y:S02]  /*ab90*/  FMNMX.FTZ R4, R44, R4, !PT ;  /* 0x000000042c047209 */ /* 0x000fe40007810000 */
[----:B------:R-:W-:-:S02]  /*aba0*/  ISETP.LT.OR P0, PT, R3, 0x2a, P0 ;  /* 0x0000002a0300780c */ /* 0x000fc40000701670 */
[----:B------:R-:W-:Y:S02]  /*abb0*/  FMNMX.FTZ R4, R11, R4, !PT ;  /* 0x000000040b047209 */ /* 0x000fe40007810000 */
[----:B------:R-:W-:Y:S02]  /*abc0*/  FSEL R140, R18, -INF , !P0 ;  /* 0xff800000128c7808 */ /* 0x000fe40004000000 */
[----:B------:R-:W-:Y:S01]  /*abd0*/  FMNMX.FTZ R4, R60, R4, !PT ;  /* 0x000000043c047209 */ /* 0x000fe20007810000 */
[----:B------:R-:W-:Y:S01]  /*abe0*/  LDSM.16.MT88.4 R16, [R8+0x2100] ;  /* 0x002100000810783b */ /* 0x000fe20000004200 */
        /* <DEDUP_REMOVED lines=12> */
[----:B------:R-:W-:Y:S02]  /*acb0*/  ISETP.GT.AND P0, PT, R2, 0x39, P2 ;  /* 0x000000390200780c */ /* 0x000fe40001704270 */
[----:B------:R-:W-:Y:S02]  /*acc0*/  ISETP.LT.OR P2, PT, R3, 0x39, P3 ;  /* 0x000000390300780c */ /* 0x000fe40001f41670 */
[----:B------:R-:W-:Y:S02]  /*acd0*/  FMNMX.FTZ R2, R151, R4, !PT ;  /* 0x0000000497027209 */ /* 0x000fe40007810000 */
[----:B------:R-:W-:-:S02]  /*ace0*/  ISETP.LT.OR P0, PT, R3, 0x3a, P0 ;  /* 0x0000003a0300780c */ /* 0x000fc40000701670 */
[----:B------:R-:W-:Y:S02]  /*acf0*/  FSEL R184, R26, -INF , !P2 ;  /* 0xff8000001ab87808 */ /* 0x000fe40005000000 */
        /* <DEDUP_REMOVED lines=13> */
[----:B------:R-:W-:-:S04]  /*add0*/  FFMA.FTZ R4, R22, c[0x0][0x2d0], -R3 ;  /* 0x0000b40016047a23 */ /* 0x000fc80000010803 */
[----:B------:R2:W-:Y:S01]  /*ade0*/  MUFU.EX2 R251, R4 ;  /* 0x0000000400fb7308 */ /* 0x0005e20000000800 */
[----:B-1----:R-:W-:Y:S01]  /*adf0*/  FMNMX.FTZ R102, R2, R102, !PT ;  /* 0x0000006602667209 */ /* 0x002fe20007810000 */
[--C-:B------:R-:W-:Y:S02]  /*ae00*/  FFMA.FTZ R2, R24, c[0x0][0x2d0], -R3.reuse ;  /* 0x0000b40018027a23 */ /* 0x100fe40000010803 */
[----:B--2---:R-:W-:Y:S01]  /*ae10*/  FFMA.FTZ R4, R23, c[0x0][0x2d0], -R3 ;  /* 0x0000b40017047a23 */ /* 0x004fe20000010803 */
[----:B------:R-:W-:-:S03]  /*ae20*/  FSETP.NEU.FTZ.AND P0, PT, R102, -INF , PT ;  /* 0xff8000006600780b */ /* 0x000fc60003f1d000 */
[----:B------:R1:W-:Y:S01]  /*ae30*/  MUFU.EX2 R248, R2 ;  /* 0x0000000200f87308 */ /* 0x0003e20000000800 */
[----:B------:R-:W-:Y:S07]  /*ae40*/  LDSM.16.MT88.4 R20, [R194+0x2100] ;  /* 0x00210000c214783b */ /* 0x000fee0000004200 */
[----:B------:R2:W-:Y:S01]  /*ae50*/  MUFU.EX2 R249, R4 ;  /* 0x0000000400f97308 */ /* 0x0005e20000000800 */
[----:B-1----:R-:W-:-:S05]  /*ae60*/  FMUL.FTZ R2, R102, c[0x0][0x2d0] ;  /* 0x0000b40066027a20 */ /* 0x002fca0000410000 */
[----:B------:R-:W-:Y:S01]  /*ae70*/  FSEL R2, R2, RZ, P0 ;  /* 0x000000ff02027208 */ /* 0x000fe20000000000 */
[----:B--2---:R-:W-:Y:S02]  /*ae80*/  FFMA.FTZ R4, R25, c[0x0][0x2d0], -R3 ;  /* 0x0000b40019047a23 */ /* 0x004fe40000010803 */
[----:B------:R-:W-:Y:S02]  /*ae90*/  LDSM.16.MT88.4 R24, [R0+0x100] ;  /* 0x000100000018783b */ /* 0x000fe40000004200 */
[----:B------:R1:W2:Y:S02]  /*aea0*/  MUFU.EX2 R250, R4 ;  /* 0x0000000400fa7308 */ /* 0x0002a40000000800 */
[----:B-1----:R-:W-:Y:S01]  /*aeb0*/  FFMA.FTZ R4, R6, c[0x0][0x2d0], -R2 ;  /* 0x0000b40006047a23 */ /* 0x002fe20000010802 */
[----:B--2---:R-:W-:-:S05]  /*aec0*/  F2FP.BF16.PACK_AB R6, R250, R248 ;  /* 0x000000f8fa06723e */ /* 0x004fca00000010ff */
[----:B------:R1:W-:Y:S02]  /*aed0*/  MUFU.EX2 R216, R4 ;  /* 0x0000000400d87308 */ /* 0x0003e40000000800 */
[----:B-1----:R-:W-:-:S06]  /*aee0*/  FFMA.FTZ R4, R15, c[0x0][0x2d0], -R2 ;  /* 0x0000b4000f047a23 */ /* 0x002fcc0000010802 */
[----:B------:R1:W2:Y:S02]  /*aef0*/  MUFU.EX2 R215, R4 ;  /* 0x0000000400d77308 */ /* 0x0002a40000000800 */
[--C-:B-1----:R-:W-:Y:S01]  /*af00*/  FFMA.FTZ R4, R13, c[0x0][0x2d0], -R2.reuse ;  /* 0x0000b4000d047a23 */ /* 0x102fe20000010802 */
[----:B--2---:R-:W-:Y:S01]  /*af10*/  F2FP.BF16.PACK_AB R5, R215, R216 ;  /* 0x000000d8d705723e */ /* 0x004fe200000010ff */
[----:B------:R-:W1:Y:S04]  /*af20*/  LDSM.16.MT88.4 R12, [R195+0x2100] ;  /* 0x00210000c30c783b */ /* 0x000e680000004200 */
[----:B------:R2:W-:Y:S02]  /*af30*/  MUFU.EX2 R214, R4 ;  /* 0x0000000400d67308 */ /* 0x0005e40000000800 */
[----:B--2---:R-:W-:-:S02]  /*af40*/  FFMA.FTZ R4, R10, c[0x0][0x2d0], -R2 ;  /* 0x0000b4000a047a23 */ /* 0x004fc40000010802 */
[----:B------:R-:W-:-:S04]  /*af50*/  FFMA.FTZ R10, R45, c[0x0][0x2d0], -R3 ;  /* 0x0000b4002d0a7a23 */ /* 0x000fc80000010803 */
[----:B------:R2:W3:Y:S08]  /*af60*/  MUFU.EX2 R217, R4 ;  /* 0x0000000400d97308 */ /* 0x0004f00000000800 */
[----:B------:R4:W-:Y:S01]  /*af70*/  MUFU.EX2 R245, R10 ;  /* 0x0000000a00f57308 */ /* 0x0009e20000000800 */
[----:B--2---:R-:W-:Y:S02]  /*af80*/  F2FP.BF16.PACK_AB R4, R249, R251 ;  /* 0x000000fbf904723e */ /* 0x004fe400000010ff */
[----:B---3--:R-:W-:Y:S01]  /*af90*/  F2FP.BF16.PACK_AB R7, R217, R214 ;  /* 0x000000d6d907723e */ /* 0x008fe200000010ff */
[----:B----4-:R-:W-:-:S06]  /*afa0*/  FFMA.FTZ R10, R46, c[0x0][0x2d0], -R3 ;  /* 0x0000b4002e0a7a23 */ /* 0x010fcc0000010803 */
[C---:B------:R-:W-:Y:S01]  /*afb0*/  HMMA.16816.F32.BF16 R96, R4.reuse, R28, RZ ;  /* 0x0000001c0460723c */ /* 0x040fe200000418ff */
        /* <DEDUP_REMOVED lines=8> */
[----:B-1----:R-:W-:Y:S01]  /*b040*/  HMMA.16816.F32.BF16 R64, R4, R12, RZ ;  /* 0x0000000c0440723c */ /* 0x002fe200000418ff */
[----:B--2---:R-:W-:-:S07]  /*b050*/  FFMA.FTZ R10, R62, c[0x0][0x2d0], -R3 ;  /* 0x0000b4003e0a7a23 */ /* 0x004fce0000010803 */
[C---:B------:R-:W-:Y:S01]  /*b060*/  HMMA.16816.F32.BF16 R56, R4.reuse, R14, RZ ;  /* 0x0000000e0438723c */ /* 0x040fe200000418ff */
[----:B------:R1:W2:Y:S01]  /*b070*/  LDSM.16.MT88.4 R12, [R0+0x4100] ;  /* 0x00410000000c783b */ /* 0x0002a20000004200 */
[----:B------:R-:W1:Y:S06]  /*b080*/  MUFU.EX2 R246, R10 ;  /* 0x0000000a00f67308 */ /* 0x000e6c0000000800 */
[C---:B------:R-:W-:Y:S08]  /*b090*/  HMMA.16816.F32.BF16 R80, R4.reuse, R20, RZ ;  /* 0x000000140450723c */ /* 0x040ff000000418ff */
[----:B------:R-:W-:Y:S01]  /*b0a0*/  HMMA.16816.F32.BF16 R76, R4, R22, RZ ;  /* 0x00000016044c723c */ /* 0x000fe200000418ff */
[----:B------:R-:W2:Y:S01]  /*b0b0*/  LDSM.16.MT88.4 R20, [R8+0x4100] ;  /* 0x004100000814783b */ /* 0x000ea20000004200 */
[----:B-1----:R-:W-:-:S06]  /*b0c0*/  FFMA.FTZ R0, R44, c[0x0][0x2d0], -R2 ;  /* 0x0000b4002c007a23 */ /* 0x002fcc0000010802 */
[C---:B------:R-:W-:Y:S01]  /*b0d0*/  HMMA.16816.F32.BF16 R48, R4.reuse, R40, RZ ;  /* 0x000000280430723c */ /* 0x040fe200000418ff */
[----:B------:R-:W-:Y:S01]  /*b0e0*/  LDSM.16.MT88.4 R44, [R8+0x900] ;  /* 0x00090000082c783b */ /* 0x000fe20000004200 */
[----:B------:R1:W-:Y:S06]  /*b0f0*/  MUFU.EX2 R210, R0 ;  /* 0x0000000000d27308 */ /* 0x0003ec0000000800 */
[C---:B------:R-:W-:Y:S01]  /*b100*/  HMMA.16816.F32.BF16 R52, R4.reuse, R42, RZ ;  /* 0x0000002a0434723c */ /* 0x040fe200000418ff */
[----:B------:R-:W2:Y:S07]  /*b110*/  LDSM.16.MT88.4 R40, [R194+0x900] ;  /* 0x00090000c228783b */ /* 0x000eae0000004200 */
[----:B----4-:R-:W-:Y:S01]  /*b120*/  HMMA.16816.F32.BF16 R120, R4, R28, RZ ;  /* 0x0000001c0478723c */ /* 0x010fe200000418ff */
[----:B-1----:R-:W-:-:S04]  /*b130*/  FFMA.FTZ R0, R11, c[0x0][0x2d0], -R2 ;  /* 0x0000b4000b007a23 */ /* 0x002fc80000010802 */
[----:B------:R1:W4:Y:S03]  /*b140*/  MUFU.EX2 R213, R0 ;  /* 0x0000000000d57308 */ /* 0x0003260000000800 */
[C---:B------:R-:W-:Y:S01]  /*b150*/  HMMA.16816.F32.BF16 R124, R4.reuse, R30, RZ ;  /* 0x0000001e047c723c */ /* 0x040fe200000418ff */
[----:B------:R-:W2:Y:S07]  /*b160*/  LDSM.16.MT88.4 R28, [R194+0x2900] ;  /* 0x00290000c21c783b */ /* 0x000eae0000004200 */
[----:B------:R-:W-:Y:S01]  /*b170*/  HMMA.16816.F32.BF16 R116, R4, R36, RZ ;  /* 0x000000240474723c */ /* 0x000fe200000418ff */
[----:B-1----:R-:W-:-:S07]  /*b180*/  FFMA.FTZ R0, R60, c[0x0][0x2d0], -R2 ;  /* 0x0000b4003c007a23 */ /* 0x002fce0000010802 */
[C---:B------:R-:W-:Y:S01]  /*b190*/  HMMA.16816.F32.BF16 R112, R4.reuse, R38, RZ ;  /* 0x000000260470723c */ /* 0x040fe200000418ff */
[----:B------:R-:W1:Y:S01]  /*b1a0*/  LDSM.16.MT88.4 R36, [R195+0x900] ;  /* 0x00090000c324783b */ /* 0x000e620000004200 */
[----:B------:R3:W-:Y:S06]  /*b1b0*/  MUFU.EX2 R209, R0 ;  /* 0x0000000000d17308 */ /* 0x0007ec0000000800 */
[C---:B------:R-:W-:Y:S08]  /*b1c0*/  HMMA.16816.F32.BF16 R88, R4.reuse, R24, RZ ;  /* 0x000000180458723c */ /* 0x040ff000000418ff */
[----:B------:R-:W-:Y:S01]  /*b1d0*/  HMMA.16816.F32.BF16 R84, R4, R26, RZ ;  /* 0x0000001a0454723c */ /* 0x000fe200000418ff */
[----:B------:R-:W1:Y:S01]  /*b1e0*/  LDSM.16.MT88.4 R24, [R8+0x2900] ;  /* 0x002900000818783b */ /* 0x000e620000004200 */
[----:B---3--:R-:W-:-:S04]  /*b1f0*/  FFMA.FTZ R0, R61, c[0x0][0x2d0], -R2 ;  /* 0x0000b4003d007a23 */ /* 0x008fc80000010802 */
[----:B------:R3:W1:Y:S02]  /*b200*/  MUFU.EX2 R211, R0 ;  /* 0x0000000000d37308 */ /* 0x0006640000000800 */
[C---:B-----5:R-:W-:Y:S08]  /*b210*/  HMMA.16816.F32.BF16 R136, R4.reuse, R16, RZ ;  /* 0x000000100488723c */ /* 0x060ff000000418ff */
[----:B------:R-:W-:Y:S01]  /*b220*/  HMMA.16816.F32.BF16 R144, R4, R18, RZ ;  /* 0x000000120490723c */ /* 0x000fe200000418ff */
[----:B------:R-:W5:Y:S01]  /*b230*/  LDSM.16.MT88.4 R16, [R195+0x2900] ;  /* 0x00290000c310783b */ /* 0x000f620000004200 */
[----:B---3--:R-:W-:-:S06]  /*b240*/  FFMA.FTZ R0, R142, c[0x0][0x2d0], -R3 ;  /* 0x0000b4008e007a23 */ /* 0x008fcc0000010803 */
[C---:B--2---:R-:W-:Y:S01]  /*b250*/  HMMA.16816.F32.BF16 R156, R4.reuse, R12, RZ ;  /* 0x0000000c049c723c */ /* 0x044fe200000418ff */
[----:B------:R2:W-:Y:S07]  /*b260*/  MUFU.EX2 R243, R0 ;  /* 0x0000000000f37308 */ /* 0x0005ee0000000800 */
[C---:B------:R-:W-:Y:S01]  /*b270*/  HMMA.16816.F32.BF16 R160, R4.reuse, R14, RZ ;  /* 0x0000000e04a0723c */ /* 0x040fe200000418ff */
[----:B------:R-:W3:Y:S07]  /*b280*/  LDSM.16.MT88.4 R12, [R9+0x2900] ;  /* 0x00290000090c783b */ /* 0x000eee0000004200 */
[----:B------:R-:W-:Y:S01]  /*b290*/  HMMA.16816.F32.BF16 R128, R4, R20, RZ ;  /* 0x000000140480723c */ /* 0x000fe200000418ff */
[----:B--2---:R-:W-:-:S04]  /*b2a0*/  FFMA.FTZ R0, R141, c[0x0][0x2d0], -R3 ;  /* 0x0000b4008d007a23 */ /* 0x004fc80000010803 */
[----:B------:R2:W1:Y:S03]  /*b2b0*/  MUFU.EX2 R226, R0 ;  /* 0x0000000000e27308 */ /* 0x0004660000000800 */
[C---:B------:R-:W-:Y:S01]  /*b2c0*/  HMMA.16816.F32.BF16 R132, R4.reuse, R22, RZ ;  /* 0x000000160484723c */ /* 0x040fe200000418ff */
[----:B------:R-:W3:Y:S07]  /*b2d0*/  LDSM.16.MT88.4 R20, [R194+0x4900] ;  /* 0x00490000c214783b */ /* 0x000eee0000004200 */
[----:B------:R-:W-:Y:S01]  /*b2e0*/  HMMA.16816.F32.BF16 R104, R4, R32, RZ ;  /* 0x000000200468723c */ /* 0x000fe200000418ff */
[----:B--2---:R-:W-:-:S07]  /*b2f0*/  FFMA.FTZ R0, R143, c[0x0][0x2d0], -R3 ;  /* 0x0000b4008f007a23 */ /* 0x004fce0000010803 */
[----:B------:R-:W-:Y:S01]  /*b300*/  HMMA.16816.F32.BF16 R108, R4, R34, RZ ;  /* 0x00000022046c723c */ /* 0x000fe200000418ff */
[----:B------:R-:W2:Y:S01]  /*b310*/  LDSM.16.MT88.4 R32, [R9+0x900] ;  /* 0x000900000920783b */ /* 0x000ea20000004200 */
[----:B------:R5:W-:Y:S05]  /*b320*/  MUFU.EX2 R221, R0 ;  /* 0x0000000000dd7308 */ /* 0x000bea0000000800 */
[----:B------:R-:W-:Y:S02]  /*b330*/  F2FP.BF16.PACK_AB R4, R247, R245 ;  /* 0x000000f5f704723e */ /* 0x000fe400000010ff */
[----:B------:R-:W-:Y:S02]  /*b340*/  F2FP.BF16.PACK_AB R6, R246, R244 ;  /* 0x000000f4f606723e */ /* 0x000fe400000010ff */
[----:B----4-:R-:W-:-:S02]  /*b350*/  F2FP.BF16.PACK_AB R5, R213, R210 ;  /* 0x000000d2d505723e */ /* 0x010fc400000010ff */
[----:B-1----:R-:W-:Y:S01]  /*b360*/  F2FP.BF16.PACK_AB R7, R211, R209 ;  /* 0x000000d1d307723e */ /* 0x002fe200000010ff */
[----:B-----5:R-:W-:-:S06]  /*b370*/  FFMA.FTZ R0, R149, c[0x0][0x2d0], -R3 ;  /* 0x0000b40095007a23 */ /* 0x020fcc0000010803 */
[C---:B------:R-:W-:Y:S01]  /*b380*/  HMMA.16816.F32.BF16 R176, R4.reuse, R40, R116 ;  /* 0x0000002804b0723c */ /* 0x040fe20000041874 */
[----:B------:R1:W4:Y:S07]  /*b390*/  MUFU.EX2 R220, R0 ;  /* 0x0000000000dc7308 */ /* 0x00032e0000000800 */
[C---:B------:R-:W-:Y:S08]  /*b3a0*/  HMMA.16816.F32.BF16 R116, R4.reuse, R44, R104 ;  /* 0x0000002c0474723c */ /* 0x040ff00000041868 */
[----:B------:R-:W-:Y:S01]  /*b3b0*/  HMMA.16816.F32.BF16 R104, R4, R46, R108 ;  /* 0x0000002e0468723c */ /* 0x000fe2000004186c */
[----:B-1----:R-:W-:-:S04]  /*b3c0*/  FFMA.FTZ R0, R63, c[0x0][0x2d0], -R2 ;  /* 0x0000b4003f007a23 */ /* 0x002fc80000010802 */
[----:B------:R1:W-:Y:S03]  /*b3d0*/  MUFU.EX2 R150, R0 ;  /* 0x0000000000967308 */ /* 0x0003e60000000800 */
[C---:B------:R-:W-:Y:S08]  /*b3e0*/  HMMA.16816.F32.BF16 R108, R4.reuse, R28, R80 ;  /* 0x0000001c046c723c */ /* 0x040ff00000041850 */
[----:B------:R-:W-:Y:S01]  /*b3f0*/  HMMA.16816.F32.BF16 R164, R4, R38, R92 ;  /* 0x0000002604a4723c */ /* 0x000fe2000004185c */
[----:B-1----:R-:W-:-:S07]  /*b400*/  FFMA.FTZ R0, R101, c[0x0][0x2d0], -R2 ;  /* 0x0000b40065007a23 */ /* 0x002fce0000010802 */
[C---:B------:R-:W-:Y:S01]  /*b410*/  HMMA.16816.F32.BF16 R80, R4.reuse, R26, R72 ;  /* 0x0000001a0450723c */ /* 0x040fe20000041848 */
[----:B------:R1:W5:Y:S07]  /*b420*/  MUFU.EX2 R149, R0 ;  /* 0x0000000000957308 */ /* 0x00036e0000000800 */
[C---:B------:R-:W-:Y:S01]  /*b430*/  HMMA.16816.F32.BF16 R168, R4.reuse, R36, R96 ;  /* 0x0000002404a8723c */ /* 0x040fe20000041860 */
[----:B------:R-:W-:Y:S07]  /*b440*/  LDSM.16.MT88.4 R36, [R195+0x1100] ;  /* 0x00110000c324783b */ /* 0x000fee0000004200 */
[----:B------:R-:W-:Y:S01]  /*b450*/  HMMA.16816.F32.BF16 R92, R4, R24, R68 ;  /* 0x00000018045c723c */ /* 0x000fe20000041844 */
[----:B------:R-:W-:Y:S01]  /*b460*/  LDSM.16.MT88.4 R24, [R8+0x3100] ;  /* 0x003100000818783b */ /* 0x000fe20000004200 */
[----:B-1----:R-:W-:-:S04]  /*b470*/  FFMA.FTZ R0, R100, c[0x0][0x2d0], -R2 ;  /* 0x0000b40064007a23 */ /* 0x002fc80000010802 */
[----:B------:R1:W-:Y:S02]  /*b480*/  MUFU.EX2 R101, R0 ;  /* 0x0000000000657308 */ /* 0x0003e40000000800 */
[C---:B------:R-:W-:Y:S08]  /*b490*/  HMMA.16816.F32.BF16 R72, R4.reuse, R16, R64 ;  /* 0x000000100448723c */ /* 0x040ff00000041840 */
[----:B------:R-:W-:Y:S01]  /*b4a0*/  HMMA.16816.F32.BF16 R96, R4, R30, R76 ;  /* 0x0000001e0460723c */ /* 0x000fe2000004184c */
[----:B------:R-:W2:Y:S01]  /*b4b0*/  LDSM.16.MT88.4 R28, [R8+0x4900] ;  /* 0x00490000081c783b */ /* 0x000ea20000004200 */
[----:B-1----:R-:W-:-:S06]  /*b4c0*/  FFMA.FTZ R0, R140, c[0x0][0x2d0], -R2 ;  /* 0x0000b4008c007a23 */ /* 0x002fcc0000010802 */
[C---:B------:R-:W-:Y:S01]  /*b4d0*/  HMMA.16816.F32.BF16 R68, R4.reuse, R18, R56 ;  /* 0x000000120444723c */ /* 0x040fe20000041838 */
[----:B------:R-:W1:Y:S01]  /*b4e0*/  LDSM.16.MT88.4 R16, [R195+0x4900] ;  /* 0x00490000c310783b */ /* 0x000e620000004200 */
[----:B------:R4:W1:Y:S06]  /*b4f0*/  MUFU.EX2 R100, R0 ;  /* 0x0000000000647308 */ /* 0x00086c0000000800 */
[C---:B---3--:R-:W-:Y:S08]  /*b500*/  HMMA.16816.F32.BF16 R64, R4.reuse, R12, R48 ;  /* 0x0000000c0440723c */ /* 0x048ff00000041830 */
[----:B------:R-:W-:Y:S01]  /*b510*/  HMMA.16816.F32.BF16 R52, R4, R14, R52 ;  /* 0x0000000e0434723c */ /* 0x000fe20000041834 */
[----:B------:R-:W3:Y:S01]  /*b520*/  LDSM.16.MT88.4 R12, [R9+0x4900] ;  /* 0x00490000090c783b */ /* 0x000ee20000004200 */
[----:B----4-:R-:W-:-:S04]  /*b530*/  FFMA.FTZ R0, R199, c[0x0][0x2d0], -R3 ;  /* 0x0000b400c7007a23 */ /* 0x010fc80000010803 */
[----:B------:R4:W-:Y:S02]  /*b540*/  MUFU.EX2 R199, R0 ;  /* 0x0000000000c77308 */ /* 0x0009e40000000800 */
[C---:B------:R-:W-:Y:S08]  /*b550*/  HMMA.16816.F32.BF16 R172, R4.reuse, R42, R112 ;  /* 0x0000002a04ac723c */ /* 0x040ff00000041870 */
[----:B------:R-:W-:Y:S01]  /*b560*/  HMMA.16816.F32.BF16 R40, R4, R20, R120 ;  /* 0x000000140428723c */ /* 0x000fe20000041878 */
[----:B------:R-:W-:Y:S01]  /*b570*/  LDSM.16.MT88.4 R120, [R8+0x1900] ;  /* 0x001900000878783b */ /* 0x000fe20000004200 */
[----:B----4-:R-:W-:-:S06]  /*b580*/  FFMA.FTZ R0, R202, c[0x0][0x2d0], -R3 ;  /* 0x0000b400ca007a23 */ /* 0x010fcc0000010803 */
[C---:B------:R-:W-:Y:S01]  /*b590*/  HMMA.16816.F32.BF16 R48, R4.reuse, R22, R124 ;  /* 0x000000160430723c */ /* 0x040fe2000004187c */
[----:B------:R-:W4:Y:S07]  /*b5a0*/  LDSM.16.MT88.4 R20, [R194+0x1100] ;  /* 0x00110000c214783b */ /* 0x000f2e0000004200 */
[C---:B--2---:R-:W-:Y:S08]  /*b5b0*/  HMMA.16816.F32.BF16 R152, R4.reuse, R32, R88 ;  /* 0x000000200498723c */ /* 0x044ff00000041858 */
[C---:B------:R-:W-:Y:S01]  /*b5c0*/  HMMA.16816.F32.BF16 R112, R4.reuse, R34, R84 ;  /* 0x000000220470723c */ /* 0x040fe20000041854 */
[----:B------:R-:W-:Y:S07]  /*b5d0*/  LDSM.16.MT88.4 R32, [R194+0x5100] ;  /* 0x00510000c220783b */ /* 0x000fee0000004200 */
[C---:B------:R-:W-:Y:S01]  /*b5e0*/  HMMA.16816.F32.BF16 R76, R4.reuse, R28, R128 ;  /* 0x0000001c044c723c */ /* 0x040fe20000041880 */
[----:B------:R-:W-:Y:S07]  /*b5f0*/  LDSM.16.MT88.4 R128, [R195+0x1900] ;  /* 0x00190000c380783b */ /* 0x000fee0000004200 */
[C---:B------:R-:W-:Y:S01]  /*b600*/  HMMA.16816.F32.BF16 R44, R4.reuse, R30, R132 ;  /* 0x0000001e042c723c */ /* 0x040fe20000041884 */
[----:B------:R-:W2:Y:S07]  /*b610*/  LDSM.16.MT88.4 R28, [R8+0x1100] ;  /* 0x00110000081c783b */ /* 0x000eae0000004200 */
[C---:B-1----:R-:W-:Y:S01]  /*b620*/  HMMA.16816.F32.BF16 R56, R4.reuse, R16, R136 ;  /* 0x000000100438723c */ /* 0x042fe20000041888 */
[----:B------:R-:W-:Y:S07]  /*b630*/  LDSM.16.MT88.4 R136, [R9+0x1900] ;  /* 0x001900000988783b */ /* 0x000fee0000004200 */
[C---:B------:R-:W-:Y:S01]  /*b640*/  HMMA.16816.F32.BF16 R60, R4.reuse, R18, R144 ;  /* 0x00000012043c723c */ /* 0x040fe20000041890 */
[----:B------:R-:W1:Y:S07]  /*b650*/  LDSM.16.MT88.4 R16, [R9+0x1100] ;  /* 0x001100000910783b */ /* 0x000e6e0000004200 */
[C---:B---3--:R-:W-:Y:S08]  /*b660*/  HMMA.16816.F32.BF16 R88, R4.reuse, R12, R156 ;  /* 0x0000000c0458723c */ /* 0x048ff0000004189c */
[----:B------:R-:W-:Y:S01]  /*b670*/  HMMA.16816.F32.BF16 R84, R4, R14, R160 ;  /* 0x0000000e0454723c */ /* 0x000fe200000418a0 */
[----:B------:R-:W3:Y:S06]  /*b680*/  LDSM.16.MT88.4 R12, [R194+0x3100] ;  /* 0x00310000c20c783b */ /* 0x000eec0000004200 */
[----:B------:R-:W-:-:S02]  /*b690*/  F2FP.BF16.PACK_AB R4, R226, R243 ;  /* 0x000000f3e204723e */ /* 0x000fc400000010ff */
[----:B------:R-:W-:Y:S02]  /*b6a0*/  F2FP.BF16.PACK_AB R6, R220, R221 ;  /* 0x000000dddc06723e */ /* 0x000fe400000010ff */
[----:B-----5:R-:W-:Y:S02]  /*b6b0*/  F2FP.BF16.PACK_AB R5, R149, R150 ;  /* 0x000000969505723e */ /* 0x020fe400000010ff */
[----:B------:R-:W-:-:S07]  /*b6c0*/  F2FP.BF16.PACK_AB R7, R100, R101 ;  /* 0x000000656407723e */ /* 0x000fce00000010ff */
[C---:B----4-:R-:W-:Y:S08]  /*b6d0*/  HMMA.16816.F32.BF16 R204, R4.reuse, R20, R176 ;  /* 0x0000001404cc723c */ /* 0x050ff000000418b0 */
[C---:B------:R-:W-:Y:S01]  /*b6e0*/  HMMA.16816.F32.BF16 R180, R4.reuse, R22, R172 ;  /* 0x0000001604b4723c */ /* 0x040fe200000418ac */
[----:B------:R-:W4:Y:S07]  /*b6f0*/  LDSM.16.MT88.4 R20, [R195+0x3100] ;  /* 0x00310000c314783b */ /* 0x000f2e0000004200 */
[C---:B--2---:R-:W-:Y:S08]  /*b700*/  HMMA.16816.F32.BF16 R116, R4.reuse, R28, R116 ;  /* 0x0000001c0474723c */ /* 0x044ff00000041874 */
[C---:B------:R-:W-:Y:S01]  /*b710*/  HMMA.16816.F32.BF16 R104, R4.reuse, R30, R104 ;  /* 0x0000001e0468723c */ /* 0x040fe20000041868 */
[----:B------:R-:W2:Y:S07]  /*b720*/  LDSM.16.MT88.4 R28, [R9+0x3100] ;  /* 0x00310000091c783b */ /* 0x000eae0000004200 */
[C---:B------:R-:W-:Y:S08]  /*b730*/  HMMA.16816.F32.BF16 R124, R4.reuse, R36, R168 ;  /* 0x00000024047c723c */ /* 0x040ff000000418a8 */
[C---:B------:R-:W-:Y:S08]  /*b740*/  HMMA.16816.F32.BF16 R132, R4.reuse, R38, R164 ;  /* 0x000000260484723c */ /* 0x040ff000000418a4 */
[C---:B-1----:R-:W-:Y:S08]  /*b750*/  HMMA.16816.F32.BF16 R176, R4.reuse, R16, R152 ;  /* 0x0000001004b0723c */ /* 0x042ff00000041898 */
[C---:B------:R-:W-:Y:S01]  /*b760*/  HMMA.16816.F32.BF16 R172, R4.reuse, R18, R112 ;  /* 0x0000001204ac723c */ /* 0x040fe20000041870 */
[----:B------:R-:W1:Y:S04]  /*b770*/  LDSM.16.MT88.4 R16, [R195+0x5100] ;  /* 0x00510000c310783b */ /* 0x000e680000004200 */
[----:B------:R-:W-:Y:S03]  /*b780*/  LDSM.16.MT88.4 R112, [R194+0x1900] ;  /* 0x00190000c270783b */ /* 0x000fe60000004200 */
[C---:B---3--:R-:W-:Y:S08]  /*b790*/  HMMA.16816.F32.BF16 R168, R4.reuse, R12, R108 ;  /* 0x0000000c04a8723c */ /* 0x048ff0000004186c */
[C---:B------:R-:W-:Y:S01]  /*b7a0*/  HMMA.16816.F32.BF16 R164, R4.reuse, R14, R96 ;  /* 0x0000000e04a4723c */ /* 0x040fe20000041860 */
[----:B------:R-:W3:Y:S07]  /*b7b0*/  LDSM.16.MT88.4 R12, [R8+0x5100] ;  /* 0x00510000080c783b */ /* 0x000eee0000004200 */
[C---:B----4-:R-:W-:Y:S01]  /*b7c0*/  HMMA.16816.F32.BF16 R160, R4.reuse, R20, R72 ;  /* 0x0000001404a0723c */ /* 0x050fe20000041848 */
[----:B------:R-:W-:Y:S07]  /*b7d0*/  LDSM.16.MT88.4 R72, [R194+0x5900] ;  /* 0x00590000c248783b */ /* 0x000fee0000004200 */
[C---:B------:R-:W-:Y:S01]  /*b7e0*/  HMMA.16816.F32.BF16 R156, R4.reuse, R22, R68 ;  /* 0x00000016049c723c */ /* 0x040fe20000041844 */
[----:B------:R-:W4:Y:S07]  /*b7f0*/  LDSM.16.MT88.4 R20, [R9+0x5100] ;  /* 0x005100000914783b */ /* 0x000f2e0000004200 */
[C---:B------:R-:W-:Y:S01]  /*b800*/  HMMA.16816.F32.BF16 R36, R4.reuse, R26, R80 ;  /* 0x0000001a0424723c */ /* 0x040fe20000041850 */
[----:B------:R5:W1:Y:S01]  /*b810*/  MUFU.EX2 R27, R0 ;  /* 0x00000000001b7308 */ /* 0x000a620000000800 */
[----:B------:R-:W-:Y:S06]  /*b820*/  LDSM.16.MT88.4 R80, [R8+0x5900] ;  /* 0x005900000850783b */ /* 0x000fec0000004200 */
[C---:B------:R-:W-:Y:S08]  /*b830*/  HMMA.16816.F32.BF16 R92, R4.reuse, R24, R92 ;  /* 0x00000018045c723c */ /* 0x040ff0000004185c */
[C---:B--2---:R-:W-:Y:S01]  /*b840*/  HMMA.16816.F32.BF16 R152, R4.reuse, R28, R64 ;  /* 0x0000001c0498723c */ /* 0x044fe20000041840 */
[--C-:B-----5:R-:W-:Y:S01]  /*b850*/  FFMA.FTZ R0, R203, c[0x0][0x2d0], -R3.reuse ;  /* 0x0000b400cb007a23 */ /* 0x120fe20000010803 */
[----:B------:R-:W-:Y:S01]  /*b860*/  LDSM.16.MT88.4 R64, [R9+0x3900] ;  /* 0x003900000940783b */ /* 0x000fe20000004200 */
[----:B------:R-:W-:Y:S01]  /*b870*/  FFMA.FTZ R3, R208, c[0x0][0x2d0], -R3 ;  /* 0x0000b400d0037a23 */ /* 0x000fe20000010803 */
[----:B-1----:R-:W-:Y:S01]  /*b880*/  F2FP.BF16.PACK_AB R96, R27, R199 ;  /* 0x000000c71b60723e */ /* 0x002fe200000010ff */
[----:B------:R1:W-:Y:S03]  /*b890*/  MUFU.EX2 R26, R0 ;  /* 0x00000000001a7308 */ /* 0x0003e60000000800 */
[C---:B------:R-:W-:Y:S05]  /*b8a0*/  HMMA.16816.F32.BF16 R68, R4.reuse, R30, R52 ;  /* 0x0000001e0444723c */ /* 0x040fea0000041834 */
[----:B------:R-:W2:Y:S03]  /*b8b0*/  MUFU.EX2 R25, R3 ;  /* 0x0000000300197308 */ /* 0x000ea60000000800 */
[----:B------:R-:W-:Y:S01]  /*b8c0*/  HMMA.16816.F32.BF16 R140, R4, R32, R40 ;  /* 0x00000020048c723c */ /* 0x000fe20000041828 */
[----:B------:R-:W-:Y:S01]  /*b8d0*/  LDSM.16.MT88.4 R40, [R194+0x3900] ;  /* 0x00390000c228783b */ /* 0x000fe20000004200 */
[----:B-1----:R-:W-:-:S06]  /*b8e0*/  FFMA.FTZ R0, R151, c[0x0][0x2d0], -R2 ;  /* 0x0000b40097007a23 */ /* 0x002fcc0000010802 */
[----:B------:R-:W-:Y:S01]  /*b8f0*/  HMMA.16816.F32.BF16 R144, R4, R34, R48 ;  /* 0x000000220490723c */ /* 0x000fe20000041830 */
[----:B------:R1:W-:Y:S01]  /*b900*/  MUFU.EX2 R24, R0 ;  /* 0x0000000000187308 */ /* 0x0003e20000000800 */
[----:B------:R-:W5:Y:S01]  /*b910*/  LDSM.16.MT88.4 R48, [R8+0x3900] ;  /* 0x003900000830783b */ /* 0x000f620000004200 */
[----:B--2---:R-:W-:-:S05]  /*b920*/  F2FP.BF16.PACK_AB R98, R25, R26 ;  /* 0x0000001a1962723e */ /* 0x004fca00000010ff */
[C---:B------:R-:W-:Y:S01]  /*b930*/  HMMA.16816.F32.BF16 R28, R4.reuse, R16, R56 ;  /* 0x00000010041c723c */ /* 0x040fe20000041838 */
[----:B------:R-:W2:Y:S07]  /*b940*/  LDSM.16.MT88.4 R56, [R195+0x3900] ;  /* 0x00390000c338783b */ /* 0x000eae0000004200 */
[----:B------:R-:W-:Y:S01]  /*b950*/  HMMA.16816.F32.BF16 R32, R4, R18, R60 ;  /* 0x000000120420723c */ /* 0x000fe2000004183c */
[----:B-1----:R-:W-:-:S04]  /*b960*/  FFMA.FTZ R0, R185, c[0x0][0x2d0], -R2 ;  /* 0x0000b400b9007a23 */ /* 0x002fc80000010802 */
[----:B------:R1:W1:Y:S03]  /*b970*/  MUFU.EX2 R11, R0 ;  /* 0x00000000000b7308 */ /* 0x0002660000000800 */
[C---:B---3--:R-:W-:Y:S08]  /*b980*/  HMMA.16816.F32.BF16 R76, R4.reuse, R12, R76 ;  /* 0x0000000c044c723c */ /* 0x048ff0000004184c */
[----:B----4-:R-:W-:Y:S01]  /*b990*/  HMMA.16816.F32.BF16 R16, R4, R20, R88 ;  /* 0x000000140410723c */ /* 0x010fe20000041858 */
[----:B------:R-:W3:Y:S01]  /*b9a0*/  LDSM.16.MT88.4 R88, [R195+0x5900] ;  /* 0x00590000c358783b */ /* 0x000ee20000004200 */
[--C-:B-1----:R-:W-:Y:S01]  /*b9b0*/  FFMA.FTZ R0, R184, c[0x0][0x2d0], -R2.reuse ;  /* 0x0000b400b8007a23 */ /* 0x102fe20000010802 */
[----:B------:R-:W-:Y:S01]  /*b9c0*/  F2FP.BF16.PACK_AB R97, R11, R24 ;  /* 0x000000180b61723e */ /* 0x000fe200000010ff */
[----:B------:R-:W-:-:S04]  /*b9d0*/  FFMA.FTZ R2, R186, c[0x0][0x2d0], -R2 ;  /* 0x0000b400ba027a23 */ /* 0x000fc80000010802 */
[C---:B------:R-:W-:Y:S01]  /*b9e0*/  HMMA.16816.F32.BF16 R12, R4.reuse, R14, R44 ;  /* 0x0000000e040c723c */ /* 0x040fe2000004182c */
[----:B------:R1:W-:Y:S07]  /*b9f0*/  MUFU.EX2 R10, R0 ;  /* 0x00000000000a7308 */ /* 0x0003ee0000000800 */
[----:B------:R-:W-:Y:S01]  /*ba00*/  HMMA.16816.F32.BF16 R20, R4, R22, R84 ;  /* 0x000000160414723c */ /* 0x000fe20000041854 */
[----:B------:R4:W2:Y:S01]  /*ba10*/  MUFU.EX2 R3, R2 ;  /* 0x0000000200037308 */ /* 0x0008a20000000800 */
[----:B------:R-:W3:Y:S01]  /*ba20*/  LDSM.16.MT88.4 R4, [R9+0x5900] ;  /* 0x005900000904783b */ /* 0x000ee20000004200 */
[----:B-1----:R-:W-:-:S04]  /*ba30*/  FADD.FTZ R0, R216, R215 ;  /* 0x000000d7d8007221 */ /* 0x002fc80000010000 */
[----:B------:R-:W-:Y:S02]  /*ba40*/  FADD.FTZ R0, R214, R0 ;  /* 0x00000000d6007221 */ /* 0x000fe40000010000 */
[----:B----4-:R-:W-:Y:S01]  /*ba50*/  FADD.FTZ R2, R251, R249 ;  /* 0x000000f9fb027221 */ /* 0x010fe20000010000 */
[----:B--2---:R-:W-:Y:S01]  /*ba60*/  F2FP.BF16.PACK_AB R99, R3, R10 ;  /* 0x0000000a0363723e */ /* 0x004fe200000010ff */
[----:B------:R-:W-:Y:S02]  /*ba70*/  FADD.FTZ R0, R217, R0 ;  /* 0x00000000d9007221 */ /* 0x000fe40000010000 */
[----:B------:R-:W-:Y:S02]  /*ba80*/  FADD.FTZ R2, R248, R2 ;  /* 0x00000002f8027221 */ /* 0x000fe40000010000 */
[----:B------:R-:W-:Y:S02]  /*ba90*/  FADD.FTZ R0, R210, R0 ;  /* 0x00000000d2007221 */ /* 0x000fe40000010000 */
[----:B------:R-:W-:Y:S01]  /*baa0*/  FADD.FTZ R2, R250, R2 ;  /* 0x00000002fa027221 */ /* 0x000fe20000010000 */
[----:B-----5:R-:W-:Y:S01]  /*bab0*/  HMMA.16816.F32.BF16 R44, R96, R48, R92 ;  /* 0x00000030602c723c */ /* 0x020fe2000004185c */
[----:B------:R-:W-:-:S02]  /*bac0*/  FADD.FTZ R0, R213, R0 ;  /* 0x00000000d5007221 */ /* 0x000fc40000010000 */
[----:B------:R-:W-:Y:S02]  /*bad0*/  FADD.FTZ R2, R245, R2 ;  /* 0x00000002f5027221 */ /* 0x000fe40000010000 */
[----:B------:R-:W-:Y:S02]  /*bae0*/  FADD.FTZ R0, R209, R0 ;  /* 0x00000000d1007221 */ /* 0x000fe40000010000 */
[----:B------:R-:W-:Y:S01]  /*baf0*/  FADD.FTZ R2, R247, R2 ;  /* 0x00000002f7027221 */ /* 0x000fe20000010000 */
[----:B------:R-:W-:Y:S01]  /*bb00*/  HMMA.16816.F32.BF16 R124, R96, R128, R124 ;  /* 0x00000080607c723c */ /* 0x000fe2000004187c */
[----:B------:R-:W-:Y:S02]  /*bb10*/  FADD.FTZ R0, R211, R0 ;  /* 0x00000000d3007221 */ /* 0x000fe40000010000 */
[----:B------:R-:W-:Y:S02]  /*bb20*/  FADD.FTZ R2, R244, R2 ;  /* 0x00000002f4027221 */ /* 0x000fe40000010000 */
[----:B------:R-:W-:-:S02]  /*bb30*/  FADD.FTZ R0, R150, R0 ;  /* 0x0000000096007221 */ /* 0x000fc40000010000 */
[----:B------:R-:W-:Y:S01]  /*bb40*/  FADD.FTZ R2, R246, R2 ;  /* 0x00000002f6027221 */ /* 0x000fe20000010000 */
[C---:B------:R-:W-:Y:S01]  /*bb50*/  HMMA.16816.F32.BF16 R60, R96.reuse, R64, R152 ;  /* 0x00000040603c723c */ /* 0x040fe20000041898 */
[----:B------:R-:W-:Y:S02]  /*bb60*/  FADD.FTZ R0, R149, R0 ;  /* 0x0000000095007221 */ /* 0x000fe40000010000 */
[----:B------:R-:W-:Y:S02]  /*bb70*/  FADD.FTZ R2, R243, R2 ;  /* 0x00000002f3027221 */ /* 0x000fe40000010000 */
[----:B------:R-:W-:Y:S02]  /*bb80*/  FADD.FTZ R0, R101, R0 ;  /* 0x0000000065007221 */ /* 0x000fe40000010000 */
[----:B------:R-:W-:Y:S01]  /*bb90*/  FADD.FTZ R2, R226, R2 ;  /* 0x00000002e2027221 */ /* 0x000fe20000010000 */
[----:B------:R-:W-:Y:S03]  /*bba0*/  HMMA.16816.F32.BF16 R48, R96, R50, R36 ;  /* 0x000000326030723c */ /* 0x000fe60000041824 */
[----:B------:R-:W-:-:S02]  /*bbb0*/  FADD.FTZ R2, R221, R2 ;  /* 0x00000002dd027221 */ /* 0x000fc40000010000 */
[----:B------:R-:W-:Y:S01]  /*bbc0*/  FADD.FTZ R221, R100, R0 ;  /* 0x0000000064dd7221 */ /* 0x000fe20000010000 */
[----:B------:R-:W-:Y:S01]  /*bbd0*/  IADD3 R0, R252, -0x3, RZ ;  /* 0xfffffffdfc007810 */ /* 0x000fe20007ffe0ff */
[----:B------:R-:W-:Y:S01]  /*bbe0*/  FADD.FTZ R220, R220, R2 ;  /* 0x00000002dcdc7221 */ /* 0x000fe20000010000 */
[C---:B------:R-:W-:Y:S01]  /*bbf0*/  HMMA.16816.F32.BF16 R128, R96.reuse, R130, R132 ;  /* 0x000000826080723c */ /* 0x040fe20000041884 */
[----:B------:R-:W-:Y:S01]  /*bc00*/  FADD.FTZ R221, R24, R221 ;  /* 0x000000dd18dd7221 */ /* 0x000fe20000010000 */
[----:B------:R-:W-:Y:S01]  /*bc10*/  ISETP.GE.AND P0, PT, R0, R225, PT ;  /* 0x000000e10000720c */ /* 0x000fe20003f06270 */
[----:B------:R-:W-:Y:S02]  /*bc20*/  FADD.FTZ R220, R199, R220 ;  /* 0x000000dcc7dc7221 */ /* 0x000fe40000010000 */
[----:B------:R-:W-:Y:S02]  /*bc30*/  FADD.FTZ R221, R11, R221 ;  /* 0x000000dd0bdd7221 */ /* 0x000fe40000010000 */
[----:B------:R-:W-:Y:S01]  /*bc40*/  FADD.FTZ R220, R27, R220 ;  /* 0x000000dc1bdc7221 */ /* 0x000fe20000010000 */
[----:B------:R-:W-:Y:S01]  /*bc50*/  HMMA.16816.F32.BF16 R64, R96, R66, R68 ;  /* 0x000000426040723c */ /* 0x000fe20000041844 */
[----:B------:R-:W-:-:S02]  /*bc60*/  FADD.FTZ R221, R10, R221 ;  /* 0x000000dd0add7221 */ /* 0x000fc40000010000 */
[----:B------:R-:W-:Y:S02]  /*bc70*/  FADD.FTZ R220, R26, R220 ;  /* 0x000000dc1adc7221 */ /* 0x000fe40000010000 */
[----:B------:R-:W-:Y:S02]  /*bc80*/  FADD.FTZ R221, R3, R221 ;  /* 0x000000dd03dd7221 */ /* 0x000fe40000010000 */
[----:B------:R-:W-:Y:S01]  /*bc90*/  FADD.FTZ R220, R25, R220 ;  /* 0x000000dc19dc7221 */ /* 0x000fe20000010000 */
[C---:B------:R-:W-:Y:S08]  /*bca0*/  HMMA.16816.F32.BF16 R116, R96.reuse, R120, R116 ;  /* 0x000000786074723c */ /* 0x040ff00000041874 */
        /* <DEDUP_REMOVED lines=17> */
[----:B------:R-:W-:Y:S07]  /*bdc0*/  @!UPT UIADD3 URZ, URZ, URZ, URZ ;  /* 0x0000003f3f3ff290 */ /* 0x000fee000fffe03f */
[----:B------:R-:W-:Y:S11]  /*bdd0*/  @!P0 BRA `(.L_x_1246) ;  /* 0x0000052000008947 */ /* 0x000ff60003800000 */
[----:B------:R-:W-:Y:S01]  /*bde0*/  IMAD.MOV.U32 R202, RZ, RZ, 0x1 ;  /* 0x00000001ffca7424 */ /* 0x000fe200078e00ff */
[----:B------:R-:W-:Y:S01]  /*bdf0*/  IADD3 R201, R219, R218, R231 ;  /* 0x000000dadbc97210 */ /* 0x000fe20007ffe0e7 */
[----:B------:R-:W-:-:S03]  /*be00*/  IMAD.MOV.U32 R200, RZ, RZ, RZ ;  /* 0x000000ffffc87224 */ /* 0x000fc600078e00ff */
[----:B------:R-:W-:Y:S02]  /*be10*/  ISETP.NE.AND P0, PT, R202, c[0x0][0x2b8], PT ;  /* 0x0000ae00ca007a0c */ /* 0x000fe40003f05270 */
        /* <DEDUP_REMOVED lines=8> */
[----:B------:R1:W2:Y:S01]  /*bea0*/  @!P5 LDG.E R200, [R2.64] ;  /* 0x0000000602c8d981 */ /* 0x0002a2000c1e1900 */
[----:B------:R-:W-:-:S03]  /*beb0*/  IMAD.MOV R0, RZ, RZ, -R0 ;  /* 0x000000ffff007224 */ /* 0x000fc600078e0a00 */
[----:B------:R-:W3:Y:S01]  /*bec0*/  S2R R202, SR_CTAID.Y ;  /* 0x0000000000ca7919 */ /* 0x000ee20000002600 */
[----:B------:R-:W-:-:S05]  /*bed0*/  IMAD R201, R0, c[0x0][0x2b8], R201 ;  /* 0x0000ae0000c97a24 */ /* 0x000fca00078e02c9 */
[----:B------:R-:W-:-:S05]  /*bee0*/  SHF.R.S32.HI R0, RZ, 0x1f, R201 ;  /* 0x0000001fff007819 */ /* 0x000fca00000114c9 */
[----:B------:R-:W-:-:S04]  /*bef0*/  IMAD R0, R0, c[0x0][0x1e0], RZ ;  /* 0x0000780000007a24 */ /* 0x000fc800078e02ff */
[C---:B------:R-:W-:Y:S02]  /*bf00*/  IMAD R0, R201.reuse, c[0x0][0x1e4], R0 ;  /* 0x00007900c9007a24 */ /* 0x040fe400078e0200 */
[----:B-1----:R-:W-:-:S04]  /*bf10*/  IMAD.WIDE.U32 R2, R201, c[0x0][0x1e0], RZ ;  /* 0x00007800c9027a25 */ /* 0x002fc800078e00ff */
[----:B------:R-:W-:Y:S02]  /*bf20*/  IMAD.IADD R3, R3, 0x1, R0 ;  /* 0x0000000103037824 */ /* 0x000fe400078e0200 */
[----:B---3--:R-:W-:Y:S01]  /*bf30*/  IMAD.WIDE.U32 R202, R202, c[0x0][0x1e8], RZ ;  /* 0x00007a00caca7a25 */ /* 0x008fe200078e00ff */
        /* <DEDUP_REMOVED lines=10> */
.L_x_1339:
[----:B------:R-:W-:Y:S05]  /*bfe0*/  BRA.DIV ~URZ, `(.L_x_1248) ;  /* 0x0000ea627f007947 */ /* 0x000fea000b800000 */
[----:B------:R-:W3:Y:S01]  /*bff0*/  SHFL.IDX PT, R0, R13, RZ, 0x181f ;  /* 0x00181fff0d007589 */ /* 0x000ee200000e0000 */
[----:B------:R-:W-:Y:S01]  /*c000*/  SHF.R.S32.HI R2, RZ, 0x1f, R241 ;  /* 0x0000001fff027819 */ /* 0x000fe200000114f1 */
[C---:B------:R-:W-:Y:S01]  /*c010*/  IMAD.SHL.U32 R12, R212.reuse, 0x2, RZ ;  /* 0x00000002d40c7824 */ /* 0x040fe200078e00ff */
[----:B------:R-:W-:Y:S01]  /*c020*/  SHF.R.S32.HI R3, RZ, 0x1f, R212 ;  /* 0x0000001fff037819 */ /* 0x000fe200000114d4 */
[----:B------:R-:W-:Y:S01]  /*c030*/  IMAD.SHL.U32 R15, R241, 0x2, RZ ;  /* 0x00000002f10f7824 */ /* 0x000fe200078e00ff */
[C---:B------:R-:W-:Y:S01]  /*c040*/  IADD3 R19, R212.reuse, 0x40, RZ ;  /* 0x00000040d4137810 */ /* 0x040fe20007ffe0ff */
[----:B------:R-:W-:Y:S01]  /*c050*/  IMAD.SHL.U32 R17, R227, 0x2, RZ ;  /* 0x00000002e3117824 */ /* 0x000fe200078e00ff */
[----:B------:R-:W-:Y:S02]  /*c060*/  SHF.L.U64.HI R16, R241, 0x1, R2 ;  /* 0x00000001f1107819 */ /* 0x000fe40000010202 */
[----:B------:R-:W-:-:S02]  /*c070*/  SHF.L.U64.HI R14, R212, 0x1, R3 ;  /* 0x00000001d40e7819 */ /* 0x000fc40000010203 */
[----:B------:R-:W-:Y:S02]  /*c080*/  ISETP.GE.AND P4, PT, R212, c[0x0][0x1d4], PT ;  /* 0x00007500d4007a0c */ /* 0x000fe40003f86270 */
[----:B------:R-:W-:Y:S02]  /*c090*/  ISETP.GE.AND P3, PT, R19, c[0x0][0x1d4], PT ;  /* 0x0000750013007a0c */ /* 0x000fe40003f66270 */
[----:B------:R-:W-:Y:S02]  /*c0a0*/  SHF.L.U64.HI R18, R227, 0x1, R239 ;  /* 0x00000001e3127819 */ /* 0x000fe400000102ef */
[----:B------:R-:W-:Y:S02]  /*c0b0*/  SEL R19, RZ, 0x10, P6 ;  /* 0x00000010ff137807 */ /* 0x000fe40003000000 */
[----:B------:R-:W-:Y:S02]  /*c0c0*/  SEL R11, RZ, 0x10, P4 ;  /* 0x00000010ff0b7807 */ /* 0x000fe40002000000 */
[----:B------:R-:W-:-:S02]  /*c0d0*/  SEL R10, RZ, 0x10, P3 ;  /* 0x00000010ff0a7807 */ /* 0x000fc40001800000 */
[C---:B---3--:R-:W-:Y:S02]  /*c0e0*/  IADD3 R2, P0, R0.reuse, R12, RZ ;  /* 0x0000000c00027210 */ /* 0x048fe40007f1e0ff */
[----:B------:R-:W-:-:S03]  /*c0f0*/  IADD3 R8, P2, R0, R15, RZ ;  /* 0x0000000f00087210 */ /* 0x000fc60007f5e0ff */
[----:B--2---:R-:W-:Y:S01]  /*c100*/  IMAD.X R3, R4, 0x1, R14, P0 ;  /* 0x0000000104037824 */ /* 0x004fe200000e060e */
[----:B------:R-:W-:Y:S01]  /*c110*/  IADD3 R6, P0, R0, R17, RZ ;  /* 0x0000001100067210 */ /* 0x000fe20007f1e0ff */
[C---:B------:R-:W-:Y:S01]  /*c120*/  IMAD.X R9, R4.reuse, 0x1, R16, P2 ;  /* 0x0000000104097824 */ /* 0x040fe200010e0610 */
[----:B------:R-:W2:Y:S03]  /*c130*/  SHFL.IDX PT, R0, R13, 0x1, 0x181f ;  /* 0x00381f000d007f89 */ /* 0x000ea600000e0000 */
[----:B------:R-:W-:Y:S01]  /*c140*/  IMAD.X R7, R4, 0x1, R18, P0 ;  /* 0x0000000104077824 */ /* 0x000fe200000e0612 */
[----:B------:R-:W-:Y:S01]  /*c150*/  @!PT LDS RZ, [RZ] ;  /* 0x00000000fffff984 */ /* 0x000fe20000000800 */
[----:B------:R3:W-:Y:S04]  /*c160*/  LDGSTS.E.BYPASS.LTC128B.128 [R148+0xc100], [R2.64], !P4 ;  /* 0x0c10000002947fae */ /* 0x0007e8000e101d46 */
[----:B------:R3:W-:Y:S04]  /*c170*/  LDGSTS.E.BYPASS.LTC128B.128 [R148+0xe100], [R8.64], !P3 ;  /* 0x0e10000008947fae */ /* 0x0007e8000d901d46 */
[----:B------:R3:W-:Y:S04]  /*c180*/  LDGSTS.E.BYPASS.LTC128B.128 [R148+0x10100], [R6.64], !P6 ;  /* 0x1010000006947fae */ /* 0x0007e8000f101d46 */
[----:B------:R4:W1:Y:S02]  /*c190*/  SHFL.IDX PT, R4, R5, 0x1, 0x181f ;  /* 0x00381f0005047f89 */ /* 0x00086400000e0000 */
[----:B-1--4-:R-:W-:-:S02]  /*c1a0*/  IMAD.MOV.U32 R5, RZ, RZ, R19 ;  /* 0x000000ffff057224 */ /* 0x012fc400078e0013 */
.L_x_1340:
[----:B--23--:R-:W-:Y:S02]  /*c1b0*/  IADD3 R8, -R11, 0x10, RZ ;  /* 0x000000100b087810 */ /* 0x00cfe40007ffe1ff */
        /* <DEDUP_REMOVED lines=11> */
[----:B------:R-:W-:Y:S02]  /*c270*/  ISETP.NE.U32.AND P0, PT, R11, RZ, PT ;  /* 0x000000ff0b00720c */ /* 0x000fe40003f05070 */
[----:B------:R-:W-:-:S11]  /*c280*/  ISETP.NE.U32.AND P2, PT, R10, RZ, PT ;  /* 0x000000ff0a00720c */ /* 0x000fd60003f45070 */
[----:B------:R-:W-:Y:S01]  /*c290*/  @!PT LDS RZ, [RZ] ;  /* 0x00000000fffff984 */ /* 0x000fe20000000800 */
[----:B------:R-:W-:Y:S01]  /*c2a0*/  @!PT LDS RZ, [RZ] ;  /* 0x00000000fffff984 */ /* 0x000fe20000000800 */
[----:B------:R-:W-:Y:S01]  /*c2b0*/  @!PT LDS RZ, [RZ] ;  /* 0x00000000fffff984 */ /* 0x000fe20000000800 */
[----:B------:R1:W-:Y:S01]  /*c2c0*/  LDGSTS.E.BYPASS.LTC128B.128.ZFILL [R148+0xd100], [R8.64], P0 ;  /* 0x0d10000008947fae */ /* 0x0003e20008141d46 */
[----:B------:R-:W-:-:S03]  /*c2d0*/  ISETP.NE.U32.AND P0, PT, R5, RZ, PT ;  /* 0x000000ff0500720c */ /* 0x000fc60003f05070 */
[----:B------:R1:W-:Y:S10]  /*c2e0*/  LDGSTS.E.BYPASS.LTC128B.128.ZFILL [R148+0xf100], [R6.64], P2 ;  /* 0x0f10000006947fae */ /* 0x0003f40009141d46 */
[----:B------:R1:W-:Y:S02]  /*c2f0*/  LDGSTS.E.BYPASS.LTC128B.128.ZFILL [R148+0x11100], [R2.64], P0 ;  /* 0x1110000002947fae */ /* 0x0003e40008141d46 */
.L_x_1246:
[----:B------:R-:W-:Y:S05]  /*c300*/  BSYNC B0 ;  /* 0x0000000000007941 */ /* 0x000fea0003800000 */
.L_x_1245:
[----:B------:R-:W2:Y:S04]  /*c310*/  LDL R4, [R1+0x4] ;  /* 0x0000040001047983 */ /* 0x000ea80000100800 */
[----:B------:R-:W3:Y:S04]  /*c320*/  LDL R5, [R1+0x64] ;  /* 0x0000640001057983 */ /* 0x000ee80000100800 */
[----:B-1----:R-:W3:Y:S01]  /*c330*/  LDL R3, [R1+0x58] ;  /* 0x0000580001037983 */ /* 0x002ee20000100800 */
[----:B------:R-:W-:Y:S01]  /*c340*/  IMAD.MOV.U32 R6, RZ, RZ, 0x1 ;  /* 0x00000001ff067424 */ /* 0x000fe200078e00ff */
[----:B------:R-:W-:-:S02]  /*c350*/  IADD3 R199, R252, -0x2, RZ ;  /* 0xfffffffefcc77810 */ /* 0x000fc40007ffe0ff */
[----:B------:R-:W0:Y:S02]  /*c360*/  LDGDEPBAR ;  /* 0x00000000000079af */ /* 0x000e240000000000 */
[C---:B------:R-:W-:Y:S02]  /*c370*/  ISETP.NE.AND P4, PT, R6.reuse, c[0x0][0x2c4], PT ;  /* 0x0000b10006007a0c */ /* 0x040fe40003f85270 */
[----:B------:R-:W-:Y:S01]  /*c380*/  ISETP.LE.AND P3, PT, R6, c[0x0][0x32c], PT ;  /* 0x0000cb0006007a0c */ /* 0x000fe20003f63270 */
[----:B--2---:R-:W-:-:S10]  /*c390*/  IMAD.SHL.U32 R4, R4, 0x80, RZ ;  /* 0x0000008004047824 */ /* 0x004fd400078e00ff */
[----:B------:R-:W-:-:S04]  /*c3a0*/  @P4 IMAD.HI.U32 R2, R4, c[0x0][0x2c8], RZ ;  /* 0x0000b20004024a27 */ /* 0x000fc800078e00ff */
[----:B------:R-:W-:Y:S01]  /*c3b0*/  IMAD.MOV.U32 R0, RZ, RZ, R4 ;  /* 0x000000ffff007224 */ /* 0x000fe200078e0004 */
[----:B------:R-:W-:-:S04]  /*c3c0*/  @P4 SHF.R.U32.HI R0, RZ, c[0x0][0x2cc], R2 ;  /* 0x0000b300ff004a19 */ /* 0x000fc80000011602 */
[----:B---3--:R-:W-:-:S04]  /*c3d0*/  IADD3 R2, -R3, R5, R0 ;  /* 0x0000000503027210 */ /* 0x008fc80007ffe100 */
[----:B------:R-:W-:Y:S01]  /*c3e0*/  IADD3 R0, R2, c[0x0][0x328], RZ ;  /* 0x0000ca0002007a10 */ /* 0x000fe20007ffe0ff */
[----:B------:R-:W-:Y:S05]  /*c3f0*/  @!P3 BRA `(.L_x_1249) ;  /* 0x000001100000b947 */ /* 0x000fea0003800000 */
        /* <DEDUP_REMOVED lines=10> */
.L_x_1251:
[----:B------:R-:W-:-:S13]  /*c4a0*/  ISETP.NE.AND P0, PT, R6, c[0x0][0x32c], PT ;  /* 0x0000cb0006007a0c */ /* 0x000fda0003f05270 */
[----:B------:R-:W-:-:S05]  /*c4b0*/  @P0 IMAD.HI.U32 R2, R3, c[0x0][0x330], RZ ;  /* 0x0000cc0003020a27 */ /* 0x000fca00078e00ff */
[----:B------:R-:W-:Y:S02]  /*c4c0*/  @P0 SHF.R.U32.HI R3, RZ, c[0x0][0x334], R2 ;  /* 0x0000cd00ff030a19 */ /* 0x000fe40000011602 */
.L_x_1252:
[----:B------:R-:W-:Y:S05]  /*c4d0*/  BSYNC B0 ;  /* 0x0000000000007941 */ /* 0x000fea0003800000 */
.L_x_1250:
[----:B------:R-:W-:-:S05]  /*c4e0*/  MOV R2, c[0x0][0x32c] ;  /* 0x0000cb0000027a02 */ /* 0x000fca0000000f00 */
[----:B------:R-:W-:-:S05]  /*c4f0*/  IMAD R3, R3, R2, c[0x0][0x32c] ;  /* 0x0000cb0003037624 */ /* 0x000fca00078e0202 */
[----:B------:R-:W-:-:S04]  /*c500*/  IMNMX R0, R0, R3, PT ;  /* 0x0000000300007217 */ /* 0x000fc80003800200 */
.L_x_1249:
[----:B------:R-:W-:Y:S01]  /*c510*/  SHF.R.S32.HI R2, RZ, 0x1f, R0 ;  /* 0x0000001fff027819 */ /* 0x000fe20000011400 */
[----:B------:R-:W-:Y:S02]  /*c520*/  IMAD.MOV.U32 R185, RZ, RZ, 0x1 ;  /* 0x00000001ffb97424 */ /* 0x000fe400078e00ff */
[----:B------:R-:W-:Y:S01]  /*c530*/  IMAD.MOV.U32 R202, RZ, RZ, RZ ;  /* 0x000000ffffca7224 */ /* 0x000fe200078e00ff */
[----:B------:R-:W-:-:S04]  /*c540*/  LEA.HI R0, R2, R0, RZ, 0x6 ;  /* 0x0000000002007211 */ /* 0x000fc800078f30ff */
[----:B------:R-:W-:-:S04]  /*c550*/  SHF.R.S32.HI R0, RZ, 0x6, R0 ;  /* 0x00000006ff007819 */ /* 0x000fc80000011400 */
[----:B------:R-:W-:-:S04]  /*c560*/  IMNMX R226, R225, R0, !PT ;  /* 0x00000000e1e27217 */ /* 0x000fc80007800200 */
[----:B------:R-:W-:-:S13]  /*c570*/  ISETP.GE.AND P0, PT, R199, R226, PT ;  /* 0x000000e2c700720c */ /* 0x000fda0003f06270 */
[----:B------:R-:W-:Y:S05]  /*c580*/  @!P0 BRA `(.L_x_1253) ;  /* 0x00003d8000008947 */ /* 0x000fea0003800000 */
[C---:B------:R-:W-:Y:S01]  /*c590*/  IADD3 R5, R212.reuse, 0x40, RZ ;  /* 0x00000040d4057810 */ /* 0x040fe20007ffe0ff */
[C---:B------:R-:W-:Y:S01]  /*c5a0*/  IMAD.SHL.U32 R243, R212.reuse, 0x2, RZ ;  /* 0x00000002d4f37824 */ /* 0x040fe200078e00ff */
[----:B------:R-:W-:Y:S01]  /*c5b0*/  SHF.R.S32.HI R6, RZ, 0x1f, R212 ;  /* 0x0000001fff067819 */ /* 0x000fe200000114d4 */
[----:B------:R-:W-:Y:S01]  /*c5c0*/  IMAD.SHL.U32 R205, R241, 0x2, RZ ;  /* 0x00000002f1cd7824 */ /* 0x000fe200078e00ff */
[----:B------:R-:W-:Y:S01]  /*c5d0*/  SHF.R.S32.HI R3, RZ, 0x1f, R241 ;  /* 0x0000001fff037819 */ /* 0x000fe200000114f1 */
[----:B------:R-:W-:Y:S01]  /*c5e0*/  IMAD.SHL.U32 R203, R227, 0x2, RZ ;  /* 0x00000002e3cb7824 */ /* 0x000fe200078e00ff */
[----:B------:R-:W-:Y:S01]  /*c5f0*/  ISETP.GE.AND P2, PT, R5, c[0x0][0x1d4], PT ;  /* 0x0000750005007a0c */ /* 0x000fe20003f46270 */
[----:B------:R-:W-:Y:S01]  /*c600*/  IMAD.MOV.U32 R202, RZ, RZ, RZ ;  /* 0x000000ffffca7224 */ /* 0x000fe200078e00ff */
[----:B------:R-:W-:Y:S01]  /*c610*/  SHF.L.U64.HI R207, R212, 0x1, R6 ;  /* 0x00000001d4cf7819 */ /* 0x000fe20000010206 */
[----:B------:R-:W-:Y:S01]  /*c620*/  IMAD.MOV.U32 R185, RZ, RZ, 0x1 ;  /* 0x00000001ffb97424 */ /* 0x000fe200078e00ff */
[----:B------:R-:W-:-:S02]  /*c630*/  SHF.L.U64.HI R206, R241, 0x1, R3 ;  /* 0x00000001f1ce7819 */ /* 0x000fc40000010203 */
[----:B------:R-:W-:Y:S02]  /*c640*/  SEL R218, RZ, 0x10, P2 ;  /* 0x00000010ffda7807 */ /* 0x000fe40001000000 */
[----:B------:R-:W-:Y:S02]  /*c650*/  SHF.L.U64.HI R204, R227, 0x1, R239 ;  /* 0x00000001e3cc7819 */ /* 0x000fe400000102ef */
.L_x_1270:
[----:B------:R-:W-:Y:S04]  /*c660*/  DEPBAR.LE SB0, 0x2 ;  /* 0x000080800000791a */ /* 0x000fe80000000000 */
[----:B------:R-:W-:Y:S01]  /*c670*/  WARPSYNC 0xffffffff ;  /* 0xffffffff00007948 */ /* 0x000fe20003800000 */
[----:B------:R-:W-:Y:S01]  /*c680*/  BAR.SYNC.DEFER_BLOCKING 0x0 ;  /* 0x0000000000007b1d */ /* 0x000fe20000010000 */
[----:B------:R-:W-:Y:S01]  /*c690*/  MOV R186, 0x20 ;  /* 0x0000002000ba7802 */ /* 0x000fe20000000f00 */
[----:B------:R-:W-:Y:S01]  /*c6a0*/  IMAD R0, R185, 0x6000, R196 ;  /* 0x00006000b9007824 */ /* 0x000fe200078e02c4 */
[----:B------:R-:W-:Y:S01]  /*c6b0*/  ISETP.GE.AND P0, PT, R225, R199, PT ;  /* 0x000000c7e100720c */ /* 0x000fe20003f06270 */
[----:B------:R-:W-:Y:S01]  /*c6c0*/  IMAD R104, R185, 0x6000, R193 ;  /* 0x00006000b9687824 */ /* 0x000fe200078e02c1 */
[----:B------:R-:W-:Y:S04]  /*c6d0*/  SEL R186, R186, 0xffffffe0, !P1 ;  /* 0xffffffe0baba7807 */ /* 0x000fe80004800000 */
[----:B------:R-:W-:Y:S01]  /*c6e0*/  IADD3 R101, R0, R186, RZ ;  /* 0x000000ba00657210 */ /* 0x000fe20007ffe0ff */
[----:B------:R1:W2:Y:S01]  /*c6f0*/  LDSM.16.M88.4 R8, [R104+0xc100] ;  /* 0x00c100006808783b */ /* 0x0002a20000000200 */
[----:B------:R-:W-:Y:S03]  /*c700*/  BSSY B0, `(.L_x_1254) ;  /* 0x0000045000007945 */ /* 0x000fe60003800000 */
[----:B------:R1:W3:Y:S04]  /*c710*/  LDSM.16.M88.4 R16, [R104+0xc900] ;  /* 0x00c900006810783b */ /* 0x0002e80000000200 */
[----:B------:R1:W4:Y:S04]  /*c720*/  LDSM.16.M88.4 R24, [R104+0xd100] ;  /* 0x00d100006818783b */ /* 0x0003280000000200 */
[----:B------:R-:W1:Y:S04]  /*c730*/  LDSM.16.M88.4 R104, [R104+0xd900] ;  /* 0x00d900006868783b */ /* 0x000e680000000200 */
[----:B------:R1:W1:Y:S04]  /*c740*/  LDSM.16.M88.4 R32, [R188] ;  /* 0x00000000bc20783b */ /* 0x0002680000000200 */
[----:B------:R1:W1:Y:S04]  /*c750*/  LDSM.16.M88.4 R140, [R187] ;  /* 0x00000000bb8c783b */ /* 0x0002680000000200 */
[----:B------:R1:W1:Y:S04]  /*c760*/  LDSM.16.M88.4 R144, [R101] ;  /* 0x000000006590783b */ /* 0x0002680000000200 */
[----:B------:R1:W1:Y:S04]  /*c770*/  LDSM.16.M88.4 R148, [R101+0x800] ;  /* 0x000800006594783b */ /* 0x0002680000000200 */
[----:B------:R1:W1:Y:S04]  /*c780*/  LDSM.16.M88.4 R152, [R101+0x1000] ;  /* 0x001000006598783b */ /* 0x0002680000000200 */
[----:B------:R1:W1:Y:S01]  /*c790*/  LDSM.16.M88.4 R156, [R101+0x1800] ;  /* 0x00180000659c783b */ /* 0x0002620000000200 */
[----:B------:R-:W-:-:S05]  /*c7a0*/  @P0 BRA `(.L_x_1255) ;  /* 0x000003a000000947 */ /* 0x000fca0003800000 */
[----:B------:R-:W5:Y:S01]  /*c7b0*/  S2R R6, SR_CTAID.Y ;  /* 0x0000000000067919 */ /* 0x000f620000002600 */
[----:B------:R-:W-:Y:S02]  /*c7c0*/  SHF.R.S32.HI R2, RZ, 0x1f, R201 ;  /* 0x0000001fff027819 */ /* 0x000fe400000114c9 */
[----:B------:R-:W-:Y:S03]  /*c7d0*/  SHF.R.S32.HI R5, RZ, 0x1f, R200 ;  /* 0x0000001fff057819 */ /* 0x000fe600000114c8 */
[----:B------:R-:W-:Y:S02]  /*c7e0*/  IMAD R4, R2, c[0x0][0x208], RZ ;  /* 0x0000820002047a24 */ /* 0x000fe400078e02ff */
[C---:B------:R-:W-:Y:S04]  /*c7f0*/  IMAD.WIDE.U32 R2, R201.reuse, c[0x0][0x208], RZ ;  /* 0x00008200c9027a25 */ /* 0x040fe800078e00ff */
[----:B------:R-:W-:Y:S02]  /*c800*/  IMAD R4, R201, c[0x0][0x20c], R4 ;  /* 0x00008300c9047a24 */ /* 0x000fe400078e0204 */
[----:B------:R-:W-:Y:S03]  /*c810*/  IMAD R5, R5, c[0x0][0x218], RZ ;  /* 0x0000860005057a24 */ /* 0x000fe600078e02ff */
[----:B------:R-:W-:Y:S01]  /*c820*/  IADD3 R3, R3, R4, RZ ;  /* 0x0000000403037210 */ /* 0x000fe20007ffe0ff */
[C---:B------:R-:W-:Y:S04]  /*c830*/  IMAD R5, R200.reuse, c[0x0][0x21c], R5 ;  /* 0x00008700c8057a24 */ /* 0x040fe800078e0205 */
        /* <DEDUP_REMOVED lines=8> */
.L_x_1341:
[----:B------:R-:W-:-:S05]  /*c8c0*/  BRA.DIV ~URZ, `(.L_x_1257) ;  /* 0x0000e5027f007947 */ /* 0x000fca000b800000 */
[----:B------:R-:W5:Y:S01]  /*c8d0*/  SHFL.IDX PT, R2, R20, RZ, 0x181f ;  /* 0x00181fff14027589 */ /* 0x000f6200000e0000 */
[----:B------:R-:W-:Y:S03]  /*c8e0*/  IADD3 R3, R212, 0x40, RZ ;  /* 0x00000040d4037810 */ /* 0x000fe60007ffe0ff */
[----:B----4-:R-:W4:Y:S01]  /*c8f0*/  SHFL.IDX PT, R5, R5, 0x1, 0x181f ;  /* 0x00381f0005057f89 */ /* 0x010f2200000e0000 */
[----:B------:R-:W-:Y:S02]  /*c900*/  ISETP.GE.AND P2, PT, R3, c[0x0][0x1d4], PT ;  /* 0x0000750003007a0c */ /* 0x000fe40003f46270 */
[----:B------:R-:W-:Y:S02]  /*c910*/  SEL R3, RZ, 0x10, P6 ;  /* 0x00000010ff037807 */ /* 0x000fe40003000000 */
[----:B-----5:R-:W-:Y:S05]  /*c920*/  IADD3 R6, P0, R2, R243, RZ ;  /* 0x000000f302067210 */ /* 0x020fea0007f1e0ff */
[----:B---3--:R-:W-:Y:S01]  /*c930*/  IMAD.X R7, R4, 0x1, R207, P0 ;  /* 0x0000000104077824 */ /* 0x008fe200000e06cf */
[----:B------:R-:W-:Y:S05]  /*c940*/  IADD3 R14, P0, R2, R205, RZ ;  /* 0x000000cd020e7210 */ /* 0x000fea0007f1e0ff */
[----:B------:R-:W-:Y:S01]  /*c950*/  IMAD.X R15, R4, 0x1, R206, P0 ;  /* 0x00000001040f7824 */ /* 0x000fe200000e06ce */
[----:B------:R-:W-:Y:S02]  /*c960*/  IADD3 R12, P0, R2, R203, RZ ;  /* 0x000000cb020c7210 */ /* 0x000fe40007f1e0ff */
[----:B------:R3:W2:Y:S03]  /*c970*/  SHFL.IDX PT, R2, R20, 0x1, 0x181f ;  /* 0x00381f0014027f89 */ /* 0x0006a600000e0000 */
[----:B------:R-:W-:Y:S01]  /*c980*/  IMAD.X R13, R4, 0x1, R204, P0 ;  /* 0x00000001040d7824 */ /* 0x000fe200000e06cc */
[----:B------:R-:W-:Y:S01]  /*c990*/  ISETP.GE.AND P0, PT, R212, c[0x0][0x1d4], PT ;  /* 0x00007500d4007a0c */ /* 0x000fe20003f06270 */
[----:B------:R-:W-:Y:S11]  /*c9a0*/  IMAD R4, R202, 0x6000, R230 ;  /* 0x00006000ca047824 */ /* 0x000ff600078e02e6 */
[----:B------:R-:W-:Y:S01]  /*c9b0*/  @!UPT UIADD3 URZ, URZ, URZ, URZ ;  /* 0x0000003f3f3ff290 */ /* 0x000fe2000fffe03f */
[----:B------:R3:W-:Y:S04]  /*c9c0*/  LDGSTS.E.BYPASS.LTC128B.128 [R4], [R6.64], !P0 ;  /* 0x0000000006047fae */ /* 0x0007e8000c101d46 */
[----:B------:R5:W-:Y:S04]  /*c9d0*/  LDGSTS.E.BYPASS.LTC128B.128 [R4+0x2000], [R14.64], !P2 ;  /* 0x020000000e047fae */ /* 0x000be8000d101d46 */
[----:B------:R3:W-:Y:S01]  /*c9e0*/  LDGSTS.E.BYPASS.LTC128B.128 [R4+0x4000], [R12.64], !P6 ;  /* 0x040000000c047fae */ /* 0x0007e2000f101d46 */
[----:B-----5:R-:W-:Y:S02]  /*c9f0*/  IMAD.MOV.U32 R15, RZ, RZ, R218 ;  /* 0x000000ffff0f7224 */ /* 0x020fe400078e00da */
[----:B------:R-:W-:Y:S03]  /*ca00*/  IMAD.MOV.U32 R14, RZ, RZ, R3 ;  /* 0x000000ffff0e7224 */ /* 0x000fe600078e0003 */
.L_x_1342:
[----:B--234-:R-:W-:Y:S02]  /*ca10*/  IADD3 R12, -R15, 0x10, RZ ;  /* 0x000000100f0c7810 */ /* 0x01cfe40007ffe1ff */
[----:B------:R-:W-:Y:S02]  /*ca20*/  IADD3 R6, -R14, 0x10, RZ ;  /* 0x000000100e067810 */ /* 0x000fe40007ffe1ff */
[----:B------:R-:W-:Y:S02]  /*ca30*/  LOP3.LUT R12, R12, 0xf, RZ, 0xc0, !PT ;  /* 0x0000000f0c0c7812 */ /* 0x000fe400078ec0ff */
[----:B------:R-:W-:Y:S02]  /*ca40*/  LOP3.LUT R6, R6, 0xf, RZ, 0xc0, !PT ;  /* 0x0000000f06067812 */ /* 0x000fe400078ec0ff */
[-C--:B------:R-:W-:Y:S04]  /*ca50*/  IADD3 R12, P2, P0, R12, R2.reuse, R205 ;  /* 0x000000020c0c7210 */ /* 0x080fe8000785e0cd */
[-C--:B------:R-:W-:Y:S02]  /*ca60*/  IADD3.X R13, RZ, R5.reuse, R206, P2, P0 ;  /* 0x00000005ff0d7210 */ /* 0x080fe400017e04ce */
[----:B------:R-:W-:Y:S04]  /*ca70*/  IADD3 R6, P2, P0, R6, R2, R203 ;  /* 0x0000000206067210 */ /* 0x000fe8000785e0cb */
[----:B------:R-:W-:Y:S02]  /*ca80*/  IADD3.X R7, RZ, R5, R204, P2, P0 ;  /* 0x00000005ff077210 */ /* 0x000fe400017e04cc */
[----:B------:R-:W-:Y:S02]  /*ca90*/  IADD3 R2, P0, R2, R243, RZ ;  /* 0x000000f302027210 */ /* 0x000fe40007f1e0ff */
[----:B------:R-:W-:Y:S03]  /*caa0*/  ISETP.GE.AND P2, PT, R212, c[0x0][0x1d4], PT ;  /* 0x00007500d4007a0c */ /* 0x000fe60003f46270 */
[----:B------:R-:W-:Y:S01]  /*cab0*/  IMAD.X R3, R5, 0x1, R207, P0 ;  /* 0x0000000105037824 */ /* 0x000fe200000e06cf */
[----:B------:R-:W-:Y:S09]  /*cac0*/  ISETP.NE.U32.AND P0, PT, R15, RZ, PT ;  /* 0x000000ff0f00720c */ /* 0x000ff20003f05070 */
[----:B------:R-:W-:Y:S01]  /*cad0*/  @!PT LDS RZ, [RZ] ;  /* 0x00000000fffff984 */ /* 0x000fe20000000800 */
[----:B------:R-:W-:Y:S01]  /*cae0*/  @!PT LDS RZ, [RZ] ;  /* 0x00000000fffff984 */ /* 0x000fe20000000800 */
[----:B------:R-:W-:Y:S01]  /*caf0*/  @!PT LDS RZ, [RZ] ;  /* 0x00000000fffff984 */ /* 0x000fe20000000800 */
[----:B------:R2:W-:Y:S04]  /*cb00*/  LDGSTS.E.BYPASS.LTC128B.128 [R4+0x1000], [R2.64], !P2 ;  /* 0x0100000002047fae */ /* 0x0005e8000d101d46 */
[----:B------:R2:W-:Y:S01]  /*cb10*/  LDGSTS.E.BYPASS.LTC128B.128.ZFILL [R4+0x3000], [R12.64], P0 ;  /* 0x030000000c047fae */ /* 0x0005e20008141d46 */
[----:B------:R-:W-:Y:S11]  /*cb20*/  ISETP.NE.U32.AND P0, PT, R14, RZ, PT ;  /* 0x000000ff0e00720c */ /* 0x000ff60003f05070 */
[----:B------:R-:W-:Y:S02]  /*cb30*/  @!UPT UIADD3 URZ, URZ, URZ, URZ ;  /* 0x0000003f3f3ff290 */ /* 0x000fe4000fffe03f */
[----:B------:R2:W-:Y:S02]  /*cb40*/  LDGSTS.E.BYPASS.LTC128B.128.ZFILL [R4+0x5000], [R6.64], P0 ;  /* 0x0500000006047fae */ /* 0x0005e40008141d46 */
.L_x_1255:
[----:B------:R-:W-:Y:S05]  /*cb50*/  BSYNC B0 ;  /* 0x0000000000007941 */ /* 0x000fea0003800000 */
.L_x_1254:
[----:B------:R-:W0:Y:S01]  /*cb60*/  LDGDEPBAR ;  /* 0x00000000000079af */ /* 0x000e220000000000 */
[----:B------:R-:W-:Y:S01]  /*cb70*/  WARPSYNC 0xffffffff ;  /* 0xffffffff00007948 */ /* 0x000fe20003800000 */
[C---:B-12---:R-:W-:Y:S03]  /*cb80*/  HMMA.16816.F32.BF16 R4, R32.reuse, R8, RZ ;  /* 0x000000082004723c */ /* 0x046fe600000418ff */
[----:B------:R-:W-:Y:S02]  /*cb90*/  ISETP.GE.AND P0, PT, R202, 0x1, PT ;  /* 0x00000001ca00780c */ /* 0x000fe40003f06270 */
[C---:B------:R-:W-:Y:S02]  /*cba0*/  IADD3 R184, R191.reuse, R101, RZ ;  /* 0x00000065bfb87210 */ /* 0x040fe40007ffe0ff */
[----:B------:R-:W-:Y:S01]  /*cbb0*/  IADD3 R100, R0, R186, RZ ;  /* 0x000000ba00647210 */ /* 0x000fe20007ffe0ff */
[C---:B------:R-:W-:Y:S01]  /*cbc0*/  HMMA.16816.F32.BF16 R8, R32.reuse, R10, RZ ;  /* 0x0000000a2008723c */ /* 0x040fe200000418ff */
[-C--:B------:R-:W-:Y:S01]  /*cbd0*/  IADD3 R3, R186, R0.reuse, R191 ;  /* 0x00000000ba037210 */ /* 0x080fe20007ffe0bf */
[----:B------:R-:W-:Y:S02]  /*cbe0*/  LDSM.16.M88.4 R172, [R184+0x800] ;  /* 0x00080000b8ac783b */ /* 0x000fe40000000200 */
[----:B------:R-:W-:Y:S04]  /*cbf0*/  IADD3 R2, R202, 0x1, RZ ;  /* 0x00000001ca027810 */ /* 0x000fe80007ffe0ff */
[C---:B---3--:R-:W-:Y:S01]  /*cc00*/  HMMA.16816.F32.BF16 R12, R32.reuse, R16, RZ ;  /* 0x00000010200c723c */ /* 0x048fe200000418ff */
[----:B------:R-:W-:Y:S01]  /*cc10*/  SEL R202, R2, RZ, !P0 ;  /* 0x000000ff02ca7207 */ /* 0x000fe20004000000 */
[----:B------:R-:W2:Y:S02]  /*cc20*/  LDL R186, [R1+0x4] ;  /* 0x0000040001ba7983 */ /* 0x000ea40000100800 */
[----:B------:R-:W-:Y:S02]  /*cc30*/  IADD3 R2, R191, R0, RZ ;  /* 0x00000000bf027210 */ /* 0x000fe40007ffe0ff */
[----:B------:R-:W-:Y:S02]  /*cc40*/  LDSM.16.M88.4 R176, [R184+0x1000] ;  /* 0x00100000b8b0783b */ /* 0x000fe40000000200 */
[C---:B------:R-:W-:Y:S06]  /*cc50*/  HMMA.16816.F32.BF16 R16, R32.reuse, R18, RZ ;  /* 0x000000122010723c */ /* 0x040fec00000418ff */
[----:B------:R-:W-:Y:S02]  /*cc60*/  LDSM.16.M88.4 R160, [R2] ;  /* 0x0000000002a0783b */ /* 0x000fe40000000200 */
[C---:B----4-:R-:W-:Y:S06]  /*cc70*/  HMMA.16816.F32.BF16 R20, R32.reuse, R24, RZ ;  /* 0x000000182014723c */ /* 0x050fec00000418ff */
[----:B------:R-:W-:Y:S02]  /*cc80*/  LDSM.16.M88.4 R164, [R2+0x800] ;  /* 0x0008000002a4783b */ /* 0x000fe40000000200 */
[C---:B------:R-:W-:Y:S06]  /*cc90*/  HMMA.16816.F32.BF16 R24, R32.reuse, R26, RZ ;  /* 0x0000001a2018723c */ /* 0x040fec00000418ff */
[----:B------:R-:W-:Y:S02]  /*cca0*/  LDSM.16.M88.4 R168, [R2+0x1000] ;  /* 0x0010000002a8783b */ /* 0x000fe40000000200 */
[C---:B------:R-:W-:Y:S06]  /*ccb0*/  HMMA.16816.F32.BF16 R28, R32.reuse, R104, RZ ;  /* 0x00000068201c723c */ /* 0x040fec00000418ff */
[----:B------:R-:W-:Y:S02]  /*ccc0*/  LDSM.16.M88.4 R180, [R184+0x1800] ;  /* 0x00180000b8b4783b */ /* 0x000fe40000000200 */
[----:B------:R-:W-:Y:S06]  /*ccd0*/  HMMA.16816.F32.BF16 R32, R32, R106, RZ ;  /* 0x0000006a2020723c */ /* 0x000fec00000418ff */
[----:B------:R-:W1:Y:S02]  /*cce0*/  LDSM.16.M88.4 R104, [R190] ;  /* 0x00000000be68783b */ /* 0x000e640000000200 */
[C---:B------:R-:W-:Y:S08]  /*ccf0*/  HMMA.16816.F32.BF16 R4, R140.reuse, R144, R4 ;  /* 0x000000908c04723c */ /* 0x040ff00000041804 */
[C---:B------:R-:W-:Y:S01]  /*cd00*/  HMMA.16816.F32.BF16 R8, R140.reuse, R146, R8 ;  /* 0x000000928c08723c */ /* 0x040fe20000041808 */
[----:B------:R-:W3:Y:S07]  /*cd10*/  LDSM.16.M88.4 R144, [R2+0x1800] ;  /* 0x001800000290783b */ /* 0x000eee0000000200 */
[C---:B------:R-:W-:Y:S08]  /*cd20*/  HMMA.16816.F32.BF16 R12, R140.reuse, R148, R12 ;  /* 0x000000948c0c723c */ /* 0x040ff0000004180c */
[C---:B------:R-:W-:Y:S01]  /*cd30*/  HMMA.16816.F32.BF16 R16, R140.reuse, R150, R16 ;  /* 0x000000968c10723c */ /* 0x040fe20000041810 */
[----:B------:R-:W-:Y:S07]  /*cd40*/  LDSM.16.M88.4 R148, [R189] ;  /* 0x00000000bd94783b */ /* 0x000fee0000000200 */
[C---:B------:R-:W-:Y:S08]  /*cd50*/  HMMA.16816.F32.BF16 R20, R140.reuse, R152, R20 ;  /* 0x000000988c14723c */ /* 0x040ff00000041814 */
[C---:B------:R-:W-:Y:S01]  /*cd60*/  HMMA.16816.F32.BF16 R24, R140.reuse, R154, R24 ;  /* 0x0000009a8c18723c */ /* 0x040fe20000041818 */
[----:B------:R-:W4:Y:S07]  /*cd70*/  LDSM.16.M88.4 R152, [R184] ;  /* 0x00000000b898783b */ /* 0x000f2e0000000200 */
[C---:B------:R-:W-:Y:S08]  /*cd80*/  HMMA.16816.F32.BF16 R28, R140.reuse, R156, R28 ;  /* 0x0000009c8c1c723c */ /* 0x040ff0000004181c */
[----:B------:R-:W-:Y:S01]  /*cd90*/  HMMA.16816.F32.BF16 R32, R140, R158, R32 ;  /* 0x0000009e8c20723c */ /* 0x000fe20000041820 */
[----:B------:R-:W-:Y:S07]  /*cda0*/  LDSM.16.M88.4 R140, [R188+0x4000] ;  /* 0x00400000bc8c783b */ /* 0x000fee0000000200 */
[C---:B-1----:R-:W-:Y:S01]  /*cdb0*/  HMMA.16816.F32.BF16 R4, R104.reuse, R160, R4 ;  /* 0x000000a06804723c */ /* 0x042fe20000041804 */
[----:B------:R-:W1:Y:S07]  /*cdc0*/  LDSM.16.M88.4 R156, [R0+0x2000] ;  /* 0x00200000009c783b */ /* 0x000e6e0000000200 */
[C---:B------:R-:W-:Y:S01]  /*cdd0*/  HMMA.16816.F32.BF16 R8, R104.reuse, R162, R8 ;  /* 0x000000a26808723c */ /* 0x040fe20000041808 */
[----:B------:R-:W5:Y:S07]  /*cde0*/  LDSM.16.M88.4 R160, [R0+0x2800] ;  /* 0x0028000000a0783b */ /* 0x000f6e0000000200 */
[C---:B------:R-:W-:Y:S08]  /*cdf0*/  HMMA.16816.F32.BF16 R12, R104.reuse, R164, R12 ;  /* 0x000000a4680c723c */ /* 0x040ff0000004180c */
[C---:B------:R-:W-:Y:S01]  /*ce00*/  HMMA.16816.F32.BF16 R16, R104.reuse, R166, R16 ;  /* 0x000000a66810723c */ /* 0x040fe20000041810 */
[----:B------:R-:W1:Y:S07]  /*ce10*/  LDSM.16.M88.4 R164, [R0+0x3000] ;  /* 0x0030000000a4783b */ /* 0x000e6e0000000200 */
[C---:B------:R-:W-:Y:S08]  /*ce20*/  HMMA.16816.F32.BF16 R20, R104.reuse, R168, R20 ;  /* 0x000000a86814723c */ /* 0x040ff00000041814 */
[C---:B------:R-:W-:Y:S01]  /*ce30*/  HMMA.16816.F32.BF16 R24, R104.reuse, R170, R24 ;  /* 0x000000aa6818723c */ /* 0x040fe20000041818 */
[----:B------:R-:W1:Y:S07]  /*ce40*/  LDSM.16.M88.4 R168, [R0+0x3800] ;  /* 0x0038000000a8783b */ /* 0x000e6e0000000200 */
[C---:B---3--:R-:W-:Y:S08]  /*ce50*/  HMMA.16816.F32.BF16 R28, R104.reuse, R144, R28 ;  /* 0x00000090681c723c */ /* 0x048ff0000004181c */
[----:B------:R-:W-:Y:S01]  /*ce60*/  HMMA.16816.F32.BF16 R32, R104, R146, R32 ;  /* 0x000000926820723c */ /* 0x000fe20000041820 */
[----:B------:R-:W-:Y:S07]  /*ce70*/  LDSM.16.M88.4 R104, [R187+0x4000] ;  /* 0x00400000bb68783b */ /* 0x000fee0000000200 */
[C---:B----4-:R-:W-:Y:S01]  /*ce80*/  HMMA.16816.F32.BF16 R4, R148.reuse, R152, R4 ;  /* 0x000000989404723c */ /* 0x050fe20000041804 */
[----:B------:R-:W3:Y:S07]  /*ce90*/  LDSM.16.M88.4 R144, [R101+0x2000] ;  /* 0x002000006590783b */ /* 0x000eee0000000200 */
[C---:B------:R-:W-:Y:S01]  /*cea0*/  HMMA.16816.F32.BF16 R8, R148.reuse, R154, R8 ;  /* 0x0000009a9408723c */ /* 0x040fe20000041808 */
[----:B------:R-:W4:Y:S07]  /*ceb0*/  LDSM.16.M88.4 R152, [R100+0x2800] ;  /* 0x002800006498783b */ /* 0x000f2e0000000200 */
[C---:B------:R-:W-:Y:S08]  /*cec0*/  HMMA.16816.F32.BF16 R12, R148.reuse, R172, R12 ;  /* 0x000000ac940c723c */ /* 0x040ff0000004180c */
[C---:B------:R-:W-:Y:S01]  /*ced0*/  HMMA.16816.F32.BF16 R16, R148.reuse, R174, R16 ;  /* 0x000000ae9410723c */ /* 0x040fe20000041810 */
[----:B------:R-:W2:Y:S07]  /*cee0*/  LDSM.16.M88.4 R172, [R100+0x3000] ;  /* 0x0030000064ac783b */ /* 0x000eae0000000200 */
[C---:B------:R-:W-:Y:S08]  /*cef0*/  HMMA.16816.F32.BF16 R20, R148.reuse, R176, R20 ;  /* 0x000000b09414723c */ /* 0x040ff00000041814 */
[C---:B------:R-:W-:Y:S01]  /*cf00*/  HMMA.16816.F32.BF16 R24, R148.reuse, R178, R24 ;  /* 0x000000b29418723c */ /* 0x040fe20000041818 */
[----:B------:R-:W2:Y:S07]  /*cf10*/  LDSM.16.M88.4 R176, [R100+0x3800] ;  /* 0x0038000064b0783b */ /* 0x000eae0000000200 */
[C---:B------:R-:W-:Y:S08]  /*cf20*/  HMMA.16816.F32.BF16 R28, R148.reuse, R180, R28 ;  /* 0x000000b4941c723c */ /* 0x040ff0000004181c */
[----:B------:R-:W-:Y:S01]  /*cf30*/  HMMA.16816.F32.BF16 R32, R148, R182, R32 ;  /* 0x000000b69420723c */ /* 0x000fe20000041820 */
[----:B------:R-:W-:Y:S07]  /*cf40*/  LDSM.16.M88.4 R148, [R190+0x4000] ;  /* 0x00400000be94783b */ /* 0x000fee0000000200 */
[C---:B-1----:R-:W-:Y:S01]  /*cf50*/  HMMA.16816.F32.BF16 R4, R140.reuse, R156, R4 ;  /* 0x0000009c8c04723c */ /* 0x042fe20000041804 */
[----:B------:R-:W-:Y:S07]  /*cf60*/  LDSM.16.M88.4 R180, [R101+0x4000] ;  /* 0x0040000065b4783b */ /* 0x000fee0000000200 */
[C---:B------:R-:W-:Y:S01]  /*cf70*/  HMMA.16816.F32.BF16 R8, R140.reuse, R158, R8 ;  /* 0x0000009e8c08723c */ /* 0x040fe20000041808 */
[----:B------:R-:W1:Y:S07]  /*cf80*/  LDSM.16.M88.4 R156, [R2+0x2000] ;  /* 0x00200000029c783b */ /* 0x000e6e0000000200 */
[C---:B-----5:R-:W-:Y:S08]  /*cf90*/  HMMA.16816.F32.BF16 R12, R140.reuse, R160, R12 ;  /* 0x000000a08c0c723c */ /* 0x060ff0000004180c */
[C---:B------:R-:W-:Y:S01]  /*cfa0*/  HMMA.16816.F32.BF16 R16, R140.reuse, R162, R16 ;  /* 0x000000a28c10723c */ /* 0x040fe20000041810 */
[----:B------:R-:W5:Y:S07]  /*cfb0*/  LDSM.16.M88.4 R160, [R2+0x2800] ;  /* 0x0028000002a0783b */ /* 0x000f6e0000000200 */
[C---:B------:R-:W-:Y:S08]  /*cfc0*/  HMMA.16816.F32.BF16 R20, R140.reuse, R164, R20 ;  /* 0x000000a48c14723c */ /* 0x040ff00000041814 */
[C---:B------:R-:W-:Y:S01]  /*cfd0*/  HMMA.16816.F32.BF16 R24, R140.reuse, R166, R24 ;  /* 0x000000a68c18723c */ /* 0x040fe20000041818 */
[----:B------:R-:W1:Y:S07]  /*cfe0*/  LDSM.16.M88.4 R164, [R2+0x3000] ;  /* 0x0030000002a4783b */ /* 0x000e6e0000000200 */
[C---:B------:R-:W-:Y:S08]  /*cff0*/  HMMA.16816.F32.BF16 R28, R140.reuse, R168, R28 ;  /* 0x000000a88c1c723c */ /* 0x040ff0000004181c */
[----:B------:R-:W-:Y:S01]  /*d000*/  HMMA.16816.F32.BF16 R32, R140, R170, R32 ;  /* 0x000000aa8c20723c */ /* 0x000fe20000041820 */
[----:B------:R-:W1:Y:S07]  /*d010*/  LDSM.16.M88.4 R140, [R2+0x3800] ;  /* 0x00380000028c783b */ /* 0x000e6e0000000200 */
[C---:B---3--:R-:W-:Y:S01]  /*d020*/  HMMA.16816.F32.BF16 R4, R104.reuse, R144, R4 ;  /* 0x000000906804723c */ /* 0x048fe20000041804 */
[----:B------:R-:W-:Y:S07]  /*d030*/  LDSM.16.M88.4 R168, [R0+0x4000] ;  /* 0x0040000000a8783b */ /* 0x000fee0000000200 */
[C---:B------:R-:W-:Y:S01]  /*d040*/  HMMA.16816.F32.BF16 R8, R104.reuse, R146, R8 ;  /* 0x000000926808723c */ /* 0x040fe20000041808 */
[----:B------:R-:W-:Y:S07]  /*d050*/  LDSM.16.M88.4 R144, [R184+0x2000] ;  /* 0x00200000b890783b */ /* 0x000fee0000000200 */
[C---:B----4-:R-:W-:Y:S08]  /*d060*/  HMMA.16816.F32.BF16 R12, R104.reuse, R152, R12 ;  /* 0x00000098680c723c */ /* 0x050ff0000004180c */
        /* <DEDUP_REMOVED lines=12> */
[C---:B-----5:R-:W-:Y:S08]  /*d130*/  HMMA.16816.F32.BF16 R12, R148.reuse, R160, R12 ;  /* 0x000000a0940c723c */ /* 0x060ff0000004180c */
[C---:B------:R-:W-:Y:S01]  /*d140*/  HMMA.16816.F32.BF16 R16, R148.reuse, R162, R16 ;  /* 0x000000a29410723c */ /* 0x040fe20000041810 */
[----:B------:R-:W3:Y:S07]  /*d150*/  LDSM.16.M88.4 R160, [R3+0x3800] ;  /* 0x0038000003a0783b */ /* 0x000eee0000000200 */
[C---:B------:R-:W-:Y:S08]  /*d160*/  HMMA.16816.F32.BF16 R20, R148.reuse, R164, R20 ;  /* 0x000000a49414723c */ /* 0x040ff00000041814 */
[C---:B------:R-:W-:Y:S01]  /*d170*/  HMMA.16816.F32.BF16 R24, R148.reuse, R166, R24 ;  /* 0x000000a69418723c */ /* 0x040fe20000041818 */
[----:B------:R-:W4:Y:S07]  /*d180*/  LDSM.16.M88.4 R164, [R188+0x8000] ;  /* 0x00800000bca4783b */ /* 0x000f2e0000000200 */
[C---:B------:R-:W-:Y:S08]  /*d190*/  HMMA.16816.F32.BF16 R28, R148.reuse, R140, R28 ;  /* 0x0000008c941c723c */ /* 0x040ff0000004181c */
[----:B------:R-:W-:Y:S01]  /*d1a0*/  HMMA.16816.F32.BF16 R32, R148, R142, R32 ;  /* 0x0000008e9420723c */ /* 0x000fe20000041820 */
[----:B------:R-:W5:Y:S07]  /*d1b0*/  LDSM.16.M88.4 R140, [R0+0x4800] ;  /* 0x00480000008c783b */ /* 0x000f6e0000000200 */
[C---:B--2---:R-:W-:Y:S01]  /*d1c0*/  HMMA.16816.F32.BF16 R4, R104.reuse, R144, R4 ;  /* 0x000000906804723c */ /* 0x044fe20000041804 */
[----:B------:R-:W2:Y:S07]  /*d1d0*/  LDSM.16.M88.4 R148, [R0+0x5000] ;  /* 0x005000000094783b */ /* 0x000eae0000000200 */
[C---:B------:R-:W-:Y:S01]  /*d1e0*/  HMMA.16816.F32.BF16 R8, R104.reuse, R146, R8 ;  /* 0x000000926808723c */ /* 0x040fe20000041808 */
[----:B------:R-:W-:Y:S07]  /*d1f0*/  LDSM.16.M88.4 R144, [R100+0x5000] ;  /* 0x005000006490783b */ /* 0x000fee0000000200 */
[C---:B------:R-:W-:Y:S08]  /*d200*/  HMMA.16816.F32.BF16 R12, R104.reuse, R152, R12 ;  /* 0x00000098680c723c */ /* 0x040ff0000004180c */
[C---:B------:R-:W-:Y:S01]  /*d210*/  HMMA.16816.F32.BF16 R16, R104.reuse, R154, R16 ;  /* 0x0000009a6810723c */ /* 0x040fe20000041810 */
[----:B------:R-:W-:Y:S07]  /*d220*/  LDSM.16.M88.4 R152, [R100+0x5800] ;  /* 0x005800006498783b */ /* 0x000fee0000000200 */
[C---:B-1----:R-:W-:Y:S08]  /*d230*/  HMMA.16816.F32.BF16 R20, R104.reuse, R156, R20 ;  /* 0x0000009c6814723c */ /* 0x042ff00000041814 */
[C---:B------:R-:W-:Y:S01]  /*d240*/  HMMA.16816.F32.BF16 R24, R104.reuse, R158, R24 ;  /* 0x0000009e6818723c */ /* 0x040fe20000041818 */
[----:B------:R-:W-:Y:S07]  /*d250*/  LDSM.16.M88.4 R156, [R190+0x8000] ;  /* 0x00800000be9c783b */ /* 0x000fee0000000200 */
[C---:B---3--:R-:W-:Y:S08]  /*d260*/  HMMA.16816.F32.BF16 R28, R104.reuse, R160, R28 ;  /* 0x000000a0681c723c */ /* 0x048ff0000004181c */
[----:B------:R-:W-:Y:S01]  /*d270*/  HMMA.16816.F32.BF16 R32, R104, R162, R32 ;  /* 0x000000a26820723c */ /* 0x000fe20000041820 */
[----:B------:R-:W1:Y:S07]  /*d280*/  LDSM.16.M88.4 R104, [R100+0x4800] ;  /* 0x004800006468783b */ /* 0x000e6e0000000200 */
[C---:B----4-:R-:W-:Y:S01]  /*d290*/  HMMA.16816.F32.BF16 R4, R164.reuse, R168, R4 ;  /* 0x000000a8a404723c */ /* 0x050fe20000041804 */
[----:B------:R-:W3:Y:S07]  /*d2a0*/  LDSM.16.M88.4 R160, [R2+0x4000] ;  /* 0x0040000002a0783b */ /* 0x000eee0000000200 */
[C---:B------:R-:W-:Y:S01]  /*d2b0*/  HMMA.16816.F32.BF16 R8, R164.reuse, R170, R8 ;  /* 0x000000aaa408723c */ /* 0x040fe20000041808 */
[----:B------:R-:W-:Y:S07]  /*d2c0*/  LDSM.16.M88.4 R168, [R189+0x8000] ;  /* 0x00800000bda8783b */ /* 0x000fee0000000200 */
[C---:B-----5:R-:W-:Y:S08]  /*d2d0*/  HMMA.16816.F32.BF16 R12, R164.reuse, R140, R12 ;  /* 0x0000008ca40c723c */ /* 0x060ff0000004180c */
[C---:B------:R-:W-:Y:S01]  /*d2e0*/  HMMA.16816.F32.BF16 R16, R164.reuse, R142, R16 ;  /* 0x0000008ea410723c */ /* 0x040fe20000041810 */
[----:B------:R-:W4:Y:S07]  /*d2f0*/  LDSM.16.M88.4 R140, [R2+0x4800] ;  /* 0x00480000028c783b */ /* 0x000f2e0000000200 */
[C---:B--2---:R-:W-:Y:S08]  /*d300*/  HMMA.16816.F32.BF16 R20, R164.reuse, R148, R20 ;  /* 0x00000094a414723c */ /* 0x044ff00000041814 */
[C---:B------:R-:W-:Y:S01]  /*d310*/  HMMA.16816.F32.BF16 R24, R164.reuse, R150, R24 ;  /* 0x00000096a418723c */ /* 0x040fe20000041818 */
[----:B------:R-:W2:Y:S07]  /*d320*/  LDSM.16.M88.4 R148, [R2+0x5000] ;  /* 0x005000000294783b */ /* 0x000eae0000000200 */
[C---:B------:R-:W-:Y:S08]  /*d330*/  HMMA.16816.F32.BF16 R28, R164.reuse, R172, R28 ;  /* 0x000000aca41c723c */ /* 0x040ff0000004181c */
[----:B------:R-:W-:Y:S01]  /*d340*/  HMMA.16816.F32.BF16 R32, R164, R174, R32 ;  /* 0x000000aea420723c */ /* 0x000fe20000041820 */
[----:B------:R-:W5:Y:S07]  /*d350*/  LDSM.16.M88.4 R164, [R2+0x5800] ;  /* 0x0058000002a4783b */ /* 0x000f6e0000000200 */
[C---:B------:R-:W-:Y:S01]  /*d360*/  HMMA.16816.F32.BF16 R4, R176.reuse, R180, R4 ;  /* 0x000000b4b004723c */ /* 0x040fe20000041804 */
[----:B------:R-:W2:Y:S07]  /*d370*/  LDSM.16.M88.4 R172, [R184+0x4000] ;  /* 0x00400000b8ac783b */ /* 0x000eae0000000200 */
[C---:B------:R-:W-:Y:S08]  /*d380*/  HMMA.16816.F32.BF16 R8, R176.reuse, R182, R8 ;  /* 0x000000b6b008723c */ /* 0x040ff00000041808 */
[C---:B-1----:R-:W-:Y:S08]  /*d390*/  HMMA.16816.F32.BF16 R12, R176.reuse, R104, R12 ;  /* 0x00000068b00c723c */ /* 0x042ff0000004180c */
[C---:B------:R-:W-:Y:S01]  /*d3a0*/  HMMA.16816.F32.BF16 R16, R176.reuse, R106, R16 ;  /* 0x0000006ab010723c */ /* 0x040fe20000041810 */
[----:B------:R-:W1:Y:S07]  /*d3b0*/  LDSM.16.M88.4 R104, [R3+0x4800] ;  /* 0x004800000368783b */ /* 0x000e6e0000000200 */
[C---:B------:R-:W-:Y:S08]  /*d3c0*/  HMMA.16816.F32.BF16 R20, R176.reuse, R144, R20 ;  /* 0x00000090b014723c */ /* 0x040ff00000041814 */
[C---:B------:R-:W-:Y:S08]  /*d3d0*/  HMMA.16816.F32.BF16 R24, R176.reuse, R146, R24 ;  /* 0x00000092b018723c */ /* 0x040ff00000041818 */
[C---:B------:R-:W-:Y:S08]  /*d3e0*/  HMMA.16816.F32.BF16 R28, R176.reuse, R152, R28 ;  /* 0x00000098b01c723c */ /* 0x040ff0000004181c */
[----:B------:R-:W-:Y:S08]  /*d3f0*/  HMMA.16816.F32.BF16 R32, R176, R154, R32 ;  /* 0x0000009ab020723c */ /* 0x000ff00000041820 */
[C---:B---3--:R-:W-:Y:S08]  /*d400*/  HMMA.16816.F32.BF16 R4, R156.reuse, R160, R4 ;  /* 0x000000a09c04723c */ /* 0x048ff00000041804 */
[C---:B------:R-:W-:Y:S08]  /*d410*/  HMMA.16816.F32.BF16 R8, R156.reuse, R162, R8 ;  /* 0x000000a29c08723c */ /* 0x040ff00000041808 */
[C---:B----4-:R-:W-:Y:S08]  /*d420*/  HMMA.16816.F32.BF16 R12, R156.reuse, R140, R12 ;  /* 0x0000008c9c0c723c */ /* 0x050ff0000004180c */
[C---:B------:R-:W-:Y:S08]  /*d430*/  HMMA.16816.F32.BF16 R16, R156.reuse, R142, R16 ;  /* 0x0000008e9c10723c */ /* 0x040ff00000041810 */
[C---:B--2---:R-:W-:Y:S08]  /*d440*/  HMMA.16816.F32.BF16 R20, R156.reuse, R148, R20 ;  /* 0x000000949c14723c */ /* 0x044ff00000041814 */
[C---:B------:R-:W-:Y:S08]  /*d450*/  HMMA.16816.F32.BF16 R24, R156.reuse, R150, R24 ;  /* 0x000000969c18723c */ /* 0x040ff00000041818 */
[C---:B-----5:R-:W-:Y:S08]  /*d460*/  HMMA.16816.F32.BF16 R28, R156.reuse, R164, R28 ;  /* 0x000000a49c1c723c */ /* 0x060ff0000004181c */
[----:B------:R-:W-:Y:S08]  /*d470*/  HMMA.16816.F32.BF16 R32, R156, R166, R32 ;  /* 0x000000a69c20723c */ /* 0x000ff00000041820 */
[C---:B------:R-:W-:Y:S08]  /*d480*/  HMMA.16816.F32.BF16 R4, R168.reuse, R172, R4 ;  /* 0x000000aca804723c */ /* 0x040ff00000041804 */
        /* <DEDUP_REMOVED lines=31> */
[C---:B----4-:R-:W-:Y:S08]  /*d680*/  HMMA.16816.F32.BF16 R20, R168.reuse, R4, R20 ;  /* 0x00000004a814723c */ /* 0x050ff00000041814 */
[----:B------:R-:W4:Y:S01]  /*d690*/  MUFU.TANH R146, R14 ;  /* 0x0000000e00927308 */ /* 0x000f220000002400 */
[----:B------:R-:W-:Y:S01]  /*d6a0*/  LEA R4, R186, R238, 0x7 ;  /* 0x000000eeba047211 */ /* 0x000fe200078e38ff */
[C---:B------:R-:W-:Y:S03]  /*d6b0*/  HMMA.16816.F32.BF16 R24, R168.reuse, R6, R24 ;  /* 0x00000006a818723c */ /* 0x040fe60000041818 */
[----:B------:R-:W-:Y:S05]  /*d6c0*/  IADD3 R4, R236, R4, R237 ;  /* 0x00000004ec047210 */ /* 0x000fea0007ffe0ed */
[----:B------:R-:W1:Y:S01]  /*d6d0*/  MUFU.TANH R145, R15 ;  /* 0x0000000f00917308 */ /* 0x000e620000002400 */
[----:B------:R-:W-:Y:S05]  /*d6e0*/  @P4 IMAD.HI.U32 R0, R4, c[0x0][0x2c8], RZ ;  /* 0x0000b20004004a27 */ /* 0x000fea00078e00ff */
[----:B------:R-:W-:Y:S01]  /*d6f0*/  @P4 SHF.R.U32.HI R4, RZ, c[0x0][0x2cc], R0 ;  /* 0x0000b300ff044a19 */ /* 0x000fe20000011600 */
[----:B------:R-:W-:Y:S03]  /*d700*/  FMUL.FTZ R20, R20, c[0x0][0x320] ;  /* 0x0000c80014147a20 */ /* 0x000fe60000410000 */
[----:B------:R-:W1:Y:S01]  /*d710*/  MUFU.TANH R107, R16 ;  /* 0x00000010006b7308 */ /* 0x000e620000002400 */
[----:B------:R-:W-:Y:S01]  /*d720*/  FMUL.FTZ R22, R22, c[0x0][0x320] ;  /* 0x0000c80016167a20 */ /* 0x000fe20000410000 */
[----:B------:R-:W1:Y:S08]  /*d730*/  SHFL.IDX PT, R3, R4, RZ, 0x1c1f ;  /* 0x001c1fff04037589 */ /* 0x000e7000000e0000 */
[----:B------:R1:W1:Y:S01]  /*d740*/  MUFU.TANH R101, R17 ;  /* 0x0000001100657308 */ /* 0x0002620000002400 */
[C---:B-----5:R-:W-:Y:S09]  /*d750*/  HMMA.16816.F32.BF16 R28, R168.reuse, R8, R28 ;  /* 0x00000008a81c723c */ /* 0x060ff2000004181c */
[----:B------:R5:W2:Y:S01]  /*d760*/  MUFU.TANH R143, R18 ;  /* 0x00000012008f7308 */ /* 0x000aa20000002400 */
[----:B------:R-:W-:Y:S07]  /*d770*/  HMMA.16816.F32.BF16 R32, R168, R10, R32 ;  /* 0x0000000aa820723c */ /* 0x000fee0000041820 */
[----:B------:R-:W-:Y:S02]  /*d780*/  SHF.L.U32 R168, R199, 0x6, RZ ;  /* 0x00000006c7a87819 */ /* 0x000fe400000006ff */
[----:B------:R2:W2:Y:S03]  /*d790*/  MUFU.TANH R142, R19 ;  /* 0x00000013008e7308 */ /* 0x0004a60000002400 */
[----:B-1----:R-:W-:Y:S01]  /*d7a0*/  FMUL.FTZ R17, R25, c[0x0][0x320] ;  /* 0x0000c80019117a20 */ /* 0x002fe20000410000 */
[----:B------:R-:W-:Y:S01]  /*d7b0*/  IADD3 R0, -R222, 0x1, -R168 ;  /* 0x00000001de007810 */ /* 0x000fe20007ffe9a8 */
[----:B------:R-:W-:Y:S03]  /*d7c0*/  FMUL.FTZ R14, R28, c[0x0][0x320] ;  /* 0x0000c8001c0e7a20 */ /* 0x000fe60000410000 */
[----:B------:R-:W-:Y:S02]  /*d7d0*/  IADD3 R0, -R224, R0, R223 ;  /* 0x00000000e0007210 */ /* 0x000fe40007ffe1df */
[----:B------:R1:W1:Y:S01]  /*d7e0*/  MUFU.TANH R100, R20 ;  /* 0x0000001400647308 */ /* 0x0002620000002400 */
[----:B------:R-:W-:Y:S02]  /*d7f0*/  FMUL.FTZ R12, R29, c[0x0][0x320] ;  /* 0x0000c8001d0c7a20 */ /* 0x000fe40000410000 */
[----:B------:R-:W-:Y:S01]  /*d800*/  FMUL.FTZ R16, R30, c[0x0][0x320] ;  /* 0x0000c8001e107a20 */ /* 0x000fe20000410000 */
[----:B------:R-:W-:Y:S01]  /*d810*/  IADD3 R6, R0, c[0x0][0x328], RZ ;  /* 0x0000ca0000067a10 */ /* 0x000fe20007ffe0ff */
[----:B-----5:R-:W-:Y:S01]  /*d820*/  FMUL.FTZ R18, R24, c[0x0][0x320] ;  /* 0x0000c80018127a20 */ /* 0x020fe20000410000 */
[----:B------:R-:W-:Y:S01]  /*d830*/  IADD3 R5, R0, UR4, RZ ;  /* 0x0000000400057c10 */ /* 0x000fe2000fffe0ff */
[----:B------:R-:W-:Y:S01]  /*d840*/  FMUL.FTZ R15, R31, c[0x0][0x320] ;  /* 0x0000c8001f0f7a20 */ /* 0x000fe20000410000 */
[-C--:B------:R-:W-:Y:S01]  /*d850*/  IADD3 R2, R6, R3.reuse, RZ ;  /* 0x0000000306027210 */ /* 0x080fe20007ffe0ff */
[----:B------:R-:W-:Y:S01]  /*d860*/  FMUL.FTZ R9, R32, c[0x0][0x320] ;  /* 0x0000c80020097a20 */ /* 0x000fe20000410000 */
[----:B------:R5:W3:Y:S01]  /*d870*/  MUFU.TANH R106, R22 ;  /* 0x00000016006a7308 */ /* 0x000ae20000002400 */
[----:B------:R-:W-:Y:S01]  /*d880*/  FMUL.FTZ R13, R34, c[0x0][0x320] ;  /* 0x0000c800220d7a20 */ /* 0x000fe20000410000 */
[----:B------:R-:W-:Y:S01]  /*d890*/  IADD3 R0, R5, R3, RZ ;  /* 0x0000000305007210 */ /* 0x000fe20007ffe0ff */
[----:B------:R-:W-:Y:S02]  /*d8a0*/  FMUL.FTZ R33, R33, c[0x0][0x320] ;  /* 0x0000c80021217a20 */ /* 0x000fe40000410000 */
[----:B--2---:R-:W-:Y:S02]  /*d8b0*/  FMUL.FTZ R19, R21, c[0x0][0x320] ;  /* 0x0000c80015137a20 */ /* 0x004fe40000410000 */
[----:B------:R-:W-:Y:S02]  /*d8c0*/  FMUL.FTZ R21, R26, c[0x0][0x320] ;  /* 0x0000c8001a157a20 */ /* 0x000fe40000410000 */
[----:B------:R-:W-:Y:S01]  /*d8d0*/  FMUL.FTZ R35, R35, c[0x0][0x320] ;  /* 0x0000c80023237a20 */ /* 0x000fe20000410000 */
[----:B------:R-:W2:Y:S01]  /*d8e0*/  MUFU.TANH R18, R18 ;  /* 0x0000001200127308 */ /* 0x000ea20000002400 */
[----:B-1----:R-:W-:Y:S09]  /*d8f0*/  FMUL.FTZ R20, R27, c[0x0][0x320] ;  /* 0x0000c8001b147a20 */ /* 0x002ff20000410000 */
        /* <DEDUP_REMOVED lines=11> */
[----:B------:R1:W1:Y:S10]  /*d9b0*/  MUFU.TANH R104, R33 ;  /* 0x0000002100687308 */ /* 0x0002740000002400 */
[----:B------:R-:W1:Y:S10]  /*d9c0*/  MUFU.TANH R13, R13 ;  /* 0x0000000d000d7308 */ /* 0x000e740000002400 */
[----:B------:R1:W1:Y:S01]  /*d9d0*/  MUFU.TANH R105, R35 ;  /* 0x0000002300697308 */ /* 0x0002620000002400 */
        /* <DEDUP_REMOVED lines=14> */
.L_x_1260:
[----:B------:R-:W-:Y:S04]  /*dac0*/  MOV R7, 0x1 ;  /* 0x0000000100077802 */ /* 0x000fe80000000f00 */
[----:B------:R-:W-:Y:S11]  /*dad0*/  ISETP.NE.AND P0, PT, R7, c[0x0][0x32c], PT ;  /* 0x0000cb0007007a0c */ /* 0x000ff60003f05270 */
[----:B------:R-:W-:Y:S02]  /*dae0*/  @!UPT UIADD3 URZ, URZ, URZ, URZ ;  /* 0x0000003f3f3ff290 */ /* 0x000fe4000fffe03f */
[----:B------:R-:W-:Y:S05]  /*daf0*/  @P0 IMAD.HI.U32 R7, R3, c[0x0][0x330], RZ ;  /* 0x0000cc0003070a27 */ /* 0x000fea00078e00ff */
[----:B------:R-:W-:Y:S02]  /*db00*/  @P0 SHF.R.U32.HI R3, RZ, c[0x0][0x334], R7 ;  /* 0x0000cd00ff030a19 */ /* 0x000fe40000011607 */
.L_x_1261:
[----:B------:R-:W-:Y:S05]  /*db10*/  BSYNC B0 ;  /* 0x0000000000007941 */ /* 0x000fea0003800000 */
.L_x_1259:
[----:B------:R-:W-:Y:S04]  /*db20*/  IMAD R3, R3, c[0x0][0x32c], -R168 ;  /* 0x0000cb0003037a24 */ /* 0x000fe800078e0aa8 */
[----:B------:R-:W-:Y:S05]  /*db30*/  IMAD.IADD R3, R3, 0x1, -R222 ;  /* 0x0000000103037824 */ /* 0x000fea00078e0ade */
[----:B------:R-:W-:Y:S02]  /*db40*/  IADD3 R7, R3, c[0x0][0x32c], RZ ;  /* 0x0000cb0003077a10 */ /* 0x000fe40007ffe0ff */
[----:B------:R-:W-:Y:S02]  /*db50*/  IMNMX R0, R0, R3, !PT ;  /* 0x0000000300007217 */ /* 0x000fe40007800200 */
[----:B------:R-:W-:Y:S02]  /*db60*/  IMNMX R2, R2, R7, PT ;  /* 0x0000000702027217 */ /* 0x000fe40003800200 */
.L_x_1258:
[----:B--234-:R-:W-:Y:S01]  /*db70*/  ISETP.GT.AND P2, PT, R199, -0x1, PT ;  /* 0xffffffffc700780c */ /* 0x01cfe20003f44270 */
[----:B------:R-:W2:Y:S03]  /*db80*/  SHFL.IDX PT, R3, R4, 0x1, 0x1c1f ;  /* 0x003c1f0004037f89 */ /* 0x000ea600000e0000 */
        /* <DEDUP_REMOVED lines=45> */
[----:B------:R-:W-:Y:S01]  /*de60*/  ISETP.GT.AND P0, PT, R0, 0x39, P2 ;  /* 0x000000390000780c */ /* 0x000fe20001704270 */
[--C-:B--2---:R-:W-:Y:S03]  /*de70*/  IMAD.IADD R0, R5, 0x1, R3.reuse ;  /* 0x0000000105007824 */ /* 0x104fe600078e0203 */
[----:B------:R-:W-:Y:S01]  /*de80*/  ISETP.LT.OR P0, PT, R2, 0x3a, P0 ;  /* 0x0000003a0200780c */ /* 0x000fe20000701670 */
[----:B------:R-:W-:Y:S03]  /*de90*/  IMAD.IADD R2, R6, 0x1, R3 ;  /* 0x0000000106027824 */ /* 0x000fe600078e0203 */
        /* <DEDUP_REMOVED lines=15> */
.L_x_1264:
[----:B------:R-:W-:Y:S04]  /*df90*/  MOV R4, 0x1 ;  /* 0x0000000100047802 */ /* 0x000fe80000000f00 */
[----:B------:R-:W-:Y:S11]  /*dfa0*/  ISETP.NE.AND P0, PT, R4, c[0x0][0x32c], PT ;  /* 0x0000cb0004007a0c */ /* 0x000ff60003f05270 */
[----:B------:R-:W-:Y:S02]  /*dfb0*/  @!UPT UIADD3 URZ, URZ, URZ, URZ ;  /* 0x0000003f3f3ff290 */ /* 0x000fe4000fffe03f */
[----:B------:R-:W-:Y:S05]  /*dfc0*/  @P0 IMAD.HI.U32 R4, R3, c[0x0][0x330], RZ ;  /* 0x0000cc0003040a27 */ /* 0x000fea00078e00ff */
[----:B------:R-:W-:Y:S02]  /*dfd0*/  @P0 SHF.R.U32.HI R3, RZ, c[0x0][0x334], R4 ;  /* 0x0000cd00ff030a19 */ /* 0x000fe40000011604 */
.L_x_1265:
[----:B------:R-:W-:Y:S05]  /*dfe0*/  BSYNC B0 ;  /* 0x0000000000007941 */ /* 0x000fea0003800000 */
.L_x_1263:
[----:B------:R-:W-:Y:S04]  /*dff0*/  IMAD R3, R3, c[0x0][0x32c], -R168 ;  /* 0x0000cb0003037a24 */ /* 0x000fe800078e0aa8 */
[----:B------:R-:W-:Y:S05]  /*e000*/  IMAD.IADD R3, R3, 0x1, -R222 ;  /* 0x0000000103037824 */ /* 0x000fea00078e0ade */
[----:B------:R-:W-:Y:S02]  /*e010*/  IADD3 R4, R3, c[0x0][0x32c], RZ ;  /* 0x0000cb0003047a10 */ /* 0x000fe40007ffe0ff */
[----:B------:R-:W-:Y:S02]  /*e020*/  IMNMX R0, R0, R3, !PT ;  /* 0x0000000300007217 */ /* 0x000fe40007800200 */
[----:B------:R-:W-:Y:S02]  /*e030*/  IMNMX R2, R2, R4, PT ;  /* 0x0000000402027217 */ /* 0x000fe40003800200 */
.L_x_1262:
[----:B------:R-:W-:Y:S01]  /*e040*/  ISETP.GT.AND P0, PT, R0, RZ, P2 ;  /* 0x000000ff0000720c */ /* 0x000fe20001704270 */
[----:B------:R-:W-:Y:S04]  /*e050*/  DEPBAR.LE SB0, 0x2 ;  /* 0x000080800000791a */ /* 0x000fe80000000000 */
[----:B------:R-:W-:Y:S01]  /*e060*/  BAR.SYNC.DEFER_BLOCKING 0x0 ;  /* 0x0000000000007b1d */ /* 0x000fe20000010000 */
        /* <DEDUP_REMOVED lines=44> */
[----:B------:R-:W-:Y:S02]  /*e330*/  ISETP.GT.AND P0, PT, R0, 0x39, P2 ;  /* 0x000000390000780c */ /* 0x000fe40001704270 */
[----:B------:R-:W-:Y:S02]  /*e340*/  FMNMX.FTZ R0, R7, R103, !PT ;  /* 0x0000006707007209 */ /* 0x000fe40007810000 */
[----:B------:R-:W-:Y:S02]  /*e350*/  ISETP.LT.OR P0, PT, R2, 0x3a, P0 ;  /* 0x0000003a0200780c */ /* 0x000fe40000701670 */
[----:B------:R-:W-:Y:S02]  /*e360*/  FMNMX.FTZ R0, R11, R0, !PT ;  /* 0x000000000b007209 */ /* 0x000fe40007810000 */
[----:B------:R-:W-:Y:S02]  /*e370*/  FSEL R105, R105, -INF , !P0 ;  /* 0xff80000069697808 */ /* 0x000fe40004000000 */
[----:B------:R-:W-:Y:S04]  /*e380*/  FMNMX.FTZ R0, R10, R0, !PT ;  /* 0x000000000a007209 */ /* 0x000fe80007810000 */
        /* <DEDUP_REMOVED lines=12> */
[----:B------:R-:W-:Y:S05]  /*e450*/  FMNMX.FTZ R0, R104, R0, !PT ;  /* 0x0000000068007209 */ /* 0x000fea0007810000 */
[----:B------:R-:W1:Y:S01]  /*e460*/  SHFL.BFLY PT, R2, R0, 0x2, 0x1f ;  /* 0x0c401f0000027f89 */ /* 0x000e6200000e0000 */
[----:B------:R-:W-:Y:S01]  /*e470*/  BSSY B0, `(.L_x_1266) ;  /* 0x00001da000007945 */ /* 0x000fe20003800000 */
[----:B-1----:R-:W-:Y:S06]  /*e480*/  FMNMX.FTZ R0, R0, R2, !PT ;  /* 0x0000000200007209 */ /* 0x002fec0007810000 */
[----:B------:R-:W1:Y:S02]  /*e490*/  SHFL.BFLY PT, R2, R0, 0x1, 0x1f ;  /* 0x0c201f0000027f89 */ /* 0x000e6400000e0000 */
[----:B-1----:R-:W-:Y:S02]  /*e4a0*/  FMNMX.FTZ R101, R0, R2, !PT ;  /* 0x0000000200657209 */ /* 0x002fe40007810000 */
[----:B------:R-:W-:Y:S02]  /*e4b0*/  FMNMX.FTZ R0, R4, R102, !PT ;  /* 0x0000006604007209 */ /* 0x000fe40007810000 */
[C---:B------:R-:W-:Y:S01]  /*e4c0*/  FSETP.NEU.FTZ.AND P0, PT, R101.reuse, -INF , PT ;  /* 0xff8000006500780b */ /* 0x040fe20003f1d000 */
[C---:B------:R-:W-:Y:S01]  /*e4d0*/  FMUL.FTZ R106, R101.reuse, c[0x0][0x2d0] ;  /* 0x0000b400656a7a20 */ /* 0x040fe20000410000 */
[----:B------:R-:W-:Y:S02]  /*e4e0*/  FMNMX.FTZ R0, R6, R0, !PT ;  /* 0x0000000006007209 */ /* 0x000fe40007810000 */
[----:B------:R-:W-:Y:S02]  /*e4f0*/  FSEL R3, R101, RZ, P0 ;  /* 0x000000ff65037208 */ /* 0x000fe40000000000 */
[----:B------:R-:W-:Y:S02]  /*e500*/  FMNMX.FTZ R0, R5, R0, !PT ;  /* 0x0000000005007209 */ /* 0x000fe40007810000 */
[----:B------:R-:W-:Y:S02]  /*e510*/  FSEL R106, R106, RZ, P0 ;  /* 0x000000ff6a6a7208 */ /* 0x000fe40000000000 */
[----:B------:R-:W-:Y:S03]  /*e520*/  FMNMX.FTZ R0, R9, R0, !PT ;  /* 0x0000000009007209 */ /* 0x000fe60007810000 */
[--C-:B------:R-:W-:Y:S01]  /*e530*/  FFMA.FTZ R8, R8, c[0x0][0x2d0], -R106.reuse ;  /* 0x0000b40008087a23 */ /* 0x100fe2000001086a */
[----:B------:R-:W-:Y:S01]  /*e540*/  FMNMX.FTZ R0, R146, R0, !PT ;  /* 0x0000000092007209 */ /* 0x000fe20007810000 */
[--C-:B------:R-:W-:Y:S02]  /*e550*/  FFMA.FTZ R7, R7, c[0x0][0x2d0], -R106.reuse ;  /* 0x0000b40007077a23 */ /* 0x100fe4000001086a */
[----:B------:R1:W-:Y:S01]  /*e560*/  MUFU.EX2 R215, R8 ;  /* 0x0000000800d77308 */ /* 0x0003e20000000800 */
[----:B------:R-:W-:Y:S01]  /*e570*/  FMNMX.FTZ R0, R145, R0, !PT ;  /* 0x0000000091007209 */ /* 0x000fe20007810000 */
[--C-:B------:R-:W-:Y:S02]  /*e580*/  FFMA.FTZ R11, R11, c[0x0][0x2d0], -R106.reuse ;  /* 0x0000b4000b0b7a23 */ /* 0x100fe4000001086a */
[----:B------:R-:W-:Y:S01]  /*e590*/  FFMA.FTZ R10, R10, c[0x0][0x2d0], -R106 ;  /* 0x0000b4000a0a7a23 */ /* 0x000fe2000001086a */
[----:B------:R-:W-:Y:S04]  /*e5a0*/  FMNMX.FTZ R0, R150, R0, !PT ;  /* 0x0000000096007209 */ /* 0x000fe80007810000 */
[----:B------:R-:W-:Y:S01]  /*e5b0*/  FMNMX.FTZ R0, R151, R0, !PT ;  /* 0x0000000097007209 */ /* 0x000fe20007810000 */
[----:B------:R-:W-:Y:S03]  /*e5c0*/  MUFU.EX2 R214, R7 ;  /* 0x0000000700d67308 */ /* 0x000fe60000000800 */
[----:B------:R-:W-:Y:S04]  /*e5d0*/  FMNMX.FTZ R0, R152, R0, !PT ;  /* 0x0000000098007209 */ /* 0x000fe80007810000 */
[----:B------:R-:W-:Y:S03]  /*e5e0*/  FMNMX.FTZ R0, R153, R0, !PT ;  /* 0x0000000099007209 */ /* 0x000fe60007810000 */
[----:B------:R-:W2:Y:S01]  /*e5f0*/  MUFU.EX2 R217, R11 ;  /* 0x0000000b00d97308 */ /* 0x000ea20000000800 */
[----:B------:R-:W-:Y:S01]  /*e600*/  FMNMX.FTZ R0, R158, R0, !PT ;  /* 0x000000009e007209 */ /* 0x000fe20007810000 */
[----:B-1----:R-:W-:Y:S03]  /*e610*/  IMAD R8, R185, 0x6000, RZ ;  /* 0x00006000b9087824 */ /* 0x002fe600078e02ff */
[----:B------:R-:W-:Y:S04]  /*e620*/  FMNMX.FTZ R0, R160, R0, !PT ;  /* 0x00000000a0007209 */ /* 0x000fe80007810000 */
[----:B------:R-:W-:Y:S01]  /*e630*/  FMNMX.FTZ R0, R161, R0, !PT ;  /* 0x00000000a1007209 */ /* 0x000fe20007810000 */
[----:B------:R-:W1:Y:S01]  /*e640*/  MUFU.EX2 R216, R10 ;  /* 0x0000000a00d87308 */ /* 0x000e620000000800 */
[----:B------:R-:W-:Y:S02]  /*e650*/  IADD3 R156, R194, R8, RZ ;  /* 0x00000008c29c7210 */ /* 0x000fe40007ffe0ff */
[----:B------:R-:W-:Y:S03]  /*e660*/  FMNMX.FTZ R0, R173, R0, !PT ;  /* 0x00000000ad007209 */ /* 0x000fe60007810000 */
[----:B------:R-:W-:Y:S01]  /*e670*/  LDSM.16.MT88.4 R12, [R156+0x100] ;  /* 0x000100009c0c783b */ /* 0x000fe20000004200 */
[----:B------:R-:W-:Y:S04]  /*e680*/  FMNMX.FTZ R0, R174, R0, !PT ;  /* 0x00000000ae007209 */ /* 0x000fe80007810000 */
[----:B------:R-:W-:Y:S02]  /*e690*/  FMNMX.FTZ R0, R105, R0, !PT ;  /* 0x0000000069007209 */ /* 0x000fe40007810000 */
[----:B--2---:R-:W-:Y:S03]  /*e6a0*/  F2FP.BF16.PACK_AB R140, R217, R214 ;  /* 0x000000d6d98c723e */ /* 0x004fe600000010ff */
[----:B------:R-:W2:Y:S01]  /*e6b0*/  SHFL.BFLY PT, R2, R0, 0x2, 0x1f ;  /* 0x0c401f0000027f89 */ /* 0x000ea200000e0000 */
[----:B-1----:R-:W-:Y:S02]  /*e6c0*/  F2FP.BF16.PACK_AB R142, R215, R216 ;  /* 0x000000d8d78e723e */ /* 0x002fe400000010ff */
[----:B--2---:R-:W-:Y:S05]  /*e6d0*/  FMNMX.FTZ R0, R0, R2, !PT ;  /* 0x0000000200007209 */ /* 0x004fea0007810000 */
[----:B------:R-:W1:Y:S02]  /*e6e0*/  SHFL.BFLY PT, R2, R0, 0x1, 0x1f ;  /* 0x0c201f0000027f89 */ /* 0x000e6400000e0000 */
[----:B-1----:R-:W-:Y:S01]  /*e6f0*/  FMNMX.FTZ R100, R0, R2, !PT ;  /* 0x0000000200647209 */ /* 0x002fe20007810000 */
[----:B------:R-:W-:Y:S01]  /*e700*/  FADD.FTZ R0, -R3, R103 ;  /* 0x0000006703007221 */ /* 0x000fe20000010100 */
[----:B------:R-:W-:Y:S02]  /*e710*/  IADD3 R103, R192, R156, RZ ;  /* 0x0000009cc0677210 */ /* 0x000fe40007ffe0ff */
[----:B------:R-:W-:Y:S01]  /*e720*/  FSETP.NEU.FTZ.AND P0, PT, R100, -INF , PT ;  /* 0xff8000006400780b */ /* 0x000fe20003f1d000 */
[----:B------:R-:W-:Y:S02]  /*e730*/  FMUL.FTZ R0, R0, c[0x0][0x2d0] ;  /* 0x0000b40000007a20 */ /* 0x000fe40000410000 */
[C---:B------:R-:W-:Y:S01]  /*e740*/  FMUL.FTZ R107, R100.reuse, c[0x0][0x2d0] ;  /* 0x0000b400646b7a20 */ /* 0x040fe20000410000 */
[----:B------:R-:W-:Y:S01]  /*e750*/  FSEL R2, R100, RZ, P0 ;  /* 0x000000ff64027208 */ /* 0x000fe20000000000 */
[----:B------:R1:W2:Y:S01]  /*e760*/  MUFU.EX2 R3, R0 ;  /* 0x0000000000037308 */ /* 0x0002a20000000800 */
[----:B------:R-:W3:Y:S02]  /*e770*/  LDSM.16.MT88.4 R20, [R103+0x100] ;  /* 0x000100006714783b */ /* 0x000ee40000004200 */
[----:B------:R-:W-:Y:S05]  /*e780*/  FSEL R107, R107, RZ, P0 ;  /* 0x000000ff6b6b7208 */ /* 0x000fea0000000000 */
[--C-:B------:R-:W-:Y:S02]  /*e790*/  FFMA.FTZ R4, R4, c[0x0][0x2d0], -R107.reuse ;  /* 0x0000b40004047a23 */ /* 0x100fe4000001086b */
[--C-:B------:R-:W-:Y:S02]  /*e7a0*/  FFMA.FTZ R6, R6, c[0x0][0x2d0], -R107.reuse ;  /* 0x0000b40006067a23 */ /* 0x100fe4000001086b */
[--C-:B------:R-:W-:Y:S01]  /*e7b0*/  FFMA.FTZ R5, R5, c[0x0][0x2d0], -R107.reuse ;  /* 0x0000b40005057a23 */ /* 0x100fe2000001086b */
[----:B------:R4:W-:Y:S01]  /*e7c0*/  MUFU.EX2 R176, R4 ;  /* 0x0000000400b07308 */ /* 0x0009e20000000800 */
[--C-:B------:R-:W-:Y:S09]  /*e7d0*/  FFMA.FTZ R9, R9, c[0x0][0x2d0], -R107.reuse ;  /* 0x0000b40009097a23 */ /* 0x100ff2000001086b */
[----:B------:R-:W5:Y:S01]  /*e7e0*/  MUFU.EX2 R179, R6 ;  /* 0x0000000600b37308 */ /* 0x000f620000000800 */
[----:B-1----:R-:W-:Y:S01]  /*e7f0*/  FADD.FTZ R0, -R2, R102 ;  /* 0x0000006602007221 */ /* 0x002fe20000010100 */
[----:B------:R-:W-:Y:S01]  /*e800*/  IADD3 R2, R8, R195, RZ ;  /* 0x000000c308027210 */ /* 0x000fe20007ffe0ff */
[C---:B--2---:R-:W-:Y:S02]  /*e810*/  FMUL.FTZ R8, R3.reuse, R112 ;  /* 0x0000007003087220 */ /* 0x044fe40000410000 */
[----:B------:R-:W-:Y:S01]  /*e820*/  FMUL.FTZ R0, R0, c[0x0][0x2d0] ;  /* 0x0000b40000007a20 */ /* 0x000fe20000410000 */
[----:B------:R-:W-:Y:S01]  /*e830*/  IADD3 R102, R192, R2, RZ ;  /* 0x00000002c0667210 */ /* 0x000fe20007ffe0ff */
[----:B------:R-:W1:Y:S01]  /*e840*/  LDSM.16.MT88.4 R28, [R2+0x100] ;  /* 0x00010000021c783b */ /* 0x000e620000004200 */
[C---:B------:R-:W-:Y:S02]  /*e850*/  FMUL.FTZ R16, R3.reuse, R120 ;  /* 0x0000007803107220 */ /* 0x040fe40000410000 */
[----:B------:R2:W-:Y:S01]  /*e860*/  MUFU.EX2 R178, R5 ;  /* 0x0000000500b27308 */ /* 0x0005e20000000800 */
[C---:B------:R-:W-:Y:S02]  /*e870*/  FMUL.FTZ R17, R3.reuse, R121 ;  /* 0x0000007903117220 */ /* 0x040fe40000410000 */
[C---:B------:R-:W-:Y:S02]  /*e880*/  FMUL.FTZ R24, R3.reuse, R128 ;  /* 0x0000008003187220 */ /* 0x040fe40000410000 */
[C---:B----4-:R-:W-:Y:S02]  /*e890*/  FMUL.FTZ R4, R3.reuse, R108 ;  /* 0x0000006c03047220 */ /* 0x050fe40000410000 */
[C---:B------:R-:W-:Y:S02]  /*e8a0*/  FMUL.FTZ R25, R3.reuse, R129 ;  /* 0x0000008103197220 */ /* 0x040fe40000410000 */
[C---:B------:R-:W-:Y:S01]  /*e8b0*/  FMUL.FTZ R32, R3.reuse, R136 ;  /* 0x0000008803207220 */ /* 0x040fe20000410000 */
[----:B------:R-:W4:Y:S01]  /*e8c0*/  MUFU.EX2 R177, R9 ;  /* 0x0000000900b17308 */ /* 0x000f220000000800 */
[C---:B------:R-:W-:Y:S02]  /*e8d0*/  FMUL.FTZ R33, R3.reuse, R137 ;  /* 0x0000008903217220 */ /* 0x040fe40000410000 */
[----:B------:R-:W-:Y:S01]  /*e8e0*/  FMUL.FTZ R36, R3, R36 ;  /* 0x0000002403247220 */ /* 0x000fe20000410000 */
[----:B-----5:R-:W-:Y:S01]  /*e8f0*/  F2FP.BF16.PACK_AB R141, R179, R176 ;  /* 0x000000b0b38d723e */ /* 0x020fe200000010ff */
[C---:B------:R-:W-:Y:S02]  /*e900*/  FMUL.FTZ R37, R3.reuse, R37 ;  /* 0x0000002503257220 */ /* 0x040fe40000410000 */
[C---:B------:R-:W-:Y:S02]  /*e910*/  FMUL.FTZ R40, R3.reuse, R40 ;  /* 0x0000002803287220 */ /* 0x040fe40000410000 */
[C---:B------:R-:W-:Y:S01]  /*e920*/  FMUL.FTZ R41, R3.reuse, R41 ;  /* 0x0000002903297220 */ /* 0x040fe20000410000 */
[----:B------:R-:W5:Y:S01]  /*e930*/  MUFU.EX2 R0, R0 ;  /* 0x0000000000007308 */ /* 0x000f620000000800 */
[C---:B------:R-:W-:Y:S02]  /*e940*/  FMUL.FTZ R44, R3.reuse, R44 ;  /* 0x0000002c032c7220 */ /* 0x040fe40000410000 */
[C---:B------:R-:W-:Y:S02]  /*e950*/  FMUL.FTZ R45, R3.reuse, R45 ;  /* 0x0000002d032d7220 */ /* 0x040fe40000410000 */
[C---:B--2---:R-:W-:Y:S02]  /*e960*/  FMUL.FTZ R5, R3.reuse, R109 ;  /* 0x0000006d03057220 */ /* 0x044fe40000410000 */
[C---:B------:R-:W-:Y:S02]  /*e970*/  FMUL.FTZ R48, R3.reuse, R48 ;  /* 0x0000003003307220 */ /* 0x040fe40000410000 */
[C---:B------:R-:W-:Y:S02]  /*e980*/  FMUL.FTZ R49, R3.reuse, R49 ;  /* 0x0000003103317220 */ /* 0x040fe40000410000 */
[C---:B------:R-:W-:Y:S02]  /*e990*/  FMUL.FTZ R52, R3.reuse, R52 ;  /* 0x0000003403347220 */ /* 0x040fe40000410000 */
[----:B------:R-:W-:Y:S01]  /*e9a0*/  FMUL.FTZ R53, R3, R53 ;  /* 0x0000003503357220 */ /* 0x000fe20000410000 */
[----:B----4-:R-:W-:Y:S01]  /*e9b0*/  F2FP.BF16.PACK_AB R143, R177, R178 ;  /* 0x000000b2b18f723e */ /* 0x010fe200000010ff */
[C---:B------:R-:W-:Y:S02]  /*e9c0*/  FMUL.FTZ R9, R3.reuse, R113 ;  /* 0x0000007103097220 */ /* 0x040fe40000410000 */
[C---:B------:R-:W-:Y:S02]  /*e9d0*/  FMUL.FTZ R56, R3.reuse, R56 ;  /* 0x0000003803387220 */ /* 0x040fe40000410000 */
[C---:B------:R-:W-:Y:S02]  /*e9e0*/  FMUL.FTZ R57, R3.reuse, R57 ;  /* 0x0000003903397220 */ /* 0x040fe40000410000 */
[C---:B------:R-:W-:Y:S02]  /*e9f0*/  FMUL.FTZ R60, R3.reuse, R60 ;  /* 0x0000003c033c7220 */ /* 0x040fe40000410000 */
[C---:B------:R-:W-:Y:S02]  /*ea00*/  FMUL.FTZ R61, R3.reuse, R61 ;  /* 0x0000003d033d7220 */ /* 0x040fe40000410000 */
[C---:B-----5:R-:W-:Y:S02]  /*ea10*/  FMUL.FTZ R6, R0.reuse, R110 ;  /* 0x0000006e00067220 */ /* 0x060fe40000410000 */
[C---:B------:R-:W-:Y:S02]  /*ea20*/  FMUL.FTZ R7, R0.reuse, R111 ;  /* 0x0000006f00077220 */ /* 0x040fe40000410000 */
[----:B------:R-:W2:Y:S01]  /*ea30*/  LDSM.16.MT88.4 R108, [R102+0x100] ;  /* 0x00010000666c783b */ /* 0x000ea20000004200 */
[C---:B------:R-:W-:Y:S02]  /*ea40*/  FMUL.FTZ R10, R0.reuse, R114 ;  /* 0x00000072000a7220 */ /* 0x040fe40000410000 */
[C---:B------:R-:W-:Y:S02]  /*ea50*/  FMUL.FTZ R11, R0.reuse, R115 ;  /* 0x00000073000b7220 */ /* 0x040fe40000410000 */
[C---:B------:R-:W-:Y:S03]  /*ea60*/  HMMA.16816.F32.BF16 R4, R140.reuse, R12, R4 ;  /* 0x0000000c8c04723c */ /* 0x040fe60000041804 */
[----:B------:R-:W4:Y:S02]  /*ea70*/  LDSM.16.MT88.4 R112, [R156+0x2100] ;  /* 0x002100009c70783b */ /* 0x000f240000004200 */
[C---:B------:R-:W-:Y:S02]  /*ea80*/  FMUL.FTZ R18, R0.reuse, R122 ;  /* 0x0000007a00127220 */ /* 0x040fe40000410000 */
[C---:B------:R-:W-:Y:S01]  /*ea90*/  FMUL.FTZ R12, R3.reuse, R116 ;  /* 0x00000074030c7220 */ /* 0x040fe20000410000 */
[C---:B------:R-:W-:Y:S04]  /*eaa0*/  HMMA.16816.F32.BF16 R8, R140.reuse, R14, R8 ;  /* 0x0000000e8c08723c */ /* 0x040fe80000041808 */
[C---:B------:R-:W-:Y:S02]  /*eab0*/  FMUL.FTZ R13, R3.reuse, R117 ;  /* 0x00000075030d7220 */ /* 0x040fe40000410000 */
[C---:B------:R-:W-:Y:S02]  /*eac0*/  FMUL.FTZ R19, R0.reuse, R123 ;  /* 0x0000007b00137220 */ /* 0x040fe40000410000 */
[C---:B------:R-:W-:Y:S01]  /*ead0*/  FMUL.FTZ R14, R0.reuse, R118 ;  /* 0x00000076000e7220 */ /* 0x040fe20000410000 */
[----:B------:R-:W-:Y:S03]  /*eae0*/  LDSM.16.MT88.4 R120, [R156+0x900] ;  /* 0x000900009c78783b */ /* 0x000fe60000004200 */
[C---:B------:R-:W-:Y:S02]  /*eaf0*/  FMUL.FTZ R15, R0.reuse, R119 ;  /* 0x00000077000f7220 */ /* 0x040fe40000410000 */
[C---:B------:R-:W-:Y:S02]  /*eb00*/  FMUL.FTZ R26, R0.reuse, R130 ;  /* 0x00000082001a7220 */ /* 0x040fe40000410000 */
[C---:B------:R-:W-:Y:S01]  /*eb10*/  FMUL.FTZ R27, R0.reuse, R131 ;  /* 0x00000083001b7220 */ /* 0x040fe20000410000 */
[----:B------:R-:W5:Y:S01]  /*eb20*/  LDSM.16.MT88.4 R116, [R103+0x2100] ;  /* 0x002100006774783b */ /* 0x000f620000004200 */
[C---:B------:R-:W-:Y:S01]  /*eb30*/  FMUL.FTZ R34, R0.reuse, R138 ;  /* 0x0000008a00227220 */ /* 0x040fe20000410000 */
[C---:B---3--:R-:W-:Y:S03]  /*eb40*/  HMMA.16816.F32.BF16 R12, R140.reuse, R20, R12 ;  /* 0x000000148c0c723c */ /* 0x048fe6000004180c */
[C---:B------:R-:W-:Y:S02]  /*eb50*/  FMUL.FTZ R35, R0.reuse, R139 ;  /* 0x0000008b00237220 */ /* 0x040fe40000410000 */
[C---:B------:R-:W-:Y:S01]  /*eb60*/  FMUL.FTZ R38, R0.reuse, R38 ;  /* 0x0000002600267220 */ /* 0x040fe20000410000 */
[----:B------:R-:W-:Y:S01]  /*eb70*/  LDSM.16.MT88.4 R128, [R102+0x900] ;  /* 0x000900006680783b */ /* 0x000fe20000004200 */
[C---:B------:R-:W-:Y:S01]  /*eb80*/  FMUL.FTZ R20, R3.reuse, R124 ;  /* 0x0000007c03147220 */ /* 0x040fe20000410000 */
[C---:B------:R-:W-:Y:S04]  /*eb90*/  HMMA.16816.F32.BF16 R16, R140.reuse, R22, R16 ;  /* 0x000000168c10723c */ /* 0x040fe80000041810 */
[C---:B------:R-:W-:Y:S02]  /*eba0*/  FMUL.FTZ R21, R3.reuse, R125 ;  /* 0x0000007d03157220 */ /* 0x040fe40000410000 */
[C---:B------:R-:W-:Y:S01]  /*ebb0*/  FMUL.FTZ R39, R0.reuse, R39 ;  /* 0x0000002700277220 */ /* 0x040fe20000410000 */
[----:B------:R-:W-:Y:S01]  /*ebc0*/  LDSM.16.MT88.4 R136, [R103+0x2900] ;  /* 0x002900006788783b */ /* 0x000fe20000004200 */
[C---:B------:R-:W-:Y:S04]  /*ebd0*/  FMUL.FTZ R22, R0.reuse, R126 ;  /* 0x0000007e00167220 */ /* 0x040fe80000410000 */
[C---:B------:R-:W-:Y:S02]  /*ebe0*/  FMUL.FTZ R23, R0.reuse, R127 ;  /* 0x0000007f00177220 */ /* 0x040fe40000410000 */
[C---:B------:R-:W-:Y:S01]  /*ebf0*/  FMUL.FTZ R42, R0.reuse, R42 ;  /* 0x0000002a002a7220 */ /* 0x040fe20000410000 */
[----:B------:R-:W-:Y:S01]  /*ec00*/  LDSM.16.MT88.4 R124, [R103+0x900] ;  /* 0x00090000677c783b */ /* 0x000fe20000004200 */
[C---:B------:R-:W-:Y:S02]  /*ec10*/  FMUL.FTZ R43, R0.reuse, R43 ;  /* 0x0000002b002b7220 */ /* 0x040fe40000410000 */
[C---:B------:R-:W-:Y:S01]  /*ec20*/  FMUL.FTZ R46, R0.reuse, R46 ;  /* 0x0000002e002e7220 */ /* 0x040fe20000410000 */
[C---:B-1----:R-:W-:Y:S03]  /*ec30*/  HMMA.16816.F32.BF16 R20, R140.reuse, R28, R20 ;  /* 0x0000001c8c14723c */ /* 0x042fe60000041814 */
[C---:B------:R-:W-:Y:S02]  /*ec40*/  FMUL.FTZ R47, R0.reuse, R47 ;  /* 0x0000002f002f7220 */ /* 0x040fe40000410000 */
[C---:B------:R-:W-:Y:S02]  /*ec50*/  FMUL.FTZ R50, R0.reuse, R50 ;  /* 0x0000003200327220 */ /* 0x040fe40000410000 */
[C---:B------:R-:W-:Y:S01]  /*ec60*/  FMUL.FTZ R28, R3.reuse, R132 ;  /* 0x00000084031c7220 */ /* 0x040fe20000410000 */
[C---:B------:R-:W-:Y:S04]  /*ec70*/  HMMA.16816.F32.BF16 R24, R140.reuse, R30, R24 ;  /* 0x0000001e8c18723c */ /* 0x040fe80000041818 */
[C---:B------:R-:W-:Y:S02]  /*ec80*/  FMUL.FTZ R29, R3.reuse, R133 ;  /* 0x00000085031d7220 */ /* 0x040fe40000410000 */
[C---:B------:R-:W-:Y:S02]  /*ec90*/  FMUL.FTZ R51, R0.reuse, R51 ;  /* 0x0000003300337220 */ /* 0x040fe40000410000 */
[C---:B------:R-:W-:Y:S04]  /*eca0*/  FMUL.FTZ R30, R0.reuse, R134 ;  /* 0x00000086001e7220 */ /* 0x040fe80000410000 */
[C---:B------:R-:W-:Y:S02]  /*ecb0*/  FMUL.FTZ R31, R0.reuse, R135 ;  /* 0x00000087001f7220 */ /* 0x040fe40000410000 */
[----:B------:R-:W-:Y:S01]  /*ecc0*/  LDSM.16.MT88.4 R132, [R156+0x2900] ;  /* 0x002900009c84783b */ /* 0x000fe20000004200 */
[C---:B------:R-:W-:Y:S02]  /*ecd0*/  FMUL.FTZ R54, R0.reuse, R54 ;  /* 0x0000003600367220 */ /* 0x040fe40000410000 */
[C---:B------:R-:W-:Y:S02]  /*ece0*/  FMUL.FTZ R55, R0.reuse, R55 ;  /* 0x0000003700377220 */ /* 0x040fe40000410000 */
[C---:B--2---:R-:W-:Y:S03]  /*ecf0*/  HMMA.16816.F32.BF16 R28, R140.reuse, R108, R28 ;  /* 0x0000006c8c1c723c */ /* 0x044fe6000004181c */
[C---:B------:R-:W-:Y:S02]  /*ed00*/  FMUL.FTZ R58, R0.reuse, R58 ;  /* 0x0000003a003a7220 */ /* 0x040fe40000410000 */
[C---:B------:R-:W-:Y:S02]  /*ed10*/  FMUL.FTZ R59, R0.reuse, R59 ;  /* 0x0000003b003b7220 */ /* 0x040fe40000410000 */
[C---:B------:R-:W-:Y:S01]  /*ed20*/  FMUL.FTZ R62, R0.reuse, R62 ;  /* 0x0000003e003e7220 */ /* 0x040fe20000410000 */
[C---:B------:R-:W-:Y:S01]  /*ed30*/  HMMA.16816.F32.BF16 R32, R140.reuse, R110, R32 ;  /* 0x0000006e8c20723c */ /* 0x040fe20000041820 */
[----:B------:R-:W1:Y:S03]  /*ed40*/  LDSM.16.MT88.4 R108, [R2+0x2100] ;  /* 0x00210000026c783b */ /* 0x000e660000004200 */
[C---:B------:R-:W-:Y:S02]  /*ed50*/  FMUL.FTZ R63, R0.reuse, R63 ;  /* 0x0000003f003f7220 */ /* 0x040fe40000410000 */
[C---:B------:R-:W-:Y:S02]  /*ed60*/  FMUL.FTZ R64, R3.reuse, R64 ;  /* 0x0000004003407220 */ /* 0x040fe40000410000 */
[C---:B----4-:R-:W-:Y:S04]  /*ed70*/  HMMA.16816.F32.BF16 R36, R140.reuse, R112, R36 ;  /* 0x000000708c24723c */ /* 0x050fe80000041824 */
[C---:B------:R-:W-:Y:S02]  /*ed80*/  FMUL.FTZ R65, R3.reuse, R65 ;  /* 0x0000004103417220 */ /* 0x040fe40000410000 */
[C---:B------:R-:W-:Y:S02]  /*ed90*/  FMUL.FTZ R66, R0.reuse, R66 ;  /* 0x0000004200427220 */ /* 0x040fe40000410000 */
[C---:B------:R-:W-:Y:S01]  /*eda0*/  HMMA.16816.F32.BF16 R40, R140.reuse, R114, R40 ;  /* 0x000000728c28723c */ /* 0x040fe20000041828 */
[----:B------:R-:W2:Y:S03]  /*edb0*/  LDSM.16.MT88.4 R112, [R102+0x2100] ;  /* 0x002100006670783b */ /* 0x000ea60000004200 */
[C---:B------:R-:W-:Y:S02]  /*edc0*/  FMUL.FTZ R67, R0.reuse, R67 ;  /* 0x0000004300437220 */ /* 0x040fe40000410000 */
[C---:B------:R-:W-:Y:S02]  /*edd0*/  FMUL.FTZ R68, R3.reuse, R68 ;  /* 0x0000004403447220 */ /* 0x040fe40000410000 */
[C---:B-----5:R-:W-:Y:S04]  /*ede0*/  HMMA.16816.F32.BF16 R44, R140.reuse, R116, R44 ;  /* 0x000000748c2c723c */ /* 0x060fe8000004182c */
[C---:B------:R-:W-:Y:S02]  /*edf0*/  FMUL.FTZ R69, R3.reuse, R69 ;  /* 0x0000004503457220 */ /* 0x040fe40000410000 */
[C---:B------:R-:W-:Y:S02]  /*ee00*/  FMUL.FTZ R70, R0.reuse, R70 ;  /* 0x0000004600467220 */ /* 0x040fe40000410000 */
[C---:B------:R-:W-:Y:S01]  /*ee10*/  HMMA.16816.F32.BF16 R48, R140.reuse, R118, R48 ;  /* 0x000000768c30723c */ /* 0x040fe20000041830 */
[----:B------:R-:W3:Y:S03]  /*ee20*/  LDSM.16.MT88.4 R116, [R156+0x4100] ;  /* 0x004100009c74783b */ /* 0x000ee60000004200 */
[C---:B------:R-:W-:Y:S02]  /*ee30*/  FMUL.FTZ R71, R0.reuse, R71 ;  /* 0x0000004700477220 */ /* 0x040fe40000410000 */
[C---:B------:R-:W-:Y:S02]  /*ee40*/  FMUL.FTZ R72, R3.reuse, R72 ;  /* 0x0000004803487220 */ /* 0x040fe40000410000 */
[C---:B------:R-:W-:Y:S01]  /*ee50*/  FMUL.FTZ R73, R3.reuse, R73 ;  /* 0x0000004903497220 */ /* 0x040fe20000410000 */
[C---:B-1----:R-:W-:Y:S03]  /*ee60*/  HMMA.16816.F32.BF16 R52, R140.reuse, R108, R52 ;  /* 0x0000006c8c34723c */ /* 0x042fe60000041834 */
[C---:B------:R-:W-:Y:S02]  /*ee70*/  FMUL.FTZ R74, R0.reuse, R74 ;  /* 0x0000004a004a7220 */ /* 0x040fe40000410000 */
[----:B------:R-:W-:Y:S02]  /*ee80*/  FMUL.FTZ R75, R0, R75 ;  /* 0x0000004b004b7220 */ /* 0x000fe40000410000 */
[--C-:B------:R-:W-:Y:S01]  /*ee90*/  FFMA.FTZ R108, R144, c[0x0][0x2d0], -R106.reuse ;  /* 0x0000b400906c7a23 */ /* 0x100fe2000001086a */
[C---:B------:R-:W-:Y:S03]  /*eea0*/  HMMA.16816.F32.BF16 R56, R140.reuse, R110, R56 ;  /* 0x0000006e8c38723c */ /* 0x040fe60000041838 */
[----:B------:R1:W-:Y:S01]  /*eeb0*/  MUFU.EX2 R213, R108 ;  /* 0x0000006c00d57308 */ /* 0x0003e20000000800 */
[C---:B------:R-:W-:Y:S02]  /*eec0*/  FMUL.FTZ R76, R3.reuse, R76 ;  /* 0x0000004c034c7220 */ /* 0x040fe40000410000 */
[----:B------:R-:W-:Y:S02]  /*eed0*/  FMUL.FTZ R77, R3, R77 ;  /* 0x0000004d034d7220 */ /* 0x000fe40000410000 */
[C---:B--2---:R-:W-:Y:S04]  /*eee0*/  HMMA.16816.F32.BF16 R60, R140.reuse, R112, R60 ;  /* 0x000000708c3c723c */ /* 0x044fe8000004183c */
[C---:B------:R-:W-:Y:S02]  /*eef0*/  FMUL.FTZ R78, R0.reuse, R78 ;  /* 0x0000004e004e7220 */ /* 0x040fe40000410000 */
[C---:B------:R-:W-:Y:S02]  /*ef00*/  FMUL.FTZ R79, R0.reuse, R79 ;  /* 0x0000004f004f7220 */ /* 0x040fe40000410000 */
[C---:B------:R-:W-:Y:S04]  /*ef10*/  HMMA.16816.F32.BF16 R64, R140.reuse, R114, R64 ;  /* 0x000000728c40723c */ /* 0x040fe80000041840 */
[--C-:B------:R-:W-:Y:S02]  /*ef20*/  FFMA.FTZ R112, R147, c[0x0][0x2d0], -R106.reuse ;  /* 0x0000b40093707a23 */ /* 0x100fe4000001086a */
[C---:B------:R-:W-:Y:S02]  /*ef30*/  FMUL.FTZ R80, R3.reuse, R80 ;  /* 0x0000005003507220 */ /* 0x040fe40000410000 */
[C---:B---3--:R-:W-:Y:S01]  /*ef40*/  HMMA.16816.F32.BF16 R68, R140.reuse, R116, R68 ;  /* 0x000000748c44723c */ /* 0x048fe20000041844 */
[----:B------:R2:W-:Y:S01]  /*ef50*/  MUFU.EX2 R211, R112 ;  /* 0x0000007000d37308 */ /* 0x0005e20000000800 */
[----:B-1----:R-:W1:Y:S02]  /*ef60*/  LDSM.16.MT88.4 R108, [R103+0x4100] ;  /* 0x00410000676c783b */ /* 0x002e640000004200 */
[----:B------:R-:W-:Y:S02]  /*ef70*/  FMUL.FTZ R81, R3, R81 ;  /* 0x0000005103517220 */ /* 0x000fe40000410000 */
[C---:B------:R-:W-:Y:S02]  /*ef80*/  FMUL.FTZ R82, R0.reuse, R82 ;  /* 0x0000005200527220 */ /* 0x040fe40000410000 */
[C---:B------:R-:W-:Y:S04]  /*ef90*/  HMMA.16816.F32.BF16 R72, R140.reuse, R118, R72 ;  /* 0x000000768c48723c */ /* 0x040fe80000041848 */
[--C-:B------:R-:W-:Y:S02]  /*efa0*/  FFMA.FTZ R116, R149, c[0x0][0x2d0], -R106.reuse ;  /* 0x0000b40095747a23 */ /* 0x100fe4000001086a */
[C---:B------:R-:W-:Y:S02]  /*efb0*/  FMUL.FTZ R83, R0.reuse, R83 ;  /* 0x0000005300537220 */ /* 0x040fe40000410000 */
[----:B------:R3:W-:Y:S01]  /*efc0*/  MUFU.EX2 R209, R116 ;  /* 0x0000007400d17308 */ /* 0x0007e20000000800 */
[C---:B------:R-:W-:Y:S03]  /*efd0*/  FMUL.FTZ R84, R3.reuse, R84 ;  /* 0x0000005403547220 */ /* 0x040fe60000410000 */
[C---:B------:R-:W-:Y:S02]  /*efe0*/  FMUL.FTZ R85, R3.reuse, R85 ;  /* 0x0000005503557220 */ /* 0x040fe40000410000 */
[C---:B------:R-:W-:Y:S02]  /*eff0*/  FMUL.FTZ R86, R0.reuse, R86 ;  /* 0x0000005600567220 */ /* 0x040fe40000410000 */
[----:B------:R-:W-:Y:S02]  /*f000*/  FMUL.FTZ R87, R0, R87 ;  /* 0x0000005700577220 */ /* 0x000fe40000410000 */
[----:B--2---:R-:W-:Y:S02]  /*f010*/  FFMA.FTZ R112, R148, c[0x0][0x2d0], -R106 ;  /* 0x0000b40094707a23 */ /* 0x004fe4000001086a */
[C---:B------:R-:W-:Y:S02]  /*f020*/  FMUL.FTZ R88, R3.reuse, R88 ;  /* 0x0000005803587220 */ /* 0x040fe40000410000 */
[----:B------:R-:W2:Y:S01]  /*f030*/  MUFU.EX2 R210, R112 ;  /* 0x0000007000d27308 */ /* 0x000ea20000000800 */
[C---:B------:R-:W-:Y:S02]  /*f040*/  FMUL.FTZ R89, R3.reuse, R89 ;  /* 0x0000005903597220 */ /* 0x040fe40000410000 */
[C---:B------:R-:W-:Y:S02]  /*f050*/  FMUL.FTZ R90, R0.reuse, R90 ;  /* 0x0000005a005a7220 */ /* 0x040fe40000410000 */
[----:B------:R-:W-:Y:S02]  /*f060*/  FMUL.FTZ R91, R0, R91 ;  /* 0x0000005b005b7220 */ /* 0x000fe40000410000 */
[C---:B------:R-:W-:Y:S02]  /*f070*/  FMUL.FTZ R92, R3.reuse, R92 ;  /* 0x0000005c035c7220 */ /* 0x040fe40000410000 */
[----:B------:R-:W-:Y:S02]  /*f080*/  FMUL.FTZ R93, R3, R93 ;  /* 0x0000005d035d7220 */ /* 0x000fe40000410000 */
[--C-:B---3--:R-:W-:Y:S01]  /*f090*/  FFMA.FTZ R116, R146, c[0x0][0x2d0], -R107.reuse ;  /* 0x0000b40092747a23 */ /* 0x108fe2000001086b */
[C---:B-1----:R-:W-:Y:S03]  /*f0a0*/  HMMA.16816.F32.BF16 R76, R140.reuse, R108, R76 ;  /* 0x0000006c8c4c723c */ /* 0x042fe6000004184c */
[----:B------:R1:W-:Y:S01]  /*f0b0*/  MUFU.EX2 R172, R116 ;  /* 0x0000007400ac7308 */ /* 0x0003e20000000800 */
[C---:B------:R-:W-:Y:S02]  /*f0c0*/  FMUL.FTZ R94, R0.reuse, R94 ;  /* 0x0000005e005e7220 */ /* 0x040fe40000410000 */
[C---:B------:R-:W-:Y:S02]  /*f0d0*/  FMUL.FTZ R95, R0.reuse, R95 ;  /* 0x0000005f005f7220 */ /* 0x040fe40000410000 */
[--C-:B------:R-:W-:Y:S01]  /*f0e0*/  FFMA.FTZ R108, R145, c[0x0][0x2d0], -R107.reuse ;  /* 0x0000b400916c7a23 */ /* 0x100fe2000001086b */
[C---:B------:R-:W-:Y:S01]  /*f0f0*/  HMMA.16816.F32.BF16 R80, R140.reuse, R110, R80 ;  /* 0x0000006e8c50723c */ /* 0x040fe20000041850 */
[----:B------:R-:W-:Y:S03]  /*f100*/  LDSM.16.MT88.4 R144, [R2+0x2900] ;  /* 0x002900000290783b */ /* 0x000fe60000004200 */
[----:B------:R3:W4:Y:S01]  /*f110*/  MUFU.EX2 R171, R108 ;  /* 0x0000006c00ab7308 */ /* 0x0007220000000800 */
[C---:B------:R-:W-:Y:S02]  /*f120*/  FMUL.FTZ R96, R3.reuse, R96 ;  /* 0x0000006003607220 */ /* 0x040fe40000410000 */
[----:B------:R-:W-:Y:S01]  /*f130*/  FMUL.FTZ R97, R3, R97 ;  /* 0x0000006103617220 */ /* 0x000fe20000410000 */
[----:B--2---:R-:W-:Y:S01]  /*f140*/  F2FP.BF16.PACK_AB R110, R209, R210 ;  /* 0x000000d2d16e723e */ /* 0x004fe200000010ff */
[----:B------:R-:W2:Y:S03]  /*f150*/  LDSM.16.MT88.4 R112, [R2+0x4100] ;  /* 0x004100000270783b */ /* 0x000ea60000004200 */
[C---:B------:R-:W-:Y:S02]  /*f160*/  FMUL.FTZ R98, R0.reuse, R98 ;  /* 0x0000006200627220 */ /* 0x040fe40000410000 */
[C---:B------:R-:W-:Y:S02]  /*f170*/  FMUL.FTZ R99, R0.reuse, R99 ;  /* 0x0000006300637220 */ /* 0x040fe40000410000 */
[----:B------:R-:W-:Y:S01]  /*f180*/  FFMA.FTZ R0, R0, R221, R176 ;  /* 0x000000dd00007223 */ /* 0x000fe200000100b0 */
[----:B-1----:R-:W1:Y:S03]  /*f190*/  LDSM.16.MT88.4 R116, [R102+0x4100] ;  /* 0x004100006674783b */ /* 0x002e660000004200 */
[----:B------:R-:W-:Y:S04]  /*f1a0*/  FADD.FTZ R0, R179, R0 ;  /* 0x00000000b3007221 */ /* 0x000fe80000010000 */
[----:B------:R-:W-:Y:S02]  /*f1b0*/  FADD.FTZ R0, R178, R0 ;  /* 0x00000000b2007221 */ /* 0x000fe40000010000 */
[--C-:B---3--:R-:W-:Y:S01]  /*f1c0*/  FFMA.FTZ R108, R150, c[0x0][0x2d0], -R107.reuse ;  /* 0x0000b400966c7a23 */ /* 0x108fe2000001086b */
[----:B----4-:R-:W-:Y:S01]  /*f1d0*/  F2FP.BF16.PACK_AB R109, R171, R172 ;  /* 0x000000acab6d723e */ /* 0x010fe200000010ff */
[----:B------:R-:W-:Y:S02]  /*f1e0*/  FADD.FTZ R0, R177, R0 ;  /* 0x00000000b1007221 */ /* 0x000fe40000010000 */
[----:B------:R3:W4:Y:S02]  /*f1f0*/  MUFU.EX2 R170, R108 ;  /* 0x0000006c00aa7308 */ /* 0x0007240000000800 */
[----:B------:R-:W-:Y:S04]  /*f200*/  FADD.FTZ R0, R172, R0 ;  /* 0x00000000ac007221 */ /* 0x000fe80000010000 */
[----:B------:R-:W-:Y:S01]  /*f210*/  FADD.FTZ R0, R171, R0 ;  /* 0x00000000ab007221 */ /* 0x000fe20000010000 */
[C---:B--2---:R-:W-:Y:S03]  /*f220*/  HMMA.16816.F32.BF16 R84, R140.reuse, R112, R84 ;  /* 0x000000708c54723c */ /* 0x044fe60000041854 */
[--C-:B---3--:R-:W-:Y:S05]  /*f230*/  FFMA.FTZ R108, R151, c[0x0][0x2d0], -R107.reuse ;  /* 0x0000b400976c7a23 */ /* 0x108fea000001086b */
[C---:B------:R-:W-:Y:S01]  /*f240*/  HMMA.16816.F32.BF16 R88, R140.reuse, R114, R88 ;  /* 0x000000728c58723c */ /* 0x040fe20000041858 */
[----:B------:R-:W2:Y:S01]  /*f250*/  LDSM.16.MT88.4 R112, [R2+0x900] ;  /* 0x000900000270783b */ /* 0x000ea20000004200 */
[----:B------:R3:W5:Y:S02]  /*f260*/  MUFU.EX2 R169, R108 ;  /* 0x0000006c00a97308 */ /* 0x0007640000000800 */
[----:B----4-:R-:W-:Y:S04]  /*f270*/  FADD.FTZ R0, R170, R0 ;  /* 0x00000000aa007221 */ /* 0x010fe80000010000 */
[C---:B-1----:R-:W-:Y:S01]  /*f280*/  HMMA.16816.F32.BF16 R92, R140.reuse, R116, R92 ;  /* 0x000000748c5c723c */ /* 0x042fe2000004185c */
[----:B------:R-:W-:Y:S07]  /*f290*/  LDSM.16.MT88.4 R148, [R2+0x3900] ;  /* 0x003900000294783b */ /* 0x000fee0000004200 */
[----:B------:R-:W-:Y:S01]  /*f2a0*/  HMMA.16816.F32.BF16 R96, R140, R118, R96 ;  /* 0x000000768c60723c */ /* 0x000fe20000041860 */
[----:B------:R-:W1:Y:S08]  /*f2b0*/  LDSM.16.MT88.4 R116, [R102+0x2900] ;  /* 0x002900006674783b */ /* 0x000e700000004200 */
[----:B------:R-:W-:Y:S03]  /*f2c0*/  LDSM.16.MT88.4 R140, [R2+0x3100] ;  /* 0x00310000028c783b */ /* 0x000fe60000004200 */
[----:B---3--:R-:W-:Y:S01]  /*f2d0*/  F2FP.BF16.PACK_AB R108, R211, R213 ;  /* 0x000000d5d36c723e */ /* 0x008fe200000010ff */
[C---:B-----5:R-:W-:Y:S01]  /*f2e0*/  FADD.FTZ R0, R169.reuse, R0 ;  /* 0x00000000a9007221 */ /* 0x060fe20000010000 */
[----:B------:R-:W-:Y:S07]  /*f2f0*/  F2FP.BF16.PACK_AB R111, R169, R170 ;  /* 0x000000aaa96f723e */ /* 0x000fee00000010ff */
[C---:B------:R-:W-:Y:S07]  /*f300*/  HMMA.16816.F32.BF16 R4, R108.reuse, R120, R4 ;  /* 0x000000786c04723c */ /* 0x040fee0000041804 */
[--C-:B------:R-:W-:Y:S01]  /*f310*/  FFMA.FTZ R120, R154, c[0x0][0x2d0], -R106.reuse ;  /* 0x0000b4009a787a23 */ /* 0x100fe2000001086a */
[C---:B------:R-:W-:Y:S03]  /*f320*/  HMMA.16816.F32.BF16 R8, R108.reuse, R122, R8 ;  /* 0x0000007a6c08723c */ /* 0x040fe60000041808 */
[----:B------:R3:W-:Y:S05]  /*f330*/  MUFU.EX2 R208, R120 ;  /* 0x0000007800d07308 */ /* 0x0007ea0000000800 */
[C---:B------:R-:W-:Y:S07]  /*f340*/  HMMA.16816.F32.BF16 R12, R108.reuse, R124, R12 ;  /* 0x0000007c6c0c723c */ /* 0x040fee000004180c */
[--C-:B------:R-:W-:Y:S01]  /*f350*/  FFMA.FTZ R124, R155, c[0x0][0x2d0], -R106.reuse ;  /* 0x0000b4009b7c7a23 */ /* 0x100fe2000001086a */
[C---:B------:R-:W-:Y:S03]  /*f360*/  HMMA.16816.F32.BF16 R16, R108.reuse, R126, R16 ;  /* 0x0000007e6c10723c */ /* 0x040fe60000041810 */
[----:B------:R4:W-:Y:S05]  /*f370*/  MUFU.EX2 R186, R124 ;  /* 0x0000007c00ba7308 */ /* 0x0009ea0000000800 */
[C---:B--2---:R-:W-:Y:S01]  /*f380*/  HMMA.16816.F32.BF16 R20, R108.reuse, R112, R20 ;  /* 0x000000706c14723c */ /* 0x044fe20000041814 */
[----:B---3--:R-:W-:Y:S07]  /*f390*/  LDSM.16.MT88.4 R120, [R103+0x4900] ;  /* 0x004900006778783b */ /* 0x008fee0000004200 */
[C---:B------:R-:W-:Y:S01]  /*f3a0*/  HMMA.16816.F32.BF16 R24, R108.reuse, R114, R24 ;  /* 0x000000726c18723c */ /* 0x040fe20000041818 */
[----:B------:R-:W2:Y:S07]  /*f3b0*/  LDSM.16.MT88.4 R112, [R156+0x4900] ;  /* 0x004900009c70783b */ /* 0x000eae0000004200 */
[C---:B------:R-:W-:Y:S04]  /*f3c0*/  HMMA.16816.F32.BF16 R28, R108.reuse, R128, R28 ;  /* 0x000000806c1c723c */ /* 0x040fe8000004181c */
[----:B----4-:R-:W-:Y:S03]  /*f3d0*/  FFMA.FTZ R124, R157, c[0x0][0x2d0], -R106 ;  /* 0x0000b4009d7c7a23 */ /* 0x010fe6000001086a */
[--C-:B------:R-:W-:Y:S01]  /*f3e0*/  FFMA.FTZ R128, R152, c[0x0][0x2d0], -R107.reuse ;  /* 0x0000b40098807a23 */ /* 0x100fe2000001086b */
[C---:B------:R-:W-:Y:S01]  /*f3f0*/  HMMA.16816.F32.BF16 R32, R108.reuse, R130, R32 ;  /* 0x000000826c20723c */ /* 0x040fe20000041820 */
[----:B------:R3:W-:Y:S07]  /*f400*/  MUFU.EX2 R184, R124 ;  /* 0x0000007c00b87308 */ /* 0x0007ee0000000800 */
[C---:B------:R-:W-:Y:S03]  /*f410*/  HMMA.16816.F32.BF16 R36, R108.reuse, R132, R36 ;  /* 0x000000846c24723c */ /* 0x040fe60000041824 */
[----:B------:R-:W4:Y:S05]  /*f420*/  MUFU.EX2 R167, R128 ;  /* 0x0000008000a77308 */ /* 0x000f2a0000000800 */
[C---:B------:R-:W-:Y:S01]  /*f430*/  HMMA.16816.F32.BF16 R40, R108.reuse, R134, R40 ;  /* 0x000000866c28723c */ /* 0x040fe20000041828 */
[----:B------:R-:W-:Y:S07]  /*f440*/  LDSM.16.MT88.4 R132, [R102+0x1100] ;  /* 0x001100006684783b */ /* 0x000fee0000004200 */
[C---:B------:R-:W-:Y:S01]  /*f450*/  HMMA.16816.F32.BF16 R44, R108.reuse, R136, R44 ;  /* 0x000000886c2c723c */ /* 0x040fe2000004182c */
[----:B---3--:R-:W3:Y:S07]  /*f460*/  LDSM.16.MT88.4 R124, [R2+0x4900] ;  /* 0x00490000027c783b */ /* 0x008eee0000004200 */
[C---:B------:R-:W-:Y:S01]  /*f470*/  HMMA.16816.F32.BF16 R48, R108.reuse, R138, R48 ;  /* 0x0000008a6c30723c */ /* 0x040fe20000041830 */
[----:B------:R-:W-:Y:S03]  /*f480*/  LDSM.16.MT88.4 R136, [R103+0x3100] ;  /* 0x003100006788783b */ /* 0x000fe60000004200 */
[----:B----4-:R-:W-:Y:S04]  /*f490*/  FADD.FTZ R0, R167, R0 ;  /* 0x00000000a7007221 */ /* 0x010fe80000010000 */
[C---:B------:R-:W-:Y:S01]  /*f4a0*/  HMMA.16816.F32.BF16 R52, R108.reuse, R144, R52 ;  /* 0x000000906c34723c */ /* 0x040fe20000041834 */
[----:B------:R-:W-:Y:S07]  /*f4b0*/  LDSM.16.MT88.4 R128, [R103+0x1100] ;  /* 0x001100006780783b */ /* 0x000fee0000004200 */
[C---:B------:R-:W-:Y:S01]  /*f4c0*/  HMMA.16816.F32.BF16 R56, R108.reuse, R146, R56 ;  /* 0x000000926c38723c */ /* 0x040fe20000041838 */
[----:B------:R-:W-:Y:S07]  /*f4d0*/  LDSM.16.MT88.4 R144, [R103+0x3900] ;  /* 0x003900006790783b */ /* 0x000fee0000004200 */
[C---:B-1----:R-:W-:Y:S07]  /*f4e0*/  HMMA.16816.F32.BF16 R60, R108.reuse, R116, R60 ;  /* 0x000000746c3c723c */ /* 0x042fee000004183c */
[----:B------:R-:W-:Y:S01]  /*f4f0*/  FFMA.FTZ R116, R159, c[0x0][0x2d0], -R106 ;  /* 0x0000b4009f747a23 */ /* 0x000fe2000001086a */
[C---:B------:R-:W-:Y:S03]  /*f500*/  HMMA.16816.F32.BF16 R64, R108.reuse, R118, R64 ;  /* 0x000000766c40723c */ /* 0x040fe60000041840 */
[----:B------:R1:W-:Y:S05]  /*f510*/  MUFU.EX2 R183, R116 ;  /* 0x0000007400b77308 */ /* 0x0003ea0000000800 */
[C---:B--2---:R-:W-:Y:S07]  /*f520*/  HMMA.16816.F32.BF16 R68, R108.reuse, R112, R68 ;  /* 0x000000706c44723c */ /* 0x044fee0000041844 */
[--C-:B------:R-:W-:Y:S01]  /*f530*/  FFMA.FTZ R112, R153, c[0x0][0x2d0], -R107.reuse ;  /* 0x0000b40099707a23 */ /* 0x100fe2000001086b */
[C---:B------:R-:W-:Y:S01]  /*f540*/  HMMA.16816.F32.BF16 R72, R108.reuse, R114, R72 ;  /* 0x000000726c48723c */ /* 0x040fe20000041848 */
[----:B------:R-:W-:Y:S02]  /*f550*/  LDSM.16.MT88.4 R152, [R102+0x3900] ;  /* 0x003900006698783b */ /* 0x000fe40000004200 */
[----:B------:R2:W4:Y:S05]  /*f560*/  MUFU.EX2 R166, R112 ;  /* 0x0000007000a67308 */ /* 0x00052a0000000800 */
[C---:B------:R-:W-:Y:S01]  /*f570*/  HMMA.16816.F32.BF16 R76, R108.reuse, R120, R76 ;  /* 0x000000786c4c723c */ /* 0x040fe2000004184c */
[----:B-1----:R-:W1:Y:S06]  /*f580*/  LDSM.16.MT88.4 R116, [R102+0x4900] ;  /* 0x004900006674783b */ /* 0x002e6c0000004200 */
[--C-:B------:R-:W-:Y:S01]  /*f590*/  FFMA.FTZ R120, R160, c[0x0][0x2d0], -R107.reuse ;  /* 0x0000b400a0787a23 */ /* 0x100fe2000001086b */
[C---:B------:R-:W-:Y:S03]  /*f5a0*/  HMMA.16816.F32.BF16 R80, R108.reuse, R122, R80 ;  /* 0x0000007a6c50723c */ /* 0x040fe60000041850 */
[----:B------:R5:W-:Y:S05]  /*f5b0*/  MUFU.EX2 R164, R120 ;  /* 0x0000007800a47308 */ /* 0x000bea0000000800 */
[C---:B---3--:R-:W-:Y:S04]  /*f5c0*/  HMMA.16816.F32.BF16 R84, R108.reuse, R124, R84 ;  /* 0x0000007c6c54723c */ /* 0x048fe80000041854 */
[--C-:B--2---:R-:W-:Y:S02]  /*f5d0*/  FFMA.FTZ R112, R158, c[0x0][0x2d0], -R107.reuse ;  /* 0x0000b4009e707a23 */ /* 0x104fe4000001086b */
[----:B----4-:R-:W-:Y:S02]  /*f5e0*/  FADD.FTZ R0, R166, R0 ;  /* 0x00000000a6007221 */ /* 0x010fe40000010000 */
[C---:B------:R-:W-:Y:S01]  /*f5f0*/  HMMA.16816.F32.BF16 R88, R108.reuse, R126, R88 ;  /* 0x0000007e6c58723c */ /* 0x040fe20000041858 */
[----:B------:R2:W3:Y:S01]  /*f600*/  MUFU.EX2 R165, R112 ;  /* 0x0000007000a57308 */ /* 0x0004e20000000800 */
[----:B------:R-:W-:Y:S08]  /*f610*/  LDSM.16.MT88.4 R124, [R156+0x3100] ;  /* 0x003100009c7c783b */ /* 0x000ff00000004200 */
[----:B-----5:R-:W-:Y:S01]  /*f620*/  LDSM.16.MT88.4 R120, [R2+0x1100] ;  /* 0x001100000278783b */ /* 0x020fe20000004200 */
[C---:B-1----:R-:W-:Y:S07]  /*f630*/  HMMA.16816.F32.BF16 R92, R108.reuse, R116, R92 ;  /* 0x000000746c5c723c */ /* 0x042fee000004185c */
[----:B--2---:R-:W1:Y:S01]  /*f640*/  LDSM.16.MT88.4 R112, [R156+0x1100] ;  /* 0x001100009c70783b */ /* 0x004e620000004200 */
[----:B---3--:R-:W-:Y:S01]  /*f650*/  FADD.FTZ R0, R165, R0 ;  /* 0x00000000a5007221 */ /* 0x008fe20000010000 */
[----:B------:R-:W-:Y:S03]  /*f660*/  HMMA.16816.F32.BF16 R96, R108, R118, R96 ;  /* 0x000000766c60723c */ /* 0x000fe60000041860 */
[----:B------:R-:W-:Y:S03]  /*f670*/  FADD.FTZ R0, R164, R0 ;  /* 0x00000000a4007221 */ /* 0x000fe60000010000 */
[----:B------:R-:W-:Y:S01]  /*f680*/  LDSM.16.MT88.4 R116, [R156+0x5100] ;  /* 0x005100009c74783b */ /* 0x000fe20000004200 */
[----:B------:R-:W-:Y:S02]  /*f690*/  F2FP.BF16.PACK_AB R108, R186, R208 ;  /* 0x000000d0ba6c723e */ /* 0x000fe400000010ff */
[----:B------:R-:W-:Y:S03]  /*f6a0*/  F2FP.BF16.PACK_AB R110, R183, R184 ;  /* 0x000000b8b76e723e */ /* 0x000fe600000010ff */
[----:B------:R-:W-:Y:S02]  /*f6b0*/  F2FP.BF16.PACK_AB R109, R166, R167 ;  /* 0x000000a7a66d723e */ /* 0x000fe400000010ff */
[----:B------:R-:W-:Y:S07]  /*f6c0*/  F2FP.BF16.PACK_AB R111, R164, R165 ;  /* 0x000000a5a46f723e */ /* 0x000fee00000010ff */
[C---:B-1----:R-:W-:Y:S08]  /*f6d0*/  HMMA.16816.F32.BF16 R4, R108.reuse, R112, R4 ;  /* 0x000000706c04723c */ /* 0x042ff00000041804 */
[C---:B------:R-:W-:Y:S01]  /*f6e0*/  HMMA.16816.F32.BF16 R8, R108.reuse, R114, R8 ;  /* 0x000000726c08723c */ /* 0x040fe20000041808 */
[----:B------:R-:W1:Y:S07]  /*f6f0*/  LDSM.16.MT88.4 R112, [R102+0x3100] ;  /* 0x003100006670783b */ /* 0x000e6e0000004200 */
[C---:B------:R-:W-:Y:S07]  /*f700*/  HMMA.16816.F32.BF16 R12, R108.reuse, R128, R12 ;  /* 0x000000806c0c723c */ /* 0x040fee000004180c */
[--C-:B------:R-:W-:Y:S01]  /*f710*/  FFMA.FTZ R128, R162, c[0x0][0x2d0], -R106.reuse ;  /* 0x0000b400a2807a23 */ /* 0x100fe2000001086a */
[C---:B------:R-:W-:Y:S03]  /*f720*/  HMMA.16816.F32.BF16 R16, R108.reuse, R130, R16 ;  /* 0x000000826c10723c */ /* 0x040fe60000041810 */
[----:B------:R2:W-:Y:S05]  /*f730*/  MUFU.EX2 R182, R128 ;  /* 0x0000008000b67308 */ /* 0x0005ea0000000800 */
[C---:B------:R-:W-:Y:S08]  /*f740*/  HMMA.16816.F32.BF16 R20, R108.reuse, R120, R20 ;  /* 0x000000786c14723c */ /* 0x040ff00000041814 */
[C---:B------:R-:W-:Y:S01]  /*f750*/  HMMA.16816.F32.BF16 R24, R108.reuse, R122, R24 ;  /* 0x0000007a6c18723c */ /* 0x040fe20000041818 */
[----:B------:R-:W3:Y:S07]  /*f760*/  LDSM.16.MT88.4 R120, [R103+0x5100] ;  /* 0x005100006778783b */ /* 0x000eee0000004200 */
[C---:B------:R-:W-:Y:S01]  /*f770*/  HMMA.16816.F32.BF16 R28, R108.reuse, R132, R28 ;  /* 0x000000846c1c723c */ /* 0x040fe2000004181c */
[----:B--2---:R-:W-:Y:S07]  /*f780*/  LDSM.16.MT88.4 R128, [R2+0x1900] ;  /* 0x001900000280783b */ /* 0x004fee0000004200 */
[C---:B------:R-:W-:Y:S08]  /*f790*/  HMMA.16816.F32.BF16 R32, R108.reuse, R134, R32 ;  /* 0x000000866c20723c */ /* 0x040ff00000041820 */
[C---:B------:R-:W-:Y:S08]  /*f7a0*/  HMMA.16816.F32.BF16 R36, R108.reuse, R124, R36 ;  /* 0x0000007c6c24723c */ /* 0x040ff00000041824 */
        /* <DEDUP_REMOVED lines=8> */
[C---:B-1----:R-:W-:Y:S07]  /*f830*/  HMMA.16816.F32.BF16 R60, R108.reuse, R112, R60 ;  /* 0x000000706c3c723c */ /* 0x042fee000004183c */
[--C-:B------:R-:W-:Y:S01]  /*f840*/  FFMA.FTZ R112, R163, c[0x0][0x2d0], -R106.reuse ;  /* 0x0000b400a3707a23 */ /* 0x100fe2000001086a */
[C---:B------:R-:W-:Y:S03]  /*f850*/  HMMA.16816.F32.BF16 R64, R108.reuse, R114, R64 ;  /* 0x000000726c40723c */ /* 0x040fe60000041840 */
[----:B------:R1:W-:Y:S05]  /*f860*/  MUFU.EX2 R181, R112 ;  /* 0x0000007000b57308 */ /* 0x0003ea0000000800 */
[C---:B------:R-:W-:Y:S08]  /*f870*/  HMMA.16816.F32.BF16 R68, R108.reuse, R116, R68 ;  /* 0x000000746c44723c */ /* 0x040ff00000041844 */
[C---:B------:R-:W-:Y:S01]  /*f880*/  HMMA.16816.F32.BF16 R72, R108.reuse, R118, R72 ;  /* 0x000000766c48723c */ /* 0x040fe20000041848 */
[----:B------:R-:W-:Y:S07]  /*f890*/  LDSM.16.MT88.4 R116, [R156+0x1900] ;  /* 0x001900009c74783b */ /* 0x000fee0000004200 */
[C---:B---3--:R-:W-:Y:S01]  /*f8a0*/  HMMA.16816.F32.BF16 R76, R108.reuse, R120, R76 ;  /* 0x000000786c4c723c */ /* 0x048fe2000004184c */
[----:B------:R-:W-:Y:S03]  /*f8b0*/  LDSM.16.MT88.4 R156, [R156+0x5900] ;  /* 0x005900009c9c783b */ /* 0x000fe60000004200 */
[--C-:B-1----:R-:W-:Y:S02]  /*f8c0*/  FFMA.FTZ R112, R175, c[0x0][0x2d0], -R106.reuse ;  /* 0x0000b400af707a23 */ /* 0x102fe4000001086a */
[----:B------:R-:W-:Y:S02]  /*f8d0*/  FFMA.FTZ R106, R104, c[0x0][0x2d0], -R106 ;  /* 0x0000b400686a7a23 */ /* 0x000fe4000001086a */
[C---:B------:R-:W-:Y:S01]  /*f8e0*/  HMMA.16816.F32.BF16 R80, R108.reuse, R122, R80 ;  /* 0x0000007a6c50723c */ /* 0x040fe20000041850 */
[----:B------:R1:W-:Y:S01]  /*f8f0*/  MUFU.EX2 R180, R112 ;  /* 0x0000007000b47308 */ /* 0x0003e20000000800 */
[----:B------:R-:W-:Y:S02]  /*f900*/  LDSM.16.MT88.4 R120, [R103+0x1900] ;  /* 0x001900006778783b */ /* 0x000fe40000004200 */
[--C-:B------:R-:W-:Y:S04]  /*f910*/  FFMA.FTZ R104, R161, c[0x0][0x2d0], -R107.reuse ;  /* 0x0000b400a1687a23 */ /* 0x100fe8000001086b */
[C---:B--2---:R-:W-:Y:S03]  /*f920*/  HMMA.16816.F32.BF16 R84, R108.reuse, R124, R84 ;  /* 0x0000007c6c54723c */ /* 0x044fe60000041854 */
[----:B------:R2:W3:Y:S05]  /*f930*/  MUFU.EX2 R163, R104 ;  /* 0x0000006800a37308 */ /* 0x0004ea0000000800 */
[C---:B------:R-:W-:Y:S05]  /*f940*/  HMMA.16816.F32.BF16 R88, R108.reuse, R126, R88 ;  /* 0x0000007e6c58723c */ /* 0x040fea0000041858 */
[----:B------:R-:W4:Y:S01]  /*f950*/  MUFU.EX2 R175, R106 ;  /* 0x0000006a00af7308 */ /* 0x000f220000000800 */
[----:B-1----:R-:W1:Y:S01]  /*f960*/  LDSM.16.MT88.4 R112, [R102+0x5100] ;  /* 0x005100006670783b */ /* 0x002e620000004200 */
[--C-:B--2---:R-:W-:Y:S02]  /*f970*/  FFMA.FTZ R104, R173, c[0x0][0x2d0], -R107.reuse ;  /* 0x0000b400ad687a23 */ /* 0x104fe4000001086b */
[----:B---3--:R-:W-:Y:S06]  /*f980*/  FADD.FTZ R0, R163, R0 ;  /* 0x00000000a3007221 */ /* 0x008fec0000010000 */
[----:B------:R2:W3:Y:S01]  /*f990*/  MUFU.EX2 R162, R104 ;  /* 0x0000006800a27308 */ /* 0x0004e20000000800 */
[----:B----4-:R-:W-:Y:S01]  /*f9a0*/  F2FP.BF16.PACK_AB R106, R175, R180 ;  /* 0x000000b4af6a723e */ /* 0x010fe200000010ff */
[--C-:B--2---:R-:W-:Y:S01]  /*f9b0*/  FFMA.FTZ R104, R174, c[0x0][0x2d0], -R107.reuse ;  /* 0x0000b400ae687a23 */ /* 0x104fe2000001086b */
[C---:B-1----:R-:W-:Y:S07]  /*f9c0*/  HMMA.16816.F32.BF16 R92, R108.reuse, R112, R92 ;  /* 0x000000706c5c723c */ /* 0x042fee000004185c */
[----:B------:R1:W-:Y:S01]  /*f9d0*/  MUFU.EX2 R161, R104 ;  /* 0x0000006800a17308 */ /* 0x0003e20000000800 */
[----:B------:R-:W-:Y:S01]  /*f9e0*/  FFMA.FTZ R107, R105, c[0x0][0x2d0], -R107 ;  /* 0x0000b400696b7a23 */ /* 0x000fe2000001086b */
[C---:B---3--:R-:W-:Y:S03]  /*f9f0*/  F2FP.BF16.PACK_AB R105, R162.reuse, R163 ;  /* 0x000000a3a269723e */ /* 0x048fe600000010ff */
[----:B------:R-:W-:Y:S01]  /*fa00*/  FADD.FTZ R0, R162, R0 ;  /* 0x00000000a2007221 */ /* 0x000fe20000010000 */
[----:B------:R-:W-:Y:S04]  /*fa10*/  HMMA.16816.F32.BF16 R96, R108, R114, R96 ;  /* 0x000000726c60723c */ /* 0x000fe80000041860 */
[----:B------:R-:W2:Y:S01]  /*fa20*/  MUFU.EX2 R160, R107 ;  /* 0x0000006b00a07308 */ /* 0x000ea20000000800 */
[----:B-1----:R-:W-:Y:S02]  /*fa30*/  F2FP.BF16.PACK_AB R104, R181, R182 ;  /* 0x000000b6b568723e */ /* 0x002fe400000010ff */
[----:B--2---:R-:W-:Y:S07]  /*fa40*/  F2FP.BF16.PACK_AB R107, R160, R161 ;  /* 0x000000a1a06b723e */ /* 0x004fee00000010ff */
[C---:B------:R-:W-:Y:S01]  /*fa50*/  HMMA.16816.F32.BF16 R108, R104.reuse, R116, R4 ;  /* 0x00000074686c723c */ /* 0x040fe20000041804 */
[----:B------:R-:W1:Y:S07]  /*fa60*/  LDSM.16.MT88.4 R4, [R103+0x5900] ;  /* 0x005900006704783b */ /* 0x000e6e0000004200 */
[C---:B------:R-:W-:Y:S01]  /*fa70*/  HMMA.16816.F32.BF16 R112, R104.reuse, R118, R8 ;  /* 0x000000766870723c */ /* 0x040fe20000041808 */
[----:B------:R2:W3:Y:S07]  /*fa80*/  LDSM.16.MT88.4 R8, [R2+0x5900] ;  /* 0x005900000208783b */ /* 0x0004ee0000004200 */
[C---:B------:R-:W-:Y:S01]  /*fa90*/  HMMA.16816.F32.BF16 R116, R104.reuse, R120, R12 ;  /* 0x000000786874723c */ /* 0x040fe2000004180c */
[----:B------:R-:W4:Y:S07]  /*faa0*/  LDSM.16.MT88.4 R12, [R102+0x5900] ;  /* 0x00590000660c783b */ /* 0x000f2e0000004200 */
[C---:B------:R-:W-:Y:S08]  /*fab0*/  HMMA.16816.F32.BF16 R120, R104.reuse, R122, R16 ;  /* 0x0000007a6878723c */ /* 0x040ff00000041810 */
[C---:B------:R-:W-:Y:S04]  /*fac0*/  HMMA.16816.F32.BF16 R124, R104.reuse, R128, R20 ;  /* 0x00000080687c723c */ /* 0x040fe80000041814 */
[----:B--2---:R-:W-:Y:S04]  /*fad0*/  FFMA.FTZ R2, R3, R220, R214 ;  /* 0x000000dc03027223 */ /* 0x004fe800000100d6 */
        /* <DEDUP_REMOVED lines=26> */
[C---:B-1----:R-:W-:Y:S04]  /*fc80*/  HMMA.16816.F32.BF16 R76, R104.reuse, R4, R76 ;  /* 0x00000004684c723c */ /* 0x042fe8000004184c */
[----:B------:R-:W-:Y:S02]  /*fc90*/  FADD.FTZ R3, R180, R2 ;  /* 0x00000002b4037221 */ /* 0x000fe40000010000 */
[----:B------:R-:W-:Y:S01]  /*fca0*/  FADD.FTZ R2, R161, R0 ;  /* 0x00000000a1027221 */ /* 0x000fe20000010000 */
[----:B------:R-:W-:Y:S01]  /*fcb0*/  IADD3 R0, R199, -0x2, RZ ;  /* 0xfffffffec7007810 */ /* 0x000fe20007ffe0ff */
[C---:B------:R-:W-:Y:S03]  /*fcc0*/  HMMA.16816.F32.BF16 R80, R104.reuse, R6, R80 ;  /* 0x000000066850723c */ /* 0x040fe60000041850 */
[----:B------:R-:W-:Y:S01]  /*fcd0*/  ISETP.GE.AND P0, PT, R0, R225, PT ;  /* 0x000000e10000720c */ /* 0x000fe20003f06270 */
[----:B------:R-:W-:Y:S02]  /*fce0*/  FADD.FTZ R220, R175, R3 ;  /* 0x00000003afdc7221 */ /* 0x000fe40000010000 */
[----:B------:R-:W-:Y:S02]  /*fcf0*/  FADD.FTZ R221, R160, R2 ;  /* 0x00000002a0dd7221 */ /* 0x000fe40000010000 */
[C---:B---3--:R-:W-:Y:S08]  /*fd00*/  HMMA.16816.F32.BF16 R84, R104.reuse, R8, R84 ;  /* 0x000000086854723c */ /* 0x048ff00000041854 */
[C---:B------:R-:W-:Y:S08]  /*fd10*/  HMMA.16816.F32.BF16 R88, R104.reuse, R10, R88 ;  /* 0x0000000a6858723c */ /* 0x040ff00000041858 */
[C---:B----4-:R-:W-:Y:S08]  /*fd20*/  HMMA.16816.F32.BF16 R92, R104.reuse, R12, R92 ;  /* 0x0000000c685c723c */ /* 0x050ff0000004185c */
[----:B------:R-:W-:Y:S01]  /*fd30*/  HMMA.16816.F32.BF16 R96, R104, R14, R96 ;  /* 0x0000000e6860723c */ /* 0x000fe20000041860 */
[----:B------:R-:W-:Y:S07]  /*fd40*/  @!UPT UIADD3 URZ, URZ, URZ, URZ ;  /* 0x0000003f3f3ff290 */ /* 0x000fee000fffe03f */
[----:B------:R-:W-:-:S11]  /*fd50*/  @!P0 BRA `(.L_x_1267) ;  /* 0x000004b000008947 */ /* 0x000fd60003800000 */
[----:B------:R-:W-:Y:S01]  /*fd60*/  IMAD.MOV.U32 R0, RZ, RZ, 0x1 ;  /* 0x00000001ff007424 */ /* 0x000fe200078e00ff */
[----:B------:R-:W-:Y:S01]  /*fd70*/  IADD3 R2, R219, R168, R231 ;  /* 0x000000a8db027210 */ /* 0x000fe20007ffe0e7 */
[----:B------:R-:W-:Y:S01]  /*fd80*/  IMAD R10, R202, 0x3000, R235 ;  /* 0x00003000ca0a7824 */ /* 0x000fe200078e02eb */
[----:B------:R-:W-:Y:S01]  /*fd90*/  MOV R200, RZ ;  /* 0x000000ff00c87202 */ /* 0x000fe20000000f00 */
[----:B------:R-:W1:Y:S01]  /*fda0*/  S2R R244, SR_CTAID.Y ;  /* 0x0000000000f47919 */ /* 0x000e620000002600 */
[----:B------:R-:W-:Y:S02]  /*fdb0*/  ISETP.NE.AND P0, PT, R0, c[0x0][0x2b8], PT ;  /* 0x0000ae0000007a0c */ /* 0x000fe40003f05270 */
[----:B------:R-:W-:Y:S05]  /*fdc0*/  IADD3 R2, R2, -0x80, RZ ;  /* 0xffffff8002027810 */ /* 0x000fea0007ffe0ff */
[----:B------:R-:W-:Y:S06]  /*fdd0*/  IMAD.MOV.U32 R0, RZ, RZ, R2 ;  /* 0x000000ffff007224 */ /* 0x000fec00078e0002 */
[----:B------:R-:W-:Y:S05]  /*fde0*/  @P0 IMAD.HI.U32 R3, R2, c[0x0][0x2bc], RZ ;  /* 0x0000af0002030a27 */ /* 0x000fea00078e00ff */
[----:B------:R-:W-:Y:S04]  /*fdf0*/  @P0 SHF.R.U32.HI R0, RZ, c[0x0][0x2c0], R3 ;  /* 0x0000b000ff000a19 */ /* 0x000fe80000011603 */
[----:B------:R-:W-:Y:S01]  /*fe00*/  @!P5 IADD3 R3, P0, R0, R228, RZ ;  /* 0x000000e40003d210 */ /* 0x000fe20007f1e0ff */
[----:B-1----:R-:W-:Y:S03]  /*fe10*/  IMAD.WIDE.U32 R244, R244, c[0x0][0x1e8], RZ ;  /* 0x00007a00f4f47a25 */ /* 0x002fe600078e00ff */
        /* <DEDUP_REMOVED lines=21> */
.L_x_1343:
[----:B------:R-:W-:-:S05]  /*ff70*/  BRA.DIV ~URZ, `(.L_x_1269) ;  /* 0x0000b1527f007947 */ /* 0x000fca000b800000 */
[----:B------:R-:W3:Y:S01]  /*ff80*/  SHFL.IDX PT, R0, R11, RZ, 0x181f ;  /* 0x00181fff0b007589 */ /* 0x000ee200000e0000 */
[----:B------:R-:W-:Y:S04]  /*ff90*/  IADD3 R12, R212, 0x40, RZ ;  /* 0x00000040d40c7810 */ /* 0x000fe80007ffe0ff */
[----:B------:R-:W-:Y:S02]  /*ffa0*/  ISETP.GE.AND P2, PT, R12, c[0x0][0x1d4], PT ;  /* 0x000075000c007a0c */ /* 0x000fe40003f46270 */
[----:B------:R-:W-:Y:S02]  /*ffb0*/  SEL R12, RZ, 0x10, P6 ;  /* 0x00000010ff0c7807 */ /* 0x000fe40003000000 */
[----:B---3--:R-:W-:Y:S05]  /*ffc0*/  IADD3 R2, P0, R0, R243, RZ ;  /* 0x000000f300027210 */ /* 0x008fea0007f1e0ff */
[----:B--2---:R-:W-:Y:S01]  /*ffd0*/  IMAD.X R3, R4, 0x1, R207, P0 ;  /* 0x0000000104037824 */ /* 0x004fe200000e06cf */
[----:B------:R-:W-:Y:S05]  /*ffe0*/  IADD3 R8, P0, R0, R205, RZ ;  /* 0x000000cd00087210 */ /* 0x000fea0007f1e0ff */
[----:B------:R-:W-:Y:S01]  /*fff0*/  IMAD.X R9, R4, 0x1, R206, P0 ;  /* 0x0000000104097824 */ /* 0x000fe200000e06ce */
[----:B------:R-:W-:Y:S01]  /*10000*/  IADD3 R6, P0, R0, R203, RZ ;  /* 0x000000cb00067210 */ /* 0x000fe20007f1e0ff */
[----:B------:R-:W-:Y:S02]  /*10010*/  IMAD.SHL.U32 R0, R10, 0x2, RZ ;  /* 0x000000020a007824 */ /* 0x000fe400078e00ff */
[----:B------:R-:W-:Y:S02]  /*10020*/  IMAD.MOV.U32 R10, RZ, RZ, R218 ;  /* 0x000000ffff0a7224 */ /* 0x000fe400078e00da */
[----:B------:R-:W-:Y:S01]  /*10030*/  IMAD.X R7, R4, 0x1, R204, P0 ;  /* 0x0000000104077824 */ /* 0x000fe200000e06cc */
[----:B------:R-:W-:Y:S01]  /*10040*/  ISETP.GE.AND P0, PT, R212, c[0x0][0x1d4], PT ;  /* 0x00007500d4007a0c */ /* 0x000fe20003f06270 */
[----:B------:R2:W3:Y:S11]  /*10050*/  SHFL.IDX PT, R4, R5, 0x1, 0x181f ;  /* 0x00381f0005047f89 */ /* 0x0004f600000e0000 */
[----:B------:R-:W-:Y:S01]  /*10060*/  @!UPT UIADD3 URZ, URZ, URZ, URZ ;  /* 0x0000003f3f3ff290 */ /* 0x000fe2000fffe03f */
[----:B------:R-:W-:Y:S01]  /*10070*/  @!PT LDS RZ, [RZ] ;  /* 0x00000000fffff984 */ /* 0x000fe20000000800 */
[----:B------:R4:W-:Y:S04]  /*10080*/  LDGSTS.E.BYPASS.LTC128B.128 [R0+0xc100], [R2.64], !P0 ;  /* 0x0c10000002007fae */ /* 0x0009e8000c101d46 */
[----:B------:R1:W-:Y:S04]  /*10090*/  LDGSTS.E.BYPASS.LTC128B.128 [R0+0xe100], [R8.64], !P2 ;  /* 0x0e10000008007fae */ /* 0x0003e8000d101d46 */
[----:B------:R1:W-:Y:S02]  /*100a0*/  LDGSTS.E.BYPASS.LTC128B.128 [R0+0x10100], [R6.64], !P6 ;  /* 0x1010000006007fae */ /* 0x0003e4000f101d46 */
[----:B-12---:R-:W-:Y:S02]  /*100b0*/  IMAD.MOV.U32 R5, RZ, RZ, R12 ;  /* 0x000000ffff057224 */ /* 0x006fe400078e000c */
[----:B----4-:R1:W2:Y:S04]  /*100c0*/  SHFL.IDX PT, R2, R11, 0x1, 0x181f ;  /* 0x00381f000b027f89 */ /* 0x0102a800000e0000 */
.L_x_1344:
[----:B---3--:R-:W-:Y:S02]  /*100d0*/  IADD3 R8, -R10, 0x10, RZ ;  /* 0x000000100a087810 */ /* 0x008fe40007ffe1ff */
[C---:B------:R-:W-:Y:S02]  /*100e0*/  IADD3 R6, -R5.reuse, 0x10, RZ ;  /* 0x0000001005067810 */ /* 0x040fe40007ffe1ff */
[----:B------:R-:W-:Y:S02]  /*100f0*/  LOP3.LUT R8, R8, 0xf, RZ, 0xc0, !PT ;  /* 0x0000000f08087812 */ /* 0x000fe400078ec0ff */
[----:B------:R-:W-:Y:S02]  /*10100*/  LOP3.LUT R6, R6, 0xf, RZ, 0xc0, !PT ;  /* 0x0000000f06067812 */ /* 0x000fe400078ec0ff */
[----:B--2---:R-:W-:Y:S04]  /*10110*/  IADD3 R8, P2, P0, R8, R2, R205 ;  /* 0x0000000208087210 */ /* 0x004fe8000785e0cd */
[----:B------:R-:W-:Y:S02]  /*10120*/  IADD3.X R9, RZ, R4, R206, P2, P0 ;  /* 0x00000004ff097210 */ /* 0x000fe400017e04ce */
        /* <DEDUP_REMOVED lines=14> */
.L_x_1267:
[----:B------:R-:W-:Y:S05]  /*10210*/  BSYNC B0 ;  /* 0x0000000000007941 */ /* 0x000fea0003800000 */
.L_x_1266:
[C---:B--2---:R-:W-:Y:S01]  /*10220*/  IADD3 R0, R185.reuse, 0x1, RZ ;  /* 0x00000001b9007810 */ /* 0x044fe20007ffe0ff */
[----:B------:R-:W0:Y:S01]  /*10230*/  LDGDEPBAR ;  /* 0x00000000000079af */ /* 0x000e220000000000 */
[----:B------:R-:W-:Y:S01]  /*10240*/  ISETP.GE.AND P0, PT, R185, 0x1, PT ;  /* 0x00000001b900780c */ /* 0x000fe20003f06270 */
[----:B------:R-:W-:Y:S02]  /*10250*/  IMAD.MOV.U32 R102, RZ, RZ, R100 ;  /* 0x000000ffff667224 */ /* 0x000fe400078e0064 */
[----:B------:R-:W-:Y:S01]  /*10260*/  IMAD.MOV.U32 R103, RZ, RZ, R101 ;  /* 0x000000ffff677224 */ /* 0x000fe200078e0065 */
[----:B------:R-:W-:Y:S02]  /*10270*/  SEL R185, R0, RZ, !P0 ;  /* 0x000000ff00b97207 */ /* 0x000fe40004000000 */
[C---:B------:R-:W-:Y:S02]  /*10280*/  ISETP.GT.AND P0, PT, R199.reuse, R226, PT ;  /* 0x000000e2c700720c */ /* 0x040fe40003f04270 */
[----:B------:R-:W-:Y:S05]  /*10290*/  IADD3 R0, R199, -0x1, RZ ;  /* 0xffffffffc7007810 */ /* 0x000fea0007ffe0ff */
[----:B------:R-:W-:Y:S06]  /*102a0*/  IMAD.MOV.U32 R199, RZ, RZ, R0 ;  /* 0x000000ffffc77224 */ /* 0x000fec00078e0000 */
[----:B-1----:R-:W-:-:S05]  /*102b0*/  @P0 BRA `(.L_x_1270) ;  /* 0xffffc3a000000947 */ /* 0x002fca000383ffff */
[----:B------:R-:W2:Y:S01]  /*102c0*/  LDL R4, [R1+0x4] ;  /* 0x0000040001047983 */ /* 0x000ea20000100800 */
[----:B------:R-:W-:Y:S01]  /*102d0*/  IMAD.MOV.U32 R102, RZ, RZ, R100 ;  /* 0x000000ffff667224 */ /* 0x000fe200078e0064 */
[----:B------:R-:W-:Y:S01]  /*102e0*/  MOV R199, R0 ;  /* 0x0000000000c77202 */ /* 0x000fe20000000f00 */
[----:B------:R-:W-:Y:S01]  /*102f0*/  IMAD.MOV.U32 R103, RZ, RZ, R101 ;  /* 0x000000ffff677224 */ /* 0x000fe200078e0065 */
[----:B--2---:R-:W-:-:S02]  /*10300*/  SHF.L.U32 R4, R4, 0x7, RZ ;  /* 0x0000000704047819 */ /* 0x004fc400000006ff */
.L_x_1253:
[----:B------:R-:W2:Y:S04]  /*10310*/  LDL R2, [R1+0x64] ;  /* 0x0000640001027983 */ /* 0x000ea80000100800 */
[----:B------:R-:W3:Y:S01]  /*10320*/  LDL R3, [R1+0x58] ;  /* 0x0000580001037983 */ /* 0x000ee20000100800 */
[----:B------:R-:W-:Y:S01]  /*10330*/  IMAD.MOV.U32 R243, RZ, RZ, 0x1 ;  /* 0x00000001fff37424 */ /* 0x000fe200078e00ff */
[----:B------:R-:W-:-:S04]  /*10340*/  IADD3 R4, R4, 0x7f, RZ ;  /* 0x0000007f04047810 */ /* 0x000fc80007ffe0ff */
[----:B------:R-:W-:-:S13]  /*10350*/  ISETP.NE.AND P0, PT, R243, c[0x0][0x2c4], PT ;  /* 0x0000b100f3007a0c */ /* 0x000fda0003f05270 */
[----:B------:R-:W-:-:S05]  /*10360*/  @P0 IMAD.HI.U32 R0, R4, c[0x0][0x2c8], RZ ;  /* 0x0000b20004000a27 */ /* 0x000fca00078e00ff */
[----:B------:R-:W-:Y:S02]  /*10370*/  @P0 SHF.R.U32.HI R4, RZ, c[0x0][0x2cc], R0 ;  /* 0x0000b300ff040a19 */ /* 0x000fe40000011600 */
[----:B------:R-:W-:Y:S02]  /*10380*/  ISETP.LE.AND P0, PT, R243, c[0x0][0x32c], PT ;  /* 0x0000cb00f3007a0c */ /* 0x000fe40003f03270 */
        /* <DEDUP_REMOVED lines=14> */
.L_x_1273:
[----:B------:R-:W-:-:S13]  /*10470*/  ISETP.NE.AND P0, PT, R243, c[0x0][0x32c], PT ;  /* 0x0000cb00f3007a0c */ /* 0x000fda0003f05270 */
[----:B------:R-:W-:-:S05]  /*10480*/  @P0 IMAD.HI.U32 R3, R0, c[0x0][0x330], RZ ;  /* 0x0000cc0000030a27 */ /* 0x000fca00078e00ff */
[----:B------:R-:W-:Y:S02]  /*10490*/  @P0 SHF.R.U32.HI R0, RZ, c[0x0][0x334], R3 ;  /* 0x0000cd00ff000a19 */ /* 0x000fe40000011603 */
.L_x_1274:
[----:B------:R-:W-:Y:S05]  /*104a0*/  BSYNC B0 ;  /* 0x0000000000007941 */ /* 0x000fea0003800000 */
.L_x_1272:
[----:B------:R-:W-:-:S05]  /*104b0*/  IMAD R0, R0, c[0x0][0x32c], RZ ;  /* 0x0000cb0000007a24 */ /* 0x000fca00078e02ff */
[----:B------:R-:W-:-:S04]  /*104c0*/  IMNMX R2, R2, R0, !PT ;  /* 0x0000000002027217 */ /* 0x000fc80007800200 */
.L_x_1271:
[----:B------:R-:W-:Y:S01]  /*104d0*/  IADD3 R2, R2, 0x3f, RZ ;  /* 0x0000003f02027810 */ /* 0x000fe20007ffe0ff */
[----:B------:R-:W-:Y:S02]  /*104e0*/  IMAD.MOV.U32 R245, RZ, RZ, 0x1f ;  /* 0x0000001ffff57424 */ /* 0x000fe400078e00ff */
[----:B------:R-:W-:Y:S01]  /*104f0*/  IMAD.MOV.U32 R244, RZ, RZ, -0x1 ;  /* 0xfffffffffff47424 */ /* 0x000fe200078e00ff */
[----:B------:R-:W-:-:S04]  /*10500*/  SHF.R.S32.HI R0, RZ, 0x1f, R2 ;  /* 0x0000001fff007819 */ /* 0x000fc80000011402 */
[----:B------:R-:W-:-:S04]  /*10510*/  LEA.HI R0, R0, R2, RZ, 0x6 ;  /* 0x0000000200007211 */ /* 0x000fc800078f30ff */
[----:B------:R-:W-:-:S04]  /*10520*/  SHF.R.S32.HI R0, RZ, 0x6, R0 ;  /* 0x00000006ff007819 */ /* 0x000fc80000011400 */
[----:B------:R-:W-:-:S04]  /*10530*/  IMNMX R226, R225, R0, !PT ;  /* 0x00000000e1e27217 */ /* 0x000fc80007800200 */
[----:B------:R-:W-:-:S13]  /*10540*/  ISETP.GE.AND P0, PT, R199, R226, PT ;  /* 0x000000e2c700720c */ /* 0x000fda0003f06270 */
[----:B------:R-:W-:Y:S05]  /*10550*/  @!P0 BRA `(.L_x_1275) ;  /* 0x0000323000008947 */ /* 0x000fea0003800000 */
[----:B------:R-:W-:Y:S01]  /*10560*/  IADD3 R0, R212, 0x40, RZ ;  /* 0x00000040d4007810 */ /* 0x000fe20007ffe0ff */
[C---:B------:R-:W-:Y:S01]  /*10570*/  IMAD.SHL.U32 R204, R241.reuse, 0x2, RZ ;  /* 0x00000002f1cc7824 */ /* 0x040fe200078e00ff */
[----:B------:R-:W-:Y:S01]  /*10580*/  SHF.R.S32.HI R3, RZ, 0x1f, R241 ;  /* 0x0000001fff037819 */ /* 0x000fe200000114f1 */
[----:B------:R-:W-:Y:S01]  /*10590*/  IMAD.MOV.U32 R100, RZ, RZ, R102 ;  /* 0x000000ffff647224 */ /* 0x000fe200078e0066 */
[----:B------:R-:W-:Y:S01]  /*105a0*/  ISETP.GE.AND P4, PT, R0, c[0x0][0x1d4], PT ;  /* 0x0000750000007a0c */ /* 0x000fe20003f86270 */
[----:B------:R-:W-:Y:S01]  /*105b0*/  IMAD.MOV.U32 R0, RZ, RZ, R103 ;  /* 0x000000ffff007224 */ /* 0x000fe200078e0067 */
[----:B------:R-:W-:Y:S01]  /*105c0*/  SHF.R.S32.HI R206, RZ, 0x1f, R212 ;  /* 0x0000001fffce7819 */ /* 0x000fe200000114d4 */
[----:B------:R-:W-:Y:S01]  /*105d0*/  IMAD.MOV.U32 R186, RZ, RZ, R199 ;  /* 0x000000ffffba7224 */ /* 0x000fe200078e00c7 */
[----:B------:R-:W-:Y:S01]  /*105e0*/  SHF.L.U64.HI R205, R241, 0x1, R3 ;  /* 0x00000001f1cd7819 */ /* 0x000fe20000010203 */
[C---:B------:R-:W-:Y:S01]  /*105f0*/  IMAD.SHL.U32 R240, R212.reuse, 0x2, RZ ;  /* 0x00000002d4f07824 */ /* 0x040fe200078e00ff */
[----:B------:R-:W-:Y:S01]  /*10600*/  ISETP.GE.AND P3, PT, R212, c[0x0][0x1d4], PT ;  /* 0x00007500d4007a0c */ /* 0x000fe20003f66270 */
[C---:B------:R-:W-:Y:S01]  /*10610*/  IMAD.SHL.U32 R196, R227.reuse, 0x2, RZ ;  /* 0x00000002e3c47824 */ /* 0x040fe200078e00ff */
[----:B------:R-:W-:-:S02]  /*10620*/  SHF.L.U64.HI R203, R227, 0x1, R239 ;  /* 0x00000001e3cb7819 */ /* 0x000fc400000102ef */
[----:B------:R-:W-:Y:S02]  /*10630*/  SHF.L.U64.HI R206, R212, 0x1, R206 ;  /* 0x00000001d4ce7819 */ /* 0x000fe400000102ce */
[----:B------:R-:W-:Y:S02]  /*10640*/  SEL R241, RZ, 0x10, P4 ;  /* 0x00000010fff17807 */ /* 0x000fe40002000000 */
.L_x_1285:
[----:B------:R-:W-:Y:S04]  /*10650*/  DEPBAR.LE SB0, 0x2 ;  /* 0x000080800000791a */ /* 0x000fe80000000000 */
[----:B------:R-:W-:Y:S01]  /*10660*/  WARPSYNC 0xffffffff ;  /* 0xffffffff00007948 */ /* 0x000fe20003800000 */
[----:B------:R-:W-:Y:S01]  /*10670*/  BAR.SYNC.DEFER_BLOCKING 0x0 ;  /* 0x0000000000007b1d */ /* 0x000fe20000010000 */
[----:B------:R-:W-:Y:S01]  /*10680*/  IMAD R184, R185, 0x6000, RZ ;  /* 0x00006000b9b87824 */ /* 0x000fe200078e02ff */
[----:B------:R-:W-:Y:S01]  /*10690*/  ISETP.GE.AND P0, PT, R225, R186, PT ;  /* 0x000000bae100720c */ /* 0x000fe20003f06270 */
[----:B------:R-:W-:Y:S03]  /*106a0*/  IMAD.MOV.U32 R180, RZ, RZ, 0x20 ;  /* 0x00000020ffb47424 */ /* 0x000fe600078e00ff */
[----:B------:R-:W-:Y:S02]  /*106b0*/  IADD3 R101, R193, R184, RZ ;  /* 0x000000b8c1657210 */ /* 0x000fe40007ffe0ff */
[----:B------:R-:W-:Y:S05]  /*106c0*/  SEL R180, R180, 0xffffffe0, !P1 ;  /* 0xffffffe0b4b47807 */ /* 0x000fea0004800000 */
[----:B------:R-:W-:Y:S01]  /*106d0*/  IMAD.IADD R102, R180, 0x1, R101 ;  /* 0x00000001b4667824 */ /* 0x000fe200078e0265 */
[----:B------:R1:W2:Y:S01]  /*106e0*/  LDSM.16.M88.4 R32, [R188] ;  /* 0x00000000bc20783b */ /* 0x0002a20000000200 */
[----:B------:R-:W-:Y:S03]  /*106f0*/  BSSY B0, `(.L_x_1276) ;  /* 0x0000040000007945 */ /* 0x000fe60003800000 */
[----:B------:R1:W3:Y:S04]  /*10700*/  LDSM.16.M88.4 R8, [R101+0xc100] ;  /* 0x00c100006508783b */ /* 0x0002e80000000200 */
        /* <DEDUP_REMOVED lines=26> */
.L_x_1345:
[----:B------:R-:W-:-:S05]  /*108b0*/  BRA.DIV ~URZ, `(.L_x_1279) ;  /* 0x0000ab227f007947 */ /* 0x000fca000b800000 */
[----:B------:R-:W5:Y:S01]  /*108c0*/  SHFL.IDX PT, R2, R20, RZ, 0x181f ;  /* 0x00181fff14027589 */ /* 0x000f6200000e0000 */
[----:B------:R-:W-:Y:S03]  /*108d0*/  SEL R3, RZ, 0x10, P6 ;  /* 0x00000010ff037807 */ /* 0x000fe60003000000 */
[----:B----4-:R-:W4:Y:S01]  /*108e0*/  SHFL.IDX PT, R5, R5, 0x1, 0x181f ;  /* 0x00381f0005057f89 */ /* 0x010f2200000e0000 */
[----:B-----5:R-:W-:Y:S05]  /*108f0*/  IADD3 R6, P0, R2, R240, RZ ;  /* 0x000000f002067210 */ /* 0x020fea0007f1e0ff */
[----:B---3--:R-:W-:Y:S01]  /*10900*/  IMAD.X R7, R4, 0x1, R206, P0 ;  /* 0x0000000104077824 */ /* 0x008fe200000e06ce */
[----:B------:R-:W-:Y:S05]  /*10910*/  IADD3 R14, P0, R2, R204, RZ ;  /* 0x000000cc020e7210 */ /* 0x000fea0007f1e0ff */
[----:B------:R-:W-:Y:S01]  /*10920*/  IMAD.X R15, R4, 0x1, R205, P0 ;  /* 0x00000001040f7824 */ /* 0x000fe200000e06cd */
[----:B------:R-:W-:Y:S02]  /*10930*/  IADD3 R12, P0, R2, R196, RZ ;  /* 0x000000c4020c7210 */ /* 0x000fe40007f1e0ff */
[----:B------:R3:W2:Y:S02]  /*10940*/  SHFL.IDX PT, R2, R20, 0x1, 0x181f ;  /* 0x00381f0014027f89 */ /* 0x0006a400000e0000 */
[----:B------:R-:W-:Y:S01]  /*10950*/  IADD3.X R13, R4, R203, RZ, P0, !PT ;  /* 0x000000cb040d7210 */ /* 0x000fe200007fe4ff */
[----:B------:R-:W-:Y:S05]  /*10960*/  IMAD R4, R202, 0x6000, R230 ;  /* 0x00006000ca047824 */ /* 0x000fea00078e02e6 */
[----:B------:R3:W-:Y:S04]  /*10970*/  LDGSTS.E.BYPASS.LTC128B.128 [R4], [R6.64], !P3 ;  /* 0x0000000006047fae */ /* 0x0007e8000d901d46 */
[----:B------:R5:W-:Y:S04]  /*10980*/  LDGSTS.E.BYPASS.LTC128B.128 [R4+0x2000], [R14.64], !P4 ;  /* 0x020000000e047fae */ /* 0x000be8000e101d46 */
[----:B------:R3:W-:Y:S01]  /*10990*/  LDGSTS.E.BYPASS.LTC128B.128 [R4+0x4000], [R12.64], !P6 ;  /* 0x040000000c047fae */ /* 0x0007e2000f101d46 */
[----:B-----5:R-:W-:Y:S01]  /*109a0*/  MOV R14, R3 ;  /* 0x00000003000e7202 */ /* 0x020fe20000000f00 */
[----:B------:R-:W-:Y:S05]  /*109b0*/  IMAD.MOV.U32 R15, RZ, RZ, R241 ;  /* 0x000000ffff0f7224 */ /* 0x000fea00078e00f1 */
.L_x_1346:
        /* <DEDUP_REMOVED lines=19> */
.L_x_1277:
[----:B------:R-:W-:Y:S05]  /*10af0*/  BSYNC B0 ;  /* 0x0000000000007941 */ /* 0x000fea0003800000 */
.L_x_1276:
[----:B------:R-:W0:Y:S01]  /*10b00*/  LDGDEPBAR ;  /* 0x00000000000079af */ /* 0x000e220000000000 */
[----:B------:R-:W-:Y:S01]  /*10b10*/  WARPSYNC 0xffffffff ;  /* 0xffffffff00007948 */ /* 0x000fe20003800000 */
[C---:B--23--:R-:W-:Y:S03]  /*10b20*/  HMMA.16816.F32.BF16 R4, R32.reuse, R8, RZ ;  /* 0x000000082004723c */ /* 0x04cfe600000418ff */
[----:B------:R-:W-:Y:S01]  /*10b30*/  ISETP.GE.AND P0, PT, R202, 0x1, PT ;  /* 0x00000001ca00780c */ /* 0x000fe20003f06270 */
[C---:B------:R-:W-:Y:S01]  /*10b40*/  IMAD.IADD R103, R191.reuse, 0x1, R102 ;  /* 0x00000001bf677824 */ /* 0x040fe200078e0266 */
[----:B------:R-:W-:Y:S01]  /*10b50*/  IADD3 R3, R180, R101, R191 ;  /* 0x00000065b4037210 */ /* 0x000fe20007ffe0bf */
[----:B------:R-:W-:Y:S01]  /*10b60*/  LDSM.16.M88.4 R164, [R189] ;  /* 0x00000000bda4783b */ /* 0x000fe20000000200 */
[----:B------:R-:W-:Y:S01]  /*10b70*/  IADD3 R2, R202, 0x1, RZ ;  /* 0x00000001ca027810 */ /* 0x000fe20007ffe0ff */
[C---:B------:R-:W-:Y:S04]  /*10b80*/  HMMA.16816.F32.BF16 R8, R32.reuse, R10, RZ ;  /* 0x0000000a2008723c */ /* 0x040fe800000418ff */
[----:B------:R-:W-:Y:S01]  /*10b90*/  SEL R202, R2, RZ, !P0 ;  /* 0x000000ff02ca7207 */ /* 0x000fe20004000000 */
[----:B------:R-:W-:Y:S01]  /*10ba0*/  IMAD.IADD R2, R191, 0x1, R101 ;  /* 0x00000001bf027824 */ /* 0x000fe200078e0265 */
[----:B------:R-:W-:Y:S02]  /*10bb0*/  LDSM.16.M88.4 R168, [R103+0xc100] ;  /* 0x00c1000067a8783b */ /* 0x000fe40000000200 */
[C---:B----4-:R-:W-:Y:S06]  /*10bc0*/  HMMA.16816.F32.BF16 R12, R32.reuse, R16, RZ ;  /* 0x00000010200c723c */ /* 0x050fec00000418ff */
[----:B------:R-:W-:Y:S02]  /*10bd0*/  LDSM.16.M88.4 R160, [R2+0xc100] ;  /* 0x00c1000002a0783b */ /* 0x000fe40000000200 */
[C---:B------:R-:W-:Y:S06]  /*10be0*/  HMMA.16816.F32.BF16 R16, R32.reuse, R18, RZ ;  /* 0x000000122010723c */ /* 0x040fec00000418ff */
[----:B------:R-:W-:Y:S02]  /*10bf0*/  LDSM.16.M88.4 R172, [R102+0xe900] ;  /* 0x00e9000066ac783b */ /* 0x000fe40000000200 */
[C---:B-1----:R-:W-:Y:S06]  /*10c00*/  HMMA.16816.F32.BF16 R20, R32.reuse, R24, RZ ;  /* 0x000000182014723c */ /* 0x042fec00000418ff */
[----:B------:R-:W-:Y:S02]  /*10c10*/  LDSM.16.M88.4 R176, [R2+0xe100] ;  /* 0x00e1000002b0783b */ /* 0x000fe40000000200 */
[C---:B------:R-:W-:Y:S06]  /*10c20*/  HMMA.16816.F32.BF16 R24, R32.reuse, R26, RZ ;  /* 0x0000001a2018723c */ /* 0x040fec00000418ff */
[----:B------:R-:W-:Y:S02]  /*10c30*/  LDSM.16.M88.4 R180, [R101+0x10100] ;  /* 0x0101000065b4783b */ /* 0x000fe40000000200 */
[C---:B------:R-:W-:Y:S08]  /*10c40*/  HMMA.16816.F32.BF16 R28, R32.reuse, R104, RZ ;  /* 0x00000068201c723c */ /* 0x040ff000000418ff */
        /* <DEDUP_REMOVED lines=23> */
[----:B------:R-:W-:Y:S07]  /*10dc0*/  LDSM.16.M88.4 R148, [R101+0xe100] ;  /* 0x00e100006594783b */ /* 0x000fee0000000200 */
[C---:B----4-:R-:W-:Y:S08]  /*10dd0*/  HMMA.16816.F32.BF16 R28, R104.reuse, R152, R28 ;  /* 0x00000098681c723c */ /* 0x050ff0000004181c */
[----:B------:R-:W-:Y:S01]  /*10de0*/  HMMA.16816.F32.BF16 R32, R104, R154, R32 ;  /* 0x0000009a6820723c */ /* 0x000fe20000041820 */
[----:B------:R-:W3:Y:S07]  /*10df0*/  LDSM.16.M88.4 R104, [R188+0x4000] ;  /* 0x00400000bc68783b */ /* 0x000eee0000000200 */
[C---:B------:R-:W-:Y:S01]  /*10e00*/  HMMA.16816.F32.BF16 R4, R164.reuse, R168, R4 ;  /* 0x000000a8a404723c */ /* 0x040fe20000041804 */
[----:B------:R-:W4:Y:S07]  /*10e10*/  LDSM.16.M88.4 R152, [R101+0xe900] ;  /* 0x00e900006598783b */ /* 0x000f2e0000000200 */
[C---:B------:R-:W-:Y:S01]  /*10e20*/  HMMA.16816.F32.BF16 R8, R164.reuse, R170, R8 ;  /* 0x000000aaa408723c */ /* 0x040fe20000041808 */
[----:B------:R-:W-:Y:S07]  /*10e30*/  LDSM.16.M88.4 R168, [R102+0xe100] ;  /* 0x00e1000066a8783b */ /* 0x000fee0000000200 */
[C---:B-----5:R-:W-:Y:S08]  /*10e40*/  HMMA.16816.F32.BF16 R12, R164.reuse, R140, R12 ;  /* 0x0000008ca40c723c */ /* 0x060ff0000004180c */
[C---:B------:R-:W-:Y:S01]  /*10e50*/  HMMA.16816.F32.BF16 R16, R164.reuse, R142, R16 ;  /* 0x0000008ea410723c */ /* 0x040fe20000041810 */
[----:B------:R-:W5:Y:S07]  /*10e60*/  LDSM.16.M88.4 R140, [R101+0xf100] ;  /* 0x00f10000658c783b */ /* 0x000f6e0000000200 */
        /* <DEDUP_REMOVED lines=75> */
[C---:B------:R-:W-:Y:S08]  /*11320*/  HMMA.16816.F32.BF16 R16, R164.reuse, R146, R16 ;  /* 0x00000092a410723c */ /* 0x040ff00000041810 */
        /* <DEDUP_REMOVED lines=15> */
[C---:B--2---:R-:W-:Y:S08]  /*11420*/  HMMA.16816.F32.BF16 R12, R172.reuse, R104, R12 ;  /* 0x00000068ac0c723c */ /* 0x044ff0000004180c */
        /* <DEDUP_REMOVED lines=15> */
[----:B------:R-:W-:Y:S01]  /*11520*/  FMUL.FTZ R15, R15, c[0x0][0x320] ;  /* 0x0000c8000f0f7a20 */ /* 0x000fe20000410000 */
[----:B-1----:R-:W-:Y:S01]  /*11530*/  FMNMX.FTZ R103, R140, R0, !PT ;  /* 0x000000008c677209 */ /* 0x002fe20007810000 */
[----:B------:R-:W-:Y:S02]  /*11540*/  FMUL.FTZ R16, R16, c[0x0][0x320] ;  /* 0x0000c80010107a20 */ /* 0x000fe40000410000 */
[----:B------:R-:W-:Y:S02]  /*11550*/  FMUL.FTZ R18, R18, c[0x0][0x320] ;  /* 0x0000c80012127a20 */ /* 0x000fe40000410000 */
[----:B------:R-:W-:Y:S01]  /*11560*/  FMUL.FTZ R17, R17, c[0x0][0x320] ;  /* 0x0000c80011117a20 */ /* 0x000fe20000410000 */
[----:B------:R1:W4:Y:S01]  /*11570*/  MUFU.TANH R144, R7 ;  /* 0x0000000700907308 */ /* 0x0003220000002400 */
[----:B------:R-:W-:Y:S01]  /*11580*/  FMUL.FTZ R19, R19, c[0x0][0x320] ;  /* 0x0000c80013137a20 */ /* 0x000fe20000410000 */
[----:B--2---:R-:W-:Y:S08]  /*11590*/  FMNMX.FTZ R102, R143, R100, !PT ;  /* 0x000000648f667209 */ /* 0x004ff00007810000 */
[----:B------:R-:W2:Y:S01]  /*115a0*/  MUFU.TANH R141, R8 ;  /* 0x00000008008d7308 */ /* 0x000ea20000002400 */
[----:B---3--:R-:W-:Y:S09]  /*115b0*/  FMNMX.FTZ R103, R142, R103, !PT ;  /* 0x000000678e677209 */ /* 0x008ff20007810000 */
[----:B------:R-:W3:Y:S01]  /*115c0*/  MUFU.TANH R104, R10 ;  /* 0x0000000a00687308 */ /* 0x000ee20000002400 */
[----:B-1----:R-:W1:Y:S01]  /*115d0*/  LDSM.16.M88.4 R4, [R3+0x11100] ;  /* 0x011100000304783b */ /* 0x002e620000000200 */
[----:B----4-:R-:W-:Y:S08]  /*115e0*/  FMNMX.FTZ R102, R144, R102, !PT ;  /* 0x0000006690667209 */ /* 0x010ff00007810000 */
[----:B------:R-:W4:Y:S01]  /*115f0*/  MUFU.TANH R101, R9 ;  /* 0x0000000900657308 */ /* 0x000f220000002400 */
[----:B--2---:R-:W-:Y:S09]  /*11600*/  FMNMX.FTZ R103, R141, R103, !PT ;  /* 0x000000678d677209 */ /* 0x004ff20007810000 */
[----:B------:R2:W5:Y:S01]  /*11610*/  MUFU.TANH R105, R11 ;  /* 0x0000000b00697308 */ /* 0x0005620000002400 */
[----:B---3--:R-:W-:Y:S09]  /*11620*/  FMNMX.FTZ R102, R104, R102, !PT ;  /* 0x0000006668667209 */ /* 0x008ff20007810000 */
[----:B------:R-:W3:Y:S01]  /*11630*/  MUFU.TANH R145, R12 ;  /* 0x0000000c00917308 */ /* 0x000ee20000002400 */
[----:B----4-:R-:W-:Y:S09]  /*11640*/  FMNMX.FTZ R103, R101, R103, !PT ;  /* 0x0000006765677209 */ /* 0x010ff20007810000 */
[----:B------:R-:W4:Y:S01]  /*11650*/  MUFU.TANH R149, R14 ;  /* 0x0000000e00957308 */ /* 0x000f220000002400 */
[----:B--2---:R-:W2:Y:S01]  /*11660*/  LDSM.16.M88.4 R8, [R3+0x11900] ;  /* 0x011900000308783b */ /* 0x004ea20000000200 */
[C---:B-1----:R-:W-:Y:S03]  /*11670*/  HMMA.16816.F32.BF16 R20, R172.reuse, R4, R20 ;  /* 0x00000004ac14723c */ /* 0x042fe60000041814 */
[----:B-----5:R-:W-:Y:S05]  /*11680*/  FMNMX.FTZ R102, R105, R102, !PT ;  /* 0x0000006669667209 */ /* 0x020fea0007810000 */
[----:B------:R-:W1:Y:S01]  /*11690*/  MUFU.TANH R147, R13 ;  /* 0x0000000d00937308 */ /* 0x000e620000002400 */
[C---:B------:R-:W-:Y:S03]  /*116a0*/  HMMA.16816.F32.BF16 R24, R172.reuse, R6, R24 ;  /* 0x00000006ac18723c */ /* 0x040fe60000041818 */
[----:B---3--:R-:W-:Y:S06]  /*116b0*/  FMNMX.FTZ R103, R145, R103, !PT ;  /* 0x0000006791677209 */ /* 0x008fec0007810000 */
[----:B------:R-:W3:Y:S03]  /*116c0*/  MUFU.TANH R151, R15 ;  /* 0x0000000f00977308 */ /* 0x000ee60000002400 */
[----:B----4-:R-:W-:Y:S03]  /*116d0*/  FMNMX.FTZ R102, R149, R102, !PT ;  /* 0x0000006695667209 */ /* 0x010fe60007810000 */
[----:B------:R-:W-:Y:S04]  /*116e0*/  FMUL.FTZ R20, R20, c[0x0][0x320] ;  /* 0x0000c80014147a20 */ /* 0x000fe80000410000 */
[----:B------:R-:W4:Y:S01]  /*116f0*/  MUFU.TANH R146, R16 ;  /* 0x0000001000927308 */ /* 0x000f220000002400 */
        /* <DEDUP_REMOVED lines=9> */
[C---:B--2---:R-:W-:Y:S03]  /*11790*/  HMMA.16816.F32.BF16 R28, R172.reuse, R8, R28 ;  /* 0x00000008ac1c723c */ /* 0x044fe6000004181c */
[----:B---3--:R-:W-:Y:S03]  /*117a0*/  FMNMX.FTZ R102, R151, R102, !PT ;  /* 0x0000006697667209 */ /* 0x008fe60007810000 */
[----:B------:R-:W2:Y:S02]  /*117b0*/  MUFU.TANH R148, R17 ;  /* 0x0000001100947308 */ /* 0x000ea40000002400 */
[----:B------:R-:W-:Y:S04]  /*117c0*/  HMMA.16816.F32.BF16 R32, R172, R10, R32 ;  /* 0x0000000aac20723c */ /* 0x000fe80000041820 */
[----:B----4-:R-:W-:Y:S04]  /*117d0*/  FMNMX.FTZ R103, R146, R103, !PT ;  /* 0x0000006792677209 */ /* 0x010fe80007810000 */
[----:B------:R-:W3:Y:S01]  /*117e0*/  MUFU.TANH R152, R19 ;  /* 0x0000001300987308 */ /* 0x000ee20000002400 */
[----:B-1----:R-:W-:Y:S07]  /*117f0*/  FMNMX.FTZ R102, R150, R102, !PT ;  /* 0x0000006696667209 */ /* 0x002fee0007810000 */
[----:B------:R-:W-:Y:S02]  /*11800*/  FMUL.FTZ R28, R28, c[0x0][0x320] ;  /* 0x0000c8001c1c7a20 */ /* 0x000fe40000410000 */
[----:B------:R-:W1:Y:S01]  /*11810*/  MUFU.TANH R154, R20 ;  /* 0x00000014009a7308 */ /* 0x000e620000002400 */
[----:B------:R-:W-:Y:S02]  /*11820*/  FMUL.FTZ R30, R30, c[0x0][0x320] ;  /* 0x0000c8001e1e7a20 */ /* 0x000fe40000410000 */
        /* <DEDUP_REMOVED lines=8> */
[----:B---3--:R-:W-:Y:S06]  /*118b0*/  FMNMX.FTZ R102, R152, R102, !PT ;  /* 0x0000006698667209 */ /* 0x008fec0007810000 */
        /* <DEDUP_REMOVED lines=27> */
[----:B--2---:R-:W-:Y:S02]  /*11a70*/  FMNMX.FTZ R102, R167, R102, !PT ;  /* 0x00000066a7667209 */ /* 0x004fe40007810000 */
[----:B---3--:R-:W-:Y:S02]  /*11a80*/  FMNMX.FTZ R103, R163, R103, !PT ;  /* 0x00000067a3677209 */ /* 0x008fe40007810000 */
[----:B-1----:R-:W-:Y:S01]  /*11a90*/  FMNMX.FTZ R102, R168, R102, !PT ;  /* 0x00000066a8667209 */ /* 0x002fe20007810000 */
[----:B------:R-:W-:-:S05]  /*11aa0*/  BRA.DIV ~URZ, `(.L_x_1280) ;  /* 0x00009b727f007947 */ /* 0x000fca000b800000 */
[----:B------:R1:W2:Y:S02]  /*11ab0*/  SHFL.BFLY PT, R2, R103, 0x2, 0x1f ;  /* 0x0c401f0067027f89 */ /* 0x0002a400000e0000 */
.L_x_1347:
[----:B-12---:R-:W-:Y:S01]  /*11ac0*/  FMNMX.FTZ R103, R103, R2, !PT ;  /* 0x0000000267677209 */ /* 0x006fe20007810000 */
[----:B------:R-:W-:Y:S01]  /*11ad0*/  SHFL.BFLY PT, R3, R102, 0x2, 0x1f ;  /* 0x0c401f0066037f89 */ /* 0x000fe200000e0000 */
[----:B------:R-:W-:Y:S04]  /*11ae0*/  DEPBAR.LE SB0, 0x2 ;  /* 0x000080800000791a */ /* 0x000fe80000000000 */
[----:B------:R-:W-:Y:S01]  /*11af0*/  IADD3 R156, R194, R184, RZ ;  /* 0x000000b8c29c7210 */ /* 0x000fe20007ffe0ff */
[----:B------:R-:W-:Y:S01]  /*11b00*/  BSSY B0, `(.L_x_1281) ;  /* 0x00001bd000007945 */ /* 0x000fe20003800000 */
[----:B------:R-:W-:Y:S01]  /*11b10*/  IADD3 R184, R184, R195, RZ ;  /* 0x000000c3b8b87210 */ /* 0x000fe20007ffe0ff */
[----:B------:R-:W1:Y:S08]  /*11b20*/  SHFL.BFLY PT, R2, R103, 0x1, 0x1f ;  /* 0x0c201f0067027f89 */ /* 0x000e7000000e0000 */
[----:B------:R-:W-:Y:S01]  /*11b30*/  BAR.SYNC.DEFER_BLOCKING 0x0 ;  /* 0x0000000000007b1d */ /* 0x000fe20000010000 */
[----:B-1----:R-:W-:Y:S02]  /*11b40*/  FMNMX.FTZ R103, R103, R2, !PT ;  /* 0x0000000267677209 */ /* 0x002fe40007810000 */
[----:B------:R-:W-:Y:S03]  /*11b50*/  FMNMX.FTZ R102, R102, R3, !PT ;  /* 0x0000000366667209 */ /* 0x000fe60007810000 */
[C---:B------:R-:W-:Y:S02]  /*11b60*/  FMUL.FTZ R162, R103.reuse, c[0x0][0x2d0] ;  /* 0x0000b40067a27a20 */ /* 0x040fe40000410000 */
[----:B------:R-:W-:Y:S01]  /*11b70*/  FADD.FTZ R0, -R103, R0 ;  /* 0x0000000067007221 */ /* 0x000fe20000010100 */
[----:B------:R-:W1:Y:S01]  /*11b80*/  SHFL.BFLY PT, R5, R102, 0x1, 0x1f ;  /* 0x0c201f0066057f89 */ /* 0x000e6200000e0000 */
[--C-:B------:R-:W-:Y:S02]  /*11b90*/  FFMA.FTZ R3, R140, c[0x0][0x2d0], -R162.reuse ;  /* 0x0000b4008c037a23 */ /* 0x100fe400000108a2 */
[----:B------:R-:W-:Y:S02]  /*11ba0*/  FMUL.FTZ R0, R0, c[0x0][0x2d0] ;  /* 0x0000b40000007a20 */ /* 0x000fe40000410000 */
[----:B------:R2:W-:Y:S01]  /*11bb0*/  MUFU.EX2 R215, R3 ;  /* 0x0000000300d77308 */ /* 0x0005e20000000800 */
[----:B------:R-:W-:Y:S02]  /*11bc0*/  FFMA.FTZ R4, R142, c[0x0][0x2d0], -R162 ;  /* 0x0000b4008e047a23 */ /* 0x000fe400000108a2 */
[----:B------:R-:W3:Y:S07]  /*11bd0*/  LDSM.16.MT88.4 R12, [R156+0x100] ;  /* 0x000100009c0c783b */ /* 0x000eee0000004200 */
[----:B------:R4:W5:Y:S01]  /*11be0*/  MUFU.EX2 R2, R0 ;  /* 0x0000000000027308 */ /* 0x0009620000000800 */
[----:B------:R-:W-:Y:S01]  /*11bf0*/  LDSM.16.MT88.4 R28, [R184+0x100] ;  /* 0x00010000b81c783b */ /* 0x000fe20000004200 */
[----:B-1----:R-:W-:Y:S08]  /*11c00*/  FMNMX.FTZ R102, R102, R5, !PT ;  /* 0x0000000566667209 */ /* 0x002ff00007810000 */
[----:B------:R1:W1:Y:S01]  /*11c10*/  MUFU.EX2 R218, R4 ;  /* 0x0000000400da7308 */ /* 0x0002620000000800 */
[----:B------:R-:W-:Y:S04]  /*11c20*/  FMUL.FTZ R140, R102, c[0x0][0x2d0] ;  /* 0x0000b400668c7a20 */ /* 0x000fe80000410000 */
[----:B--2---:R-:W-:Y:S05]  /*11c30*/  FFMA.FTZ R3, R143, c[0x0][0x2d0], -R140 ;  /* 0x0000b4008f037a23 */ /* 0x004fea000001088c */
[----:B------:R2:W-:Y:S01]  /*11c40*/  MUFU.EX2 R210, R3 ;  /* 0x0000000300d27308 */ /* 0x0005e20000000800 */
[----:B----4-:R-:W-:Y:S02]  /*11c50*/  FFMA.FTZ R0, R141, c[0x0][0x2d0], -R162 ;  /* 0x0000b4008d007a23 */ /* 0x010fe400000108a2 */
[C---:B-----5:R-:W-:Y:S02]  /*11c60*/  FMUL.FTZ R5, R2.reuse, R109 ;  /* 0x0000006d02057220 */ /* 0x060fe40000410000 */
[C---:B------:R-:W-:Y:S02]  /*11c70*/  FMUL.FTZ R8, R2.reuse, R112 ;  /* 0x0000007002087220 */ /* 0x040fe40000410000 */
[C---:B------:R-:W-:Y:S03]  /*11c80*/  FMUL.FTZ R9, R2.reuse, R113 ;  /* 0x0000007102097220 */ /* 0x040fe60000410000 */
[----:B------:R4:W-:Y:S01]  /*11c90*/  MUFU.EX2 R217, R0 ;  /* 0x0000000000d97308 */ /* 0x0009e20000000800 */
[C---:B------:R-:W-:Y:S02]  /*11ca0*/  FMUL.FTZ R16, R2.reuse, R120 ;  /* 0x0000007802107220 */ /* 0x040fe40000410000 */
[C---:B-1----:R-:W-:Y:S02]  /*11cb0*/  FMUL.FTZ R4, R2.reuse, R108 ;  /* 0x0000006c02047220 */ /* 0x042fe40000410000 */
[C---:B------:R-:W-:Y:S02]  /*11cc0*/  FMUL.FTZ R17, R2.reuse, R121 ;  /* 0x0000007902117220 */ /* 0x040fe40000410000 */
[C---:B------:R-:W-:Y:S02]  /*11cd0*/  FMUL.FTZ R24, R2.reuse, R128 ;  /* 0x0000008002187220 */ /* 0x040fe40000410000 */
[C---:B------:R-:W-:Y:S02]  /*11ce0*/  FMUL.FTZ R25, R2.reuse, R129 ;  /* 0x0000008102197220 */ /* 0x040fe40000410000 */
[C---:B------:R-:W-:Y:S02]  /*11cf0*/  FMUL.FTZ R32, R2.reuse, R136 ;  /* 0x0000008802207220 */ /* 0x040fe40000410000 */
[----:B------:R-:W-:Y:S02]  /*11d00*/  FMUL.FTZ R33, R2, R137 ;  /* 0x0000008902217220 */ /* 0x000fe40000410000 */
[----:B--2---:R-:W-:Y:S02]  /*11d10*/  FFMA.FTZ R3, R144, c[0x0][0x2d0], -R140 ;  /* 0x0000b40090037a23 */ /* 0x004fe4000001088c */
[C---:B------:R-:W-:Y:S02]  /*11d20*/  FMUL.FTZ R36, R2.reuse, R36 ;  /* 0x0000002402247220 */ /* 0x040fe40000410000 */
[----:B------:R1:W-:Y:S01]  /*11d30*/  MUFU.EX2 R214, R3 ;  /* 0x0000000300d67308 */ /* 0x0003e20000000800 */
[C---:B------:R-:W-:Y:S02]  /*11d40*/  FMUL.FTZ R37, R2.reuse, R37 ;  /* 0x0000002502257220 */ /* 0x040fe40000410000 */
[C---:B------:R-:W-:Y:S02]  /*11d50*/  FMUL.FTZ R40, R2.reuse, R40 ;  /* 0x0000002802287220 */ /* 0x040fe40000410000 */
[--C-:B----4-:R-:W-:Y:S02]  /*11d60*/  FFMA.FTZ R0, R101, c[0x0][0x2d0], -R162.reuse ;  /* 0x0000b40065007a23 */ /* 0x110fe400000108a2 */
[----:B------:R-:W-:Y:S02]  /*11d70*/  FFMA.FTZ R101, R145, c[0x0][0x2d0], -R162 ;  /* 0x0000b40091657a23 */ /* 0x000fe400000108a2 */
[C---:B------:R-:W-:Y:S01]  /*11d80*/  FMUL.FTZ R41, R2.reuse, R41 ;  /* 0x0000002902297220 */ /* 0x040fe20000410000 */
[----:B------:R-:W2:Y:S01]  /*11d90*/  MUFU.EX2 R216, R0 ;  /* 0x0000000000d87308 */ /* 0x000ea20000000800 */
[C---:B------:R-:W-:Y:S02]  /*11da0*/  FMUL.FTZ R44, R2.reuse, R44 ;  /* 0x0000002c022c7220 */ /* 0x040fe40000410000 */
[C---:B------:R-:W-:Y:S02]  /*11db0*/  FMUL.FTZ R45, R2.reuse, R45 ;  /* 0x0000002d022d7220 */ /* 0x040fe40000410000 */
[C---:B------:R-:W-:Y:S02]  /*11dc0*/  FMUL.FTZ R48, R2.reuse, R48 ;  /* 0x0000003002307220 */ /* 0x040fe40000410000 */
[C---:B------:R-:W-:Y:S02]  /*11dd0*/  FMUL.FTZ R49, R2.reuse, R49 ;  /* 0x0000003102317220 */ /* 0x040fe40000410000 */
[C---:B------:R-:W-:Y:S01]  /*11de0*/  FMUL.FTZ R52, R2.reuse, R52 ;  /* 0x0000003402347220 */ /* 0x040fe20000410000 */
[----:B------:R4:W-:Y:S01]  /*11df0*/  MUFU.EX2 R209, R101 ;  /* 0x0000006500d17308 */ /* 0x0009e20000000800 */
[C---:B------:R-:W-:Y:S02]  /*11e00*/  FMUL.FTZ R53, R2.reuse, R53 ;  /* 0x0000003502357220 */ /* 0x040fe40000410000 */
[----:B------:R-:W-:Y:S02]  /*11e10*/  FMUL.FTZ R56, R2, R56 ;  /* 0x0000003802387220 */ /* 0x000fe40000410000 */
[----:B-1----:R-:W-:Y:S01]  /*11e20*/  FFMA.FTZ R3, R104, c[0x0][0x2d0], -R140 ;  /* 0x0000b40068037a23 */ /* 0x002fe2000001088c */
[----:B------:R-:W-:Y:S01]  /*11e30*/  F2FP.BF16.PACK_AB R104, R218, R215 ;  /* 0x000000d7da68723e */ /* 0x000fe200000010ff */
[C---:B------:R-:W-:Y:S02]  /*11e40*/  FMUL.FTZ R57, R2.reuse, R57 ;  /* 0x0000003902397220 */ /* 0x040fe40000410000 */
[C---:B------:R-:W-:Y:S01]  /*11e50*/  FMUL.FTZ R60, R2.reuse, R60 ;  /* 0x0000003c023c7220 */ /* 0x040fe20000410000 */
[----:B------:R1:W-:Y:S01]  /*11e60*/  MUFU.EX2 R213, R3 ;  /* 0x0000000300d57308 */ /* 0x0003e20000000800 */
[C---:B------:R-:W-:Y:S02]  /*11e70*/  FMUL.FTZ R61, R2.reuse, R61 ;  /* 0x0000003d023d7220 */ /* 0x040fe40000410000 */
[----:B------:R-:W-:Y:S01]  /*11e80*/  FMUL.FTZ R64, R2, R64 ;  /* 0x0000004002407220 */ /* 0x000fe20000410000 */
[----:B--2---:R-:W-:Y:S01]  /*11e90*/  F2FP.BF16.PACK_AB R106, R216, R217 ;  /* 0x000000d9d86a723e */ /* 0x004fe200000010ff */
[----:B------:R-:W-:Y:S01]  /*11ea0*/  FADD.FTZ R0, -R102, R100 ;  /* 0x0000006466007221 */ /* 0x000fe20000010100 */
[----:B------:R-:W-:Y:S01]  /*11eb0*/  IADD3 R100, R192, R156, RZ ;  /* 0x0000009cc0647210 */ /* 0x000fe20007ffe0ff */
[----:B------:R-:W-:Y:S02]  /*11ec0*/  FMUL.FTZ R65, R2, R65 ;  /* 0x0000004102417220 */ /* 0x000fe40000410000 */
[----:B------:R-:W-:Y:S02]  /*11ed0*/  FMUL.FTZ R0, R0, c[0x0][0x2d0] ;  /* 0x0000b40000007a20 */ /* 0x000fe40000410000 */
[----:B------:R-:W2:Y:S01]  /*11ee0*/  LDSM.16.MT88.4 R20, [R100+0x100] ;  /* 0x000100006414783b */ /* 0x000ea20000004200 */
[C---:B------:R-:W-:Y:S02]  /*11ef0*/  FMUL.FTZ R68, R2.reuse, R68 ;  /* 0x0000004402447220 */ /* 0x040fe40000410000 */
[----:B----4-:R-:W-:Y:S01]  /*11f00*/  FFMA.FTZ R101, R147, c[0x0][0x2d0], -R162 ;  /* 0x0000b40093657a23 */ /* 0x010fe200000108a2 */
[----:B------:R-:W4:Y:S01]  /*11f10*/  MUFU.EX2 R0, R0 ;  /* 0x0000000000007308 */ /* 0x000f220000000800 */
[C---:B------:R-:W-:Y:S02]  /*11f20*/  FMUL.FTZ R69, R2.reuse, R69 ;  /* 0x0000004502457220 */ /* 0x040fe40000410000 */
[C---:B------:R-:W-:Y:S02]  /*11f30*/  FMUL.FTZ R72, R2.reuse, R72 ;  /* 0x0000004802487220 */ /* 0x040fe40000410000 */
[C---:B------:R-:W-:Y:S02]  /*11f40*/  FMUL.FTZ R73, R2.reuse, R73 ;  /* 0x0000004902497220 */ /* 0x040fe40000410000 */
[----:B------:R-:W-:Y:S02]  /*11f50*/  FMUL.FTZ R76, R2, R76 ;  /* 0x0000004c024c7220 */ /* 0x000fe40000410000 */
[----:B-1----:R-:W-:Y:S01]  /*11f60*/  FFMA.FTZ R3, R105, c[0x0][0x2d0], -R140 ;  /* 0x0000b40069037a23 */ /* 0x002fe2000001088c */
[----:B------:R1:W-:Y:S01]  /*11f70*/  MUFU.EX2 R208, R101 ;  /* 0x0000006500d07308 */ /* 0x0003e20000000800 */
[----:B------:R-:W-:Y:S01]  /*11f80*/  F2FP.BF16.PACK_AB R105, R214, R210 ;  /* 0x000000d2d669723e */ /* 0x000fe200000010ff */
[C---:B------:R-:W-:Y:S02]  /*11f90*/  FMUL.FTZ R77, R2.reuse, R77 ;  /* 0x0000004d024d7220 */ /* 0x040fe40000410000 */
[C---:B------:R-:W-:Y:S02]  /*11fa0*/  FMUL.FTZ R80, R2.reuse, R80 ;  /* 0x0000005002507220 */ /* 0x040fe40000410000 */
[C---:B------:R-:W-:Y:S02]  /*11fb0*/  FMUL.FTZ R81, R2.reuse, R81 ;  /* 0x0000005102517220 */ /* 0x040fe40000410000 */
[C---:B------:R-:W-:Y:S02]  /*11fc0*/  FMUL.FTZ R84, R2.reuse, R84 ;  /* 0x0000005402547220 */ /* 0x040fe40000410000 */
[----:B------:R-:W5:Y:S01]  /*11fd0*/  MUFU.EX2 R211, R3 ;  /* 0x0000000300d37308 */ /* 0x000f620000000800 */
[C---:B------:R-:W-:Y:S02]  /*11fe0*/  FMUL.FTZ R85, R2.reuse, R85 ;  /* 0x0000005502557220 */ /* 0x040fe40000410000 */
[----:B------:R-:W-:Y:S02]  /*11ff0*/  FMUL.FTZ R88, R2, R88 ;  /* 0x0000005802587220 */ /* 0x000fe40000410000 */
[C---:B----4-:R-:W-:Y:S02]  /*12000*/  FMUL.FTZ R6, R0.reuse, R110 ;  /* 0x0000006e00067220 */ /* 0x050fe40000410000 */
[C---:B------:R-:W-:Y:S02]  /*12010*/  FMUL.FTZ R7, R0.reuse, R111 ;  /* 0x0000006f00077220 */ /* 0x040fe40000410000 */
[C---:B------:R-:W-:Y:S02]  /*12020*/  FMUL.FTZ R10, R0.reuse, R114 ;  /* 0x00000072000a7220 */ /* 0x040fe40000410000 */
[C---:B------:R-:W-:Y:S02]  /*12030*/  FMUL.FTZ R11, R0.reuse, R115 ;  /* 0x00000073000b7220 */ /* 0x040fe40000410000 */
[----:B------:R-:W-:Y:S01]  /*12040*/  FMUL.FTZ R18, R0, R122 ;  /* 0x0000007a00127220 */ /* 0x000fe20000410000 */
[----:B------:R-:W-:Y:S01]  /*12050*/  LDSM.16.MT88.4 R112, [R156+0x2100] ;  /* 0x002100009c70783b */ /* 0x000fe20000004200 */
[--C-:B-1----:R-:W-:Y:S02]  /*12060*/  FFMA.FTZ R101, R146, c[0x0][0x2d0], -R162.reuse ;  /* 0x0000b40092657a23 */ /* 0x102fe400000108a2 */
[C---:B------:R-:W-:Y:S02]  /*12070*/  FMUL.FTZ R19, R0.reuse, R123 ;  /* 0x0000007b00137220 */ /* 0x040fe40000410000 */
[----:B------:R1:W-:Y:S01]  /*12080*/  MUFU.EX2 R207, R101 ;  /* 0x0000006500cf7308 */ /* 0x0003e20000000800 */
[C---:B------:R-:W-:Y:S02]  /*12090*/  FMUL.FTZ R26, R0.reuse, R130 ;  /* 0x00000082001a7220 */ /* 0x040fe40000410000 */
[C---:B------:R-:W-:Y:S01]  /*120a0*/  FMUL.FTZ R27, R0.reuse, R131 ;  /* 0x00000083001b7220 */ /* 0x040fe20000410000 */
[----:B------:R-:W-:Y:S01]  /*120b0*/  LDSM.16.MT88.4 R120, [R100+0x900] ;  /* 0x000900006478783b */ /* 0x000fe20000004200 */
[----:B-----5:R-:W-:Y:S01]  /*120c0*/  F2FP.BF16.PACK_AB R107, R211, R213 ;  /* 0x000000d5d36b723e */ /* 0x020fe200000010ff */
[----:B------:R-:W-:Y:S01]  /*120d0*/  FMUL.FTZ R34, R0, R138 ;  /* 0x0000008a00227220 */ /* 0x000fe20000410000 */
[----:B------:R-:W-:Y:S01]  /*120e0*/  IADD3 R3, R192, R184, RZ ;  /* 0x000000b8c0037210 */ /* 0x000fe20007ffe0ff */
[C---:B------:R-:W-:Y:S02]  /*120f0*/  FMUL.FTZ R35, R0.reuse, R139 ;  /* 0x0000008b00237220 */ /* 0x040fe40000410000 */
[C---:B------:R-:W-:Y:S02]  /*12100*/  FMUL.FTZ R38, R0.reuse, R38 ;  /* 0x0000002600267220 */ /* 0x040fe40000410000 */
[C---:B---3--:R-:W-:Y:S01]  /*12110*/  HMMA.16816.F32.BF16 R4, R104.reuse, R12, R4 ;  /* 0x0000000c6804723c */ /* 0x048fe20000041804 */
[----:B------:R-:W3:Y:S04]  /*12120*/  LDSM.16.MT88.4 R108, [R3+0x100] ;  /* 0x00010000036c783b */ /* 0x000ee80000004200 */
[----:B------:R-:W-:Y:S02]  /*12130*/  FMUL.FTZ R39, R0, R39 ;  /* 0x0000002700277220 */ /* 0x000fe40000410000 */
[C---:B------:R-:W-:Y:S01]  /*12140*/  FMUL.FTZ R12, R2.reuse, R116 ;  /* 0x00000074020c7220 */ /* 0x040fe20000410000 */
[C---:B------:R-:W-:Y:S01]  /*12150*/  HMMA.16816.F32.BF16 R8, R104.reuse, R14, R8 ;  /* 0x0000000e6808723c */ /* 0x040fe20000041808 */
[----:B------:R-:W-:Y:S03]  /*12160*/  LDSM.16.MT88.4 R128, [R156+0x2900] ;  /* 0x002900009c80783b */ /* 0x000fe60000004200 */
[----:B------:R-:W-:Y:S02]  /*12170*/  FMUL.FTZ R13, R2, R117 ;  /* 0x00000075020d7220 */ /* 0x000fe40000410000 */
[----:B-1----:R-:W-:Y:S02]  /*12180*/  FFMA.FTZ R101, R148, c[0x0][0x2d0], -R162 ;  /* 0x0000b40094657a23 */ /* 0x002fe400000108a2 */
[C---:B------:R-:W-:Y:S01]  /*12190*/  FMUL.FTZ R14, R0.reuse, R118 ;  /* 0x00000076000e7220 */ /* 0x040fe20000410000 */
[----:B------:R-:W-:Y:S01]  /*121a0*/  LDSM.16.MT88.4 R136, [R184+0x2900] ;  /* 0x00290000b888783b */ /* 0x000fe20000004200 */
[----:B------:R1:W-:Y:S02]  /*121b0*/  MUFU.EX2 R199, R101 ;  /* 0x0000006500c77308 */ /* 0x0003e40000000800 */
[C---:B------:R-:W-:Y:S02]  /*121c0*/  FMUL.FTZ R15, R0.reuse, R119 ;  /* 0x00000077000f7220 */ /* 0x040fe40000410000 */
[C---:B------:R-:W-:Y:S02]  /*121d0*/  FMUL.FTZ R42, R0.reuse, R42 ;  /* 0x0000002a002a7220 */ /* 0x040fe40000410000 */
[C---:B------:R-:W-:Y:S01]  /*121e0*/  FMUL.FTZ R43, R0.reuse, R43 ;  /* 0x0000002b002b7220 */ /* 0x040fe20000410000 */
[----:B------:R-:W4:Y:S01]  /*121f0*/  LDSM.16.MT88.4 R116, [R100+0x2100] ;  /* 0x002100006474783b */ /* 0x000f220000004200 */
[C---:B------:R-:W-:Y:S01]  /*12200*/  FMUL.FTZ R46, R0.reuse, R46 ;  /* 0x0000002e002e7220 */ /* 0x040fe20000410000 */
[C---:B--2---:R-:W-:Y:S03]  /*12210*/  HMMA.16816.F32.BF16 R12, R104.reuse, R20, R12 ;  /* 0x00000014680c723c */ /* 0x044fe6000004180c */
[C---:B------:R-:W-:Y:S02]  /*12220*/  FMUL.FTZ R47, R0.reuse, R47 ;  /* 0x0000002f002f7220 */ /* 0x040fe40000410000 */
[----:B------:R-:W-:Y:S01]  /*12230*/  FMUL.FTZ R50, R0, R50 ;  /* 0x0000003200327220 */ /* 0x000fe20000410000 */
[----:B------:R-:W-:Y:S01]  /*12240*/  LDSM.16.MT88.4 R144, [R100+0x3900] ;  /* 0x003900006490783b */ /* 0x000fe20000004200 */
[C---:B------:R-:W-:Y:S01]  /*12250*/  FMUL.FTZ R20, R2.reuse, R124 ;  /* 0x0000007c02147220 */ /* 0x040fe20000410000 */
[C---:B------:R-:W-:Y:S04]  /*12260*/  HMMA.16816.F32.BF16 R16, R104.reuse, R22, R16 ;  /* 0x000000166810723c */ /* 0x040fe80000041810 */
[----:B------:R-:W-:Y:S02]  /*12270*/  FMUL.FTZ R21, R2, R125 ;  /* 0x0000007d02157220 */ /* 0x000fe40000410000 */
[C---:B------:R-:W-:Y:S02]  /*12280*/  FMUL.FTZ R51, R0.reuse, R51 ;  /* 0x0000003300337220 */ /* 0x040fe40000410000 */
[C---:B------:R-:W-:Y:S04]  /*12290*/  FMUL.FTZ R22, R0.reuse, R126 ;  /* 0x0000007e00167220 */ /* 0x040fe80000410000 */
[C---:B------:R-:W-:Y:S02]  /*122a0*/  FMUL.FTZ R23, R0.reuse, R127 ;  /* 0x0000007f00177220 */ /* 0x040fe40000410000 */
[--C-:B-1----:R-:W-:Y:S01]  /*122b0*/  FFMA.FTZ R101, R149, c[0x0][0x2d0], -R140.reuse ;  /* 0x0000b40095657a23 */ /* 0x102fe2000001088c */
[----:B------:R-:W-:Y:S01]  /*122c0*/  LDSM.16.MT88.4 R124, [R3+0x900] ;  /* 0x00090000037c783b */ /* 0x000fe20000004200 */
[C---:B------:R-:W-:Y:S02]  /*122d0*/  FMUL.FTZ R54, R0.reuse, R54 ;  /* 0x0000003600367220 */ /* 0x040fe40000410000 */
[----:B------:R1:W2:Y:S01]  /*122e0*/  MUFU.EX2 R183, R101 ;  /* 0x0000006500b77308 */ /* 0x0002a20000000800 */
[C---:B------:R-:W-:Y:S03]  /*122f0*/  HMMA.16816.F32.BF16 R20, R104.reuse, R28, R20 ;  /* 0x0000001c6814723c */ /* 0x040fe60000041814 */
[C---:B------:R-:W-:Y:S02]  /*12300*/  FMUL.FTZ R55, R0.reuse, R55 ;  /* 0x0000003700377220 */ /* 0x040fe40000410000 */
[----:B------:R-:W-:Y:S02]  /*12310*/  FMUL.FTZ R58, R0, R58 ;  /* 0x0000003a003a7220 */ /* 0x000fe40000410000 */
[C---:B------:R-:W-:Y:S01]  /*12320*/  FMUL.FTZ R28, R2.reuse, R132 ;  /* 0x00000084021c7220 */ /* 0x040fe20000410000 */
[C---:B------:R-:W-:Y:S04]  /*12330*/  HMMA.16816.F32.BF16 R24, R104.reuse, R30, R24 ;  /* 0x0000001e6818723c */ /* 0x040fe80000041818 */
[----:B------:R-:W-:Y:S02]  /*12340*/  FMUL.FTZ R29, R2, R133 ;  /* 0x00000085021d7220 */ /* 0x000fe40000410000 */
[C---:B------:R-:W-:Y:S02]  /*12350*/  FMUL.FTZ R59, R0.reuse, R59 ;  /* 0x0000003b003b7220 */ /* 0x040fe40000410000 */
[C---:B------:R-:W-:Y:S04]  /*12360*/  FMUL.FTZ R30, R0.reuse, R134 ;  /* 0x00000086001e7220 */ /* 0x040fe80000410000 */
[C---:B------:R-:W-:Y:S02]  /*12370*/  FMUL.FTZ R31, R0.reuse, R135 ;  /* 0x00000087001f7220 */ /* 0x040fe40000410000 */
[----:B------:R-:W-:Y:S01]  /*12380*/  LDSM.16.MT88.4 R132, [R100+0x2900] ;  /* 0x002900006484783b */ /* 0x000fe20000004200 */
[--C-:B-1----:R-:W-:Y:S02]  /*12390*/  FFMA.FTZ R101, R151, c[0x0][0x2d0], -R140.reuse ;  /* 0x0000b40097657a23 */ /* 0x102fe4000001088c */
[C---:B------:R-:W-:Y:S02]  /*123a0*/  FMUL.FTZ R62, R0.reuse, R62 ;  /* 0x0000003e003e7220 */ /* 0x040fe40000410000 */
[C---:B---3--:R-:W-:Y:S01]  /*123b0*/  HMMA.16816.F32.BF16 R28, R104.reuse, R108, R28 ;  /* 0x0000006c681c723c */ /* 0x048fe2000004181c */
[----:B------:R1:W3:Y:S02]  /*123c0*/  MUFU.EX2 R182, R101 ;  /* 0x0000006500b67308 */ /* 0x0002e40000000800 */
[C---:B------:R-:W-:Y:S02]  /*123d0*/  FMUL.FTZ R63, R0.reuse, R63 ;  /* 0x0000003f003f7220 */ /* 0x040fe40000410000 */
[C---:B------:R-:W-:Y:S02]  /*123e0*/  FMUL.FTZ R66, R0.reuse, R66 ;  /* 0x0000004200427220 */ /* 0x040fe40000410000 */
[C---:B------:R-:W-:Y:S01]  /*123f0*/  FMUL.FTZ R67, R0.reuse, R67 ;  /* 0x0000004300437220 */ /* 0x040fe20000410000 */
[C---:B------:R-:W-:Y:S01]  /*12400*/  HMMA.16816.F32.BF16 R32, R104.reuse, R110, R32 ;  /* 0x0000006e6820723c */ /* 0x040fe20000041820 */
[----:B------:R-:W5:Y:S03]  /*12410*/  LDSM.16.MT88.4 R108, [R184+0x2100] ;  /* 0x00210000b86c783b */ /* 0x000f660000004200 */
[C---:B------:R-:W-:Y:S02]  /*12420*/  FMUL.FTZ R70, R0.reuse, R70 ;  /* 0x0000004600467220 */ /* 0x040fe40000410000 */
[C---:B------:R-:W-:Y:S02]  /*12430*/  FMUL.FTZ R71, R0.reuse, R71 ;  /* 0x0000004700477220 */ /* 0x040fe40000410000 */
[C---:B------:R-:W-:Y:S04]  /*12440*/  HMMA.16816.F32.BF16 R36, R104.reuse, R112, R36 ;  /* 0x000000706824723c */ /* 0x040fe80000041824 */
[C---:B------:R-:W-:Y:S02]  /*12450*/  FMUL.FTZ R74, R0.reuse, R74 ;  /* 0x0000004a004a7220 */ /* 0x040fe40000410000 */
[----:B------:R-:W-:Y:S02]  /*12460*/  FMUL.FTZ R75, R0, R75 ;  /* 0x0000004b004b7220 */ /* 0x000fe40000410000 */
[C---:B------:R-:W-:Y:S01]  /*12470*/  HMMA.16816.F32.BF16 R40, R104.reuse, R114, R40 ;  /* 0x000000726828723c */ /* 0x040fe20000041828 */
[----:B------:R-:W2:Y:S03]  /*12480*/  LDSM.16.MT88.4 R112, [R3+0x2100] ;  /* 0x002100000370783b */ /* 0x000ea60000004200 */
[--C-:B-1----:R-:W-:Y:S02]  /*12490*/  FFMA.FTZ R101, R150, c[0x0][0x2d0], -R140.reuse ;  /* 0x0000b40096657a23 */ /* 0x102fe4000001088c */
[C---:B------:R-:W-:Y:S02]  /*124a0*/  FMUL.FTZ R78, R0.reuse, R78 ;  /* 0x0000004e004e7220 */ /* 0x040fe40000410000 */
[C---:B----4-:R-:W-:Y:S01]  /*124b0*/  HMMA.16816.F32.BF16 R44, R104.reuse, R116, R44 ;  /* 0x00000074682c723c */ /* 0x050fe2000004182c */
[----:B------:R1:W4:Y:S01]  /*124c0*/  MUFU.EX2 R181, R101 ;  /* 0x0000006500b57308 */ /* 0x0003220000000800 */
[----:B------:R-:W-:Y:S02]  /*124d0*/  LDSM.16.MT88.4 R148, [R184+0x3900] ;  /* 0x00390000b894783b */ /* 0x000fe40000004200 */
[C---:B------:R-:W-:Y:S02]  /*124e0*/  FMUL.FTZ R79, R0.reuse, R79 ;  /* 0x0000004f004f7220 */ /* 0x040fe40000410000 */
[C---:B------:R-:W-:Y:S02]  /*124f0*/  FMUL.FTZ R82, R0.reuse, R82 ;  /* 0x0000005200527220 */ /* 0x040fe40000410000 */
[C---:B------:R-:W-:Y:S02]  /*12500*/  HMMA.16816.F32.BF16 R48, R104.reuse, R118, R48 ;  /* 0x000000766830723c */ /* 0x040fe40000041830 */
[----:B------:R-:W3:Y:S02]  /*12510*/  LDSM.16.MT88.4 R116, [R156+0x4100] ;  /* 0x004100009c74783b */ /* 0x000ee40000004200 */
[C---:B------:R-:W-:Y:S02]  /*12520*/  FMUL.FTZ R83, R0.reuse, R83 ;  /* 0x0000005300537220 */ /* 0x040fe40000410000 */
[C---:B------:R-:W-:Y:S02]  /*12530*/  FMUL.FTZ R86, R0.reuse, R86 ;  /* 0x0000005600567220 */ /* 0x040fe40000410000 */
[----:B------:R-:W-:Y:S01]  /*12540*/  FMUL.FTZ R87, R0, R87 ;  /* 0x0000005700577220 */ /* 0x000fe20000410000 */
[C---:B-----5:R-:W-:Y:S03]  /*12550*/  HMMA.16816.F32.BF16 R52, R104.reuse, R108, R52 ;  /* 0x0000006c6834723c */ /* 0x060fe60000041834 */
[----:B------:R-:W-:Y:S02]  /*12560*/  FMUL.FTZ R89, R2, R89 ;  /* 0x0000005902597220 */ /* 0x000fe40000410000 */
[C---:B------:R-:W-:Y:S02]  /*12570*/  FMUL.FTZ R90, R0.reuse, R90 ;  /* 0x0000005a005a7220 */ /* 0x040fe40000410000 */
[----:B------:R-:W-:Y:S01]  /*12580*/  FMUL.FTZ R91, R0, R91 ;  /* 0x0000005b005b7220 */ /* 0x000fe20000410000 */
[C---:B------:R-:W-:Y:S01]  /*12590*/  HMMA.16816.F32.BF16 R56, R104.reuse, R110, R56 ;  /* 0x0000006e6838723c */ /* 0x040fe20000041838 */
[----:B------:R-:W5:Y:S03]  /*125a0*/  LDSM.16.MT88.4 R108, [R100+0x4100] ;  /* 0x00410000646c783b */ /* 0x000f660000004200 */
[----:B-1----:R-:W-:Y:S02]  /*125b0*/  FFMA.FTZ R101, R152, c[0x0][0x2d0], -R140 ;  /* 0x0000b40098657a23 */ /* 0x002fe4000001088c */
[C---:B------:R-:W-:Y:S02]  /*125c0*/  FMUL.FTZ R92, R2.reuse, R92 ;  /* 0x0000005c025c7220 */ /* 0x040fe40000410000 */
[C---:B--2---:R-:W-:Y:S01]  /*125d0*/  HMMA.16816.F32.BF16 R60, R104.reuse, R112, R60 ;  /* 0x00000070683c723c */ /* 0x044fe2000004183c */
[----:B------:R1:W2:Y:S03]  /*125e0*/  MUFU.EX2 R180, R101 ;  /* 0x0000006500b47308 */ /* 0x0002a60000000800 */
        /* <DEDUP_REMOVED lines=10> */
[----:B------:R-:W-:Y:S01]  /*12690*/  FFMA.FTZ R2, R2, R220, R215 ;  /* 0x000000dc02027223 */ /* 0x000fe200000100d7 */
[C---:B------:R-:W-:Y:S01]  /*126a0*/  HMMA.16816.F32.BF16 R72, R104.reuse, R118, R72 ;  /* 0x000000766848723c */ /* 0x040fe20000041848 */
[----:B------:R-:W3:Y:S03]  /*126b0*/  LDSM.16.MT88.4 R116, [R3+0x4100] ;  /* 0x004100000374783b */ /* 0x000ee60000004200 */
[----:B-1----:R-:W-:Y:S02]  /*126c0*/  FFMA.FTZ R101, R154, c[0x0][0x2d0], -R162 ;  /* 0x0000b4009a657a23 */ /* 0x002fe400000108a2 */
[----:B------:R-:W-:Y:S02]  /*126d0*/  FFMA.FTZ R0, R0, R221, R210 ;  /* 0x000000dd00007223 */ /* 0x000fe400000100d2 */
[C---:B-----5:R-:W-:Y:S01]  /*126e0*/  HMMA.16816.F32.BF16 R76, R104.reuse, R108, R76 ;  /* 0x0000006c684c723c */ /* 0x060fe2000004184c */
[----:B------:R1:W5:Y:S03]  /*126f0*/  MUFU.EX2 R179, R101 ;  /* 0x0000006500b37308 */ /* 0x0003660000000800 */
[----:B------:R-:W-:Y:S02]  /*12700*/  FADD.FTZ R2, R218, R2 ;  /* 0x00000002da027221 */ /* 0x000fe40000010000 */
[----:B------:R-:W-:Y:S02]  /*12710*/  FADD.FTZ R0, R214, R0 ;  /* 0x00000000d6007221 */ /* 0x000fe40000010000 */
[C---:B------:R-:W-:Y:S01]  /*12720*/  HMMA.16816.F32.BF16 R80, R104.reuse, R110, R80 ;  /* 0x0000006e6850723c */ /* 0x040fe20000041850 */
[----:B------:R-:W5:Y:S03]  /*12730*/  LDSM.16.MT88.4 R108, [R156+0x900] ;  /* 0x000900009c6c783b */ /* 0x000f660000004200 */
[----:B------:R-:W-:Y:S02]  /*12740*/  FADD.FTZ R2, R217, R2 ;  /* 0x00000002d9027221 */ /* 0x000fe40000010000 */
[----:B------:R-:W-:Y:S02]  /*12750*/  FADD.FTZ R0, R213, R0 ;  /* 0x00000000d5007221 */ /* 0x000fe40000010000 */
[C---:B--2---:R-:W-:Y:S04]  /*12760*/  HMMA.16816.F32.BF16 R84, R104.reuse, R112, R84 ;  /* 0x000000706854723c */ /* 0x044fe80000041854 */
[----:B------:R-:W-:Y:S02]  /*12770*/  FADD.FTZ R2, R216, R2 ;  /* 0x00000002d8027221 */ /* 0x000fe40000010000 */
[----:B------:R-:W-:Y:S02]  /*12780*/  FADD.FTZ R0, R211, R0 ;  /* 0x00000000d3007221 */ /* 0x000fe40000010000 */
[C---:B------:R-:W-:Y:S01]  /*12790*/  HMMA.16816.F32.BF16 R88, R104.reuse, R114, R88 ;  /* 0x000000726858723c */ /* 0x040fe20000041858 */
[----:B------:R-:W2:Y:S03]  /*127a0*/  LDSM.16.MT88.4 R112, [R184+0x900] ;  /* 0x00090000b870783b */ /* 0x000ea60000004200 */
[----:B-1----:R-:W-:Y:S02]  /*127b0*/  FFMA.FTZ R101, R157, c[0x0][0x2d0], -R162 ;  /* 0x0000b4009d657a23 */ /* 0x002fe400000108a2 */
[----:B------:R-:W-:Y:S02]  /*127c0*/  FADD.FTZ R2, R209, R2 ;  /* 0x00000002d1027221 */ /* 0x000fe40000010000 */
[----:B------:R1:W1:Y:S01]  /*127d0*/  MUFU.EX2 R178, R101 ;  /* 0x0000006500b27308 */ /* 0x0002620000000800 */
[C---:B---3--:R-:W-:Y:S03]  /*127e0*/  HMMA.16816.F32.BF16 R92, R104.reuse, R116, R92 ;  /* 0x00000074685c723c */ /* 0x048fe6000004185c */
[----:B------:R-:W-:Y:S02]  /*127f0*/  FADD.FTZ R0, R183, R0 ;  /* 0x00000000b7007221 */ /* 0x000fe40000010000 */
[----:B------:R-:W-:Y:S02]  /*12800*/  FADD.FTZ R2, R208, R2 ;  /* 0x00000002d0027221 */ /* 0x000fe40000010000 */
[----:B------:R-:W-:Y:S01]  /*12810*/  FADD.FTZ R0, R182, R0 ;  /* 0x00000000b6007221 */ /* 0x000fe20000010000 */
[----:B------:R-:W-:Y:S01]  /*12820*/  HMMA.16816.F32.BF16 R96, R104, R118, R96 ;  /* 0x000000766860723c */ /* 0x000fe20000041860 */
[----:B------:R-:W-:Y:S03]  /*12830*/  LDSM.16.MT88.4 R116, [R100+0x4900] ;  /* 0x004900006474783b */ /* 0x000fe60000004200 */
[----:B------:R-:W-:Y:S02]  /*12840*/  FADD.FTZ R2, R207, R2 ;  /* 0x00000002cf027221 */ /* 0x000fe40000010000 */
[----:B----4-:R-:W-:Y:S01]  /*12850*/  FADD.FTZ R0, R181, R0 ;  /* 0x00000000b5007221 */ /* 0x010fe20000010000 */
[----:B------:R-:W-:Y:S01]  /*12860*/  F2FP.BF16.PACK_AB R104, R208, R209 ;  /* 0x000000d1d068723e */ /* 0x000fe200000010ff */
[C---:B------:R-:W-:Y:S01]  /*12870*/  FADD.FTZ R2, R199.reuse, R2 ;  /* 0x00000002c7027221 */ /* 0x040fe20000010000 */
[----:B------:R-:W-:Y:S03]  /*12880*/  F2FP.BF16.PACK_AB R106, R199, R207 ;  /* 0x000000cfc76a723e */ /* 0x000fe600000010ff */
[----:B------:R-:W-:Y:S01]  /*12890*/  F2FP.BF16.PACK_AB R105, R182, R183 ;  /* 0x000000b7b669723e */ /* 0x000fe200000010ff */
[C---:B------:R-:W-:Y:S01]  /*128a0*/  FADD.FTZ R0, R180.reuse, R0 ;  /* 0x00000000b4007221 */ /* 0x040fe20000010000 */
[----:B------:R-:W-:Y:S01]  /*128b0*/  F2FP.BF16.PACK_AB R107, R180, R181 ;  /* 0x000000b5b46b723e */ /* 0x000fe200000010ff */
[----:B-1----:R-:W-:Y:S02]  /*128c0*/  FFMA.FTZ R101, R153, c[0x0][0x2d0], -R162 ;  /* 0x0000b40099657a23 */ /* 0x002fe400000108a2 */
[----:B-----5:R-:W-:Y:S02]  /*128d0*/  FADD.FTZ R2, R179, R2 ;  /* 0x00000002b3027221 */ /* 0x020fe40000010000 */
[----:B------:R1:W3:Y:S02]  /*128e0*/  MUFU.EX2 R177, R101 ;  /* 0x0000006500b17308 */ /* 0x0002e40000000800 */
[C---:B------:R-:W-:Y:S03]  /*128f0*/  HMMA.16816.F32.BF16 R4, R104.reuse, R108, R4 ;  /* 0x0000006c6804723c */ /* 0x040fe60000041804 */
[----:B------:R-:W-:Y:S05]  /*12900*/  FADD.FTZ R2, R178, R2 ;  /* 0x00000002b2027221 */ /* 0x000fea0000010000 */
[C---:B------:R-:W-:Y:S01]  /*12910*/  HMMA.16816.F32.BF16 R8, R104.reuse, R110, R8 ;  /* 0x0000006e6808723c */ /* 0x040fe20000041808 */
[----:B------:R-:W4:Y:S07]  /*12920*/  LDSM.16.MT88.4 R108, [R3+0x2900] ;  /* 0x00290000036c783b */ /* 0x000f2e0000004200 */
[C---:B------:R-:W-:Y:S04]  /*12930*/  HMMA.16816.F32.BF16 R12, R104.reuse, R120, R12 ;  /* 0x00000078680c723c */ /* 0x040fe8000004180c */
[----:B-1----:R-:W-:Y:S04]  /*12940*/  FFMA.FTZ R101, R155, c[0x0][0x2d0], -R162 ;  /* 0x0000b4009b657a23 */ /* 0x002fe800000108a2 */
[C---:B------:R-:W-:Y:S01]  /*12950*/  HMMA.16816.F32.BF16 R16, R104.reuse, R122, R16 ;  /* 0x0000007a6810723c */ /* 0x040fe20000041810 */
[----:B------:R-:W-:Y:S01]  /*12960*/  LDSM.16.MT88.4 R120, [R184+0x4900] ;  /* 0x00490000b878783b */ /* 0x000fe20000004200 */
[----:B------:R1:W5:Y:S02]  /*12970*/  MUFU.EX2 R176, R101 ;  /* 0x0000006500b07308 */ /* 0x0003640000000800 */
[----:B---3--:R-:W-:Y:S04]  /*12980*/  FADD.FTZ R2, R177, R2 ;  /* 0x00000002b1027221 */ /* 0x008fe80000010000 */
[C---:B--2---:R-:W-:Y:S01]  /*12990*/  HMMA.16816.F32.BF16 R20, R104.reuse, R112, R20 ;  /* 0x000000706814723c */ /* 0x044fe20000041814 */
[----:B------:R-:W-:Y:S07]  /*129a0*/  LDSM.16.MT88.4 R152, [R3+0x3900] ;  /* 0x003900000398783b */ /* 0x000fee0000004200 */
[C---:B------:R-:W-:Y:S01]  /*129b0*/  HMMA.16816.F32.BF16 R24, R104.reuse, R114, R24 ;  /* 0x000000726818723c */ /* 0x040fe20000041818 */
[----:B------:R-:W2:Y:S07]  /*129c0*/  LDSM.16.MT88.4 R112, [R156+0x4900] ;  /* 0x004900009c70783b */ /* 0x000eae0000004200 */
[C---:B------:R-:W-:Y:S04]  /*129d0*/  HMMA.16816.F32.BF16 R28, R104.reuse, R124, R28 ;  /* 0x0000007c681c723c */ /* 0x040fe8000004181c */
[----:B-1----:R-:W-:Y:S02]  /*129e0*/  FFMA.FTZ R101, R159, c[0x0][0x2d0], -R140 ;  /* 0x0000b4009f657a23 */ /* 0x002fe4000001088c */
[----:B-----5:R-:W-:Y:S02]  /*129f0*/  FADD.FTZ R2, R176, R2 ;  /* 0x00000002b0027221 */ /* 0x020fe40000010000 */
[C---:B------:R-:W-:Y:S01]  /*12a00*/  HMMA.16816.F32.BF16 R32, R104.reuse, R126, R32 ;  /* 0x0000007e6820723c */ /* 0x040fe20000041820 */
[----:B------:R1:W3:Y:S01]  /*12a10*/  MUFU.EX2 R175, R101 ;  /* 0x0000006500af7308 */ /* 0x0002e20000000800 */
[----:B------:R-:W-:Y:S06]  /*12a20*/  LDSM.16.MT88.4 R124, [R100+0x1100] ;  /* 0x00110000647c783b */ /* 0x000fec0000004200 */
[C---:B------:R-:W-:Y:S08]  /*12a30*/  HMMA.16816.F32.BF16 R36, R104.reuse, R128, R36 ;  /* 0x000000806824723c */ /* 0x040ff00000041824 */
[C---:B------:R-:W-:Y:S01]  /*12a40*/  HMMA.16816.F32.BF16 R40, R104.reuse, R130, R40 ;  /* 0x000000826828723c */ /* 0x040fe20000041828 */
[----:B------:R-:W-:Y:S07]  /*12a50*/  LDSM.16.MT88.4 R128, [R3+0x1100] ;  /* 0x001100000380783b */ /* 0x000fee0000004200 */
[C---:B------:R-:W-:Y:S04]  /*12a60*/  HMMA.16816.F32.BF16 R44, R104.reuse, R132, R44 ;  /* 0x00000084682c723c */ /* 0x040fe8000004182c */
[----:B-1----:R-:W-:Y:S02]  /*12a70*/  FFMA.FTZ R101, R160, c[0x0][0x2d0], -R140 ;  /* 0x0000b400a0657a23 */ /* 0x002fe4000001088c */
[----:B---3--:R-:W-:Y:S02]  /*12a80*/  FADD.FTZ R0, R175, R0 ;  /* 0x00000000af007221 */ /* 0x008fe40000010000 */
[C---:B------:R-:W-:Y:S01]  /*12a90*/  HMMA.16816.F32.BF16 R48, R104.reuse, R134, R48 ;  /* 0x000000866830723c */ /* 0x040fe20000041830 */
[----:B------:R1:W3:Y:S01]  /*12aa0*/  MUFU.EX2 R174, R101 ;  /* 0x0000006500ae7308 */ /* 0x0002e20000000800 */
[----:B------:R-:W-:Y:S06]  /*12ab0*/  LDSM.16.MT88.4 R132, [R100+0x3100] ;  /* 0x003100006484783b */ /* 0x000fec0000004200 */
[C---:B------:R-:W-:Y:S08]  /*12ac0*/  HMMA.16816.F32.BF16 R52, R104.reuse, R136, R52 ;  /* 0x000000886834723c */ /* 0x040ff00000041834 */
[C---:B------:R-:W-:Y:S01]  /*12ad0*/  HMMA.16816.F32.BF16 R56, R104.reuse, R138, R56 ;  /* 0x0000008a6838723c */ /* 0x040fe20000041838 */
[----:B------:R-:W-:Y:S07]  /*12ae0*/  LDSM.16.MT88.4 R136, [R184+0x3100] ;  /* 0x00310000b888783b */ /* 0x000fee0000004200 */
[C---:B----4-:R-:W-:Y:S04]  /*12af0*/  HMMA.16816.F32.BF16 R60, R104.reuse, R108, R60 ;  /* 0x0000006c683c723c */ /* 0x050fe8000004183c */
[----:B-1----:R-:W-:Y:S02]  /*12b00*/  FFMA.FTZ R101, R158, c[0x0][0x2d0], -R140 ;  /* 0x0000b4009e657a23 */ /* 0x002fe4000001088c */
[----:B---3--:R-:W-:Y:S02]  /*12b10*/  FADD.FTZ R0, R174, R0 ;  /* 0x00000000ae007221 */ /* 0x008fe40000010000 */
[C---:B------:R-:W-:Y:S01]  /*12b20*/  HMMA.16816.F32.BF16 R64, R104.reuse, R110, R64 ;  /* 0x0000006e6840723c */ /* 0x040fe20000041840 */
[----:B------:R1:W3:Y:S01]  /*12b30*/  MUFU.EX2 R173, R101 ;  /* 0x0000006500ad7308 */ /* 0x0002e20000000800 */
[----:B------:R-:W4:Y:S06]  /*12b40*/  LDSM.16.MT88.4 R108, [R3+0x4900] ;  /* 0x00490000036c783b */ /* 0x000f2c0000004200 */
[C---:B--2---:R-:W-:Y:S08]  /*12b50*/  HMMA.16816.F32.BF16 R68, R104.reuse, R112, R68 ;  /* 0x000000706844723c */ /* 0x044ff00000041844 */
[C---:B------:R-:W-:Y:S01]  /*12b60*/  HMMA.16816.F32.BF16 R72, R104.reuse, R114, R72 ;  /* 0x000000726848723c */ /* 0x040fe20000041848 */
[----:B------:R-:W2:Y:S07]  /*12b70*/  LDSM.16.MT88.4 R112, [R156+0x1100] ;  /* 0x001100009c70783b */ /* 0x000eae0000004200 */
[C---:B------:R-:W-:Y:S04]  /*12b80*/  HMMA.16816.F32.BF16 R76, R104.reuse, R116, R76 ;  /* 0x00000074684c723c */ /* 0x040fe8000004184c */
[----:B-1----:R-:W-:Y:S02]  /*12b90*/  FFMA.FTZ R101, R161, c[0x0][0x2d0], -R140 ;  /* 0x0000b400a1657a23 */ /* 0x002fe4000001088c */
[----:B---3--:R-:W-:Y:S02]  /*12ba0*/  FADD.FTZ R0, R173, R0 ;  /* 0x00000000ad007221 */ /* 0x008fe40000010000 */
[C---:B------:R-:W-:Y:S01]  /*12bb0*/  HMMA.16816.F32.BF16 R80, R104.reuse, R118, R80 ;  /* 0x000000766850723c */ /* 0x040fe20000041850 */
[----:B------:R1:W3:Y:S01]  /*12bc0*/  MUFU.EX2 R172, R101 ;  /* 0x0000006500ac7308 */ /* 0x0002e20000000800 */
[----:B------:R-:W5:Y:S06]  /*12bd0*/  LDSM.16.MT88.4 R116, [R184+0x1100] ;  /* 0x00110000b874783b */ /* 0x000f6c0000004200 */
[C---:B------:R-:W-:Y:S08]  /*12be0*/  HMMA.16816.F32.BF16 R84, R104.reuse, R120, R84 ;  /* 0x000000786854723c */ /* 0x040ff00000041854 */
[C---:B------:R-:W-:Y:S01]  /*12bf0*/  HMMA.16816.F32.BF16 R88, R104.reuse, R122, R88 ;  /* 0x0000007a6858723c */ /* 0x040fe20000041858 */
[----:B------:R-:W5:Y:S07]  /*12c00*/  LDSM.16.MT88.4 R120, [R156+0x3100] ;  /* 0x003100009c78783b */ /* 0x000f6e0000004200 */
[C---:B----4-:R-:W-:Y:S04]  /*12c10*/  HMMA.16816.F32.BF16 R92, R104.reuse, R108, R92 ;  /* 0x0000006c685c723c */ /* 0x050fe8000004185c */
[----:B-1----:R-:W-:Y:S02]  /*12c20*/  FFMA.FTZ R101, R165, c[0x0][0x2d0], -R162 ;  /* 0x0000b400a5657a23 */ /* 0x002fe400000108a2 */
[----:B---3--:R-:W-:Y:S02]  /*12c30*/  FADD.FTZ R0, R172, R0 ;  /* 0x00000000ac007221 */ /* 0x008fe40000010000 */
[----:B------:R-:W-:Y:S01]  /*12c40*/  HMMA.16816.F32.BF16 R96, R104, R110, R96 ;  /* 0x0000006e6860723c */ /* 0x000fe20000041860 */
[----:B------:R1:W3:Y:S01]  /*12c50*/  MUFU.EX2 R171, R101 ;  /* 0x0000006500ab7308 */ /* 0x0002e20000000800 */
[----:B------:R-:W4:Y:S05]  /*12c60*/  LDSM.16.MT88.4 R108, [R3+0x3100] ;  /* 0x00310000036c783b */ /* 0x000f2a0000004200 */
[----:B------:R-:W-:Y:S02]  /*12c70*/  F2FP.BF16.PACK_AB R104, R178, R179 ;  /* 0x000000b3b268723e */ /* 0x000fe400000010ff */
[----:B------:R-:W-:Y:S03]  /*12c80*/  F2FP.BF16.PACK_AB R106, R176, R177 ;  /* 0x000000b1b06a723e */ /* 0x000fe600000010ff */
[----:B------:R-:W-:Y:S02]  /*12c90*/  F2FP.BF16.PACK_AB R105, R174, R175 ;  /* 0x000000afae69723e */ /* 0x000fe400000010ff */
[----:B------:R-:W-:Y:S07]  /*12ca0*/  F2FP.BF16.PACK_AB R107, R172, R173 ;  /* 0x000000adac6b723e */ /* 0x000fee00000010ff */
[C---:B--2---:R-:W-:Y:S03]  /*12cb0*/  HMMA.16816.F32.BF16 R4, R104.reuse, R112, R4 ;  /* 0x000000706804723c */ /* 0x044fe60000041804 */
[----:B-1----:R-:W-:Y:S02]  /*12cc0*/  FFMA.FTZ R101, R166, c[0x0][0x2d0], -R162 ;  /* 0x0000b400a6657a23 */ /* 0x002fe400000108a2 */
[----:B---3--:R-:W-:Y:S03]  /*12cd0*/  FADD.FTZ R2, R171, R2 ;  /* 0x00000002ab027221 */ /* 0x008fe60000010000 */
[C---:B------:R-:W-:Y:S01]  /*12ce0*/  HMMA.16816.F32.BF16 R8, R104.reuse, R114, R8 ;  /* 0x000000726808723c */ /* 0x040fe20000041808 */
[----:B------:R1:W2:Y:S01]  /*12cf0*/  MUFU.EX2 R165, R101 ;  /* 0x0000006500a57308 */ /* 0x0002a20000000800 */
[----:B------:R-:W3:Y:S06]  /*12d00*/  LDSM.16.MT88.4 R112, [R156+0x5100] ;  /* 0x005100009c70783b */ /* 0x000eec0000004200 */
[C---:B------:R-:W-:Y:S08]  /*12d10*/  HMMA.16816.F32.BF16 R12, R104.reuse, R124, R12 ;  /* 0x0000007c680c723c */ /* 0x040ff0000004180c */
[C---:B------:R-:W-:Y:S01]  /*12d20*/  HMMA.16816.F32.BF16 R16, R104.reuse, R126, R16 ;  /* 0x0000007e6810723c */ /* 0x040fe20000041810 */
[----:B------:R-:W-:Y:S07]  /*12d30*/  LDSM.16.MT88.4 R124, [R100+0x1900] ;  /* 0x00190000647c783b */ /* 0x000fee0000004200 */
[C---:B-----5:R-:W-:Y:S04]  /*12d40*/  HMMA.16816.F32.BF16 R20, R104.reuse, R116, R20 ;  /* 0x000000746814723c */ /* 0x060fe80000041814 */
[----:B-1----:R-:W-:Y:S02]  /*12d50*/  FFMA.FTZ R101, R164, c[0x0][0x2d0], -R162 ;  /* 0x0000b400a4657a23 */ /* 0x002fe400000108a2 */
[----:B--2---:R-:W-:Y:S02]  /*12d60*/  FADD.FTZ R2, R165, R2 ;  /* 0x00000002a5027221 */ /* 0x004fe40000010000 */
[C---:B------:R-:W-:Y:S01]  /*12d70*/  HMMA.16816.F32.BF16 R24, R104.reuse, R118, R24 ;  /* 0x000000766818723c */ /* 0x040fe20000041818 */
[----:B------:R1:W-:Y:S01]  /*12d80*/  MUFU.EX2 R164, R101 ;  /* 0x0000006500a47308 */ /* 0x0003e20000000800 */
[----:B------:R-:W2:Y:S06]  /*12d90*/  LDSM.16.MT88.4 R116, [R100+0x5100] ;  /* 0x005100006474783b */ /* 0x000eac0000004200 */
[C---:B------:R-:W-:Y:S08]  /*12da0*/  HMMA.16816.F32.BF16 R28, R104.reuse, R128, R28 ;  /* 0x00000080681c723c */ /* 0x040ff0000004181c */
[C---:B------:R-:W-:Y:S01]  /*12db0*/  HMMA.16816.F32.BF16 R32, R104.reuse, R130, R32 ;  /* 0x000000826820723c */ /* 0x040fe20000041820 */
[----:B------:R-:W-:Y:S07]  /*12dc0*/  LDSM.16.MT88.4 R128, [R184+0x1900] ;  /* 0x00190000b880783b */ /* 0x000fee0000004200 */
[C---:B------:R-:W-:Y:S04]  /*12dd0*/  HMMA.16816.F32.BF16 R36, R104.reuse, R120, R36 ;  /* 0x000000786824723c */ /* 0x040fe80000041824 */
[----:B-1----:R-:W-:Y:S04]  /*12de0*/  FFMA.FTZ R101, R163, c[0x0][0x2d0], -R162 ;  /* 0x0000b400a3657a23 */ /* 0x002fe800000108a2 */
[C---:B------:R-:W-:Y:S01]  /*12df0*/  HMMA.16816.F32.BF16 R40, R104.reuse, R122, R40 ;  /* 0x0000007a6828723c */ /* 0x040fe20000041828 */
[----:B------:R1:W-:Y:S01]  /*12e00*/  MUFU.EX2 R163, R101 ;  /* 0x0000006500a37308 */ /* 0x0003e20000000800 */
[----:B------:R-:W5:Y:S06]  /*12e10*/  LDSM.16.MT88.4 R120, [R184+0x5100] ;  /* 0x00510000b878783b */ /* 0x000f6c0000004200 */
[C---:B------:R-:W-:Y:S08]  /*12e20*/  HMMA.16816.F32.BF16 R44, R104.reuse, R132, R44 ;  /* 0x00000084682c723c */ /* 0x040ff0000004182c */
[C---:B------:R-:W-:Y:S08]  /*12e30*/  HMMA.16816.F32.BF16 R48, R104.reuse, R134, R48 ;  /* 0x000000866830723c */ /* 0x040ff00000041830 */
[C---:B------:R-:W-:Y:S04]  /*12e40*/  HMMA.16816.F32.BF16 R52, R104.reuse, R136, R52 ;  /* 0x000000886834723c */ /* 0x040fe80000041834 */
[--C-:B-1----:R-:W-:Y:S04]  /*12e50*/  FFMA.FTZ R101, R169, c[0x0][0x2d0], -R140.reuse ;  /* 0x0000b400a9657a23 */ /* 0x102fe8000001088c */
[C---:B------:R-:W-:Y:S01]  /*12e60*/  HMMA.16816.F32.BF16 R56, R104.reuse, R138, R56 ;  /* 0x0000008a6838723c */ /* 0x040fe20000041838 */
[----:B------:R1:W1:Y:S01]  /*12e70*/  MUFU.EX2 R162, R101 ;  /* 0x0000006500a27308 */ /* 0x0002620000000800 */
[----:B------:R-:W-:Y:S06]  /*12e80*/  LDSM.16.MT88.4 R136, [R3+0x1900] ;  /* 0x001900000388783b */ /* 0x000fec0000004200 */
[C---:B----4-:R-:W-:Y:S08]  /*12e90*/  HMMA.16816.F32.BF16 R60, R104.reuse, R108, R60 ;  /* 0x0000006c683c723c */ /* 0x050ff0000004183c */
[C---:B------:R-:W-:Y:S01]  /*12ea0*/  HMMA.16816.F32.BF16 R64, R104.reuse, R110, R64 ;  /* 0x0000006e6840723c */ /* 0x040fe20000041840 */
[----:B------:R-:W4:Y:S07]  /*12eb0*/  LDSM.16.MT88.4 R108, [R3+0x5100] ;  /* 0x00510000036c783b */ /* 0x000f2e0000004200 */
[C---:B---3--:R-:W-:Y:S04]  /*12ec0*/  HMMA.16816.F32.BF16 R68, R104.reuse, R112, R68 ;  /* 0x000000706844723c */ /* 0x048fe80000041844 */
[----:B-1----:R-:W-:Y:S02]  /*12ed0*/  FFMA.FTZ R101, R170, c[0x0][0x2d0], -R140 ;  /* 0x0000b400aa657a23 */ /* 0x002fe4000001088c */
[----:B------:R-:W-:Y:S02]  /*12ee0*/  FADD.FTZ R0, R162, R0 ;  /* 0x00000000a2007221 */ /* 0x000fe40000010000 */
[C---:B------:R-:W-:Y:S01]  /*12ef0*/  HMMA.16816.F32.BF16 R72, R104.reuse, R114, R72 ;  /* 0x000000726848723c */ /* 0x040fe20000041848 */
[----:B------:R1:W3:Y:S01]  /*12f00*/  MUFU.EX2 R161, R101 ;  /* 0x0000006500a17308 */ /* 0x0002e20000000800 */
[----:B------:R-:W4:Y:S06]  /*12f10*/  LDSM.16.MT88.4 R112, [R156+0x1900] ;  /* 0x001900009c70783b */ /* 0x000f2c0000004200 */
[C---:B--2---:R-:W-:Y:S08]  /*12f20*/  HMMA.16816.F32.BF16 R76, R104.reuse, R116, R76 ;  /* 0x00000074684c723c */ /* 0x044ff0000004184c */
[C---:B------:R-:W-:Y:S08]  /*12f30*/  HMMA.16816.F32.BF16 R80, R104.reuse, R118, R80 ;  /* 0x000000766850723c */ /* 0x040ff00000041850 */
[C---:B-----5:R-:W-:Y:S04]  /*12f40*/  HMMA.16816.F32.BF16 R84, R104.reuse, R120, R84 ;  /* 0x000000786854723c */ /* 0x060fe80000041854 */
[----:B-1----:R-:W-:Y:S02]  /*12f50*/  FFMA.FTZ R101, R167, c[0x0][0x2d0], -R140 ;  /* 0x0000b400a7657a23 */ /* 0x002fe4000001088c */
[----:B---3--:R-:W-:Y:S02]  /*12f60*/  FADD.FTZ R0, R161, R0 ;  /* 0x00000000a1007221 */ /* 0x008fe40000010000 */
[C---:B------:R-:W-:Y:S01]  /*12f70*/  HMMA.16816.F32.BF16 R88, R104.reuse, R122, R88 ;  /* 0x0000007a6858723c */ /* 0x040fe20000041858 */
[----:B------:R1:W-:Y:S07]  /*12f80*/  MUFU.EX2 R160, R101 ;  /* 0x0000006500a07308 */ /* 0x0003ee0000000800 */
[C---:B----4-:R-:W-:Y:S08]  /*12f90*/  HMMA.16816.F32.BF16 R92, R104.reuse, R108, R92 ;  /* 0x0000006c685c723c */ /* 0x050ff0000004185c */
[----:B------:R-:W-:Y:S07]  /*12fa0*/  HMMA.16816.F32.BF16 R96, R104, R110, R96 ;  /* 0x0000006e6860723c */ /* 0x000fee0000041860 */
[----:B------:R-:W-:Y:S01]  /*12fb0*/  F2FP.BF16.PACK_AB R104, R165, R171 ;  /* 0x000000aba568723e */ /* 0x000fe200000010ff */
[----:B-1----:R-:W-:Y:S02]  /*12fc0*/  FFMA.FTZ R101, R168, c[0x0][0x2d0], -R140 ;  /* 0x0000b400a8657a23 */ /* 0x002fe4000001088c */
[----:B------:R-:W1:Y:S02]  /*12fd0*/  LDSM.16.MT88.4 R140, [R156+0x3900] ;  /* 0x003900009c8c783b */ /* 0x000e640000004200 */
[----:B------:R-:W-:Y:S02]  /*12fe0*/  F2FP.BF16.PACK_AB R106, R163, R164 ;  /* 0x000000a4a36a723e */ /* 0x000fe400000010ff */
[----:B------:R-:W-:Y:S01]  /*12ff0*/  F2FP.BF16.PACK_AB R105, R161, R162 ;  /* 0x000000a2a169723e */ /* 0x000fe200000010ff */
[----:B------:R-:W2:Y:S03]  /*13000*/  MUFU.EX2 R101, R101 ;  /* 0x0000006500657308 */ /* 0x000ea60000000800 */
[----:B------:R-:W3:Y:S01]  /*13010*/  LDSM.16.MT88.4 R156, [R156+0x5900] ;  /* 0x005900009c9c783b */ /* 0x000ee20000004200 */
[----:B--2---:R-:W-:Y:S07]  /*13020*/  F2FP.BF16.PACK_AB R107, R101, R160 ;  /* 0x000000a0656b723e */ /* 0x004fee00000010ff */
[C---:B------:R-:W-:Y:S01]  /*13030*/  HMMA.16816.F32.BF16 R108, R104.reuse, R112, R4 ;  /* 0x00000070686c723c */ /* 0x040fe20000041804 */
[----:B------:R-:W2:Y:S07]  /*13040*/  LDSM.16.MT88.4 R4, [R100+0x5900] ;  /* 0x005900006404783b */ /* 0x000eae0000004200 */
[C---:B------:R-:W-:Y:S01]  /*13050*/  HMMA.16816.F32.BF16 R112, R104.reuse, R114, R8 ;  /* 0x000000726870723c */ /* 0x040fe20000041808 */
[----:B------:R-:W4:Y:S07]  /*13060*/  LDSM.16.MT88.4 R8, [R184+0x5900] ;  /* 0x00590000b808783b */ /* 0x000f2e0000004200 */
[C---:B------:R-:W-:Y:S01]  /*13070*/  HMMA.16816.F32.BF16 R116, R104.reuse, R124, R12 ;  /* 0x0000007c6874723c */ /* 0x040fe2000004180c */
[----:B------:R5:W1:Y:S07]  /*13080*/  LDSM.16.MT88.4 R12, [R3+0x5900] ;  /* 0x00590000030c783b */ /* 0x000a6e0000004200 */
[C---:B------:R-:W-:Y:S08]  /*13090*/  HMMA.16816.F32.BF16 R120, R104.reuse, R126, R16 ;  /* 0x0000007e6878723c */ /* 0x040ff00000041810 */
[C---:B------:R-:W-:Y:S08]  /*130a0*/  HMMA.16816.F32.BF16 R124, R104.reuse, R128, R20 ;  /* 0x00000080687c723c */ /* 0x040ff00000041814 */
[C---:B------:R-:W-:Y:S04]  /*130b0*/  HMMA.16816.F32.BF16 R128, R104.reuse, R130, R24 ;  /* 0x000000826880723c */ /* 0x040fe80000041818 */
[----:B-----5:R-:W-:Y:S02]  /*130c0*/  FADD.FTZ R3, R164, R2 ;  /* 0x00000002a4037221 */ /* 0x020fe40000010000 */
[----:B------:R-:W-:Y:S01]  /*130d0*/  FADD.FTZ R2, R160, R0 ;  /* 0x00000000a0027221 */ /* 0x000fe20000010000 */
[----:B------:R-:W-:Y:S01]  /*130e0*/  IADD3 R0, R186, -0x2, RZ ;  /* 0xfffffffeba007810 */ /* 0x000fe20007ffe0ff */
[C---:B------:R-:W-:Y:S03]  /*130f0*/  HMMA.16816.F32.BF16 R132, R104.reuse, R136, R28 ;  /* 0x000000886884723c */ /* 0x040fe6000004181c */
[----:B------:R-:W-:Y:S01]  /*13100*/  ISETP.GE.AND P0, PT, R0, R225, PT ;  /* 0x000000e10000720c */ /* 0x000fe20003f06270 */
[----:B------:R-:W-:Y:S02]  /*13110*/  FADD.FTZ R220, R163, R3 ;  /* 0x00000003a3dc7221 */ /* 0x000fe40000010000 */
[----:B------:R-:W-:Y:S02]  /*13120*/  FADD.FTZ R221, R101, R2 ;  /* 0x0000000265dd7221 */ /* 0x000fe40000010000 */
[C---:B------:R-:W-:Y:S08]  /*13130*/  HMMA.16816.F32.BF16 R136, R104.reuse, R138, R32 ;  /* 0x0000008a6888723c */ /* 0x040ff00000041820 */
[C---:B-1----:R-:W-:Y:S08]  /*13140*/  HMMA.16816.F32.BF16 R36, R104.reuse, R140, R36 ;  /* 0x0000008c6824723c */ /* 0x042ff00000041824 */
        /* <DEDUP_REMOVED lines=9> */
[C---:B--2---:R-:W-:Y:S08]  /*131e0*/  HMMA.16816.F32.BF16 R76, R104.reuse, R4, R76 ;  /* 0x00000004684c723c */ /* 0x044ff0000004184c */
[C---:B------:R-:W-:Y:S08]  /*131f0*/  HMMA.16816.F32.BF16 R80, R104.reuse, R6, R80 ;  /* 0x000000066850723c */ /* 0x040ff00000041850 */
[C---:B----4-:R-:W-:Y:S08]  /*13200*/  HMMA.16816.F32.BF16 R84, R104.reuse, R8, R84 ;  /* 0x000000086854723c */ /* 0x050ff00000041854 */
[C---:B------:R-:W-:Y:S08]  /*13210*/  HMMA.16816.F32.BF16 R88, R104.reuse, R10, R88 ;  /* 0x0000000a6858723c */ /* 0x040ff00000041858 */
[C---:B------:R-:W-:Y:S08]  /*13220*/  HMMA.16816.F32.BF16 R92, R104.reuse, R12, R92 ;  /* 0x0000000c685c723c */ /* 0x040ff0000004185c */
[----:B------:R-:W-:Y:S01]  /*13230*/  HMMA.16816.F32.BF16 R96, R104, R14, R96 ;  /* 0x0000000e6860723c */ /* 0x000fe20000041860 */
[----:B------:R-:W-:Y:S07]  /*13240*/  @!UPT UIADD3 URZ, URZ, URZ, URZ ;  /* 0x0000003f3f3ff290 */ /* 0x000fee000fffe03f */
[----:B------:R-:W-:-:S11]  /*13250*/  @!P0 BRA `(.L_x_1282) ;  /* 0x0000047000008947 */ /* 0x000fd60003800000 */
[----:B------:R-:W-:Y:S01]  /*13260*/  IMAD.MOV.U32 R0, RZ, RZ, c[0x0][0x2b8] ;  /* 0x0000ae00ff007624 */ /* 0x000fe200078e00ff */
[----:B------:R-:W1:Y:S01]  /*13270*/  S2R R246, SR_CTAID.Y ;  /* 0x0000000000f67919 */ /* 0x000e620000002600 */
[----:B------:R-:W-:Y:S02]  /*13280*/  IMAD R2, R186, 0x40, R231 ;  /* 0x00000040ba027824 */ /* 0x000fe400078e02e7 */
[----:B------:R-:W-:Y:S01]  /*13290*/  IMAD.MOV.U32 R200, RZ, RZ, RZ ;  /* 0x000000ffffc87224 */ /* 0x000fe200078e00ff */
[----:B------:R-:W-:Y:S01]  /*132a0*/  ISETP.NE.AND P0, PT, R0, 0x1, PT ;  /* 0x000000010000780c */ /* 0x000fe20003f05270 */
[----:B------:R-:W-:Y:S01]  /*132b0*/  IMAD R10, R202, 0x3000, R235 ;  /* 0x00003000ca0a7824 */ /* 0x000fe200078e02eb */
[----:B------:R-:W-:Y:S04]  /*132c0*/  IADD3 R2, R2, -0x80, R219 ;  /* 0xffffff8002027810 */ /* 0x000fe80007ffe0db */
[----:B------:R-:W-:Y:S07]  /*132d0*/  MOV R0, R2 ;  /* 0x0000000200007202 */ /* 0x000fee0000000f00 */
[----:B------:R-:W-:Y:S05]  /*132e0*/  @P0 IMAD.HI.U32 R3, R2, c[0x0][0x2bc], RZ ;  /* 0x0000af0002030a27 */ /* 0x000fea00078e00ff */
[----:B------:R-:W-:Y:S01]  /*132f0*/  @P0 SHF.R.U32.HI R0, RZ, c[0x0][0x2c0], R3 ;  /* 0x0000b000ff000a19 */ /* 0x000fe20000011603 */
[----:B-1----:R-:W-:Y:S03]  /*13300*/  IMAD.WIDE.U32 R246, R246, c[0x0][0x1e8], RZ ;  /* 0x00007a00f6f67a25 */ /* 0x002fe600078e00ff */
[C---:B------:R-:W-:Y:S04]  /*13310*/  @!P5 IADD3 R3, P0, R0.reuse, R228, RZ ;  /* 0x000000e40003d210 */ /* 0x040fe80007f1e0ff */
[C---:B------:R-:W-:Y:S02]  /*13320*/  @!P5 LEA.HI.X.SX32 R5, R0.reuse, R232, 0x1, P0 ;  /* 0x000000e80005d211 */ /* 0x040fe400000f0eff */
[C---:B------:R-:W-:Y:S02]  /*13330*/  @!P5 LEA R4, P0, R3.reuse, c[0x0][0x2a0], 0x2 ;  /* 0x0000a8000304da11 */ /* 0x040fe400078010ff */
[----:B------:R-:W-:Y:S02]  /*13340*/  IADD3 R0, -R0, RZ, RZ ;  /* 0x000000ff00007210 */ /* 0x000fe40007ffe1ff */
[----:B------:R-:W-:Y:S03]  /*13350*/  @!P5 LEA.HI.X R5, R3, c[0x0][0x2a4], R5, 0x2, P0 ;  /* 0x0000a9000305da11 */ /* 0x000fe600000f1405 */
[----:B------:R-:W-:Y:S02]  /*13360*/  IMAD R201, R0, c[0x0][0x2b8], R2 ;  /* 0x0000ae0000c97a24 */ /* 0x000fe400078e0202 */
[----:B------:R-:W2:Y:S02]  /*13370*/  @!P5 LDG.E R200, [R4.64] ;  /* 0x0000000604c8d981 */ /* 0x000ea4000c1e1900 */
[C---:B------:R-:W-:Y:S01]  /*13380*/  IMAD.WIDE.U32 R2, R201.reuse, c[0x0][0x1e0], RZ ;  /* 0x00007800c9027a25 */ /* 0x040fe200078e00ff */
[----:B------:R-:W-:Y:S05]  /*13390*/  SHF.R.S32.HI R0, RZ, 0x1f, R201 ;  /* 0x0000001fff007819 */ /* 0x000fea00000114c9 */
        /* <DEDUP_REMOVED lines=13> */
.L_x_1348:
[----:B------:R-:W-:-:S05]  /*13470*/  BRA.DIV ~URZ, `(.L_x_1284) ;  /* 0x000082827f007947 */ /* 0x000fca000b800000 */
[----:B------:R-:W3:Y:S01]  /*13480*/  SHFL.IDX PT, R0, R11, RZ, 0x181f ;  /* 0x00181fff0b007589 */ /* 0x000ee200000e0000 */
[----:B------:R-:W-:Y:S02]  /*13490*/  SEL R12, RZ, 0x10, P6 ;  /* 0x00000010ff0c7807 */ /* 0x000fe40003000000 */
[----:B---3--:R-:W-:Y:S05]  /*134a0*/  IADD3 R2, P0, R0, R240, RZ ;  /* 0x000000f000027210 */ /* 0x008fea0007f1e0ff */
[----:B--2---:R-:W-:Y:S01]  /*134b0*/  IMAD.X R3, R4, 0x1, R206, P0 ;  /* 0x0000000104037824 */ /* 0x004fe200000e06ce */
[----:B------:R-:W-:Y:S05]  /*134c0*/  IADD3 R8, P0, R0, R204, RZ ;  /* 0x000000cc00087210 */ /* 0x000fea0007f1e0ff */
[----:B------:R-:W-:Y:S01]  /*134d0*/  IMAD.X R9, R4, 0x1, R205, P0 ;  /* 0x0000000104097824 */ /* 0x000fe200000e06cd */
[----:B------:R-:W-:Y:S02]  /*134e0*/  IADD3 R6, P0, R0, R196, RZ ;  /* 0x000000c400067210 */ /* 0x000fe40007f1e0ff */
[----:B------:R-:W-:Y:S01]  /*134f0*/  SHF.L.U32 R0, R10, 0x1, RZ ;  /* 0x000000010a007819 */ /* 0x000fe200000006ff */
[----:B------:R-:W-:Y:S02]  /*13500*/  IMAD.MOV.U32 R10, RZ, RZ, R241 ;  /* 0x000000ffff0a7224 */ /* 0x000fe400078e00f1 */
[----:B------:R-:W-:Y:S02]  /*13510*/  IMAD.X R7, R4, 0x1, R203, P0 ;  /* 0x0000000104077824 */ /* 0x000fe400000e06cb */
[----:B------:R-:W-:Y:S01]  /*13520*/  @!PT LDS RZ, [RZ] ;  /* 0x00000000fffff984 */ /* 0x000fe20000000800 */
[----:B------:R-:W-:Y:S01]  /*13530*/  @!PT LDS RZ, [RZ] ;  /* 0x00000000fffff984 */ /* 0x000fe20000000800 */
[----:B------:R2:W-:Y:S04]  /*13540*/  LDGSTS.E.BYPASS.LTC128B.128 [R0+0xc100], [R2.64], !P3 ;  /* 0x0c10000002007fae */ /* 0x0005e8000d901d46 */
[----:B------:R3:W-:Y:S04]  /*13550*/  LDGSTS.E.BYPASS.LTC128B.128 [R0+0xe100], [R8.64], !P4 ;  /* 0x0e10000008007fae */ /* 0x0007e8000e101d46 */
[----:B------:R4:W1:Y:S04]  /*13560*/  SHFL.IDX PT, R4, R5, 0x1, 0x181f ;  /* 0x00381f0005047f89 */ /* 0x00086800000e0000 */
[----:B------:R3:W-:Y:S04]  /*13570*/  LDGSTS.E.BYPASS.LTC128B.128 [R0+0x10100], [R6.64], !P6 ;  /* 0x1010000006007fae */ /* 0x0007e8000f101d46 */
[----:B--2---:R3:W2:Y:S01]  /*13580*/  SHFL.IDX PT, R2, R11, 0x1, 0x181f ;  /* 0x00381f000b027f89 */ /* 0x0046a200000e0000 */
[----:B-1--4-:R-:W-:Y:S03]  /*13590*/  MOV R5, R12 ;  /* 0x0000000c00057202 */ /* 0x012fe60000000f00 */
.L_x_1349:
        /* <DEDUP_REMOVED lines=19> */
.L_x_1282:
[----:B------:R-:W-:Y:S05]  /*136d0*/  BSYNC B0 ;  /* 0x0000000000007941 */ /* 0x000fea0003800000 */
.L_x_1281:
[C---:B-1----:R-:W-:Y:S01]  /*136e0*/  IADD3 R0, R185.reuse, 0x1, RZ ;  /* 0x00000001b9007810 */ /* 0x042fe20007ffe0ff */
[----:B------:R-:W0:Y:S01]  /*136f0*/  LDGDEPBAR ;  /* 0x00000000000079af */ /* 0x000e220000000000 */
[----:B------:R-:W-:Y:S01]  /*13700*/  ISETP.GE.AND P0, PT, R185, 0x1, PT ;  /* 0x00000001b900780c */ /* 0x000fe20003f06270 */
[----:B------:R-:W-:Y:S01]  /*13710*/  IMAD.MOV.U32 R100, RZ, RZ, R102 ;  /* 0x000000ffff647224 */ /* 0x000fe200078e0066 */
[----:B------:R-:W-:Y:S02]  /*13720*/  IADD3 R199, R186, -0x1, RZ ;  /* 0xffffffffbac77810 */ /* 0x000fe40007ffe0ff */
[----:B------:R-:W-:Y:S01]  /*13730*/  SEL R185, R0, RZ, !P0 ;  /* 0x000000ff00b97207 */ /* 0x000fe20004000000 */
[----:B------:R-:W-:Y:S01]  /*13740*/  IMAD.MOV.U32 R0, RZ, RZ, R103 ;  /* 0x000000ffff007224 */ /* 0x000fe200078e0067 */
[----:B------:R-:W-:Y:S01]  /*13750*/  ISETP.GT.AND P0, PT, R186, R226, PT ;  /* 0x000000e2ba00720c */ /* 0x000fe20003f04270 */
[----:B------:R-:W-:Y:S11]  /*13760*/  IMAD.MOV.U32 R186, RZ, RZ, R199 ;  /* 0x000000ffffba7224 */ /* 0x000ff600078e00c7 */
[----:B------:R-:W-:Y:S01]  /*13770*/  @!UPT UIADD3 URZ, URZ, URZ, URZ ;  /* 0x0000003f3f3ff290 */ /* 0x000fe2000fffe03f */
[----:B------:R-:W-:-:S05]  /*13780*/  @P0 BRA `(.L_x_1285) ;  /* 0xffffcec000000947 */ /* 0x000fca000383ffff */
.L_x_1275:
[----:B------:R-:W-:-:S13]  /*13790*/  ISETP.GE.AND P0, PT, R199, R225, PT ;  /* 0x000000e1c700720c */ /* 0x000fda0003f06270 */
[----:B------:R-:W-:Y:S05]  /*137a0*/  @!P0 BRA `(.L_x_1286) ;  /* 0x00003c0000008947 */ /* 0x000fea0003800000 */
[----:B------:R-:W-:Y:S01]  /*137b0*/  IADD3 R0, R212, 0x40, RZ ;  /* 0x00000040d4007810 */ /* 0x000fe20007ffe0ff */
[----:B------:R-:W-:Y:S01]  /*137c0*/  IMAD.MOV.U32 R186, RZ, RZ, 0x40 ;  /* 0x00000040ffba7424 */ /* 0x000fe200078e00ff */
[----:B------:R-:W-:Y:S01]  /*137d0*/  LOP3.LUT P0, RZ, R198, 0x4, RZ, 0xc0, !PT ;  /* 0x00000004c6ff7812 */ /* 0x000fe2000780c0ff */
[----:B------:R-:W-:Y:S01]  /*137e0*/  IMAD.MOV.U32 R101, RZ, RZ, R102 ;  /* 0x000000ffff657224 */ /* 0x000fe200078e0066 */
[----:B------:R-:W-:Y:S01]  /*137f0*/  SHF.R.S32.HI R196, RZ, 0x1f, R0 ;  /* 0x0000001fffc47819 */ /* 0x000fe20000011400 */
[----:B------:R-:W-:Y:S01]  /*13800*/  IMAD.MOV.U32 R100, RZ, RZ, R103 ;  /* 0x000000ffff647224 */ /* 0x000fe200078e0067 */
[----:B------:R-:W-:Y:S01]  /*13810*/  SHF.R.S32.HI R204, RZ, 0x1f, R212 ;  /* 0x0000001fffcc7819 */ /* 0x000fe200000114d4 */
[----:B------:R-:W-:Y:S01]  /*13820*/  IMAD.SHL.U32 R203, R212, 0x2, RZ ;  /* 0x00000002d4cb7824 */ /* 0x000fe200078e00ff */
[----:B------:R-:W-:Y:S02]  /*13830*/  LEA.HI R196, R196, R0, RZ, 0x3 ;  /* 0x00000000c4c47211 */ /* 0x000fe400078f18ff */
[----:B------:R-:W-:-:S02]  /*13840*/  ISETP.GE.AND P3, PT, R0, c[0x0][0x1d4], PT ;  /* 0x0000750000007a0c */ /* 0x000fc40003f66270 */
[----:B------:R-:W-:Y:S02]  /*13850*/  LOP3.LUT R196, R196, 0xfffffff8, RZ, 0xc0, !PT ;  /* 0xfffffff8c4c47812 */ /* 0x000fe400078ec0ff */
[C---:B------:R-:W-:Y:S02]  /*13860*/  ISETP.GE.AND P2, PT, R212.reuse, c[0x0][0x1d4], PT ;  /* 0x00007500d4007a0c */ /* 0x040fe40003f46270 */
[----:B------:R-:W-:Y:S02]  /*13870*/  SHF.R.S32.HI R198, RZ, 0x1f, R196 ;  /* 0x0000001fffc67819 */ /* 0x000fe400000114c4 */
[----:B------:R-:W-:Y:S02]  /*13880*/  SHF.L.U64.HI R204, R212, 0x1, R204 ;  /* 0x00000001d4cc7819 */ /* 0x000fe400000102cc */
[C---:B------:R-:W-:Y:S01]  /*13890*/  SHF.L.U64.HI R198, R196.reuse, 0x1, R198 ;  /* 0x00000001c4c67819 */ /* 0x040fe200000102c6 */
[----:B------:R-:W-:Y:S01]  /*138a0*/  IMAD.SHL.U32 R196, R196, 0x2, RZ ;  /* 0x00000002c4c47824 */ /* 0x000fe200078e00ff */
[----:B------:R-:W-:-:S02]  /*138b0*/  SEL R186, R186, 0xffffffc0, !P0 ;  /* 0xffffffc0baba7807 */ /* 0x000fc40004000000 */
.L_x_1303:
[----:B------:R-:W-:Y:S04]  /*138c0*/  DEPBAR.LE SB0, 0x2 ;  /* 0x000080800000791a */ /* 0x000fe80000000000 */
[----:B------:R-:W-:Y:S01]  /*138d0*/  WARPSYNC 0xffffffff ;  /* 0xffffffff00007948 */ /* 0x000fe20003800000 */
[----:B------:R-:W-:Y:S01]  /*138e0*/  BAR.SYNC.DEFER_BLOCKING 0x0 ;  /* 0x0000000000007b1d */ /* 0x000fe20000010000 */
[----:B------:R-:W-:Y:S01]  /*138f0*/  IMAD R184, R185, 0x6000, RZ ;  /* 0x00006000b9b87824 */ /* 0x000fe200078e02ff */
[----:B------:R-:W-:Y:S04]  /*13900*/  ISETP.GE.AND P0, PT, R225, R199, PT ;  /* 0x000000c7e100720c */ /* 0x000fe80003f06270 */
[----:B------:R-:W-:Y:S04]  /*13910*/  IADD3 R172, R193, R184, RZ ;  /* 0x000000b8c1ac7210 */ /* 0x000fe80007ffe0ff */
[----:B------:R-:W-:Y:S01]  /*13920*/  IADD3 R0, R197, R172, RZ ;  /* 0x000000acc5007210 */ /* 0x000fe20007ffe0ff */
        /* <DEDUP_REMOVED lines=29> */
.L_x_1350:
[----:B------:R-:W-:-:S05]  /*13b00*/  BRA.DIV ~URZ, `(.L_x_1290) ;  /* 0x00007ec27f007947 */ /* 0x000fca000b800000 */
[----:B------:R-:W5:Y:S01]  /*13b10*/  SHFL.IDX PT, R2, R21, RZ, 0x181f ;  /* 0x00181fff15027589 */ /* 0x000f6200000e0000 */
[C---:B------:R-:W-:Y:S01]  /*13b20*/  IMAD.SHL.U32 R22, R227.reuse, 0x2, RZ ;  /* 0x00000002e3167824 */ /* 0x040fe200078e00ff */
[----:B------:R-:W-:Y:S01]  /*13b30*/  SHF.L.U64.HI R23, R227, 0x1, R239 ;  /* 0x00000001e3177819 */ /* 0x000fe200000102ef */
[----:B------:R-:W-:Y:S01]  /*13b40*/  IMAD R4, R202, 0x6000, R230 ;  /* 0x00006000ca047824 */ /* 0x000fe200078e02e6 */
[C---:B-----5:R-:W-:Y:S05]  /*13b50*/  IADD3 R6, P0, R2.reuse, R203, RZ ;  /* 0x000000cb02067210 */ /* 0x060fea0007f1e0ff */
[C---:B---3--:R-:W-:Y:S01]  /*13b60*/  IMAD.X R7, R5.reuse, 0x1, R204, P0 ;  /* 0x0000000105077824 */ /* 0x048fe200000e06cc */
[C---:B------:R-:W-:Y:S04]  /*13b70*/  IADD3 R14, P0, R2.reuse, R196, RZ ;  /* 0x000000c4020e7210 */ /* 0x040fe80007f1e0ff */
[----:B------:R-:W-:Y:S01]  /*13b80*/  @!PT LDS RZ, [RZ] ;  /* 0x00000000fffff984 */ /* 0x000fe20000000800 */
[----:B------:R-:W-:Y:S01]  /*13b90*/  @!PT LDS RZ, [RZ] ;  /* 0x00000000fffff984 */ /* 0x000fe20000000800 */
[----:B------:R3:W-:Y:S01]  /*13ba0*/  LDGSTS.E.BYPASS.LTC128B.128 [R4], [R6.64], !P2 ;  /* 0x0000000006047fae */ /* 0x0007e2000d101d46 */
[C---:B------:R-:W-:Y:S02]  /*13bb0*/  IADD3.X R15, R5.reuse, R198, RZ, P0, !PT ;  /* 0x000000c6050f7210 */ /* 0x040fe400007fe4ff */
[----:B------:R-:W-:Y:S02]  /*13bc0*/  IADD3 R12, P0, R2, R22, RZ ;  /* 0x00000016020c7210 */ /* 0x000fe40007f1e0ff */
[----:B------:R3:W4:Y:S03]  /*13bd0*/  SHFL.IDX PT, R2, R21, 0x1, 0x181f ;  /* 0x00381f0015027f89 */ /* 0x00072600000e0000 */
[----:B------:R-:W-:Y:S01]  /*13be0*/  IMAD.X R13, R5, 0x1, R23, P0 ;  /* 0x00000001050d7824 */ /* 0x000fe200000e0617 */
[----:B------:R3:W-:Y:S04]  /*13bf0*/  LDGSTS.E.BYPASS.LTC128B.128 [R4+0x2000], [R14.64], !P3 ;  /* 0x020000000e047fae */ /* 0x0007e8000d901d46 */
[----:B------:R3:W2:Y:S04]  /*13c00*/  SHFL.IDX PT, R5, R20, 0x1, 0x181f ;  /* 0x00381f0014057f89 */ /* 0x0006a800000e0000 */
[----:B------:R3:W-:Y:S02]  /*13c10*/  LDGSTS.E.BYPASS.LTC128B.128 [R4+0x4000], [R12.64], !P6 ;  /* 0x040000000c047fae */ /* 0x0007e4000f101d46 */
.L_x_1351:
[C---:B---34-:R-:W-:Y:S05]  /*13c20*/  IADD3 R12, P0, R2.reuse, R203, RZ ;  /* 0x000000cb020c7210 */ /* 0x058fea0007f1e0ff */
[C---:B--2---:R-:W-:Y:S01]  /*13c30*/  IMAD.X R13, R5.reuse, 0x1, R204, P0 ;  /* 0x00000001050d7824 */ /* 0x044fe200000e06cc */
        /* <DEDUP_REMOVED lines=8> */
[----:B------:R-:W-:Y:S05]  /*13cc0*/  IMAD.X R3, R5, 0x1, R23, P0 ;  /* 0x0000000105037824 */ /* 0x000fea00000e0617 */
[----:B------:R2:W-:Y:S03]  /*13cd0*/  LDGSTS.E.BYPASS.LTC128B.128 [R4+0x5000], [R2.64], !P6 ;  /* 0x0500000002047fae */ /* 0x0005e6000f101d46 */
.L_x_1288:
[----:B------:R-:W-:Y:S05]  /*13ce0*/  BSYNC B0 ;  /* 0x0000000000007941 */ /* 0x000fea0003800000 */
.L_x_1287:
[----:B------:R-:W0:Y:S01]  /*13cf0*/  LDGDEPBAR ;  /* 0x00000000000079af */ /* 0x000e220000000000 */
[----:B------:R-:W-:Y:S01]  /*13d00*/  WARPSYNC 0xffffffff ;  /* 0xffffffff00007948 */ /* 0x000fe20003800000 */
[C---:B--23--:R-:W-:Y:S03]  /*13d10*/  HMMA.16816.F32.BF16 R4, R32.reuse, R8, RZ ;  /* 0x000000082004723c */ /* 0x04cfe600000418ff */
[C---:B------:R-:W-:Y:S02]  /*13d20*/  ISETP.NE.AND P0, PT, R243.reuse, c[0x0][0x2c4], PT ;  /* 0x0000b100f3007a0c */ /* 0x040fe40003f05270 */
[C---:B------:R-:W-:Y:S01]  /*13d30*/  IADD3 R2, R186.reuse, R172, RZ ;  /* 0x000000acba027210 */ /* 0x040fe20007ffe0ff */
[----:B------:R-:W2:Y:S01]  /*13d40*/  LDL R191, [R1+0x4] ;  /* 0x0000040001bf7983 */ /* 0x000ea20000100800 */
[C---:B------:R-:W-:Y:S01]  /*13d50*/  IADD3 R102, R186.reuse, R0, RZ ;  /* 0x00000000ba667210 */ /* 0x040fe20007ffe0ff */
[C---:B------:R-:W-:Y:S01]  /*13d60*/  HMMA.16816.F32.BF16 R8, R32.reuse, R10, RZ ;  /* 0x0000000a2008723c */ /* 0x040fe200000418ff */
[----:B------:R-:W-:Y:S01]  /*13d70*/  IADD3 R3, R186, R193, R184 ;  /* 0x000000c1ba037210 */ /* 0x000fe20007ffe0b8 */
[----:B------:R-:W-:Y:S01]  /*13d80*/  LDSM.16.M88.4 R160, [R190] ;  /* 0x00000000bea0783b */ /* 0x000fe20000000200 */
[----:B------:R-:W-:Y:S02]  /*13d90*/  ISETP.LE.AND P4, PT, R243, c[0x0][0x32c], PT ;  /* 0x0000cb00f3007a0c */ /* 0x000fe40003f83270 */
[----:B------:R-:W-:Y:S03]  /*13da0*/  IADD3 R3, R197, R3, RZ ;  /* 0x00000003c5037210 */ /* 0x000fe60007ffe0ff */
[C---:B----4-:R-:W-:Y:S02]  /*13db0*/  HMMA.16816.F32.BF16 R12, R32.reuse, R16, RZ ;  /* 0x00000010200c723c */ /* 0x050fe400000418ff */
[----:B------:R-:W-:Y:S06]  /*13dc0*/  LDSM.16.M88.4 R164, [R2+0xd900] ;  /* 0x00d9000002a4783b */ /* 0x000fec0000000200 */
[C---:B------:R-:W-:Y:S02]  /*13dd0*/  HMMA.16816.F32.BF16 R16, R32.reuse, R18, RZ ;  /* 0x000000122010723c */ /* 0x040fe400000418ff */
[----:B------:R-:W-:Y:S06]  /*13de0*/  LDSM.16.M88.4 R168, [R102+0xc100] ;  /* 0x00c1000066a8783b */ /* 0x000fec0000000200 */
[C---:B-1----:R-:W-:Y:S02]  /*13df0*/  HMMA.16816.F32.BF16 R20, R32.reuse, R24, RZ ;  /* 0x000000182014723c */ /* 0x042fe400000418ff */
[----:B------:R-:W-:Y:S06]  /*13e00*/  LDSM.16.M88.4 R176, [R187+0x8000] ;  /* 0x00800000bbb0783b */ /* 0x000fec0000000200 */
[C---:B------:R-:W-:Y:S02]  /*13e10*/  HMMA.16816.F32.BF16 R24, R32.reuse, R26, RZ ;  /* 0x0000001a2018723c */ /* 0x040fe400000418ff */
[----:B------:R-:W-:Y:S06]  /*13e20*/  LDSM.16.M88.4 R180, [R0+0x10100] ;  /* 0x0101000000b4783b */ /* 0x000fec0000000200 */
[C---:B------:R-:W-:Y:S08]  /*13e30*/  HMMA.16816.F32.BF16 R28, R32.reuse, R104, RZ ;  /* 0x00000068201c723c */ /* 0x040ff000000418ff */
        /* <DEDUP_REMOVED lines=13> */
[----:B------:R-:W5:Y:S07]  /*13f10*/  LDSM.16.M88.4 R140, [R102+0xc900] ;  /* 0x00c90000668c783b */ /* 0x000f6e0000000200 */
[C---:B-1----:R-:W-:Y:S01]  /*13f20*/  HMMA.16816.F32.BF16 R4, R160.reuse, R104, R4 ;  /* 0x00000068a004723c */ /* 0x042fe20000041804 */
[----:B------:R-:W-:Y:S07]  /*13f30*/  LDSM.16.M88.4 R156, [R172+0xe100] ;  /* 0x00e10000ac9c783b */ /* 0x000fee0000000200 */
[C---:B------:R-:W-:Y:S01]  /*13f40*/  HMMA.16816.F32.BF16 R8, R160.reuse, R106, R8 ;  /* 0x0000006aa008723c */ /* 0x040fe20000041808 */
[----:B------:R-:W1:Y:S07]  /*13f50*/  LDSM.16.M88.4 R104, [R102+0xd100] ;  /* 0x00d100006668783b */ /* 0x000e6e0000000200 */
        /* <DEDUP_REMOVED lines=8> */
[----:B------:R-:W3:Y:S07]  /*13fe0*/  LDSM.16.M88.4 R160, [R172+0xe900] ;  /* 0x00e90000aca0783b */ /* 0x000eee0000000200 */
[C---:B-----5:R-:W-:Y:S01]  /*13ff0*/  HMMA.16816.F32.BF16 R4, R152.reuse, R168, R4 ;  /* 0x000000a89804723c */ /* 0x060fe20000041804 */
[----:B------:R-:W5:Y:S07]  /*14000*/  LDSM.16.M88.4 R164, [R172+0xf100] ;  /* 0x00f10000aca4783b */ /* 0x000f6e0000000200 */
[C---:B------:R-:W-:Y:S01]  /*14010*/  HMMA.16816.F32.BF16 R8, R152.reuse, R170, R8 ;  /* 0x000000aa9808723c */ /* 0x040fe20000041808 */
[----:B------:R-:W4:Y:S07]  /*14020*/  LDSM.16.M88.4 R168, [R172+0xf900] ;  /* 0x00f90000aca8783b */ /* 0x000f2e0000000200 */
        /* <DEDUP_REMOVED lines=9> */
[C---:B----4-:R-:W-:Y:S01]  /*140c0*/  HMMA.16816.F32.BF16 R4, R148.reuse, R156, R4 ;  /* 0x0000009c9404723c */ /* 0x050fe20000041804 */
[----:B------:R-:W4:Y:S07]  /*140d0*/  LDSM.16.M88.4 R152, [R0+0xf100] ;  /* 0x00f100000098783b */ /* 0x000f2e0000000200 */
[C---:B------:R-:W-:Y:S01]  /*140e0*/  HMMA.16816.F32.BF16 R8, R148.reuse, R158, R8 ;  /* 0x0000009e9408723c */ /* 0x040fe20000041808 */
[----:B------:R-:W1:Y:S07]  /*140f0*/  LDSM.16.M88.4 R156, [R0+0xf900] ;  /* 0x00f90000009c783b */ /* 0x000e6e0000000200 */
[C---:B------:R-:W-:Y:S08]  /*14100*/  HMMA.16816.F32.BF16 R12, R148.reuse, R160, R12 ;  /* 0x000000a0940c723c */ /* 0x040ff0000004180c */
[C---:B------:R-:W-:Y:S01]  /*14110*/  HMMA.16816.F32.BF16 R16, R148.reuse, R162, R16 ;  /* 0x000000a29410723c */ /* 0x040fe20000041810 */
[----:B------:R-:W-:Y:S07]  /*14120*/  LDSM.16.M88.4 R160, [R190+0x4000] ;  /* 0x00400000bea0783b */ /* 0x000fee0000000200 */
[C---:B-----5:R-:W-:Y:S08]  /*14130*/  HMMA.16816.F32.BF16 R20, R148.reuse, R164, R20 ;  /* 0x000000a49414723c */ /* 0x060ff00000041814 */
[C---:B------:R-:W-:Y:S01]  /*14140*/  HMMA.16816.F32.BF16 R24, R148.reuse, R166, R24 ;  /* 0x000000a69418723c */ /* 0x040fe20000041818 */
[----:B------:R-:W5:Y:S07]  /*14150*/  LDSM.16.M88.4 R164, [R2+0xe100] ;  /* 0x00e1000002a4783b */ /* 0x000f6e0000000200 */
        /* <DEDUP_REMOVED lines=9> */
[----:B------:R-:W-:Y:S07]  /*141f0*/  LDSM.16.M88.4 R144, [R189+0x4000] ;  /* 0x00400000bd90783b */ /* 0x000fee0000000200 */
[C---:B----4-:R-:W-:Y:S08]  /*14200*/  HMMA.16816.F32.BF16 R20, R104.reuse, R152, R20 ;  /* 0x000000986814723c */ /* 0x050ff00000041814 */
[C---:B------:R-:W-:Y:S01]  /*14210*/  HMMA.16816.F32.BF16 R24, R104.reuse, R154, R24 ;  /* 0x0000009a6818723c */ /* 0x040fe20000041818 */
[----:B------:R-:W-:Y:S07]  /*14220*/  LDSM.16.M88.4 R152, [R102+0xe100] ;  /* 0x00e100006698783b */ /* 0x000fee0000000200 */
[C---:B------:R-:W-:Y:S08]  /*14230*/  HMMA.16816.F32.BF16 R28, R104.reuse, R156, R28 ;  /* 0x0000009c681c723c */ /* 0x040ff0000004181c */
[----:B------:R-:W-:Y:S01]  /*14240*/  HMMA.16816.F32.BF16 R32, R104, R158, R32 ;  /* 0x0000009e6820723c */ /* 0x000fe20000041820 */
[----:B------:R-:W3:Y:S07]  /*14250*/  LDSM.16.M88.4 R104, [R2+0xf900] ;  /* 0x00f900000268783b */ /* 0x000eee0000000200 */
[C---:B-----5:R-:W-:Y:S01]  /*14260*/  HMMA.16816.F32.BF16 R4, R160.reuse, R164, R4 ;  /* 0x000000a4a004723c */ /* 0x060fe20000041804 */
[----:B------:R-:W-:Y:S07]  /*14270*/  LDSM.16.M88.4 R156, [R3+0xf100] ;  /* 0x00f10000039c783b */ /* 0x000fee0000000200 */
[C---:B------:R-:W-:Y:S01]  /*14280*/  HMMA.16816.F32.BF16 R8, R160.reuse, R166, R8 ;  /* 0x000000a6a008723c */ /* 0x040fe20000041808 */
[----:B------:R-:W-:Y:S07]  /*14290*/  LDSM.16.M88.4 R164, [R188+0x8000] ;  /* 0x00800000bca4783b */ /* 0x000fee0000000200 */
[C---:B--2---:R-:W-:Y:S08]  /*142a0*/  HMMA.16816.F32.BF16 R12, R160.reuse, R148, R12 ;  /* 0x00000094a00c723c */ /* 0x044ff0000004180c */
[C---:B------:R-:W-:Y:S01]  /*142b0*/  HMMA.16816.F32.BF16 R16, R160.reuse, R150, R16 ;  /* 0x00000096a010723c */ /* 0x040fe20000041810 */
[----:B------:R-:W2:Y:S07]  /*142c0*/  LDSM.16.M88.4 R148, [R3+0xe900] ;  /* 0x00e900000394783b */ /* 0x000eae0000000200 */
[C---:B-1----:R-:W-:Y:S08]  /*142d0*/  HMMA.16816.F32.BF16 R20, R160.reuse, R140, R20 ;  /* 0x0000008ca014723c */ /* 0x042ff00000041814 */
[C---:B------:R-:W-:Y:S01]  /*142e0*/  HMMA.16816.F32.BF16 R24, R160.reuse, R142, R24 ;  /* 0x0000008ea018723c */ /* 0x040fe20000041818 */
[----:B------:R-:W1:Y:S07]  /*142f0*/  LDSM.16.M88.4 R140, [R3+0xf900] ;  /* 0x00f90000038c783b */ /* 0x000e6e0000000200 */
[C---:B---3--:R-:W-:Y:S08]  /*14300*/  HMMA.16816.F32.BF16 R28, R160.reuse, R104, R28 ;  /* 0x00000068a01c723c */ /* 0x048ff0000004181c */
[----:B------:R-:W-:Y:S01]  /*14310*/  HMMA.16816.F32.BF16 R32, R160, R106, R32 ;  /* 0x0000006aa020723c */ /* 0x000fe20000041820 */
[----:B------:R-:W3:Y:S07]  /*14320*/  LDSM.16.M88.4 R104, [R172+0x10900] ;  /* 0x01090000ac68783b */ /* 0x000eee0000000200 */
[C---:B------:R-:W-:Y:S01]  /*14330*/  HMMA.16816.F32.BF16 R4, R144.reuse, R152, R4 ;  /* 0x000000989004723c */ /* 0x040fe20000041804 */
[----:B------:R-:W4:Y:S07]  /*14340*/  LDSM.16.M88.4 R160, [R172+0x11100] ;  /* 0x01110000aca0783b */ /* 0x000f2e0000000200 */
[C---:B------:R-:W-:Y:S01]  /*14350*/  HMMA.16816.F32.BF16 R8, R144.reuse, R154, R8 ;  /* 0x0000009a9008723c */ /* 0x040fe20000041808 */
[----:B------:R-:W5:Y:S07]  /*14360*/  LDSM.16.M88.4 R172, [R172+0x11900] ;  /* 0x01190000acac783b */ /* 0x000f6e0000000200 */
[C---:B--2---:R-:W-:Y:S01]  /*14370*/  HMMA.16816.F32.BF16 R12, R144.reuse, R148, R12 ;  /* 0x00000094900c723c */ /* 0x044fe2000004180c */
[----:B------:R-:W-:Y:S07]  /*14380*/  LDSM.16.M88.4 R152, [R190+0x8000] ;  /* 0x00800000be98783b */ /* 0x000fee0000000200 */
[C---:B------:R-:W-:Y:S01]  /*14390*/  HMMA.16816.F32.BF16 R16, R144.reuse, R150, R16 ;  /* 0x000000969010723c */ /* 0x040fe20000041810 */
[----:B------:R-:W-:Y:S07]  /*143a0*/  LDSM.16.M88.4 R148, [R0+0x11900] ;  /* 0x011900000094783b */ /* 0x000fee0000000200 */
[C---:B------:R-:W-:Y:S08]  /*143b0*/  HMMA.16816.F32.BF16 R20, R144.reuse, R156, R20 ;  /* 0x0000009c9014723c */ /* 0x040ff00000041814 */
[C---:B------:R-:W-:Y:S01]  /*143c0*/  HMMA.16816.F32.BF16 R24, R144.reuse, R158, R24 ;  /* 0x0000009e9018723c */ /* 0x040fe20000041818 */
[----:B------:R-:W-:Y:S07]  /*143d0*/  LDSM.16.M88.4 R156, [R2+0x10100] ;  /* 0x01010000029c783b */ /* 0x000fee0000000200 */
[C---:B-1----:R-:W-:Y:S08]  /*143e0*/  HMMA.16816.F32.BF16 R28, R144.reuse, R140, R28 ;  /* 0x0000008c901c723c */ /* 0x042ff0000004181c */
[----:B------:R-:W-:Y:S01]  /*143f0*/  HMMA.16816.F32.BF16 R32, R144, R142, R32 ;  /* 0x0000008e9020723c */ /* 0x000fe20000041820 */
[----:B------:R-:W1:Y:S07]  /*14400*/  LDSM.16.M88.4 R140, [R0+0x10900] ;  /* 0x01090000008c783b */ /* 0x000e6e0000000200 */
[C---:B------:R-:W-:Y:S01]  /*14410*/  HMMA.16816.F32.BF16 R4, R164.reuse, R168, R4 ;  /* 0x000000a8a404723c */ /* 0x040fe20000041804 */
        /* <DEDUP_REMOVED lines=11> */
[----:B------:R5:W3:Y:S07]  /*144d0*/  LDSM.16.M88.4 R164, [R2+0x11900] ;  /* 0x0119000002a4783b */ /* 0x000aee0000000200 */
[C---:B------:R-:W-:Y:S01]  /*144e0*/  HMMA.16816.F32.BF16 R4, R176.reuse, R180, R4 ;  /* 0x000000b4b004723c */ /* 0x040fe20000041804 */
[----:B------:R-:W3:Y:S07]  /*144f0*/  LDSM.16.M88.4 R172, [R102+0x10100] ;  /* 0x0101000066ac783b */ /* 0x000eee0000000200 */
[C---:B------:R-:W-:Y:S08]  /*14500*/  HMMA.16816.F32.BF16 R8, R176.reuse, R182, R8 ;  /* 0x000000b6b008723c */ /* 0x040ff00000041808 */
[C---:B-1----:R-:W-:Y:S04]  /*14510*/  HMMA.16816.F32.BF16 R12, R176.reuse, R140, R12 ;  /* 0x0000008cb00c723c */ /* 0x042fe8000004180c */
[----:B-----5:R-:W-:Y:S04]  /*14520*/  IADD3 R2, R202, 0x1, RZ ;  /* 0x00000001ca027810 */ /* 0x020fe80007ffe0ff */
[C---:B------:R-:W-:Y:S08]  /*14530*/  HMMA.16816.F32.BF16 R16, R176.reuse, R142, R16 ;  /* 0x0000008eb010723c */ /* 0x040ff00000041810 */
[C---:B--2---:R-:W-:Y:S08]  /*14540*/  HMMA.16816.F32.BF16 R20, R176.reuse, R144, R20 ;  /* 0x00000090b014723c */ /* 0x044ff00000041814 */
        /* <DEDUP_REMOVED lines=8> */
[C---:B----4-:R-:W-:Y:S08]  /*145d0*/  HMMA.16816.F32.BF16 R20, R152.reuse, R160, R20 ;  /* 0x000000a09814723c */ /* 0x050ff00000041814 */
[C---:B------:R-:W-:Y:S08]  /*145e0*/  HMMA.16816.F32.BF16 R24, R152.reuse, R162, R24 ;  /* 0x000000a29818723c */ /* 0x040ff00000041818 */
[C---:B------:R-:W-:Y:S08]  /*145f0*/  HMMA.16816.F32.BF16 R28, R152.reuse, R164, R28 ;  /* 0x000000a4981c723c */ /* 0x040ff0000004181c */
[----:B------:R-:W-:Y:S07]  /*14600*/  HMMA.16816.F32.BF16 R32, R152, R166, R32 ;  /* 0x000000a69820723c */ /* 0x000fee0000041820 */
[----:B------:R-:W-:Y:S01]  /*14610*/  SHF.L.U32 R167, R199, 0x6, RZ ;  /* 0x00000006c7a77819 */ /* 0x000fe200000006ff */
        /* <DEDUP_REMOVED lines=37> */
[----:B------:R1:W1:Y:S01]  /*14870*/  MUFU.TANH R143, R15 ;  /* 0x0000000f008f7308 */ /* 0x0002620000002400 */
[----:B------:R-:W-:Y:S05]  /*14880*/  @P0 IMAD.HI.U32 R0, R4, c[0x0][0x2c8], RZ ;  /* 0x0000b20004000a27 */ /* 0x000fea00078e00ff */
[----:B------:R-:W-:Y:S01]  /*14890*/  @P0 SHF.R.U32.HI R4, RZ, c[0x0][0x2cc], R0 ;  /* 0x0000b300ff040a19 */ /* 0x000fe20000011600 */
[----:B------:R-:W-:Y:S03]  /*148a0*/  FMUL.FTZ R20, R20, c[0x0][0x320] ;  /* 0x0000c80014147a20 */ /* 0x000fe60000410000 */
[----:B------:R-:W1:Y:S01]  /*148b0*/  MUFU.TANH R105, R16 ;  /* 0x0000001000697308 */ /* 0x000e620000002400 */
[----:B------:R-:W-:Y:S01]  /*148c0*/  FMUL.FTZ R22, R22, c[0x0][0x320] ;  /* 0x0000c80016167a20 */ /* 0x000fe20000410000 */
[----:B------:R-:W1:Y:S01]  /*148d0*/  SHFL.IDX PT, R3, R4, RZ, 0x1c1f ;  /* 0x001c1fff04037589 */ /* 0x000e6200000e0000 */
[----:B------:R-:W-:Y:S01]  /*148e0*/  FMUL.FTZ R23, R23, c[0x0][0x320] ;  /* 0x0000c80017177a20 */ /* 0x000fe20000410000 */
[----:B------:R-:W-:Y:S02]  /*148f0*/  IADD3 R0, -R222, 0x1, -R167 ;  /* 0x00000001de007810 */ /* 0x000fe40007ffe9a7 */
[----:B------:R-:W-:Y:S02]  /*14900*/  ISETP.GE.AND P0, PT, R202, 0x1, PT ;  /* 0x00000001ca00780c */ /* 0x000fe40003f06270 */
[----:B------:R-:W-:Y:S02]  /*14910*/  IADD3 R0, -R224, R0, R223 ;  /* 0x00000000e0007210 */ /* 0x000fe40007ffe1df */
[----:B------:R2:W2:Y:S01]  /*14920*/  MUFU.TANH R103, R17 ;  /* 0x0000001100677308 */ /* 0x0004a20000002400 */
[----:B------:R-:W-:Y:S02]  /*14930*/  SEL R202, R2, RZ, !P0 ;  /* 0x000000ff02ca7207 */ /* 0x000fe40004000000 */
[C---:B------:R-:W-:Y:S01]  /*14940*/  IADD3 R6, R0.reuse, c[0x0][0x328], RZ ;  /* 0x0000ca0000067a10 */ /* 0x040fe20007ffe0ff */
[C---:B-----5:R-:W-:Y:S03]  /*14950*/  HMMA.16816.F32.BF16 R28, R168.reuse, R8, R28 ;  /* 0x00000008a81c723c */ /* 0x060fe6000004181c */
[----:B------:R-:W-:Y:S03]  /*14960*/  IADD3 R5, R0, UR4, RZ ;  /* 0x0000000400057c10 */ /* 0x000fe6000fffe0ff */
[----:B------:R5:W3:Y:S02]  /*14970*/  MUFU.TANH R141, R18 ;  /* 0x00000012008d7308 */ /* 0x000ae40000002400 */
[----:B------:R-:W-:Y:S04]  /*14980*/  HMMA.16816.F32.BF16 R32, R168, R10, R32 ;  /* 0x0000000aa820723c */ /* 0x000fe80000041820 */
[-C--:B-1----:R-:W-:Y:S02]  /*14990*/  IADD3 R2, R6, R3.reuse, RZ ;  /* 0x0000000306027210 */ /* 0x082fe40007ffe0ff */
[----:B------:R-:W-:Y:S02]  /*149a0*/  IADD3 R0, R5, R3, RZ ;  /* 0x0000000305007210 */ /* 0x000fe40007ffe0ff */
[----:B------:R1:W1:Y:S08]  /*149b0*/  MUFU.TANH R107, R19 ;  /* 0x00000013006b7308 */ /* 0x0002700000002400 */
[----:B------:R-:W-:Y:S02]  /*149c0*/  FMUL.FTZ R15, R28, c[0x0][0x320] ;  /* 0x0000c8001c0f7a20 */ /* 0x000fe40000410000 */
[----:B------:R3:W3:Y:S01]  /*149d0*/  MUFU.TANH R102, R20 ;  /* 0x0000001400667308 */ /* 0x0006e20000002400 */
[----:B------:R-:W-:Y:S02]  /*149e0*/  FMUL.FTZ R13, R29, c[0x0][0x320] ;  /* 0x0000c8001d0d7a20 */ /* 0x000fe40000410000 */
[----:B--2---:R-:W-:Y:S02]  /*149f0*/  FMUL.FTZ R17, R30, c[0x0][0x320] ;  /* 0x0000c8001e117a20 */ /* 0x004fe40000410000 */
[----:B-----5:R-:W-:Y:S02]  /*14a00*/  FMUL.FTZ R18, R25, c[0x0][0x320] ;  /* 0x0000c80019127a20 */ /* 0x020fe40000410000 */
[----:B------:R-:W-:Y:S02]  /*14a10*/  FMUL.FTZ R16, R31, c[0x0][0x320] ;  /* 0x0000c8001f107a20 */ /* 0x000fe40000410000 */
[----:B------:R-:W-:Y:S01]  /*14a20*/  FMUL.FTZ R12, R32, c[0x0][0x320] ;  /* 0x0000c800200c7a20 */ /* 0x000fe20000410000 */
[----:B------:R2:W2:Y:S01]  /*14a30*/  MUFU.TANH R104, R22 ;  /* 0x0000001600687308 */ /* 0x0004a20000002400 */
[----:B------:R-:W-:Y:S02]  /*14a40*/  FMUL.FTZ R11, R33, c[0x0][0x320] ;  /* 0x0000c800210b7a20 */ /* 0x000fe40000410000 */
[----:B------:R-:W-:Y:S02]  /*14a50*/  FMUL.FTZ R14, R34, c[0x0][0x320] ;  /* 0x0000c800220e7a20 */ /* 0x000fe40000410000 */
[----:B-1----:R-:W-:Y:S02]  /*14a60*/  FMUL.FTZ R19, R24, c[0x0][0x320] ;  /* 0x0000c80018137a20 */ /* 0x002fe40000410000 */
[----:B------:R-:W-:Y:S03]  /*14a70*/  FMUL.FTZ R24, R35, c[0x0][0x320] ;  /* 0x0000c80023187a20 */ /* 0x000fe60000410000 */
[----:B------:R-:W1:Y:S01]  /*14a80*/  MUFU.TANH R23, R23 ;  /* 0x0000001700177308 */ /* 0x000e620000002400 */
[----:B---3--:R-:W-:Y:S02]  /*14a90*/  FMUL.FTZ R20, R21, c[0x0][0x320] ;  /* 0x0000c80015147a20 */ /* 0x008fe40000410000 */
[----:B------:R-:W-:Y:S07]  /*14aa0*/  FMUL.FTZ R21, R27, c[0x0][0x320] ;  /* 0x0000c8001b157a20 */ /* 0x000fee0000410000 */
[----:B------:R-:W3:Y:S01]  /*14ab0*/  MUFU.TANH R20, R20 ;  /* 0x0000001400147308 */ /* 0x000ee20000002400 */
[----:B--2---:R-:W-:Y:S09]  /*14ac0*/  FMUL.FTZ R22, R26, c[0x0][0x320] ;  /* 0x0000c8001a167a20 */ /* 0x004ff20000410000 */
[----:B------:R-:W2:Y:S10]  /*14ad0*/  MUFU.TANH R19, R19 ;  /* 0x0000001300137308 */ /* 0x000eb40000002400 */
        /* <DEDUP_REMOVED lines=25> */
.L_x_1293:
[----:B------:R-:W-:Y:S04]  /*14c70*/  MOV R7, 0x1 ;  /* 0x0000000100077802 */ /* 0x000fe80000000f00 */
[----:B------:R-:W-:Y:S11]  /*14c80*/  ISETP.NE.AND P0, PT, R7, c[0x0][0x32c], PT ;  /* 0x0000cb0007007a0c */ /* 0x000ff60003f05270 */
[----:B------:R-:W-:Y:S02]  /*14c90*/  @!UPT UIADD3 URZ, URZ, URZ, URZ ;  /* 0x0000003f3f3ff290 */ /* 0x000fe4000fffe03f */
[----:B------:R-:W-:Y:S05]  /*14ca0*/  @P0 IMAD.HI.U32 R7, R3, c[0x0][0x330], RZ ;  /* 0x0000cc0003070a27 */ /* 0x000fea00078e00ff */
[----:B------:R-:W-:Y:S02]  /*14cb0*/  @P0 SHF.R.U32.HI R3, RZ, c[0x0][0x334], R7 ;  /* 0x0000cd00ff030a19 */ /* 0x000fe40000011607 */
.L_x_1294:
[----:B------:R-:W-:Y:S05]  /*14cc0*/  BSYNC B0 ;  /* 0x0000000000007941 */ /* 0x000fea0003800000 */
.L_x_1292:
[----:B------:R-:W-:Y:S04]  /*14cd0*/  IMAD R3, R3, c[0x0][0x32c], -R167 ;  /* 0x0000cb0003037a24 */ /* 0x000fe800078e0aa7 */
[----:B------:R-:W-:Y:S05]  /*14ce0*/  IMAD.IADD R3, R3, 0x1, -R222 ;  /* 0x0000000103037824 */ /* 0x000fea00078e0ade */
[----:B------:R-:W-:Y:S02]  /*14cf0*/  IADD3 R7, R3, c[0x0][0x32c], RZ ;  /* 0x0000cb0003077a10 */ /* 0x000fe40007ffe0ff */
[----:B------:R-:W-:Y:S02]  /*14d00*/  IMNMX R0, R0, R3, !PT ;  /* 0x0000000300007217 */ /* 0x000fe40007800200 */
[----:B------:R-:W-:Y:S02]  /*14d10*/  IMNMX R2, R2, R7, PT ;  /* 0x0000000702027217 */ /* 0x000fe40003800200 */
.L_x_1291:
        /* <DEDUP_REMOVED lines=66> */
.L_x_1297:
[----:B------:R-:W-:Y:S04]  /*15140*/  MOV R4, 0x1 ;  /* 0x0000000100047802 */ /* 0x000fe80000000f00 */
[----:B------:R-:W-:Y:S11]  /*15150*/  ISETP.NE.AND P0, PT, R4, c[0x0][0x32c], PT ;  /* 0x0000cb0004007a0c */ /* 0x000ff60003f05270 */
[----:B------:R-:W-:Y:S02]  /*15160*/  @!UPT UIADD3 URZ, URZ, URZ, URZ ;  /* 0x0000003f3f3ff290 */ /* 0x000fe4000fffe03f */
[----:B------:R-:W-:Y:S05]  /*15170*/  @P0 IMAD.HI.U32 R4, R3, c[0x0][0x330], RZ ;  /* 0x0000cc0003040a27 */ /* 0x000fea00078e00ff */
[----:B------:R-:W-:Y:S02]  /*15180*/  @P0 SHF.R.U32.HI R3, RZ, c[0x0][0x334], R4 ;  /* 0x0000cd00ff030a19 */ /* 0x000fe40000011604 */
.L_x_1298:
[----:B------:R-:W-:Y:S05]  /*15190*/  BSYNC B0 ;  /* 0x0000000000007941 */ /* 0x000fea0003800000 */
.L_x_1296:
[----:B------:R-:W-:Y:S04]  /*151a0*/  IMAD R3, R3, c[0x0][0x32c], -R167 ;  /* 0x0000cb0003037a24 */ /* 0x000fe800078e0aa7 */
[----:B------:R-:W-:Y:S05]  /*151b0*/  IMAD.IADD R3, R3, 0x1, -R222 ;  /* 0x0000000103037824 */ /* 0x000fea00078e0ade */
[----:B------:R-:W-:Y:S02]  /*151c0*/  IADD3 R4, R3, c[0x0][0x32c], RZ ;  /* 0x0000cb0003047a10 */ /* 0x000fe40007ffe0ff */
[----:B------:R-:W-:Y:S02]  /*151d0*/  IMNMX R0, R0, R3, !PT ;  /* 0x0000000300007217 */ /* 0x000fe40007800200 */
[----:B------:R-:W-:Y:S02]  /*151e0*/  IMNMX R2, R2, R4, PT ;  /* 0x0000000402027217 */ /* 0x000fe40003800200 */
.L_x_1295:
        /* <DEDUP_REMOVED lines=68> */
[----:B------:R-:W-:Y:S01]  /*15630*/  FMNMX.FTZ R11, R150, R11, !PT ;  /* 0x0000000b960b7209 */ /* 0x000fe20007810000 */
[----:B------:R-:W-:Y:S01]  /*15640*/  BSSY B0, `(.L_x_1299) ;  /* 0x00001cb000007945 */ /* 0x000fe20003800000 */
[----:B------:R-:W-:Y:S02]  /*15650*/  ISETP.LT.OR P0, PT, R2, 0x32, P0 ;  /* 0x000000320200780c */ /* 0x000fe40000701670 */
[----:B------:R-:W-:Y:S02]  /*15660*/  FMNMX.FTZ R11, R151, R11, !PT ;  /* 0x0000000b970b7209 */ /* 0x000fe40007810000 */
[----:B------:R-:W-:Y:S02]  /*15670*/  FSEL R173, R16, -INF , !P0 ;  /* 0xff80000010ad7808 */ /* 0x000fe40004000000 */
[----:B------:R-:W-:Y:S02]  /*15680*/  ISETP.GT.AND P0, PT, R0, 0x38, P1 ;  /* 0x000000380000780c */ /* 0x000fe40000f04270 */
[----:B------:R-:W-:Y:S02]  /*15690*/  FMNMX.FTZ R11, R158, R11, !PT ;  /* 0x0000000b9e0b7209 */ /* 0x000fe40007810000 */
[----:B------:R-:W-:Y:S02]  /*156a0*/  ISETP.LT.OR P0, PT, R2, 0x39, P0 ;  /* 0x000000390200780c */ /* 0x000fe40000701670 */
[----:B------:R-:W-:Y:S02]  /*156b0*/  IADD3 R156, R194, R184, RZ ;  /* 0x000000b8c29c7210 */ /* 0x000fe40007ffe0ff */
[----:B------:R-:W-:Y:S02]  /*156c0*/  FSEL R174, R14, -INF , !P0 ;  /* 0xff8000000eae7808 */ /* 0x000fe40004000000 */
[----:B------:R-:W-:Y:S02]  /*156d0*/  ISETP.GT.AND P0, PT, R0, 0x39, P1 ;  /* 0x000000390000780c */ /* 0x000fe40000f04270 */
[----:B------:R-:W-:Y:S02]  /*156e0*/  FMNMX.FTZ R0, R161, R11, !PT ;  /* 0x0000000ba1007209 */ /* 0x000fe40007810000 */
[----:B------:R-:W-:Y:S02]  /*156f0*/  ISETP.LT.OR P0, PT, R2, 0x3a, P0 ;  /* 0x0000003a0200780c */ /* 0x000fe40000701670 */
[----:B------:R-:W-:Y:S02]  /*15700*/  FMNMX.FTZ R0, R173, R0, !PT ;  /* 0x00000000ad007209 */ /* 0x000fe40007810000 */
[----:B------:R-:W-:Y:S02]  /*15710*/  FSEL R159, R24, -INF , !P0 ;  /* 0xff800000189f7808 */ /* 0x000fe40004000000 */
[----:B------:R-:W-:Y:S02]  /*15720*/  FMNMX.FTZ R0, R174, R0, !PT ;  /* 0x00000000ae007209 */ /* 0x000fe40007810000 */
[----:B-1----:R-:W-:Y:S02]  /*15730*/  FMNMX.FTZ R103, R103, R12, !PT ;  /* 0x0000000c67677209 */ /* 0x002fe40007810000 */
[----:B------:R-:W-:Y:S01]  /*15740*/  FMNMX.FTZ R0, R159, R0, !PT ;  /* 0x000000009f007209 */ /* 0x000fe20007810000 */
[----:B------:R-:W-:Y:S01]  /*15750*/  LDSM.16.MT88.4 R12, [R156+0x100] ;  /* 0x000100009c0c783b */ /* 0x000fe20000004200 */
[----:B------:R-:W-:Y:S07]  /*15760*/  IADD3 R184, R184, R195, RZ ;  /* 0x000000c3b8b87210 */ /* 0x000fee0007ffe0ff */
[----:B------:R-:W1:Y:S08]  /*15770*/  SHFL.BFLY PT, R102, R0, 0x2, 0x1f ;  /* 0x0c401f0000667f89 */ /* 0x000e7000000e0000 */
[----:B------:R-:W2:Y:S08]  /*15780*/  SHFL.BFLY PT, R2, R103, 0x1, 0x1f ;  /* 0x0c201f0067027f89 */ /* 0x000eb000000e0000 */
[----:B------:R-:W-:Y:S01]  /*15790*/  LDSM.16.MT88.4 R28, [R184+0x100] ;  /* 0x00010000b81c783b */ /* 0x000fe20000004200 */
[----:B-1----:R-:W-:Y:S02]  /*157a0*/  FMNMX.FTZ R102, R0, R102, !PT ;  /* 0x0000006600667209 */ /* 0x002fe40007810000 */
[----:B--2---:R-:W-:Y:S05]  /*157b0*/  FMNMX.FTZ R103, R103, R2, !PT ;  /* 0x0000000267677209 */ /* 0x004fea0007810000 */
[----:B------:R-:W1:Y:S01]  /*157c0*/  SHFL.BFLY PT, R2, R102, 0x1, 0x1f ;  /* 0x0c201f0066027f89 */ /* 0x000e6200000e0000 */
[C---:B------:R-:W-:Y:S01]  /*157d0*/  FSETP.NEU.FTZ.AND P0, PT, R103.reuse, -INF , PT ;  /* 0xff8000006700780b */ /* 0x040fe20003f1d000 */
[C---:B------:R-:W-:Y:S03]  /*157e0*/  FMUL.FTZ R140, R103.reuse, c[0x0][0x2d0] ;  /* 0x0000b400678c7a20 */ /* 0x040fe60000410000 */
[----:B------:R-:W-:Y:S02]  /*157f0*/  FSEL R0, R103, RZ, P0 ;  /* 0x000000ff67007208 */ /* 0x000fe40000000000 */
[----:B------:R-:W-:Y:S03]  /*15800*/  FSEL R140, R140, RZ, P0 ;  /* 0x000000ff8c8c7208 */ /* 0x000fe60000000000 */
[----:B------:R-:W-:Y:S01]  /*15810*/  FADD.FTZ R0, -R0, R100 ;  /* 0x0000006400007221 */ /* 0x000fe20000010100 */
[----:B------:R-:W-:Y:S01]  /*15820*/  IADD3 R100, R192, R156, RZ ;  /* 0x0000009cc0647210 */ /* 0x000fe20007ffe0ff */
[--C-:B------:R-:W-:Y:S02]  /*15830*/  FFMA.FTZ R7, R7, c[0x0][0x2d0], -R140.reuse ;  /* 0x0000b40007077a23 */ /* 0x100fe4000001088c */
[----:B------:R-:W-:Y:S02]  /*15840*/  FMUL.FTZ R0, R0, c[0x0][0x2d0] ;  /* 0x0000b40000007a20 */ /* 0x000fe40000410000 */
[--C-:B------:R-:W-:Y:S01]  /*15850*/  FFMA.FTZ R9, R9, c[0x0][0x2d0], -R140.reuse ;  /* 0x0000b40009097a23 */ /* 0x100fe2000001088c */
[----:B------:R-:W-:Y:S01]  /*15860*/  MUFU.EX2 R214, R7 ;  /* 0x0000000700d67308 */ /* 0x000fe20000000800 */
[--C-:B------:R-:W-:Y:S01]  /*15870*/  FFMA.FTZ R8, R8, c[0x0][0x2d0], -R140.reuse ;  /* 0x0000b40008087a23 */ /* 0x100fe2000001088c */
[----:B------:R-:W2:Y:S01]  /*15880*/  LDSM.16.MT88.4 R20, [R100+0x100] ;  /* 0x000100006414783b */ /* 0x000ea20000004200 */
[--C-:B------:R-:W-:Y:S01]  /*15890*/  FFMA.FTZ R10, R10, c[0x0][0x2d0], -R140.reuse ;  /* 0x0000b4000a0a7a23 */ /* 0x100fe2000001088c */
[----:B-1----:R-:W-:Y:S06]  /*158a0*/  FMNMX.FTZ R102, R102, R2, !PT ;  /* 0x0000000266667209 */ /* 0x002fec0007810000 */
[----:B------:R1:W3:Y:S01]  /*158b0*/  MUFU.EX2 R2, R0 ;  /* 0x0000000000027308 */ /* 0x0002e20000000800 */
[C---:B------:R-:W-:Y:S01]  /*158c0*/  FSETP.NEU.FTZ.AND P0, PT, R102.reuse, -INF , PT ;  /* 0xff8000006600780b */ /* 0x040fe20003f1d000 */
[----:B------:R-:W-:Y:S05]  /*158d0*/  FMUL.FTZ R141, R102, c[0x0][0x2d0] ;  /* 0x0000b400668d7a20 */ /* 0x000fea0000410000 */
[----:B------:R-:W-:Y:S03]  /*158e0*/  FSEL R141, R141, RZ, P0 ;  /* 0x000000ff8d8d7208 */ /* 0x000fe60000000000 */
[----:B------:R-:W4:Y:S02]  /*158f0*/  MUFU.EX2 R213, R9 ;  /* 0x0000000900d57308 */ /* 0x000f240000000800 */
[--C-:B------:R-:W-:Y:S02]  /*15900*/  FFMA.FTZ R3, R3, c[0x0][0x2d0], -R141.reuse ;  /* 0x0000b40003037a23 */ /* 0x100fe4000001088d */
[--C-:B------:R-:W-:Y:S02]  /*15910*/  FFMA.FTZ R4, R4, c[0x0][0x2d0], -R141.reuse ;  /* 0x0000b40004047a23 */ /* 0x100fe4000001088d */
[--C-:B------:R-:W-:Y:S02]  /*15920*/  FFMA.FTZ R5, R5, c[0x0][0x2d0], -R141.reuse ;  /* 0x0000b40005057a23 */ /* 0x100fe4000001088d */
[----:B------:R-:W-:Y:S02]  /*15930*/  FFMA.FTZ R6, R6, c[0x0][0x2d0], -R141 ;  /* 0x0000b40006067a23 */ /* 0x000fe4000001088d */
[----:B------:R5:W-:Y:S01]  /*15940*/  MUFU.EX2 R212, R8 ;  /* 0x0000000800d47308 */ /* 0x000be20000000800 */
[----:B-1----:R-:W-:Y:S01]  /*15950*/  FSEL R0, R102, RZ, P0 ;  /* 0x000000ff66007208 */ /* 0x002fe20000000000 */
[C---:B---3--:R-:W-:Y:S02]  /*15960*/  FMUL.FTZ R16, R2.reuse, R120 ;  /* 0x0000007802107220 */ /* 0x048fe40000410000 */
[----:B------:R-:W-:Y:S02]  /*15970*/  FMUL.FTZ R17, R2, R121 ;  /* 0x0000007902117220 */ /* 0x000fe40000410000 */
[----:B------:R-:W-:Y:S04]  /*15980*/  FADD.FTZ R0, -R0, R101 ;  /* 0x0000006500007221 */ /* 0x000fe80000010100 */
[----:B------:R-:W1:Y:S01]  /*15990*/  MUFU.EX2 R211, R10 ;  /* 0x0000000a00d37308 */ /* 0x000e620000000800 */
[--C-:B------:R-:W-:Y:S02]  /*159a0*/  FFMA.FTZ R101, R142, c[0x0][0x2d0], -R140.reuse ;  /* 0x0000b4008e657a23 */ /* 0x100fe4000001088c */
[----:B------:R-:W-:Y:S01]  /*159b0*/  FMUL.FTZ R0, R0, c[0x0][0x2d0] ;  /* 0x0000b40000007a20 */ /* 0x000fe20000410000 */
[----:B----4-:R-:W-:Y:S01]  /*159c0*/  F2FP.BF16.PACK_AB R104, R213, R214 ;  /* 0x000000d6d568723e */ /* 0x010fe200000010ff */
[C---:B------:R-:W-:Y:S02]  /*159d0*/  FMUL.FTZ R9, R2.reuse, R113 ;  /* 0x0000007102097220 */ /* 0x040fe40000410000 */
[C---:B------:R-:W-:Y:S02]  /*159e0*/  FMUL.FTZ R24, R2.reuse, R128 ;  /* 0x0000008002187220 */ /* 0x040fe40000410000 */
[C---:B------:R-:W-:Y:S01]  /*159f0*/  FMUL.FTZ R25, R2.reuse, R129 ;  /* 0x0000008102197220 */ /* 0x040fe20000410000 */
[----:B------:R3:W-:Y:S01]  /*15a00*/  MUFU.EX2 R210, R101 ;  /* 0x0000006500d27308 */ /* 0x0007e20000000800 */
[C---:B------:R-:W-:Y:S02]  /*15a10*/  FMUL.FTZ R32, R2.reuse, R136 ;  /* 0x0000008802207220 */ /* 0x040fe40000410000 */
[C---:B------:R-:W-:Y:S02]  /*15a20*/  FMUL.FTZ R33, R2.reuse, R137 ;  /* 0x0000008902217220 */ /* 0x040fe40000410000 */
[C---:B-----5:R-:W-:Y:S02]  /*15a30*/  FMUL.FTZ R8, R2.reuse, R112 ;  /* 0x0000007002087220 */ /* 0x060fe40000410000 */
[C---:B------:R-:W-:Y:S02]  /*15a40*/  FMUL.FTZ R36, R2.reuse, R36 ;  /* 0x0000002402247220 */ /* 0x040fe40000410000 */
[C---:B------:R-:W-:Y:S01]  /*15a50*/  FMUL.FTZ R37, R2.reuse, R37 ;  /* 0x0000002502257220 */ /* 0x040fe20000410000 */
[----:B------:R4:W-:Y:S01]  /*15a60*/  MUFU.EX2 R179, R3 ;  /* 0x0000000300b37308 */ /* 0x0009e20000000800 */
[C---:B------:R-:W-:Y:S02]  /*15a70*/  FMUL.FTZ R40, R2.reuse, R40 ;  /* 0x0000002802287220 */ /* 0x040fe40000410000 */
[C---:B------:R-:W-:Y:S01]  /*15a80*/  FMUL.FTZ R41, R2.reuse, R41 ;  /* 0x0000002902297220 */ /* 0x040fe20000410000 */
[----:B-1----:R-:W-:Y:S01]  /*15a90*/  F2FP.BF16.PACK_AB R106, R211, R212 ;  /* 0x000000d4d36a723e */ /* 0x002fe200000010ff */
[C---:B------:R-:W-:Y:S02]  /*15aa0*/  FMUL.FTZ R44, R2.reuse, R44 ;  /* 0x0000002c022c7220 */ /* 0x040fe40000410000 */
[C---:B------:R-:W-:Y:S02]  /*15ab0*/  FMUL.FTZ R45, R2.reuse, R45 ;  /* 0x0000002d022d7220 */ /* 0x040fe40000410000 */
[C---:B------:R-:W-:Y:S01]  /*15ac0*/  FMUL.FTZ R48, R2.reuse, R48 ;  /* 0x0000003002307220 */ /* 0x040fe20000410000 */
[----:B------:R-:W1:Y:S01]  /*15ad0*/  MUFU.EX2 R178, R4 ;  /* 0x0000000400b27308 */ /* 0x000e620000000800 */
[C---:B------:R-:W-:Y:S02]  /*15ae0*/  FMUL.FTZ R49, R2.reuse, R49 ;  /* 0x0000003102317220 */ /* 0x040fe40000410000 */
[C---:B------:R-:W-:Y:S02]  /*15af0*/  FMUL.FTZ R52, R2.reuse, R52 ;  /* 0x0000003402347220 */ /* 0x040fe40000410000 */
[--C-:B---3--:R-:W-:Y:S02]  /*15b00*/  FFMA.FTZ R101, R145, c[0x0][0x2d0], -R140.reuse ;  /* 0x0000b40091657a23 */ /* 0x108fe4000001088c */
[C---:B------:R-:W-:Y:S02]  /*15b10*/  FMUL.FTZ R53, R2.reuse, R53 ;  /* 0x0000003502357220 */ /* 0x040fe40000410000 */
[C---:B------:R-:W-:Y:S01]  /*15b20*/  FMUL.FTZ R56, R2.reuse, R56 ;  /* 0x0000003802387220 */ /* 0x040fe20000410000 */
[----:B------:R3:W-:Y:S01]  /*15b30*/  MUFU.EX2 R177, R5 ;  /* 0x0000000500b17308 */ /* 0x0007e20000000800 */
[C---:B------:R-:W-:Y:S02]  /*15b40*/  FMUL.FTZ R57, R2.reuse, R57 ;  /* 0x0000003902397220 */ /* 0x040fe40000410000 */
[----:B------:R-:W-:Y:S01]  /*15b50*/  FMUL.FTZ R60, R2, R60 ;  /* 0x0000003c023c7220 */ /* 0x000fe20000410000 */
[----:B----4-:R-:W-:Y:S01]  /*15b60*/  IADD3 R3, R192, R184, RZ ;  /* 0x000000b8c0037210 */ /* 0x010fe20007ffe0ff */
[C---:B------:R-:W-:Y:S02]  /*15b70*/  FMUL.FTZ R61, R2.reuse, R61 ;  /* 0x0000003d023d7220 */ /* 0x040fe40000410000 */
[C---:B------:R-:W-:Y:S02]  /*15b80*/  FMUL.FTZ R64, R2.reuse, R64 ;  /* 0x0000004002407220 */ /* 0x040fe40000410000 */
[C---:B------:R-:W-:Y:S01]  /*15b90*/  FMUL.FTZ R65, R2.reuse, R65 ;  /* 0x0000004102417220 */ /* 0x040fe20000410000 */
[----:B------:R-:W4:Y:S01]  /*15ba0*/  MUFU.EX2 R176, R6 ;  /* 0x0000000600b07308 */ /* 0x000f220000000800 */
[C---:B------:R-:W-:Y:S02]  /*15bb0*/  FMUL.FTZ R68, R2.reuse, R68 ;  /* 0x0000004402447220 */ /* 0x040fe40000410000 */
[----:B------:R-:W-:Y:S01]  /*15bc0*/  FMUL.FTZ R69, R2, R69 ;  /* 0x0000004502457220 */ /* 0x000fe20000410000 */
[----:B-1----:R-:W-:Y:S01]  /*15bd0*/  F2FP.BF16.PACK_AB R105, R178, R179 ;  /* 0x000000b3b269723e */ /* 0x002fe200000010ff */
[C---:B------:R-:W-:Y:S02]  /*15be0*/  FMUL.FTZ R4, R2.reuse, R108 ;  /* 0x0000006c02047220 */ /* 0x040fe40000410000 */
[C---:B------:R-:W-:Y:S02]  /*15bf0*/  FMUL.FTZ R72, R2.reuse, R72 ;  /* 0x0000004802487220 */ /* 0x040fe40000410000 */
[C---:B------:R-:W-:Y:S01]  /*15c00*/  FMUL.FTZ R73, R2.reuse, R73 ;  /* 0x0000004902497220 */ /* 0x040fe20000410000 */
[----:B------:R-:W1:Y:S01]  /*15c10*/  MUFU.EX2 R0, R0 ;  /* 0x0000000000007308 */ /* 0x000e620000000800 */
[C---:B------:R-:W-:Y:S02]  /*15c20*/  FMUL.FTZ R76, R2.reuse, R76 ;  /* 0x0000004c024c7220 */ /* 0x040fe40000410000 */
[C---:B------:R-:W-:Y:S02]  /*15c30*/  FMUL.FTZ R77, R2.reuse, R77 ;  /* 0x0000004d024d7220 */ /* 0x040fe40000410000 */
[C---:B---3--:R-:W-:Y:S02]  /*15c40*/  FMUL.FTZ R5, R2.reuse, R109 ;  /* 0x0000006d02057220 */ /* 0x048fe40000410000 */
[C---:B------:R-:W-:Y:S02]  /*15c50*/  FMUL.FTZ R80, R2.reuse, R80 ;  /* 0x0000005002507220 */ /* 0x040fe40000410000 */
[C---:B------:R-:W-:Y:S01]  /*15c60*/  FMUL.FTZ R81, R2.reuse, R81 ;  /* 0x0000005102517220 */ /* 0x040fe20000410000 */
[----:B------:R3:W5:Y:S01]  /*15c70*/  MUFU.EX2 R209, R101 ;  /* 0x0000006500d17308 */ /* 0x0007620000000800 */
[C---:B------:R-:W-:Y:S02]  /*15c80*/  FMUL.FTZ R84, R2.reuse, R84 ;  /* 0x0000005402547220 */ /* 0x040fe40000410000 */
[----:B------:R-:W-:Y:S01]  /*15c90*/  FMUL.FTZ R85, R2, R85 ;  /* 0x0000005502557220 */ /* 0x000fe20000410000 */
[----:B----4-:R-:W-:Y:S01]  /*15ca0*/  F2FP.BF16.PACK_AB R107, R176, R177 ;  /* 0x000000b1b06b723e */ /* 0x010fe200000010ff */
[C---:B------:R-:W-:Y:S02]  /*15cb0*/  FMUL.FTZ R88, R2.reuse, R88 ;  /* 0x0000005802587220 */ /* 0x040fe40000410000 */
[C---:B------:R-:W-:Y:S02]  /*15cc0*/  FMUL.FTZ R89, R2.reuse, R89 ;  /* 0x0000005902597220 */ /* 0x040fe40000410000 */
[C---:B------:R-:W-:Y:S02]  /*15cd0*/  FMUL.FTZ R92, R2.reuse, R92 ;  /* 0x0000005c025c7220 */ /* 0x040fe40000410000 */
[C---:B------:R-:W-:Y:S02]  /*15ce0*/  FMUL.FTZ R93, R2.reuse, R93 ;  /* 0x0000005d025d7220 */ /* 0x040fe40000410000 */
[----:B------:R-:W-:Y:S02]  /*15cf0*/  FMUL.FTZ R96, R2, R96 ;  /* 0x0000006002607220 */ /* 0x000fe40000410000 */
[C---:B-1----:R-:W-:Y:S02]  /*15d00*/  FMUL.FTZ R6, R0.reuse, R110 ;  /* 0x0000006e00067220 */ /* 0x042fe40000410000 */
[C---:B------:R-:W-:Y:S02]  /*15d10*/  FMUL.FTZ R7, R0.reuse, R111 ;  /* 0x0000006f00077220 */ /* 0x040fe40000410000 */
[----:B------:R-:W1:Y:S01]  /*15d20*/  LDSM.16.MT88.4 R108, [R3+0x100] ;  /* 0x00010000036c783b */ /* 0x000e620000004200 */
[C---:B------:R-:W-:Y:S02]  /*15d30*/  FMUL.FTZ R10, R0.reuse, R114 ;  /* 0x00000072000a7220 */ /* 0x040fe40000410000 */
[----:B------:R-:W-:Y:S02]  /*15d40*/  FMUL.FTZ R11, R0, R115 ;  /* 0x00000073000b7220 */ /* 0x000fe40000410000 */
[C---:B------:R-:W-:Y:S03]  /*15d50*/  HMMA.16816.F32.BF16 R4, R104.reuse, R12, R4 ;  /* 0x0000000c6804723c */ /* 0x040fe60000041804 */
[----:B------:R-:W4:Y:S02]  /*15d60*/  LDSM.16.MT88.4 R112, [R156+0x2100] ;  /* 0x002100009c70783b */ /* 0x000f240000004200 */
[--C-:B---3--:R-:W-:Y:S02]  /*15d70*/  FFMA.FTZ R101, R146, c[0x0][0x2d0], -R140.reuse ;  /* 0x0000b40092657a23 */ /* 0x108fe4000001088c */
[C---:B------:R-:W-:Y:S01]  /*15d80*/  FMUL.FTZ R12, R2.reuse, R116 ;  /* 0x00000074020c7220 */ /* 0x040fe20000410000 */
[C---:B------:R-:W-:Y:S01]  /*15d90*/  HMMA.16816.F32.BF16 R8, R104.reuse, R14, R8 ;  /* 0x0000000e6808723c */ /* 0x040fe20000041808 */
[----:B------:R3:W-:Y:S03]  /*15da0*/  MUFU.EX2 R208, R101 ;  /* 0x0000006500d07308 */ /* 0x0007e60000000800 */
[----:B------:R-:W-:Y:S02]  /*15db0*/  FMUL.FTZ R13, R2, R117 ;  /* 0x00000075020d7220 */ /* 0x000fe40000410000 */
[C---:B------:R-:W-:Y:S02]  /*15dc0*/  FMUL.FTZ R18, R0.reuse, R122 ;  /* 0x0000007a00127220 */ /* 0x040fe40000410000 */
[C---:B------:R-:W-:Y:S04]  /*15dd0*/  FMUL.FTZ R14, R0.reuse, R118 ;  /* 0x00000076000e7220 */ /* 0x040fe80000410000 */
[C---:B------:R-:W-:Y:S02]  /*15de0*/  FMUL.FTZ R15, R0.reuse, R119 ;  /* 0x00000077000f7220 */ /* 0x040fe40000410000 */
[----:B------:R-:W1:Y:S01]  /*15df0*/  LDSM.16.MT88.4 R116, [R100+0x2100] ;  /* 0x002100006474783b */ /* 0x000e620000004200 */
[C---:B------:R-:W-:Y:S02]  /*15e00*/  FMUL.FTZ R19, R0.reuse, R123 ;  /* 0x0000007b00137220 */ /* 0x040fe40000410000 */
[C---:B------:R-:W-:Y:S02]  /*15e10*/  FMUL.FTZ R26, R0.reuse, R130 ;  /* 0x00000082001a7220 */ /* 0x040fe40000410000 */
[C---:B--2---:R-:W-:Y:S03]  /*15e20*/  HMMA.16816.F32.BF16 R12, R104.reuse, R20, R12 ;  /* 0x00000014680c723c */ /* 0x044fe6000004180c */
[----:B------:R-:W-:Y:S01]  /*15e30*/  LDSM.16.MT88.4 R120, [R184+0x900] ;  /* 0x00090000b878783b */ /* 0x000fe20000004200 */
[----:B------:R-:W-:Y:S02]  /*15e40*/  FMUL.FTZ R27, R0, R131 ;  /* 0x00000083001b7220 */ /* 0x000fe40000410000 */
[----:B---3--:R-:W-:Y:S02]  /*15e50*/  FFMA.FTZ R101, R152, c[0x0][0x2d0], -R140 ;  /* 0x0000b40098657a23 */ /* 0x008fe4000001088c */
[C---:B------:R-:W-:Y:S02]  /*15e60*/  HMMA.16816.F32.BF16 R16, R104.reuse, R22, R16 ;  /* 0x000000166810723c */ /* 0x040fe40000041810 */
[----:B------:R2:W3:Y:S01]  /*15e70*/  MUFU.EX2 R207, R101 ;  /* 0x0000006500cf7308 */ /* 0x0004e20000000800 */
[----:B------:R-:W-:Y:S01]  /*15e80*/  LDSM.16.MT88.4 R128, [R156+0x2900] ;  /* 0x002900009c80783b */ /* 0x000fe20000004200 */
[C---:B------:R-:W-:Y:S02]  /*15e90*/  FMUL.FTZ R20, R2.reuse, R124 ;  /* 0x0000007c02147220 */ /* 0x040fe40000410000 */
[----:B------:R-:W-:Y:S02]  /*15ea0*/  FMUL.FTZ R21, R2, R125 ;  /* 0x0000007d02157220 */ /* 0x000fe40000410000 */
[C---:B------:R-:W-:Y:S04]  /*15eb0*/  FMUL.FTZ R22, R0.reuse, R126 ;  /* 0x0000007e00167220 */ /* 0x040fe80000410000 */
[C---:B------:R-:W-:Y:S02]  /*15ec0*/  FMUL.FTZ R23, R0.reuse, R127 ;  /* 0x0000007f00177220 */ /* 0x040fe40000410000 */
[----:B------:R-:W-:Y:S01]  /*15ed0*/  LDSM.16.MT88.4 R124, [R3+0x900] ;  /* 0x00090000037c783b */ /* 0x000fe20000004200 */
[C---:B------:R-:W-:Y:S02]  /*15ee0*/  FMUL.FTZ R34, R0.reuse, R138 ;  /* 0x0000008a00227220 */ /* 0x040fe40000410000 */
[C---:B------:R-:W-:Y:S02]  /*15ef0*/  FMUL.FTZ R35, R0.reuse, R139 ;  /* 0x0000008b00237220 */ /* 0x040fe40000410000 */
[C---:B------:R-:W-:Y:S03]  /*15f00*/  HMMA.16816.F32.BF16 R20, R104.reuse, R28, R20 ;  /* 0x0000001c6814723c */ /* 0x040fe60000041814 */
[----:B------:R-:W-:Y:S01]  /*15f10*/  LDSM.16.MT88.4 R136, [R184+0x2900] ;  /* 0x00290000b888783b */ /* 0x000fe20000004200 */
[C---:B------:R-:W-:Y:S02]  /*15f20*/  FMUL.FTZ R38, R0.reuse, R38 ;  /* 0x0000002600267220 */ /* 0x040fe40000410000 */
[----:B------:R-:W-:Y:S02]  /*15f30*/  FMUL.FTZ R39, R0, R39 ;  /* 0x0000002700277220 */ /* 0x000fe40000410000 */
[C---:B------:R-:W-:Y:S04]  /*15f40*/  HMMA.16816.F32.BF16 R24, R104.reuse, R30, R24 ;  /* 0x0000001e6818723c */ /* 0x040fe80000041818 */
[C---:B------:R-:W-:Y:S02]  /*15f50*/  FMUL.FTZ R28, R2.reuse, R132 ;  /* 0x00000084021c7220 */ /* 0x040fe40000410000 */
[----:B------:R-:W-:Y:S02]  /*15f60*/  FMUL.FTZ R29, R2, R133 ;  /* 0x00000085021d7220 */ /* 0x000fe40000410000 */
[C---:B------:R-:W-:Y:S04]  /*15f70*/  FMUL.FTZ R30, R0.reuse, R134 ;  /* 0x00000086001e7220 */ /* 0x040fe80000410000 */
[----:B------:R-:W-:Y:S02]  /*15f80*/  FMUL.FTZ R31, R0, R135 ;  /* 0x00000087001f7220 */ /* 0x000fe40000410000 */
[----:B------:R-:W-:Y:S01]  /*15f90*/  LDSM.16.MT88.4 R132, [R100+0x2900] ;  /* 0x002900006484783b */ /* 0x000fe20000004200 */
[--C-:B--2---:R-:W-:Y:S02]  /*15fa0*/  FFMA.FTZ R101, R144, c[0x0][0x2d0], -R141.reuse ;  /* 0x0000b40090657a23 */ /* 0x104fe4000001088d */
[C---:B------:R-:W-:Y:S02]  /*15fb0*/  FMUL.FTZ R42, R0.reuse, R42 ;  /* 0x0000002a002a7220 */ /* 0x040fe40000410000 */
[C---:B-1----:R-:W-:Y:S01]  /*15fc0*/  HMMA.16816.F32.BF16 R28, R104.reuse, R108, R28 ;  /* 0x0000006c681c723c */ /* 0x042fe2000004181c */
[----:B------:R1:W-:Y:S02]  /*15fd0*/  MUFU.EX2 R171, R101 ;  /* 0x0000006500ab7308 */ /* 0x0003e40000000800 */
[C---:B------:R-:W-:Y:S02]  /*15fe0*/  FMUL.FTZ R43, R0.reuse, R43 ;  /* 0x0000002b002b7220 */ /* 0x040fe40000410000 */
[C---:B------:R-:W-:Y:S02]  /*15ff0*/  FMUL.FTZ R46, R0.reuse, R46 ;  /* 0x0000002e002e7220 */ /* 0x040fe40000410000 */
[C---:B------:R-:W-:Y:S01]  /*16000*/  FMUL.FTZ R47, R0.reuse, R47 ;  /* 0x0000002f002f7220 */ /* 0x040fe20000410000 */
[C---:B------:R-:W-:Y:S01]  /*16010*/  HMMA.16816.F32.BF16 R32, R104.reuse, R110, R32 ;  /* 0x0000006e6820723c */ /* 0x040fe20000041820 */
[----:B------:R-:W2:Y:S03]  /*16020*/  LDSM.16.MT88.4 R108, [R184+0x2100] ;  /* 0x00210000b86c783b */ /* 0x000ea60000004200 */
[C---:B------:R-:W-:Y:S02]  /*16030*/  FMUL.FTZ R50, R0.reuse, R50 ;  /* 0x0000003200327220 */ /* 0x040fe40000410000 */
[C---:B------:R-:W-:Y:S02]  /*16040*/  FMUL.FTZ R51, R0.reuse, R51 ;  /* 0x0000003300337220 */ /* 0x040fe40000410000 */
[C---:B----4-:R-:W-:Y:S04]  /*16050*/  HMMA.16816.F32.BF16 R36, R104.reuse, R112, R36 ;  /* 0x000000706824723c */ /* 0x050fe80000041824 */
[C---:B------:R-:W-:Y:S02]  /*16060*/  FMUL.FTZ R54, R0.reuse, R54 ;  /* 0x0000003600367220 */ /* 0x040fe40000410000 */
[C---:B------:R-:W-:Y:S02]  /*16070*/  FMUL.FTZ R55, R0.reuse, R55 ;  /* 0x0000003700377220 */ /* 0x040fe40000410000 */
[C---:B------:R-:W-:Y:S01]  /*16080*/  HMMA.16816.F32.BF16 R40, R104.reuse, R114, R40 ;  /* 0x000000726828723c */ /* 0x040fe20000041828 */
[----:B------:R-:W4:Y:S03]  /*16090*/  LDSM.16.MT88.4 R112, [R3+0x2100] ;  /* 0x002100000370783b */ /* 0x000f260000004200 */
[--C-:B-1----:R-:W-:Y:S02]  /*160a0*/  FFMA.FTZ R101, R143, c[0x0][0x2d0], -R141.reuse ;  /* 0x0000b4008f657a23 */ /* 0x102fe4000001088d */
[C---:B------:R-:W-:Y:S02]  /*160b0*/  FMUL.FTZ R58, R0.reuse, R58 ;  /* 0x0000003a003a7220 */ /* 0x040fe40000410000 */
[C---:B------:R-:W-:Y:S01]  /*160c0*/  HMMA.16816.F32.BF16 R44, R104.reuse, R116, R44 ;  /* 0x00000074682c723c */ /* 0x040fe2000004182c */
[----:B------:R1:W1:Y:S03]  /*160d0*/  MUFU.EX2 R170, R101 ;  /* 0x0000006500aa7308 */ /* 0x0002660000000800 */
[C---:B------:R-:W-:Y:S02]  /*160e0*/  FMUL.FTZ R59, R0.reuse, R59 ;  /* 0x0000003b003b7220 */ /* 0x040fe40000410000 */
[C---:B------:R-:W-:Y:S02]  /*160f0*/  FMUL.FTZ R62, R0.reuse, R62 ;  /* 0x0000003e003e7220 */ /* 0x040fe40000410000 */
[C---:B------:R-:W-:Y:S01]  /*16100*/  HMMA.16816.F32.BF16 R48, R104.reuse, R118, R48 ;  /* 0x000000766830723c */ /* 0x040fe20000041830 */
[----:B------:R-:W3:Y:S03]  /*16110*/  LDSM.16.MT88.4 R116, [R156+0x4100] ;  /* 0x004100009c74783b */ /* 0x000ee60000004200 */
[C---:B------:R-:W-:Y:S02]  /*16120*/  FMUL.FTZ R63, R0.reuse, R63 ;  /* 0x0000003f003f7220 */ /* 0x040fe40000410000 */
[C---:B------:R-:W-:Y:S02]  /*16130*/  FMUL.FTZ R66, R0.reuse, R66 ;  /* 0x0000004200427220 */ /* 0x040fe40000410000 */
[C---:B------:R-:W-:Y:S01]  /*16140*/  FMUL.FTZ R67, R0.reuse, R67 ;  /* 0x0000004300437220 */ /* 0x040fe20000410000 */
[C---:B--2---:R-:W-:Y:S03]  /*16150*/  HMMA.16816.F32.BF16 R52, R104.reuse, R108, R52 ;  /* 0x0000006c6834723c */ /* 0x044fe60000041834 */
[C---:B------:R-:W-:Y:S02]  /*16160*/  FMUL.FTZ R70, R0.reuse, R70 ;  /* 0x0000004600467220 */ /* 0x040fe40000410000 */
[C---:B------:R-:W-:Y:S02]  /*16170*/  FMUL.FTZ R71, R0.reuse, R71 ;  /* 0x0000004700477220 */ /* 0x040fe40000410000 */
[C---:B------:R-:W-:Y:S01]  /*16180*/  FMUL.FTZ R74, R0.reuse, R74 ;  /* 0x0000004a004a7220 */ /* 0x040fe20000410000 */
[C---:B------:R-:W-:Y:S01]  /*16190*/  HMMA.16816.F32.BF16 R56, R104.reuse, R110, R56 ;  /* 0x0000006e6838723c */ /* 0x040fe20000041838 */
[----:B------:R-:W2:Y:S03]  /*161a0*/  LDSM.16.MT88.4 R108, [R100+0x4100] ;  /* 0x00410000646c783b */ /* 0x000ea60000004200 */
[--C-:B-1----:R-:W-:Y:S02]  /*161b0*/  FFMA.FTZ R101, R147, c[0x0][0x2d0], -R141.reuse ;  /* 0x0000b40093657a23 */ /* 0x102fe4000001088d */
[C---:B------:R-:W-:Y:S02]  /*161c0*/  FMUL.FTZ R75, R0.reuse, R75 ;  /* 0x0000004b004b7220 */ /* 0x040fe40000410000 */
[C---:B----4-:R-:W-:Y:S01]  /*161d0*/  HMMA.16816.F32.BF16 R60, R104.reuse, R112, R60 ;  /* 0x00000070683c723c */ /* 0x050fe2000004183c */
[----:B------:R1:W-:Y:S01]  /*161e0*/  MUFU.EX2 R169, R101 ;  /* 0x0000006500a97308 */ /* 0x0003e20000000800 */
[----:B------:R-:W-:Y:S02]  /*161f0*/  LDSM.16.MT88.4 R144, [R100+0x3900] ;  /* 0x003900006490783b */ /* 0x000fe40000004200 */
[C---:B------:R-:W-:Y:S02]  /*16200*/  FMUL.FTZ R78, R0.reuse, R78 ;  /* 0x0000004e004e7220 */ /* 0x040fe40000410000 */
[C---:B------:R-:W-:Y:S02]  /*16210*/  FMUL.FTZ R79, R0.reuse, R79 ;  /* 0x0000004f004f7220 */ /* 0x040fe40000410000 */
[C---:B------:R-:W-:Y:S02]  /*16220*/  HMMA.16816.F32.BF16 R64, R104.reuse, R114, R64 ;  /* 0x000000726840723c */ /* 0x040fe40000041840 */
[----:B------:R-:W4:Y:S02]  /*16230*/  LDSM.16.MT88.4 R112, [R184+0x4100] ;  /* 0x00410000b870783b */ /* 0x000f240000004200 */
[C---:B------:R-:W-:Y:S02]  /*16240*/  FMUL.FTZ R82, R0.reuse, R82 ;  /* 0x0000005200527220 */ /* 0x040fe40000410000 */
[C---:B------:R-:W-:Y:S02]  /*16250*/  FMUL.FTZ R83, R0.reuse, R83 ;  /* 0x0000005300537220 */ /* 0x040fe40000410000 */
[C---:B---3--:R-:W-:Y:S04]  /*16260*/  HMMA.16816.F32.BF16 R68, R104.reuse, R116, R68 ;  /* 0x000000746844723c */ /* 0x048fe80000041844 */
[C---:B------:R-:W-:Y:S02]  /*16270*/  FMUL.FTZ R86, R0.reuse, R86 ;  /* 0x0000005600567220 */ /* 0x040fe40000410000 */
[----:B------:R-:W-:Y:S02]  /*16280*/  FMUL.FTZ R87, R0, R87 ;  /* 0x0000005700577220 */ /* 0x000fe40000410000 */
[C---:B------:R-:W-:Y:S01]  /*16290*/  HMMA.16816.F32.BF16 R72, R104.reuse, R118, R72 ;  /* 0x000000766848723c */ /* 0x040fe20000041848 */
[----:B------:R-:W3:Y:S03]  /*162a0*/  LDSM.16.MT88.4 R116, [R3+0x4100] ;  /* 0x004100000374783b */ /* 0x000ee60000004200 */
[--C-:B-1----:R-:W-:Y:S02]  /*162b0*/  FFMA.FTZ R101, R148, c[0x0][0x2d0], -R141.reuse ;  /* 0x0000b40094657a23 */ /* 0x102fe4000001088d */
[C---:B------:R-:W-:Y:S02]  /*162c0*/  FMUL.FTZ R90, R0.reuse, R90 ;  /* 0x0000005a005a7220 */ /* 0x040fe40000410000 */
[----:B------:R1:W1:Y:S01]  /*162d0*/  MUFU.EX2 R168, R101 ;  /* 0x0000006500a87308 */ /* 0x0002620000000800 */
[C---:B--2---:R-:W-:Y:S03]  /*162e0*/  HMMA.16816.F32.BF16 R76, R104.reuse, R108, R76 ;  /* 0x0000006c684c723c */ /* 0x044fe6000004184c */
[C---:B------:R-:W-:Y:S02]  /*162f0*/  FMUL.FTZ R91, R0.reuse, R91 ;  /* 0x0000005b005b7220 */ /* 0x040fe40000410000 */
[C---:B------:R-:W-:Y:S02]  /*16300*/  FMUL.FTZ R94, R0.reuse, R94 ;  /* 0x0000005e005e7220 */ /* 0x040fe40000410000 */
[----:B------:R-:W-:Y:S01]  /*16310*/  FMUL.FTZ R95, R0, R95 ;  /* 0x0000005f005f7220 */ /* 0x000fe20000410000 */
[C---:B------:R-:W-:Y:S01]  /*16320*/  HMMA.16816.F32.BF16 R80, R104.reuse, R110, R80 ;  /* 0x0000006e6850723c */ /* 0x040fe20000041850 */
[----:B------:R-:W2:Y:S03]  /*16330*/  LDSM.16.MT88.4 R108, [R156+0x900] ;  /* 0x000900009c6c783b */ /* 0x000ea60000004200 */
[----:B------:R-:W-:Y:S02]  /*16340*/  FMUL.FTZ R97, R2, R97 ;  /* 0x0000006102617220 */ /* 0x000fe40000410000 */
[C---:B------:R-:W-:Y:S02]  /*16350*/  FMUL.FTZ R98, R0.reuse, R98 ;  /* 0x0000006200627220 */ /* 0x040fe40000410000 */
[----:B------:R-:W-:Y:S01]  /*16360*/  FMUL.FTZ R99, R0, R99 ;  /* 0x0000006300637220 */ /* 0x000fe20000410000 */
[C---:B----4-:R-:W-:Y:S03]  /*16370*/  HMMA.16816.F32.BF16 R84, R104.reuse, R112, R84 ;  /* 0x000000706854723c */ /* 0x050fe60000041854 */
[----:B------:R-:W-:Y:S02]  /*16380*/  FFMA.FTZ R2, R2, R220, R214 ;  /* 0x000000dc02027223 */ /* 0x000fe400000100d6 */
[--C-:B-1----:R-:W-:Y:S03]  /*16390*/  FFMA.FTZ R101, R153, c[0x0][0x2d0], -R140.reuse ;  /* 0x0000b40099657a23 */ /* 0x102fe6000001088c */
[C---:B------:R-:W-:Y:S01]  /*163a0*/  HMMA.16816.F32.BF16 R88, R104.reuse, R114, R88 ;  /* 0x000000726858723c */ /* 0x040fe20000041858 */
[----:B------:R-:W1:Y:S01]  /*163b0*/  LDSM.16.MT88.4 R112, [R100+0x900] ;  /* 0x000900006470783b */ /* 0x000e620000004200 */
[----:B------:R4:W-:Y:S06]  /*163c0*/  MUFU.EX2 R206, R101 ;  /* 0x0000006500ce7308 */ /* 0x0009ec0000000800 */
[C---:B---3--:R-:W-:Y:S08]  /*163d0*/  HMMA.16816.F32.BF16 R92, R104.reuse, R116, R92 ;  /* 0x00000074685c723c */ /* 0x048ff0000004185c */
[----:B------:R-:W-:Y:S01]  /*163e0*/  HMMA.16816.F32.BF16 R96, R104, R118, R96 ;  /* 0x000000766860723c */ /* 0x000fe20000041860 */
[----:B------:R-:W3:Y:S06]  /*163f0*/  LDSM.16.MT88.4 R116, [R3+0x2900] ;  /* 0x002900000374783b */ /* 0x000eec0000004200 */
[----:B-----5:R-:W-:Y:S02]  /*16400*/  F2FP.BF16.PACK_AB R104, R209, R210 ;  /* 0x000000d2d168723e */ /* 0x020fe400000010ff */
[----:B------:R-:W-:Y:S03]  /*16410*/  F2FP.BF16.PACK_AB R106, R207, R208 ;  /* 0x000000d0cf6a723e */ /* 0x000fe600000010ff */
[----:B------:R-:W-:Y:S01]  /*16420*/  F2FP.BF16.PACK_AB R105, R170, R171 ;  /* 0x000000abaa69723e */ /* 0x000fe200000010ff */
[--C-:B----4-:R-:W-:Y:S01]  /*16430*/  FFMA.FTZ R101, R154, c[0x0][0x2d0], -R140.reuse ;  /* 0x0000b4009a657a23 */ /* 0x110fe2000001088c */
[----:B------:R-:W-:Y:S03]  /*16440*/  F2FP.BF16.PACK_AB R107, R168, R169 ;  /* 0x000000a9a86b723e */ /* 0x000fe600000010ff */
[----:B------:R4:W5:Y:S04]  /*16450*/  MUFU.EX2 R205, R101 ;  /* 0x0000006500cd7308 */ /* 0x0009680000000800 */
[C---:B--2---:R-:W-:Y:S08]  /*16460*/  HMMA.16816.F32.BF16 R4, R104.reuse, R108, R4 ;  /* 0x0000006c6804723c */ /* 0x044ff00000041804 */
[C---:B------:R-:W-:Y:S01]  /*16470*/  HMMA.16816.F32.BF16 R8, R104.reuse, R110, R8 ;  /* 0x0000006e6808723c */ /* 0x040fe20000041808 */
[----:B------:R-:W2:Y:S07]  /*16480*/  LDSM.16.MT88.4 R108, [R156+0x4900] ;  /* 0x004900009c6c783b */ /* 0x000eae0000004200 */
[C---:B-1----:R-:W-:Y:S04]  /*16490*/  HMMA.16816.F32.BF16 R12, R104.reuse, R112, R12 ;  /* 0x00000070680c723c */ /* 0x042fe8000004180c */
[--C-:B----4-:R-:W-:Y:S02]  /*164a0*/  FFMA.FTZ R101, R155, c[0x0][0x2d0], -R140.reuse ;  /* 0x0000b4009b657a23 */ /* 0x110fe4000001088c */
[----:B------:R-:W-:Y:S02]  /*164b0*/  LDSM.16.MT88.4 R152, [R3+0x3900] ;  /* 0x003900000398783b */ /* 0x000fe40000004200 */
[C---:B------:R-:W-:Y:S01]  /*164c0*/  HMMA.16816.F32.BF16 R16, R104.reuse, R114, R16 ;  /* 0x000000726810723c */ /* 0x040fe20000041810 */
[----:B------:R1:W-:Y:S05]  /*164d0*/  MUFU.EX2 R191, R101 ;  /* 0x0000006500bf7308 */ /* 0x0003ea0000000800 */
[----:B------:R-:W4:Y:S02]  /*164e0*/  LDSM.16.MT88.4 R112, [R100+0x4900] ;  /* 0x004900006470783b */ /* 0x000f240000004200 */
[C---:B------:R-:W-:Y:S08]  /*164f0*/  HMMA.16816.F32.BF16 R20, R104.reuse, R120, R20 ;  /* 0x000000786814723c */ /* 0x040ff00000041814 */
[C---:B------:R-:W-:Y:S01]  /*16500*/  HMMA.16816.F32.BF16 R24, R104.reuse, R122, R24 ;  /* 0x0000007a6818723c */ /* 0x040fe20000041818 */
[----:B------:R-:W-:Y:S07]  /*16510*/  LDSM.16.MT88.4 R120, [R3+0x4900] ;  /* 0x004900000378783b */ /* 0x000fee0000004200 */
[C---:B------:R-:W-:Y:S04]  /*16520*/  HMMA.16816.F32.BF16 R28, R104.reuse, R124, R28 ;  /* 0x0000007c681c723c */ /* 0x040fe8000004181c */
[--C-:B-1----:R-:W-:Y:S04]  /*16530*/  FFMA.FTZ R101, R157, c[0x0][0x2d0], -R140.reuse ;  /* 0x0000b4009d657a23 */ /* 0x102fe8000001088c */
[C---:B------:R-:W-:Y:S01]  /*16540*/  HMMA.16816.F32.BF16 R32, R104.reuse, R126, R32 ;  /* 0x0000007e6820723c */ /* 0x040fe20000041820 */
[----:B------:R1:W1:Y:S01]  /*16550*/  MUFU.EX2 R183, R101 ;  /* 0x0000006500b77308 */ /* 0x0002620000000800 */
[----:B------:R-:W-:Y:S06]  /*16560*/  LDSM.16.MT88.4 R124, [R100+0x1100] ;  /* 0x00110000647c783b */ /* 0x000fec0000004200 */
[C---:B------:R-:W-:Y:S08]  /*16570*/  HMMA.16816.F32.BF16 R36, R104.reuse, R128, R36 ;  /* 0x000000806824723c */ /* 0x040ff00000041824 */
[C---:B------:R-:W-:Y:S01]  /*16580*/  HMMA.16816.F32.BF16 R40, R104.reuse, R130, R40 ;  /* 0x000000826828723c */ /* 0x040fe20000041828 */
[----:B------:R-:W-:Y:S07]  /*16590*/  LDSM.16.MT88.4 R128, [R3+0x1100] ;  /* 0x001100000380783b */ /* 0x000fee0000004200 */
[C---:B------:R-:W-:Y:S04]  /*165a0*/  HMMA.16816.F32.BF16 R44, R104.reuse, R132, R44 ;  /* 0x00000084682c723c */ /* 0x040fe8000004182c */
[--C-:B-1----:R-:W-:Y:S04]  /*165b0*/  FFMA.FTZ R101, R149, c[0x0][0x2d0], -R141.reuse ;  /* 0x0000b40095657a23 */ /* 0x102fe8000001088d */
[C---:B------:R-:W-:Y:S01]  /*165c0*/  HMMA.16816.F32.BF16 R48, R104.reuse, R134, R48 ;  /* 0x000000866830723c */ /* 0x040fe20000041830 */
[----:B------:R1:W-:Y:S07]  /*165d0*/  MUFU.EX2 R166, R101 ;  /* 0x0000006500a67308 */ /* 0x0003ee0000000800 */
[C---:B------:R-:W-:Y:S08]  /*165e0*/  HMMA.16816.F32.BF16 R52, R104.reuse, R136, R52 ;  /* 0x000000886834723c */ /* 0x040ff00000041834 */
[C---:B------:R-:W-:Y:S01]  /*165f0*/  HMMA.16816.F32.BF16 R56, R104.reuse, R138, R56 ;  /* 0x0000008a6838723c */ /* 0x040fe20000041838 */
[----:B------:R-:W-:Y:S07]  /*16600*/  LDSM.16.MT88.4 R136, [R3+0x1900] ;  /* 0x001900000388783b */ /* 0x000fee0000004200 */
[C---:B---3--:R-:W-:Y:S04]  /*16610*/  HMMA.16816.F32.BF16 R60, R104.reuse, R116, R60 ;  /* 0x00000074683c723c */ /* 0x048fe8000004183c */
[--C-:B-1----:R-:W-:Y:S04]  /*16620*/  FFMA.FTZ R101, R150, c[0x0][0x2d0], -R141.reuse ;  /* 0x0000b40096657a23 */ /* 0x102fe8000001088d */
[C---:B------:R-:W-:Y:S01]  /*16630*/  HMMA.16816.F32.BF16 R64, R104.reuse, R118, R64 ;  /* 0x000000766840723c */ /* 0x040fe20000041840 */
[----:B------:R1:W3:Y:S01]  /*16640*/  MUFU.EX2 R165, R101 ;  /* 0x0000006500a57308 */ /* 0x0002e20000000800 */
[----:B------:R-:W3:Y:S06]  /*16650*/  LDSM.16.MT88.4 R116, [R184+0x4900] ;  /* 0x00490000b874783b */ /* 0x000eec0000004200 */
[C---:B--2---:R-:W-:Y:S08]  /*16660*/  HMMA.16816.F32.BF16 R68, R104.reuse, R108, R68 ;  /* 0x0000006c6844723c */ /* 0x044ff00000041844 */
[C---:B------:R-:W-:Y:S01]  /*16670*/  HMMA.16816.F32.BF16 R72, R104.reuse, R110, R72 ;  /* 0x0000006e6848723c */ /* 0x040fe20000041848 */
[----:B------:R-:W2:Y:S07]  /*16680*/  LDSM.16.MT88.4 R108, [R156+0x1100] ;  /* 0x001100009c6c783b */ /* 0x000eae0000004200 */
[C---:B----4-:R-:W-:Y:S04]  /*16690*/  HMMA.16816.F32.BF16 R76, R104.reuse, R112, R76 ;  /* 0x00000070684c723c */ /* 0x050fe8000004184c */
[--C-:B-1----:R-:W-:Y:S02]  /*166a0*/  FFMA.FTZ R101, R151, c[0x0][0x2d0], -R141.reuse ;  /* 0x0000b40097657a23 */ /* 0x102fe4000001088d */
[----:B------:R-:W-:Y:S02]  /*166b0*/  LDSM.16.MT88.4 R148, [R184+0x3900] ;  /* 0x00390000b894783b */ /* 0x000fe40000004200 */
[C---:B------:R-:W-:Y:S01]  /*166c0*/  HMMA.16816.F32.BF16 R80, R104.reuse, R114, R80 ;  /* 0x000000726850723c */ /* 0x040fe20000041850 */
[----:B------:R1:W-:Y:S05]  /*166d0*/  MUFU.EX2 R164, R101 ;  /* 0x0000006500a47308 */ /* 0x0003ea0000000800 */
[----:B------:R-:W4:Y:S02]  /*166e0*/  LDSM.16.MT88.4 R112, [R184+0x1100] ;  /* 0x00110000b870783b */ /* 0x000f240000004200 */
[C---:B---3--:R-:W-:Y:S08]  /*166f0*/  HMMA.16816.F32.BF16 R84, R104.reuse, R116, R84 ;  /* 0x000000746854723c */ /* 0x048ff00000041854 */
[C---:B------:R-:W-:Y:S01]  /*16700*/  HMMA.16816.F32.BF16 R88, R104.reuse, R118, R88 ;  /* 0x000000766858723c */ /* 0x040fe20000041858 */
[----:B------:R-:W3:Y:S03]  /*16710*/  LDSM.16.MT88.4 R116, [R156+0x3100] ;  /* 0x003100009c74783b */ /* 0x000ee60000004200 */
[--C-:B-1----:R-:W-:Y:S04]  /*16720*/  FFMA.FTZ R101, R158, c[0x0][0x2d0], -R141.reuse ;  /* 0x0000b4009e657a23 */ /* 0x102fe8000001088d */
[C---:B------:R-:W-:Y:S01]  /*16730*/  HMMA.16816.F32.BF16 R92, R104.reuse, R120, R92 ;  /* 0x00000078685c723c */ /* 0x040fe2000004185c */
[----:B------:R-:W1:Y:S07]  /*16740*/  MUFU.EX2 R163, R101 ;  /* 0x0000006500a37308 */ /* 0x000e6e0000000800 */
[----:B------:R-:W-:Y:S01]  /*16750*/  HMMA.16816.F32.BF16 R96, R104, R122, R96 ;  /* 0x0000007a6860723c */ /* 0x000fe20000041860 */
[----:B------:R-:W3:Y:S06]  /*16760*/  LDSM.16.MT88.4 R120, [R100+0x3100] ;  /* 0x003100006478783b */ /* 0x000eec0000004200 */
[----:B-----5:R-:W-:Y:S02]  /*16770*/  F2FP.BF16.PACK_AB R104, R205, R206 ;  /* 0x000000cecd68723e */ /* 0x020fe400000010ff */
[----:B------:R-:W-:Y:S03]  /*16780*/  F2FP.BF16.PACK_AB R106, R183, R191 ;  /* 0x000000bfb76a723e */ /* 0x000fe600000010ff */
[----:B------:R-:W-:Y:S02]  /*16790*/  F2FP.BF16.PACK_AB R105, R165, R166 ;  /* 0x000000a6a569723e */ /* 0x000fe400000010ff */
[----:B-1----:R-:W-:Y:S01]  /*167a0*/  F2FP.BF16.PACK_AB R107, R163, R164 ;  /* 0x000000a4a36b723e */ /* 0x002fe200000010ff */
[--C-:B------:R-:W-:Y:S04]  /*167b0*/  FFMA.FTZ R101, R160, c[0x0][0x2d0], -R140.reuse ;  /* 0x0000b400a0657a23 */ /* 0x100fe8000001088c */
[----:B------:R1:W-:Y:S02]  /*167c0*/  MUFU.EX2 R182, R101 ;  /* 0x0000006500b67308 */ /* 0x0003e40000000800 */
[C---:B--2---:R-:W-:Y:S08]  /*167d0*/  HMMA.16816.F32.BF16 R4, R104.reuse, R108, R4 ;  /* 0x0000006c6804723c */ /* 0x044ff00000041804 */
[C---:B------:R-:W-:Y:S01]  /*167e0*/  HMMA.16816.F32.BF16 R8, R104.reuse, R110, R8 ;  /* 0x0000006e6808723c */ /* 0x040fe20000041808 */
[----:B------:R-:W2:Y:S07]  /*167f0*/  LDSM.16.MT88.4 R108, [R184+0x3100] ;  /* 0x00310000b86c783b */ /* 0x000eae0000004200 */
[C---:B------:R-:W-:Y:S04]  /*16800*/  HMMA.16816.F32.BF16 R12, R104.reuse, R124, R12 ;  /* 0x0000007c680c723c */ /* 0x040fe8000004180c */
[--C-:B-1----:R-:W-:Y:S04]  /*16810*/  FFMA.FTZ R101, R162, c[0x0][0x2d0], -R140.reuse ;  /* 0x0000b400a2657a23 */ /* 0x102fe8000001088c */
[C---:B------:R-:W-:Y:S01]  /*16820*/  HMMA.16816.F32.BF16 R16, R104.reuse, R126, R16 ;  /* 0x0000007e6810723c */ /* 0x040fe20000041810 */
[----:B------:R1:W5:Y:S07]  /*16830*/  MUFU.EX2 R181, R101 ;  /* 0x0000006500b57308 */ /* 0x00036e0000000800 */
[C---:B----4-:R-:W-:Y:S08]  /*16840*/  HMMA.16816.F32.BF16 R20, R104.reuse, R112, R20 ;  /* 0x000000706814723c */ /* 0x050ff00000041814 */
[C---:B------:R-:W-:Y:S01]  /*16850*/  HMMA.16816.F32.BF16 R24, R104.reuse, R114, R24 ;  /* 0x000000726818723c */ /* 0x040fe20000041818 */
[----:B------:R-:W4:Y:S07]  /*16860*/  LDSM.16.MT88.4 R112, [R3+0x3100] ;  /* 0x003100000370783b */ /* 0x000f2e0000004200 */
[C---:B------:R-:W-:Y:S04]  /*16870*/  HMMA.16816.F32.BF16 R28, R104.reuse, R128, R28 ;  /* 0x00000080681c723c */ /* 0x040fe8000004181c */
[--C-:B-1----:R-:W-:Y:S02]  /*16880*/  FFMA.FTZ R101, R172, c[0x0][0x2d0], -R140.reuse ;  /* 0x0000b400ac657a23 */ /* 0x102fe4000001088c */
[----:B------:R-:W-:Y:S02]  /*16890*/  FFMA.FTZ R140, R175, c[0x0][0x2d0], -R140 ;  /* 0x0000b400af8c7a23 */ /* 0x000fe4000001088c */
[C---:B------:R-:W-:Y:S01]  /*168a0*/  HMMA.16816.F32.BF16 R32, R104.reuse, R130, R32 ;  /* 0x000000826820723c */ /* 0x040fe20000041820 */
[----:B------:R-:W-:Y:S01]  /*168b0*/  LDSM.16.MT88.4 R128, [R184+0x1900] ;  /* 0x00190000b880783b */ /* 0x000fe20000004200 */
[----:B------:R-:W-:Y:S06]  /*168c0*/  MUFU.EX2 R172, R140 ;  /* 0x0000008c00ac7308 */ /* 0x000fec0000000800 */
[C---:B---3--:R-:W-:Y:S04]  /*168d0*/  HMMA.16816.F32.BF16 R36, R104.reuse, R116, R36 ;  /* 0x000000746824723c */ /* 0x048fe80000041824 */
[----:B------:R1:W3:Y:S04]  /*168e0*/  MUFU.EX2 R180, R101 ;  /* 0x0000006500b47308 */ /* 0x0002e80000000800 */
[C---:B------:R-:W-:Y:S01]  /*168f0*/  HMMA.16816.F32.BF16 R40, R104.reuse, R118, R40 ;  /* 0x000000766828723c */ /* 0x040fe20000041828 */
[----:B------:R-:W3:Y:S07]  /*16900*/  LDSM.16.MT88.4 R116, [R156+0x5100] ;  /* 0x005100009c74783b */ /* 0x000eee0000004200 */
[C---:B------:R-:W-:Y:S08]  /*16910*/  HMMA.16816.F32.BF16 R44, R104.reuse, R120, R44 ;  /* 0x00000078682c723c */ /* 0x040ff0000004182c */
[C---:B------:R-:W-:Y:S01]  /*16920*/  HMMA.16816.F32.BF16 R48, R104.reuse, R122, R48 ;  /* 0x0000007a6830723c */ /* 0x040fe20000041830 */
[----:B------:R-:W5:Y:S03]  /*16930*/  LDSM.16.MT88.4 R120, [R100+0x5100] ;  /* 0x005100006478783b */ /* 0x000f660000004200 */
[--C-:B-1----:R-:W-:Y:S04]  /*16940*/  FFMA.FTZ R101, R161, c[0x0][0x2d0], -R141.reuse ;  /* 0x0000b400a1657a23 */ /* 0x102fe8000001088d */
[C---:B--2---:R-:W-:Y:S01]  /*16950*/  HMMA.16816.F32.BF16 R52, R104.reuse, R108, R52 ;  /* 0x0000006c6834723c */ /* 0x044fe20000041834 */
[----:B------:R1:W-:Y:S07]  /*16960*/  MUFU.EX2 R162, R101 ;  /* 0x0000006500a27308 */ /* 0x0003ee0000000800 */
[C---:B------:R-:W-:Y:S01]  /*16970*/  HMMA.16816.F32.BF16 R56, R104.reuse, R110, R56 ;  /* 0x0000006e6838723c */ /* 0x040fe20000041838 */
[----:B------:R-:W2:Y:S07]  /*16980*/  LDSM.16.MT88.4 R108, [R184+0x5100] ;  /* 0x00510000b86c783b */ /* 0x000eae0000004200 */
[C---:B----4-:R-:W-:Y:S08]  /*16990*/  HMMA.16816.F32.BF16 R60, R104.reuse, R112, R60 ;  /* 0x00000070683c723c */ /* 0x050ff0000004183c */
[C---:B------:R-:W-:Y:S01]  /*169a0*/  HMMA.16816.F32.BF16 R64, R104.reuse, R114, R64 ;  /* 0x000000726840723c */ /* 0x040fe20000041840 */
[----:B------:R-:W4:Y:S03]  /*169b0*/  LDSM.16.MT88.4 R112, [R3+0x5100] ;  /* 0x005100000370783b */ /* 0x000f260000004200 */
[--C-:B-1----:R-:W-:Y:S04]  /*169c0*/  FFMA.FTZ R101, R173, c[0x0][0x2d0], -R141.reuse ;  /* 0x0000b400ad657a23 */ /* 0x102fe8000001088d */
[C---:B---3--:R-:W-:Y:S01]  /*169d0*/  HMMA.16816.F32.BF16 R68, R104.reuse, R116, R68 ;  /* 0x000000746844723c */ /* 0x048fe20000041844 */
[----:B------:R1:W3:Y:S07]  /*169e0*/  MUFU.EX2 R161, R101 ;  /* 0x0000006500a17308 */ /* 0x0002ee0000000800 */
[C---:B------:R-:W-:Y:S01]  /*169f0*/  HMMA.16816.F32.BF16 R72, R104.reuse, R118, R72 ;  /* 0x000000766848723c */ /* 0x040fe20000041848 */
[----:B------:R-:W3:Y:S07]  /*16a00*/  LDSM.16.MT88.4 R116, [R156+0x1900] ;  /* 0x001900009c74783b */ /* 0x000eee0000004200 */
[C---:B-----5:R-:W-:Y:S08]  /*16a10*/  HMMA.16816.F32.BF16 R76, R104.reuse, R120, R76 ;  /* 0x00000078684c723c */ /* 0x060ff0000004184c */
[C---:B------:R-:W-:Y:S01]  /*16a20*/  HMMA.16816.F32.BF16 R80, R104.reuse, R122, R80 ;  /* 0x0000007a6850723c */ /* 0x040fe20000041850 */
[----:B------:R-:W5:Y:S03]  /*16a30*/  LDSM.16.MT88.4 R120, [R100+0x1900] ;  /* 0x001900006478783b */ /* 0x000f660000004200 */
[--C-:B-1----:R-:W-:Y:S02]  /*16a40*/  FFMA.FTZ R101, R174, c[0x0][0x2d0], -R141.reuse ;  /* 0x0000b400ae657a23 */ /* 0x102fe4000001088d */
[----:B------:R-:W-:Y:S02]  /*16a50*/  FFMA.FTZ R141, R159, c[0x0][0x2d0], -R141 ;  /* 0x0000b4009f8d7a23 */ /* 0x000fe4000001088d */
[C---:B--2---:R-:W-:Y:S01]  /*16a60*/  HMMA.16816.F32.BF16 R84, R104.reuse, R108, R84 ;  /* 0x0000006c6854723c */ /* 0x044fe20000041854 */
[----:B------:R-:W-:Y:S07]  /*16a70*/  MUFU.EX2 R160, R101 ;  /* 0x0000006500a07308 */ /* 0x000fee0000000800 */
[C---:B------:R-:W-:Y:S03]  /*16a80*/  HMMA.16816.F32.BF16 R88, R104.reuse, R110, R88 ;  /* 0x0000006e6858723c */ /* 0x040fe60000041858 */
[----:B------:R1:W2:Y:S05]  /*16a90*/  MUFU.EX2 R101, R141 ;  /* 0x0000008d00657308 */ /* 0x0002aa0000000800 */
[C---:B----4-:R-:W-:Y:S08]  /*16aa0*/  HMMA.16816.F32.BF16 R92, R104.reuse, R112, R92 ;  /* 0x00000070685c723c */ /* 0x050ff0000004185c */
[----:B------:R-:W-:Y:S07]  /*16ab0*/  HMMA.16816.F32.BF16 R96, R104, R114, R96 ;  /* 0x000000726860723c */ /* 0x000fee0000041860 */
[----:B------:R-:W-:Y:S02]  /*16ac0*/  F2FP.BF16.PACK_AB R104, R181, R182 ;  /* 0x000000b6b568723e */ /* 0x000fe400000010ff */
[----:B------:R-:W-:Y:S01]  /*16ad0*/  F2FP.BF16.PACK_AB R106, R172, R180 ;  /* 0x000000b4ac6a723e */ /* 0x000fe200000010ff */
[----:B-1----:R-:W1:Y:S02]  /*16ae0*/  LDSM.16.MT88.4 R140, [R156+0x3900] ;  /* 0x003900009c8c783b */ /* 0x002e640000004200 */
[----:B---3--:R-:W-:Y:S02]  /*16af0*/  F2FP.BF16.PACK_AB R105, R161, R162 ;  /* 0x000000a2a169723e */ /* 0x008fe400000010ff */
[----:B--2---:R-:W-:Y:S04]  /*16b00*/  F2FP.BF16.PACK_AB R107, R101, R160 ;  /* 0x000000a0656b723e */ /* 0x004fe800000010ff */
[----:B------:R-:W2:Y:S03]  /*16b10*/  LDSM.16.MT88.4 R156, [R156+0x5900] ;  /* 0x005900009c9c783b */ /* 0x000ea60000004200 */
[C---:B------:R-:W-:Y:S05]  /*16b20*/  HMMA.16816.F32.BF16 R108, R104.reuse, R116, R4 ;  /* 0x00000074686c723c */ /* 0x040fea0000041804 */
[----:B------:R-:W3:Y:S03]  /*16b30*/  LDSM.16.MT88.4 R4, [R100+0x5900] ;  /* 0x005900006404783b */ /* 0x000ee60000004200 */
[C---:B------:R-:W-:Y:S05]  /*16b40*/  HMMA.16816.F32.BF16 R112, R104.reuse, R118, R8 ;  /* 0x000000766870723c */ /* 0x040fea0000041808 */
[----:B------:R-:W4:Y:S03]  /*16b50*/  LDSM.16.MT88.4 R8, [R184+0x5900] ;  /* 0x00590000b808783b */ /* 0x000f260000004200 */
[C---:B-----5:R-:W-:Y:S05]  /*16b60*/  HMMA.16816.F32.BF16 R116, R104.reuse, R120, R12 ;  /* 0x000000786874723c */ /* 0x060fea000004180c */
[----:B------:R5:W1:Y:S03]  /*16b70*/  LDSM.16.MT88.4 R12, [R3+0x5900] ;  /* 0x00590000030c783b */ /* 0x000a660000004200 */
[C---:B------:R-:W-:Y:S08]  /*16b80*/  HMMA.16816.F32.BF16 R120, R104.reuse, R122, R16 ;  /* 0x0000007a6878723c */ /* 0x040ff00000041810 */
[C---:B------:R-:W-:Y:S08]  /*16b90*/  HMMA.16816.F32.BF16 R124, R104.reuse, R128, R20 ;  /* 0x00000080687c723c */ /* 0x040ff00000041814 */
[C---:B------:R-:W-:Y:S04]  /*16ba0*/  HMMA.16816.F32.BF16 R128, R104.reuse, R130, R24 ;  /* 0x000000826880723c */ /* 0x040fe80000041818 */
[----:B-----5:R-:W-:Y:S02]  /*16bb0*/  FFMA.FTZ R3, R0, R221, R179 ;  /* 0x000000dd00037223 */ /* 0x020fe400000100b3 */
[----:B------:R-:W-:Y:S02]  /*16bc0*/  FADD.FTZ R0, R213, R2 ;  /* 0x00000002d5007221 */ /* 0x000fe40000010000 */
[C---:B------:R-:W-:Y:S04]  /*16bd0*/  HMMA.16816.F32.BF16 R132, R104.reuse, R136, R28 ;  /* 0x000000886884723c */ /* 0x040fe8000004181c */
[----:B------:R-:W-:Y:S02]  /*16be0*/  FADD.FTZ R2, R178, R3 ;  /* 0x00000003b2027221 */ /* 0x000fe40000010000 */
[----:B------:R-:W-:Y:S02]  /*16bf0*/  FADD.FTZ R0, R212, R0 ;  /* 0x00000000d4007221 */ /* 0x000fe40000010000 */
[C---:B------:R-:W-:Y:S04]  /*16c00*/  HMMA.16816.F32.BF16 R136, R104.reuse, R138, R32 ;  /* 0x0000008a6888723c */ /* 0x040fe80000041820 */
[----:B------:R-:W-:Y:S02]  /*16c10*/  FADD.FTZ R2, R177, R2 ;  /* 0x00000002b1027221 */ /* 0x000fe40000010000 */
[----:B------:R-:W-:Y:S02]  /*16c20*/  FADD.FTZ R0, R211, R0 ;  /* 0x00000000d3007221 */ /* 0x000fe40000010000 */
[C---:B-1----:R-:W-:Y:S04]  /*16c30*/  HMMA.16816.F32.BF16 R36, R104.reuse, R140, R36 ;  /* 0x0000008c6824723c */ /* 0x042fe80000041824 */
        /* <DEDUP_REMOVED lines=23> */
[C---:B--2---:R-:W-:Y:S04]  /*16db0*/  HMMA.16816.F32.BF16 R68, R104.reuse, R156, R68 ;  /* 0x0000009c6844723c */ /* 0x044fe80000041844 */
[----:B------:R-:W-:Y:S01]  /*16dc0*/  FADD.FTZ R0, R163, R3 ;  /* 0x00000003a3007221 */ /* 0x000fe20000010000 */
[----:B------:R-:W-:Y:S01]  /*16dd0*/  IADD3 R3, R199, -0x2, RZ ;  /* 0xfffffffec7037810 */ /* 0x000fe20007ffe0ff */
[----:B------:R-:W-:Y:S02]  /*16de0*/  FADD.FTZ R2, R182, R2 ;  /* 0x00000002b6027221 */ /* 0x000fe40000010000 */
[C---:B------:R-:W-:Y:S03]  /*16df0*/  HMMA.16816.F32.BF16 R72, R104.reuse, R158, R72 ;  /* 0x0000009e6848723c */ /* 0x040fe60000041848 */
[----:B------:R-:W-:Y:S01]  /*16e00*/  ISETP.GE.AND P0, PT, R3, R225, PT ;  /* 0x000000e10300720c */ /* 0x000fe20003f06270 */
[----:B------:R-:W-:Y:S02]  /*16e10*/  FADD.FTZ R0, R162, R0 ;  /* 0x00000000a2007221 */ /* 0x000fe40000010000 */
[----:B------:R-:W-:Y:S02]  /*16e20*/  FADD.FTZ R2, R181, R2 ;  /* 0x00000002b5027221 */ /* 0x000fe40000010000 */
[C---:B---3--:R-:W-:Y:S04]  /*16e30*/  HMMA.16816.F32.BF16 R76, R104.reuse, R4, R76 ;  /* 0x00000004684c723c */ /* 0x048fe8000004184c */
[----:B------:R-:W-:Y:S02]  /*16e40*/  FADD.FTZ R0, R161, R0 ;  /* 0x00000000a1007221 */ /* 0x000fe40000010000 */
[----:B------:R-:W-:Y:S02]  /*16e50*/  FADD.FTZ R2, R180, R2 ;  /* 0x00000002b4027221 */ /* 0x000fe40000010000 */
[C---:B------:R-:W-:Y:S04]  /*16e60*/  HMMA.16816.F32.BF16 R80, R104.reuse, R6, R80 ;  /* 0x000000066850723c */ /* 0x040fe80000041850 */
[----:B------:R-:W-:Y:S02]  /*16e70*/  FADD.FTZ R0, R160, R0 ;  /* 0x00000000a0007221 */ /* 0x000fe40000010000 */
[----:B------:R-:W-:Y:S02]  /*16e80*/  FADD.FTZ R220, R172, R2 ;  /* 0x00000002acdc7221 */ /* 0x000fe40000010000 */
[C---:B----4-:R-:W-:Y:S04]  /*16e90*/  HMMA.16816.F32.BF16 R84, R104.reuse, R8, R84 ;  /* 0x000000086854723c */ /* 0x050fe80000041854 */
[----:B------:R-:W-:Y:S04]  /*16ea0*/  FADD.FTZ R221, R101, R0 ;  /* 0x0000000065dd7221 */ /* 0x000fe80000010000 */
[C---:B------:R-:W-:Y:S08]  /*16eb0*/  HMMA.16816.F32.BF16 R88, R104.reuse, R10, R88 ;  /* 0x0000000a6858723c */ /* 0x040ff00000041858 */
[C---:B------:R-:W-:Y:S08]  /*16ec0*/  HMMA.16816.F32.BF16 R92, R104.reuse, R12, R92 ;  /* 0x0000000c685c723c */ /* 0x040ff0000004185c */
        /* <DEDUP_REMOVED lines=13> */
[C---:B------:R-:W-:Y:S01]  /*16fa0*/  @!P5 IADD3 R3, P0, R0.reuse, R228, RZ ;  /* 0x000000e40003d210 */ /* 0x040fe20007f1e0ff */
        /* <DEDUP_REMOVED lines=22> */
.L_x_1352:
[----:B------:R-:W-:-:S05]  /*17110*/  BRA.DIV ~URZ, `(.L_x_1302) ;  /* 0x00004b727f007947 */ /* 0x000fca000b800000 */
[----:B------:R-:W3:Y:S01]  /*17120*/  SHFL.IDX PT, R0, R10, RZ, 0x181f ;  /* 0x00181fff0a007589 */ /* 0x000ee200000e0000 */
[C---:B------:R-:W-:Y:S01]  /*17130*/  IMAD.SHL.U32 R11, R227.reuse, 0x2, RZ ;  /* 0x00000002e30b7824 */ /* 0x040fe200078e00ff */
[----:B------:R-:W-:Y:S02]  /*17140*/  SHF.L.U64.HI R12, R227, 0x1, R239 ;  /* 0x00000001e30c7819 */ /* 0x000fe400000102ef */
[----:B---3--:R-:W-:Y:S05]  /*17150*/  IADD3 R2, P0, R0, R203, RZ ;  /* 0x000000cb00027210 */ /* 0x008fea0007f1e0ff */
[----:B--2---:R-:W-:Y:S01]  /*17160*/  IMAD.X R3, R4, 0x1, R204, P0 ;  /* 0x0000000104037824 */ /* 0x004fe200000e06cc */
[----:B------:R-:W-:Y:S04]  /*17170*/  IADD3 R8, P0, R0, R196, RZ ;  /* 0x000000c400087210 */ /* 0x000fe80007f1e0ff */
[----:B------:R-:W-:Y:S02]  /*17180*/  IADD3.X R9, R4, R198, RZ, P0, !PT ;  /* 0x000000c604097210 */ /* 0x000fe400007fe4ff */
[----:B------:R-:W-:Y:S01]  /*17190*/  IADD3 R6, P0, R0, R11, RZ ;  /* 0x0000000b00067210 */ /* 0x000fe20007f1e0ff */
[----:B------:R-:W-:Y:S03]  /*171a0*/  IMAD.SHL.U32 R0, R7, 0x2, RZ ;  /* 0x0000000207007824 */ /* 0x000fe600078e00ff */
[----:B------:R-:W-:Y:S02]  /*171b0*/  IADD3.X R7, R4, R12, RZ, P0, !PT ;  /* 0x0000000c04077210 */ /* 0x000fe400007fe4ff */
[----:B------:R-:W-:Y:S01]  /*171c0*/  @!PT LDS RZ, [RZ] ;  /* 0x00000000fffff984 */ /* 0x000fe20000000800 */
[----:B------:R-:W-:Y:S01]  /*171d0*/  @!PT LDS RZ, [RZ] ;  /* 0x00000000fffff984 */ /* 0x000fe20000000800 */
[----:B------:R2:W-:Y:S04]  /*171e0*/  LDGSTS.E.BYPASS.LTC128B.128 [R0+0xc100], [R2.64], !P2 ;  /* 0x0c10000002007fae */ /* 0x0005e8000d101d46 */
[----:B------:R3:W-:Y:S04]  /*171f0*/  LDGSTS.E.BYPASS.LTC128B.128 [R0+0xe100], [R8.64], !P3 ;  /* 0x0e10000008007fae */ /* 0x0007e8000d901d46 */
[----:B------:R3:W4:Y:S04]  /*17200*/  SHFL.IDX PT, R4, R5, 0x1, 0x181f ;  /* 0x00381f0005047f89 */ /* 0x00072800000e0000 */
[----:B------:R3:W-:Y:S04]  /*17210*/  LDGSTS.E.BYPASS.LTC128B.128 [R0+0x10100], [R6.64], !P6 ;  /* 0x1010000006007fae */ /* 0x0007e8000f101d46 */
[----:B--2---:R3:W2:Y:S02]  /*17220*/  SHFL.IDX PT, R2, R10, 0x1, 0x181f ;  /* 0x00381f000a027f89 */ /* 0x0046a400000e0000 */
.L_x_1353:
[----:B--23--:R-:W-:Y:S05]  /*17230*/  IADD3 R8, P0, R2, R203, RZ ;  /* 0x000000cb02087210 */ /* 0x00cfea0007f1e0ff */
[----:B----4-:R-:W-:Y:S01]  /*17240*/  IMAD.X R9, R4, 0x1, R204, P0 ;  /* 0x0000000104097824 */ /* 0x010fe200000e06cc */
        /* <DEDUP_REMOVED lines=10> */
.L_x_1300:
[----:B------:R-:W-:Y:S05]  /*172f0*/  BSYNC B0 ;  /* 0x0000000000007941 */ /* 0x000fea0003800000 */
.L_x_1299:
[C---:B------:R-:W-:Y:S01]  /*17300*/  ISETP.GE.AND P0, PT, R185.reuse, 0x1, PT ;  /* 0x00000001b900780c */ /* 0x040fe20003f06270 */
[----:B------:R-:W0:Y:S01]  /*17310*/  LDGDEPBAR ;  /* 0x00000000000079af */ /* 0x000e220000000000 */
[----:B------:R-:W-:Y:S01]  /*17320*/  IADD3 R185, R185, 0x1, RZ ;  /* 0x00000001b9b97810 */ /* 0x000fe20007ffe0ff */
[----:B------:R-:W-:Y:S01]  /*17330*/  IMAD.MOV.U32 R101, RZ, RZ, R102 ;  /* 0x000000ffff657224 */ /* 0x000fe200078e0066 */
[----:B--2---:R-:W-:Y:S01]  /*17340*/  IADD3 R0, R199, -0x1, RZ ;  /* 0xffffffffc7007810 */ /* 0x004fe20007ffe0ff */
[----:B------:R-:W-:Y:S01]  /*17350*/  IMAD.MOV.U32 R100, RZ, RZ, R103 ;  /* 0x000000ffff647224 */ /* 0x000fe200078e0067 */
[----:B------:R-:W-:Y:S02]  /*17360*/  SEL R185, R185, RZ, !P0 ;  /* 0x000000ffb9b97207 */ /* 0x000fe40004000000 */
[----:B------:R-:W-:Y:S01]  /*17370*/  ISETP.GE.AND P0, PT, R225, R199, PT ;  /* 0x000000c7e100720c */ /* 0x000fe20003f06270 */
[----:B------:R-:W-:Y:S11]  /*17380*/  IMAD.MOV.U32 R199, RZ, RZ, R0 ;  /* 0x000000ffffc77224 */ /* 0x000ff600078e0000 */
[----:B------:R-:W-:Y:S01]  /*17390*/  @!UPT UIADD3 URZ, URZ, URZ, URZ ;  /* 0x0000003f3f3ff290 */ /* 0x000fe2000fffe03f */
[----:B-1----:R-:W-:-:S05]  /*173a0*/  @!P0 BRA `(.L_x_1303) ;  /* 0xffffc51000008947 */ /* 0x002fca000383ffff */
.L_x_1286:
[----:B------:R-:W-:Y:S05]  /*173b0*/  BRA.DIV ~URZ, `(.L_x_1304) ;  /* 0x00004b127f007947 */ /* 0x000fea000b800000 */
[----:B------:R1:W2:Y:S02]  /*173c0*/  SHFL.BFLY PT, R5, R220, 0x2, 0x1f ;  /* 0x0c401f00dc057f89 */ /* 0x0002a400000e0000 */
.L_x_1354:
[----:B--2---:R-:W-:Y:S01]  /*173d0*/  FADD.FTZ R5, R5, R220 ;  /* 0x000000dc05057221 */ /* 0x004fe20000010000 */
[----:B------:R-:W-:Y:S05]  /*173e0*/  BRA.DIV ~URZ, `(.L_x_1305) ;  /* 0x00004b427f007947 */ /* 0x000fea000b800000 */
[----:B------:R-:W2:Y:S04]  /*173f0*/  SHFL.BFLY PT, R0, R221, 0x2, 0x1f ;  /* 0x0c401f00dd007f89 */ /* 0x000ea800000e0000 */
[----:B------:R-:W3:Y:S01]  /*17400*/  SHFL.BFLY PT, R2, R5, 0x1, 0x1f ;  /* 0x0c201f0005027f89 */ /* 0x000ee200000e0000 */
[----:B--2---:R-:W-:Y:S02]  /*17410*/  FADD.FTZ R0, R0, R221 ;  /* 0x000000dd00007221 */ /* 0x004fe40000010000 */
[----:B---3--:R-:W-:-:S03]  /*17420*/  FADD.FTZ R5, R5, R2 ;  /* 0x0000000205057221 */ /* 0x008fc60000010000 */
[----:B------:R2:W3:Y:S04]  /*17430*/  SHFL.BFLY PT, R3, R0, 0x1, 0x1f ;  /* 0x0c201f0000037f89 */ /* 0x0004e800000e0000 */
.L_x_1355:
[----:B------:R-:W-:Y:S01]  /*17440*/  FSETP.NE.FTZ.AND P1, PT, R5, RZ, PT ;  /* 0x000000ff0500720b */ /* 0x000fe20003f35000 */
[----:B---3--:R-:W-:Y:S01]  /*17450*/  FADD.FTZ R3, R3, R0 ;  /* 0x0000000003037221 */ /* 0x008fe20000010000 */
[----:B------:R-:W-:Y:S02]  /*17460*/  MOV R2, RZ ;  /* 0x000000ff00027202 */ /* 0x000fe40000000f00 */
[----:B--2---:R-:W-:Y:S02]  /*17470*/  MOV R0, RZ ;  /* 0x000000ff00007202 */ /* 0x004fe40000000f00 */
[----:B------:R-:W-:Y:S02]  /*17480*/  FSETP.NE.FTZ.AND P0, PT, R3, RZ, PT ;  /* 0x000000ff0300720b */ /* 0x000fe40003f15000 */
[----:B------:R-:W-:-:S05]  /*17490*/  MOV R100, 0xff800000 ;  /* 0xff80000000647802 */ /* 0x000fca0000000f00 */
[----:B------:R-:W2:Y:S01]  /*174a0*/  @P1 MUFU.LG2 R4, R5 ;  /* 0x0000000500041308 */ /* 0x000ea20000000c00 */
        /* <DEDUP_REMOVED lines=109> */
.L_x_1215:
        /* <DEDUP_REMOVED lines=56> */
[----:B------:R-:W-:Y:S02]  /*17f00*/  F2FP.BF16.PACK_AB R50, R51, R50 ;  /* 0x000000323332723e */ /* 0x000fe400000010ff */
[----:B------:R-:W-:Y:S01]  /*17f10*/  F2FP.BF16.PACK_AB R27, R27, R52 ;  /* 0x000000341b1b723e */ /* 0x000fe200000010ff */
        /* <DEDUP_REMOVED lines=9> */
[----:B--2---:R-:W-:Y:S01]  /*17fb0*/  IMAD.MOV.U32 R8, RZ, RZ, 0x40 ;  /* 0x00000040ff087424 */ /* 0x004fe200078e00ff */
[----:B------:R-:W-:Y:S02]  /*17fc0*/  F2FP.BF16.PACK_AB R66, R67, R66 ;  /* 0x000000424342723e */ /* 0x000fe400000010ff */
[----:B------:R-:W-:Y:S02]  /*17fd0*/  F2FP.BF16.PACK_AB R23, R23, R68 ;  /* 0x000000441717723e */ /* 0x000fe400000010ff */
[----:B------:R-:W-:Y:S02]  /*17fe0*/  F2FP.BF16.PACK_AB R70, R71, R70 ;  /* 0x000000464746723e */ /* 0x000fe400000010ff */
[----:B------:R-:W-:Y:S02]  /*17ff0*/  F2FP.BF16.PACK_AB R21, R21, R72 ;  /* 0x000000481515723e */ /* 0x000fe400000010ff */
[----:B---3--:R-:W-:Y:S01]  /*18000*/  SEL R6, R8, 0xffffffc0, !P2 ;  /* 0xffffffc008067807 */ /* 0x008fe20005000000 */
[----:B------:R-:W-:Y:S01]  /*18010*/  IMAD.IADD R8, R4, 0x1, R2 ;  /* 0x0000000104087824 */ /* 0x000fe200078e0202 */
[----:B------:R-:W-:-:S02]  /*18020*/  F2FP.BF16.PACK_AB R74, R75, R74 ;  /* 0x0000004a4b4a723e */ /* 0x000fc400000010ff */
[----:B------:R-:W-:Y:S01]  /*18030*/  F2FP.BF16.PACK_AB R20, R20, R76 ;  /* 0x0000004c1414723e */ /* 0x000fe200000010ff */
[----:B------:R-:W-:Y:S01]  /*18040*/  IMAD.IADD R4, R6, 0x1, R3 ;  /* 0x0000000106047824 */ /* 0x000fe200078e0203 */
[----:B------:R2:W-:Y:S01]  /*18050*/  STS [R8], R7 ;  /* 0x0000000708007388 */ /* 0x0005e20000000800 */
[----:B----4-:R-:W-:Y:S01]  /*18060*/  IMAD.IADD R5, R0, 0x1, R6 ;  /* 0x0000000100057824 */ /* 0x010fe200078e0206 */
[----:B------:R-:W-:Y:S02]  /*18070*/  F2FP.BF16.PACK_AB R19, R19, R78 ;  /* 0x0000004e1313723e */ /* 0x000fe400000010ff */
        /* <DEDUP_REMOVED lines=8> */
[----:B------:R-:W-:Y:S02]  /*18100*/  F2FP.BF16.PACK_AB R10, R10, R90 ;  /* 0x0000005a0a0a723e */ /* 0x000fe400000010ff */
[----:B------:R-:W-:Y:S02]  /*18110*/  F2FP.BF16.PACK_AB R9, R9, R92 ;  /* 0x0000005c0909723e */ /* 0x000fe400000010ff */
[----:B------:R-:W-:Y:S02]  /*18120*/  F2FP.BF16.PACK_AB R15, R15, R94 ;  /* 0x0000005e0f0f723e */ /* 0x000fe400000010ff */
[----:B------:R-:W-:-:S02]  /*18130*/  F2FP.BF16.PACK_AB R14, R14, R96 ;  /* 0x000000600e0e723e */ /* 0x000fc400000010ff */
[----:B------:R-:W-:Y:S01]  /*18140*/  F2FP.BF16.PACK_AB R13, R99, R13 ;  /* 0x0000000d630d723e */ /* 0x000fe200000010ff */
[----:B--2---:R-:W-:Y:S01]  /*18150*/  IMAD.IADD R7, R6, 0x1, R2 ;  /* 0x0000000106077824 */ /* 0x004fe200078e0202 */
[----:B------:R-:W-:Y:S01]  /*18160*/  ISETP.NE.U32.AND P0, PT, RZ, c[0x0][0x500], PT ;  /* 0x00014000ff007a0c */ /* 0x000fe20003f05070 */
[----:B------:R-:W-:Y:S01]  /*18170*/  IMAD.IADD R6, R8, 0x1, R6 ;  /* 0x0000000108067824 */ /* 0x000fe200078e0206 */
[----:B------:R-:W-:Y:S02]  /*18180*/  ISETP.NE.U32.AND P1, PT, RZ, c[0x0][0x508], PT ;  /* 0x00014200ff007a0c */ /* 0x000fe40003f25070 */
[----:B------:R-:W-:Y:S01]  /*18190*/  STS [R7], R34 ;  /* 0x0000002207007388 */ /* 0x000fe20000000800 */
[----:B------:R-:W-:Y:S02]  /*181a0*/  ISETP.NE.AND.EX P0, PT, RZ, c[0x0][0x504], PT, P0 ;  /* 0x00014100ff007a0c */ /* 0x000fe40003f05300 */
[----:B------:R-:W-:Y:S01]  /*181b0*/  ISETP.NE.AND.EX P1, PT, RZ, c[0x0][0x50c], PT, P1 ;  /* 0x00014300ff007a0c */ /* 0x000fe20003f25310 */
[----:B------:R-:W-:Y:S04]  /*181c0*/  STS [R7+0x400], R130 ;  /* 0x0004008207007388 */ /* 0x000fe80000000800 */
        /* <DEDUP_REMOVED lines=30> */
[----:B--2---:R-:W-:-:S03]  /*183b0*/  IMAD.MOV.U32 R2, RZ, RZ, 0x4 ;  /* 0x00000004ff027424 */ /* 0x004fc600078e00ff */
[----:B------:R-:W-:Y:S04]  /*183c0*/  STS [R7+0x8000], R11 ;  /* 0x0080000b07007388 */ /* 0x000fe80000000800 */
[----:B------:R-:W-:Y:S04]  /*183d0*/  STS [R7+0x8400], R10 ;  /* 0x0084000a07007388 */ /* 0x000fe80000000800 */
[----:B------:R2:W-:Y:S04]  /*183e0*/  STS [R4+0x8080], R9 ;  /* 0x0080800904007388 */ /* 0x0005e80000000800 */
[----:B------:R3:W-:Y:S04]  /*183f0*/  STS [R4+0x8480], R15 ;  /* 0x0084800f04007388 */ /* 0x0007e80000000800 */
[----:B------:R3:W-:Y:S04]  /*18400*/  STS [R6+0x8000], R14 ;  /* 0x0080000e06007388 */ /* 0x0007e80000000800 */
[----:B------:R3:W-:Y:S01]  /*18410*/  STS [R6+0x8400], R13 ;  /* 0x0084000d06007388 */ /* 0x0007e20000000800 */
[----:B--2---:R-:W-:-:S03]  /*18420*/  IMAD.WIDE R8, R242, R2, c[0x0][0x500] ;  /* 0x00014000f2087625 */ /* 0x004fc600078e0202 */
[----:B------:R-:W-:Y:S06]  /*18430*/  BAR.SYNC.DEFER_BLOCKING 0x1, 0x100 ;  /* 0x0044000000007b1d */ /* 0x000fec0000010000 */
[----:B------:R-:W2:Y:S01]  /*18440*/  @P0 LDG.E R0, [R8.64] ;  /* 0x0000000608000981 */ /* 0x000ea2000c1e1900 */
[----:B------:R-:W-:Y:S02]  /*18450*/  IMAD.MOV.U32 R24, RZ, RZ, c[0x0][0x388] ;  /* 0x0000e200ff187624 */ /* 0x000fe400078e00ff */
[----:B------:R-:W-:-:S05]  /*18460*/  @P1 IMAD.WIDE R2, R242, R2, c[0x0][0x508] ;  /* 0x00014200f2021625 */ /* 0x000fca00078e0202 */
[----:B------:R4:W5:Y:S02]  /*18470*/  @P1 LDG.E R24, [R2.64] ;  /* 0x0000000602181981 */ /* 0x000964000c1e1900 */
[----:B----4-:R-:W-:Y:S02]  /*18480*/  CS2R R2, SRZ ;  /* 0x0000000000027805 */ /* 0x010fe4000001ff00 */
[--C-:B--2---:R-:W-:Y:S01]  /*18490*/  @P0 SHF.R.S32.HI R3, RZ, 0x1f, R0.reuse ;  /* 0x0000001fff030819 */ /* 0x104fe20000011400 */
[----:B------:R-:W-:Y:S01]  /*184a0*/  @P0 IMAD.MOV.U32 R2, RZ, RZ, R0 ;  /* 0x000000ffff020224 */ /* 0x000fe200078e0000 */
[----:B------:R-:W-:Y:S05]  /*184b0*/  @P1 BRA `(.L_x_1307) ;  /* 0x0000004000001947 */ /* 0x000fea0003800000 */
[----:B---3--:R-:W-:Y:S05]  /*184c0*/  @!P0 BRA `(.L_x_1307) ;  /* 0x0000003000008947 */ /* 0x008fea0003800000 */
[----:B------:R-:W2:Y:S04]  /*184d0*/  LDG.E R4, [R8.64] ;  /* 0x0000000608047981 */ /* 0x000ea8000c1e1900 */
[----:B------:R-:W2:Y:S02]  /*184e0*/  LDG.E R0, [R8.64+0x4] ;  /* 0x0000040608007981 */ /* 0x000ea4000c1e1900 */
[----:B--2--5:R-:W-:-:S02]  /*184f0*/  IADD3 R24, -R4, R0, RZ ;  /* 0x0000000004187210 */ /* 0x024fc40007ffe1ff */
.L_x_1307:
[----:B---3--:R-:W2:Y:S01]  /*18500*/  S2R R9, SR_CTAID.Y ;  /* 0x0000000000097919 */ /* 0x008ea20000002600 */
[----:B------:R-:W-:Y:S01]  /*18510*/  LOP3.LUT R0, R37, 0xffffffe0, RZ, 0xc0, !PT ;  /* 0xffffffe025007812 */ /* 0x000fe200078ec0ff */
[----:B------:R-:W-:Y:S01]  /*18520*/  IMAD.MOV.U32 R8, RZ, RZ, c[0x0][0x4e8] ;  /* 0x00013a00ff087624 */ /* 0x000fe200078e00ff */
[----:B------:R-:W-:Y:S01]  /*18530*/  SHF.R.S32.HI R4, RZ, 0x1f, R36 ;  /* 0x0000001fff047819 */ /* 0x000fe20000011424 */
[----:B------:R-:W3:Y:S01]  /*18540*/  S2R R20, SR_CTAID.X ;  /* 0x0000000000147919 */ /* 0x000ee20000002500 */
[----:B------:R-:W-:Y:S01]  /*18550*/  LEA.HI R16, R39, R45, RZ, 0x3 ;  /* 0x0000002d27107211 */ /* 0x000fe200078f18ff */
[----:B------:R-:W-:Y:S01]  /*18560*/  IMAD.IADD R0, R45, 0x1, -R0 ;  /* 0x000000012d007824 */ /* 0x000fe200078e0a00 */
[----:B------:R-:W-:Y:S01]  /*18570*/  LEA.HI R4, R4, R36, RZ, 0x3 ;  /* 0x0000002404047211 */ /* 0x000fe200078f18ff */
[----:B------:R-:W4:Y:S01]  /*18580*/  S2R R10, SR_CTAID.Y ;  /* 0x00000000000a7919 */ /* 0x000f220000002600 */
        /* <DEDUP_REMOVED lines=11> */
[----:B--2---:R-:W-:Y:S01]  /*18640*/  SHF.R.S32.HI R9, RZ, 0x1f, R9 ;  /* 0x0000001fff097819 */ /* 0x004fe20000011409 */
        /* <DEDUP_REMOVED lines=9> */
[----:B---3--:R-:W-:Y:S01]  /*186e0*/  LEA R0, R20, R6, 0x7 ;  /* 0x0000000614007211 */ /* 0x008fe200078e38ff */
[----:B----4-:R-:W-:Y:S01]  /*186f0*/  IMAD.WIDE.U32 R4, R10, c[0x0][0x490], R2 ;  /* 0x000124000a047a25 */ /* 0x010fe200078e0002 */
        /* <DEDUP_REMOVED lines=48> */
[----:B------:R-:W2:Y:S01]  /*18a00*/  SHFL.IDX PT, R11, R4, RZ, 0x1c1f ;  /* 0x001c1fff040b7589 */ /* 0x000ea200000e0000 */
[----:B------:R-:W-:-:S03]  /*18a10*/  IMAD.WIDE.U32 R2, R7, c[0x0][0x3e0], R2 ;  /* 0x0000f80007027a25 */ /* 0x000fc600078e0002 */
[----:B------:R-:W-:Y:S01]  /*18a20*/  SHFL.IDX PT, R8, R9, 0x1, 0x1c1f ;  /* 0x003c1f0009087f89 */ /* 0x000fe200000e0000 */
[----:B------:R-:W-:-:S03]  /*18a30*/  IMAD R5, R5, c[0x0][0x3e0], RZ ;  /* 0x0000f80005057a24 */ /* 0x000fc600078e02ff */
[----:B------:R3:W4:Y:S01]  /*18a40*/  SHFL.IDX PT, R9, R4, 0x1, 0x1c1f ;  /* 0x003c1f0004097f89 */ /* 0x00072200000e0000 */
[----:B------:R-:W-:Y:S02]  /*18a50*/  IMAD R12, R7, c[0x0][0x3e4], R5 ;  /* 0x0000f900070c7a24 */ /* 0x000fe400078e0205 */
[----:B------:R-:W-:Y:S02]  /*18a60*/  IMAD.SHL.U32 R5, R19, 0x8, RZ ;  /* 0x0000000813057824 */ /* 0x000fe400078e00ff */
[----:B------:R-:W-:-:S03]  /*18a70*/  IMAD.IADD R3, R3, 0x1, R12 ;  /* 0x0000000103037824 */ /* 0x000fc600078e020c */
[----:B------:R-:W-:Y:S01]  /*18a80*/  LOP3.LUT R7, R15, 0x7ffffe00, R5, 0xf8, !PT ;  /* 0x7ffffe000f077812 */ /* 0x000fe200078ef805 */
[----:B---3--:R-:W-:Y:S01]  /*18a90*/  IMAD R4, R0, c[0x0][0x4e8], R14 ;  /* 0x00013a0000047a24 */ /* 0x008fe200078e020e */
        /* <DEDUP_REMOVED lines=9> */
[----:B--2---:R2:W-:Y:S02]  /*18b30*/  @!P1 ST.E [R10.64], R100 ;  /* 0x000000640a009985 */ /* 0x0045e4000c101906 */
[----:B------:R-:W-:Y:S02]  /*18b40*/  IMAD.IADD R3, R3, 0x1, R5 ;  /* 0x0000000103037824 */ /* 0x000fe400078e0205 */
[----:B----4-:R3:W-:Y:S01]  /*18b50*/  @!P0 ST.E [R8.64], R41 ;  /* 0x0000002908008985 */ /* 0x0107e2000c101906 */
[----:B------:R-:W-:-:S03]  /*18b60*/  LEA R25, P0, R2, c[0x0][0x380], 0x1 ;  /* 0x0000e00002197a11 */ /* 0x000fc600078008ff */
[----:B------:R3:W4:Y:S04]  /*18b70*/  LDS.128 R36, [R0+0x1080] ;  /* 0x0010800000247984 */ /* 0x0007280000000c00 */
[----:B------:R3:W1:Y:S04]  /*18b80*/  LDS.128 R48, [R0+0x2080] ;  /* 0x0020800000307984 */ /* 0x0006680000000c00 */
[----:B------:R3:W1:Y:S04]  /*18b90*/  LDS.128 R56, [R0+0x3080] ;  /* 0x0030800000387984 */ /* 0x0006680000000c00 */
[----:B------:R3:W1:Y:S04]  /*18ba0*/  LDS.128 R32, [R0+0x5080] ;  /* 0x0050800000207984 */ /* 0x0006680000000c00 */
[----:B------:R3:W1:Y:S01]  /*18bb0*/  LDS.128 R44, [R0+0x6080] ;  /* 0x00608000002c7984 */ /* 0x0006620000000c00 */
[----:B--2---:R-:W-:-:S03]  /*18bc0*/  LEA R10, R20, R16, 0x7 ;  /* 0x00000010140a7211 */ /* 0x004fc600078e38ff */
[----:B------:R3:W2:Y:S01]  /*18bd0*/  LDS.128 R52, [R0+0x7080] ;  /* 0x0070800000347984 */ /* 0x0006a20000000c00 */
        /* <DEDUP_REMOVED lines=8> */
[----:B----4-:R-:W4:Y:S01]  /*18c60*/  LDS.128 R20, [R0+0x80] ;  /* 0x0000800000147984 */ /* 0x010f220000000c00 */
        /* <DEDUP_REMOVED lines=9> */
[----:B-1-3--:R-:W-:-:S03]  /*18d00*/  @!P2 IMAD.WIDE R8, R6, 0x2, R2 ;  /* 0x000000020608a825 */ /* 0x00afc600078e0202 */
[----:B------:R-:W-:Y:S02]  /*18d10*/  @!P1 LOP3.LUT R4, R4, 0xfffffff8, RZ, 0xc0, !PT ;  /* 0xfffffff804049812 */ /* 0x000fe400078ec0ff */
[----:B------:R-:W-:-:S03]  /*18d20*/  @!P0 SHF.R.S32.HI R0, RZ, 0x1f, R7 ;  /* 0x0000001fff008819 */ /* 0x000fc60000011407 */
[----:B------:R-:W-:Y:S01]  /*18d30*/  @!P1 IMAD.WIDE R4, R4, 0x2, R2 ;  /* 0x0000000204049825 */ /* 0x000fe200078e0202 */
[----:B------:R-:W-:-:S04]  /*18d40*/  @!P0 LEA.HI R0, R0, R7, RZ, 0x3 ;  /* 0x0000000700008211 */ /* 0x000fc800078f18ff */
[----:B------:R-:W-:Y:S01]  /*18d50*/  @!P0 LOP3.LUT R0, R0, 0xfffffff8, RZ, 0xc0, !PT ;  /* 0xfffffff800008812 */ /* 0x000fe200078ec0ff */
[----:B----4-:R1:W-:Y:S04]  /*18d60*/  @!P2 ST.E.128 [R8.64], R20 ;  /* 0x000000140800a985 */ /* 0x0103e8000c101d06 */
[----:B------:R-:W-:Y:S01]  /*18d70*/  @!P0 IMAD.WIDE R2, R0, 0x2, R2 ;  /* 0x0000000200028825 */ /* 0x000fe200078e0202 */
[----:B-----5:R1:W-:Y:S04]  /*18d80*/  @!P1 ST.E.128 [R4.64], R16 ;  /* 0x0000001004009985 */ /* 0x0203e8000c101d06 */
[----:B--2---:R1:W-:Y:S02]  /*18d90*/  @!P0 ST.E.128 [R2.64], R12 ;  /* 0x0000000c02008985 */ /* 0x0043e4000c101d06 */
.L_x_1309:
[----:B----4-:R-:W-:Y:S05]  /*18da0*/  BSYNC B0 ;  /* 0x0000000000007941 */ /* 0x010fea0003800000 */
.L_x_1308:
[----:B---3--:R-:W-:Y:S01]  /*18db0*/  IADD3 R0, R10, 0x20, RZ ;  /* 0x000000200a007810 */ /* 0x008fe20007ffe0ff */
[----:B-1----:R1:W3:Y:S01]  /*18dc0*/  SHFL.IDX PT, R3, R11, 0x1, 0x181f ;  /* 0x00381f000b037f89 */ /* 0x0022e200000e0000 */
        /* <DEDUP_REMOVED lines=21> */
.L_x_1311:
[----:B------:R-:W-:Y:S05]  /*18f20*/  BSYNC B0 ;  /* 0x0000000000007941 */ /* 0x000fea0003800000 */
.L_x_1310:
[----:B------:R-:W-:Y:S01]  /*18f30*/  IADD3 R0, R10, 0x40, RZ ;  /* 0x000000400a007810 */ /* 0x000fe20007ffe0ff */
[----:B---3--:R3:W1:Y:S01]  /*18f40*/  SHFL.IDX PT, R3, R11, 0x2, 0x181f ;  /* 0x00581f000b037f89 */ /* 0x00866200000e0000 */
[----:B------:R-:W-:Y:S02]  /*18f50*/  BSSY B0, `(.L_x_1312) ;  /* 0x0000015000007945 */ /* 0x000fe40003800000 */
[----:B------:R-:W-:Y:S01]  /*18f60*/  ISETP.GE.AND P0, PT, R0, R24, PT ;  /* 0x000000180000720c */ /* 0x000fe20003f06270 */
[----:B----4-:R3:W4:-:S12]  /*18f70*/  SHFL.IDX PT, R2, R25, 0x2, 0x181f ;  /* 0x00581f0019027f89 */ /* 0x01071800000e0000 */
        /* <DEDUP_REMOVED lines=18> */
.L_x_1313:
[----:B------:R-:W-:Y:S05]  /*190a0*/  BSYNC B0 ;  /* 0x0000000000007941 */ /* 0x000fea0003800000 */
.L_x_1312:
[----:B------:R-:W-:Y:S01]  /*190b0*/  IADD3 R0, R10, 0x60, RZ ;  /* 0x000000600a007810 */ /* 0x000fe20007ffe0ff */
[----:B-1----:R1:W3:Y:S03]  /*190c0*/  SHFL.IDX PT, R3, R11, 0x3, 0x181f ;  /* 0x00781f000b037f89 */ /* 0x0022e600000e0000 */
[----:B------:R-:W-:Y:S01]  /*190d0*/  ISETP.GE.AND P0, PT, R0, R24, PT ;  /* 0x000000180000720c */ /* 0x000fe20003f06270 */
[----:B----4-:R1:W4:-:S12]  /*190e0*/  SHFL.IDX PT, R2, R25, 0x3, 0x181f ;  /* 0x00781f0019027f89 */ /* 0x01031800000e0000 */
[----:B------:R-:W-:Y:S05]  /*190f0*/  @P0 EXIT ;  /* 0x000000000000094d */ /* 0x000fea0003800000 */
[C---:B------:R-:W-:Y:S02]  /*19100*/  IADD3 R4, R6.reuse, 0x40, RZ ;  /* 0x0000004006047810 */ /* 0x040fe40007ffe0ff */
[----:B------:R-:W-:Y:S02]  /*19110*/  ISETP.GE.AND P1, PT, R6, c[0x0][0x3c8], PT ;  /* 0x0000f20006007a0c */ /* 0x000fe40003f26270 */
[----:B------:R-:W-:-:S11]  /*19120*/  ISETP.GE.AND P0, PT, R4, c[0x0][0x3c8], PT ;  /* 0x0000f20004007a0c */ /* 0x000fd60003f06270 */
[----:B---34-:R-:W-:Y:S02]  /*19130*/  @!P1 IMAD.WIDE R8, R6, 0x2, R2 ;  /* 0x0000000206089825 */ /* 0x018fe400078e0202 */
[----:B------:R-:W-:-:S03]  /*19140*/  @!P0 SHF.R.S32.HI R0, RZ, 0x1f, R4 ;  /* 0x0000001fff008819 */ /* 0x000fc60000011404 */
[----:B------:R3:W-:Y:S01]  /*19150*/  @!P1 ST.E.128 [R8.64], R56 ;  /* 0x0000003808009985 */ /* 0x0007e2000c101d06 */
[----:B------:R-:W-:-:S04]  /*19160*/  @!P0 LEA.HI R0, R0, R4, RZ, 0x3 ;  /* 0x0000000400008211 */ /* 0x000fc800078f18ff */
[----:B------:R-:W-:-:S05]  /*19170*/  @!P0 LOP3.LUT R0, R0, 0xfffffff8, RZ, 0xc0, !PT ;  /* 0xfffffff800008812 */ /* 0x000fca00078ec0ff */
[----:B------:R-:W-:Y:S01]  /*19180*/  @!P0 IMAD.WIDE R4, R0, 0x2, R2 ;  /* 0x0000000200048825 */ /* 0x000fe200078e0202 */
[----:B------:R-:W-:-:S04]  /*19190*/  IADD3 R0, R6, 0x80, RZ ;  /* 0x0000008006007810 */ /* 0x000fc80007ffe0ff */
[----:B--2---:R3:W-:Y:S01]  /*191a0*/  @!P0 ST.E.128 [R4.64], R52 ;  /* 0x0000003404008985 */ /* 0x0047e2000c101d06 */
[----:B------:R-:W-:-:S13]  /*191b0*/  ISETP.GE.AND P0, PT, R0, c[0x0][0x3c8], PT ;  /* 0x0000f20000007a0c */ /* 0x000fda0003f06270 */
[----:B------:R-:W-:Y:S05]  /*191c0*/  @P0 EXIT ;  /* 0x000000000000094d */ /* 0x000fea0003800000 */
[----:B---3--:R-:W-:-:S04]  /*191d0*/  SHF.R.S32.HI R4, RZ, 0x1f, R0 ;  /* 0x0000001fff047819 */ /* 0x008fc80000011400 */
[----:B------:R-:W-:-:S04]  /*191e0*/  LEA.HI R0, R4, R0, RZ, 0x3 ;  /* 0x0000000004007211 */ /* 0x000fc800078f18ff */
[----:B------:R-:W-:-:S05]  /*191f0*/  LOP3.LUT R0, R0, 0xfffffff8, RZ, 0xc0, !PT ;  /* 0xfffffff800007812 */ /* 0x000fca00078ec0ff */
[----:B------:R-:W-:-:S05]  /*19200*/  IMAD.WIDE R2, R0, 0x2, R2 ;  /* 0x0000000200027825 */ /* 0x000fca00078e0202 */
[----:B------:R-:W-:Y:S01]  /*19210*/  ST.E.128 [R2.64], R60 ;  /* 0x0000003c02007985 */ /* 0x000fe2000c101d06 */
[----:B------:R-:W-:Y:S05]  /*19220*/  EXIT ;  /* 0x000000000000794d */ /* 0x000fea0003800000 */
.L_x_1306:
        /* <DEDUP_REMOVED lines=18> */
.L_x_1314:
        /* <DEDUP_REMOVED lines=43> */
.L_x_1316:
[----:B----4-:R-:W-:Y:S05]  /*19600*/  BSYNC B0 ;  /* 0x0000000000007941 */ /* 0x010fea0003800000 */
.L_x_1315:
        /* <DEDUP_REMOVED lines=45> */
.L_x_1356:
[----:B------:R-:W-:Y:S05]  /*198e0*/  BRA.DIV ~URZ, `(.L_x_1318) ;  /* 0x000027c27f007947 */ /* 0x000fea000b800000 */
[----:B------:R4:W1:Y:S02]  /*198f0*/  SHFL.IDX PT, R2, R14, RZ, 0x181f ;  /* 0x00181fff0e027589 */ /* 0x00086400000e0000 */
.L_x_1357:
        /* <DEDUP_REMOVED lines=20> */
.L_x_1320:
[----:B------:R-:W-:Y:S05]  /*19a40*/  BSYNC B0 ;  /* 0x0000000000007941 */ /* 0x000fea0003800000 */
.L_x_1319:
[----:B------:R-:W-:Y:S05]  /*19a50*/  BRA.DIV ~URZ, `(.L_x_1321) ;  /* 0x000026d27f007947 */ /* 0x000fea000b800000 */
[----:B------:R3:W2:Y:S04]  /*19a60*/  SHFL.IDX PT, R0, R12, 0x1, 0x181f ;  /* 0x00381f000c007f89 */ /* 0x0006a800000e0000 */
[----:B-1----:R3:W1:Y:S02]  /*19a70*/  SHFL.IDX PT, R2, R14, 0x1, 0x181f ;  /* 0x00381f000e027f89 */ /* 0x00266400000e0000 */
.L_x_1358:
        /* <DEDUP_REMOVED lines=20> */
.L_x_1323:
[----:B------:R-:W-:Y:S05]  /*19bc0*/  BSYNC B0 ;  /* 0x0000000000007941 */ /* 0x000fea0003800000 */
.L_x_1322:
[----:B------:R-:W-:Y:S05]  /*19bd0*/  BRA.DIV ~URZ, `(.L_x_1324) ;  /* 0x000026427f007947 */ /* 0x000fea000b800000 */
[----:B------:R2:W3:Y:S02]  /*19be0*/  SHFL.IDX PT, R0, R12, 0x2, 0x181f ;  /* 0x00581f000c007f89 */ /* 0x0004e400000e0000 */
.L_x_1359:
[----:B------:R-:W-:Y:S05]  /*19bf0*/  BRA.DIV ~URZ, `(.L_x_1325) ;  /* 0x000026a27f007947 */ /* 0x000fea000b800000 */
[----:B-1----:R1:W2:Y:S02]  /*19c00*/  SHFL.IDX PT, R2, R14, 0x2, 0x181f ;  /* 0x00581f000e027f89 */ /* 0x0022a400000e0000 */
.L_x_1360:
        /* <DEDUP_REMOVED lines=20> */
.L_x_1327:
[----:B------:R-:W-:Y:S05]  /*19d50*/  BSYNC B0 ;  /* 0x0000000000007941 */ /* 0x000fea0003800000 */
.L_x_1326:
[----:B------:R-:W-:Y:S05]  /*19d60*/  BRA.DIV ~URZ, `(.L_x_1328) ;  /* 0x000025b27f007947 */ /* 0x000fea000b800000 */
[----:B--2---:R2:W3:Y:S04]  /*19d70*/  SHFL.IDX PT, R6, R12, 0x3, 0x181f ;  /* 0x00781f000c067f89 */ /* 0x0044e800000e0000 */
[----:B------:R2:W1:Y:S02]  /*19d80*/  SHFL.IDX PT, R0, R14, 0x3, 0x181f ;  /* 0x00781f000e007f89 */ /* 0x00046400000e0000 */
.L_x_1361:
        /* <DEDUP_REMOVED lines=22> */
.L_x_1216:
[----:B------:R-:W-:Y:S01]  /*19ef0*/  IMAD.MOV.U32 R30, RZ, RZ, R18 ;  /* 0x000000ffff1e7224 */ /* 0x000fe200078e0012 */
[----:B------:R-:W-:Y:S01]  /*19f00*/  MOV R3, 0x181f ;  /* 0x0000181f00037802 */ /* 0x000fe20000000f00 */
[----:B------:R-:W-:Y:S01]  /*19f10*/  IMAD.MOV.U32 R29, RZ, RZ, RZ ;  /* 0x000000ffff1d7224 */ /* 0x000fe200078e00ff */
[----:B------:R-:W-:Y:S02]  /*19f20*/  MOV R160, 0xffffffff ;  /* 0xffffffff00a07802 */ /* 0x000fe40000000f00 */
[----:B------:R-:W-:Y:S02]  /*19f30*/  MOV R2, 0x19f50 ;  /* 0x00019f5000027802 */ /* 0x000fe40000000f00 */
[----:B-----5:R-:W-:Y:S05]  /*19f40*/  CALL.REL.NOINC `($__internal_5_$__cuda_sm70_shflsync_idx_p) ;  /* 0x0000a89000007944 */ /* 0x020fea0003c00000 */
[----:B------:R-:W-:Y:S01]  /*19f50*/  MOV R9, R31 ;  /* 0x0000001f00097202 */ /* 0x000fe20000000f00 */
[----:B------:R-:W-:Y:S05]  /*19f60*/  BRA `(.L_x_1329) ;  /* 0xfffed57000007947 */ /* 0x000fea000383ffff */
.L_x_1217:
[----:B------:R-:W-:Y:S01]  /*19f70*/  IMAD.MOV.U32 R30, RZ, RZ, R19 ;  /* 0x000000ffff1e7224 */ /* 0x000fe200078e0013 */
[----:B------:R-:W-:Y:S01]  /*19f80*/  MOV R3, 0x181f ;  /* 0x0000181f00037802 */ /* 0x000fe20000000f00 */
[----:B------:R-:W-:Y:S01]  /*19f90*/  IMAD.MOV.U32 R29, RZ, RZ, RZ ;  /* 0x000000ffff1d7224 */ /* 0x000fe200078e00ff */
[----:B------:R-:W-:-:S02]  /*19fa0*/  MOV R160, 0xffffffff ;  /* 0xffffffff00a07802 */ /* 0x000fc40000000f00 */
[----:B------:R-:W-:Y:S02]  /*19fb0*/  MOV R2, 0x19fd0 ;  /* 0x00019fd000027802 */ /* 0x000fe40000000f00 */
[----:B-12--5:R-:W-:Y:S05]  /*19fc0*/  CALL.REL.NOINC `($__internal_5_$__cuda_sm70_shflsync_idx_p) ;  /* 0x0000a81000007944 */ /* 0x026fea0003c00000 */
[----:B------:R-:W-:Y:S01]  /*19fd0*/  MOV R2, R31 ;  /* 0x0000001f00027202 */ /* 0x000fe20000000f00 */
[----:B------:R-:W-:Y:S05]  /*19fe0*/  BRA `(.L_x_1330) ;  /* 0xfffed51000007947 */ /* 0x000fea000383ffff */
.L_x_1220:
[----:B------:R-:W-:Y:S01]  /*19ff0*/  IMAD.MOV.U32 R30, RZ, RZ, R18 ;  /* 0x000000ffff1e7224 */ /* 0x000fe200078e0012 */
[----:B--2---:R-:W-:Y:S01]  /*1a000*/  MOV R3, 0x181f ;  /* 0x0000181f00037802 */ /* 0x004fe20000000f00 */
[----:B------:R-:W-:Y:S01]  /*1a010*/  IMAD.MOV.U32 R29, RZ, RZ, 0x1 ;  /* 0x00000001ff1d7424 */ /* 0x000fe200078e00ff */
[----:B------:R-:W-:Y:S02]  /*1a020*/  MOV R160, 0xffffffff ;  /* 0xffffffff00a07802 */ /* 0x000fe40000000f00 */
[----:B----4-:R-:W-:Y:S02]  /*1a030*/  MOV R2, 0x1a050 ;  /* 0x0001a05000027802 */ /* 0x010fe40000000f00 */
[----:B-1-3-5:R-:W-:Y:S05]  /*1a040*/  CALL.REL.NOINC `($__internal_5_$__cuda_sm70_shflsync_idx_p) ;  /* 0x0000a79000007944 */ /* 0x02afea0003c00000 */
[----:B------:R-:W-:Y:S01]  /*1a050*/  IMAD.MOV.U32 R9, RZ, RZ, R31 ;  /* 0x000000ffff097224 */ /* 0x000fe200078e001f */
[----:B------:R-:W-:Y:S01]  /*1a060*/  MOV R30, R19 ;  /* 0x00000013001e7202 */ /* 0x000fe20000000f00 */
[----:B------:R-:W-:Y:S01]  /*1a070*/  IMAD.MOV.U32 R29, RZ, RZ, 0x1 ;  /* 0x00000001ff1d7424 */ /* 0x000fe200078e00ff */
[----:B------:R-:W-:Y:S01]  /*1a080*/  MOV R3, 0x181f ;  /* 0x0000181f00037802 */ /* 0x000fe20000000f00 */
[----:B------:R-:W-:Y:S01]  /*1a090*/  IMAD.MOV.U32 R160, RZ, RZ, -0x1 ;  /* 0xffffffffffa07424 */ /* 0x000fe200078e00ff */
[----:B------:R-:W-:-:S02]  /*1a0a0*/  MOV R2, 0x1a0c0 ;  /* 0x0001a0c000027802 */ /* 0x000fc40000000f00 */
[----:B------:R-:W-:Y:S05]  /*1a0b0*/  CALL.REL.NOINC `($__internal_5_$__cuda_sm70_shflsync_idx_p) ;  /* 0x0000a72000007944 */ /* 0x000fea0003c00000 */
[----:B------:R-:W-:Y:S01]  /*1a0c0*/  MOV R2, R31 ;  /* 0x0000001f00027202 */ /* 0x000fe20000000f00 */
[----:B------:R-:W-:Y:S05]  /*1a0d0*/  BRA `(.L_x_1331) ;  /* 0xfffed5c000007947 */ /* 0x000fea000383ffff */
.L_x_1223:
[----:B------:R-:W-:Y:S01]  /*1a0e0*/  IMAD.MOV.U32 R30, RZ, RZ, R18 ;  /* 0x000000ffff1e7224 */ /* 0x000fe200078e0012 */
[----:B-1----:R-:W-:Y:S01]  /*1a0f0*/  MOV R3, 0x181f ;  /* 0x0000181f00037802 */ /* 0x002fe20000000f00 */
[----:B------:R-:W-:Y:S01]  /*1a100*/  IMAD.MOV.U32 R29, RZ, RZ, 0x2 ;  /* 0x00000002ff1d7424 */ /* 0x000fe200078e00ff */
[----:B------:R-:W-:-:S02]  /*1a110*/  MOV R160, 0xffffffff ;  /* 0xffffffff00a07802 */ /* 0x000fc40000000f00 */
[----:B----4-:R-:W-:Y:S02]  /*1a120*/  MOV R2, 0x1a140 ;  /* 0x0001a14000027802 */ /* 0x010fe40000000f00 */
[----:B--23-5:R-:W-:Y:S05]  /*1a130*/  CALL.REL.NOINC `($__internal_5_$__cuda_sm70_shflsync_idx_p) ;  /* 0x0000a6a000007944 */ /* 0x02cfea0003c00000 */
[----:B------:R-:W-:Y:S01]  /*1a140*/  MOV R9, R31 ;  /* 0x0000001f00097202 */ /* 0x000fe20000000f00 */
[----:B------:R-:W-:Y:S05]  /*1a150*/  BRA `(.L_x_1332) ;  /* 0xfffed6c000007947 */ /* 0x000fea000383ffff */
.L_x_1224:
[----:B------:R-:W-:Y:S01]  /*1a160*/  IMAD.MOV.U32 R30, RZ, RZ, R19 ;  /* 0x000000ffff1e7224 */ /* 0x000fe200078e0013 */
[----:B------:R-:W-:Y:S01]  /*1a170*/  MOV R3, 0x181f ;  /* 0x0000181f00037802 */ /* 0x000fe20000000f00 */
[----:B------:R-:W-:Y:S01]  /*1a180*/  IMAD.MOV.U32 R29, RZ, RZ, 0x2 ;  /* 0x00000002ff1d7424 */ /* 0x000fe200078e00ff */
[----:B------:R-:W-:Y:S02]  /*1a190*/  MOV R160, 0xffffffff ;  /* 0xffffffff00a07802 */ /* 0x000fe40000000f00 */
[----:B----4-:R-:W-:Y:S02]  /*1a1a0*/  MOV R2, 0x1a1c0 ;  /* 0x0001a1c000027802 */ /* 0x010fe40000000f00 */
[----:B-123-5:R-:W-:Y:S05]  /*1a1b0*/  CALL.REL.NOINC `($__internal_5_$__cuda_sm70_shflsync_idx_p) ;  /* 0x0000a62000007944 */ /* 0x02efea0003c00000 */
[----:B------:R-:W-:Y:S01]  /*1a1c0*/  MOV R2, R31 ;  /* 0x0000001f00027202 */ /* 0x000fe20000000f00 */
[----:B------:R-:W-:Y:S05]  /*1a1d0*/  BRA `(.L_x_1333) ;  /* 0xfffed66000007947 */ /* 0x000fea000383ffff */
.L_x_1227:
[----:B------:R-:W-:Y:S01]  /*1a1e0*/  IMAD.MOV.U32 R30, RZ, RZ, R18 ;  /* 0x000000ffff1e7224 */ /* 0x000fe200078e0012 */
[----:B-1----:R-:W-:Y:S01]  /*1a1f0*/  MOV R3, 0x181f ;  /* 0x0000181f00037802 */ /* 0x002fe20000000f00 */
[----:B------:R-:W-:Y:S01]  /*1a200*/  IMAD.MOV.U32 R29, RZ, RZ, 0x3 ;  /* 0x00000003ff1d7424 */ /* 0x000fe200078e00ff */
[----:B------:R-:W-:-:S02]  /*1a210*/  MOV R160, 0xffffffff ;  /* 0xffffffff00a07802 */ /* 0x000fc40000000f00 */
[----:B------:R-:W-:Y:S02]  /*1a220*/  MOV R2, 0x1a240 ;  /* 0x0001a24000027802 */ /* 0x000fe40000000f00 */
[----:B---345:R-:W-:Y:S05]  /*1a230*/  CALL.REL.NOINC `($__internal_5_$__cuda_sm70_shflsync_idx_p) ;  /* 0x0000a5a000007944 */ /* 0x038fea0003c00000 */
[----:B------:R-:W-:Y:S01]  /*1a240*/  IMAD.MOV.U32 R11, RZ, RZ, R31 ;  /* 0x000000ffff0b7224 */ /* 0x000fe200078e001f */
[----:B------:R-:W-:Y:S01]  /*1a250*/  MOV R30, R19 ;  /* 0x00000013001e7202 */ /* 0x000fe20000000f00 */
[----:B------:R-:W-:Y:S01]  /*1a260*/  IMAD.MOV.U32 R29, RZ, RZ, 0x3 ;  /* 0x00000003ff1d7424 */ /* 0x000fe200078e00ff */
[----:B------:R-:W-:Y:S01]  /*1a270*/  MOV R3, 0x181f ;  /* 0x0000181f00037802 */ /* 0x000fe20000000f00 */
[----:B------:R-:W-:Y:S01]  /*1a280*/  IMAD.MOV.U32 R160, RZ, RZ, -0x1 ;  /* 0xffffffffffa07424 */ /* 0x000fe200078e00ff */
[----:B------:R-:W-:Y:S02]  /*1a290*/  MOV R2, 0x1a2b0 ;  /* 0x0001a2b000027802 */ /* 0x000fe40000000f00 */
[----:B------:R-:W-:Y:S05]  /*1a2a0*/  CALL.REL.NOINC `($__internal_5_$__cuda_sm70_shflsync_idx_p) ;  /* 0x0000a53000007944 */ /* 0x000fea0003c00000 */
[----:B------:R-:W-:Y:S01]  /*1a2b0*/  MOV R10, R31 ;  /* 0x0000001f000a7202 */ /* 0x000fe20000000f00 */
[----:B------:R-:W-:Y:S05]  /*1a2c0*/  BRA `(.L_x_1334) ;  /* 0xfffed70000007947 */ /* 0x000fea000383ffff */
.L_x_1230:
[----:B------:R-:W-:Y:S01]  /*1a2d0*/  IMAD.MOV.U32 R30, RZ, RZ, R16 ;  /* 0x000000ffff1e7224 */ /* 0x000fe200078e0010 */
[----:B------:R-:W-:Y:S01]  /*1a2e0*/  MOV R3, 0x181f ;  /* 0x0000181f00037802 */ /* 0x000fe20000000f00 */
[----:B------:R-:W-:Y:S01]  /*1a2f0*/  IMAD.MOV.U32 R29, RZ, RZ, RZ ;  /* 0x000000ffff1d7224 */ /* 0x000fe200078e00ff */
[----:B------:R-:W-:Y:S02]  /*1a300*/  MOV R160, 0xffffffff ;  /* 0xffffffff00a07802 */ /* 0x000fe40000000f00 */
[----:B------:R-:W-:-:S02]  /*1a310*/  MOV R2, 0x1a330 ;  /* 0x0001a33000027802 */ /* 0x000fc40000000f00 */
[----:B------:R-:W-:Y:S05]  /*1a320*/  CALL.REL.NOINC `($__internal_5_$__cuda_sm70_shflsync_idx_p) ;  /* 0x0000a4b000007944 */ /* 0x000fea0003c00000 */
[----:B------:R-:W-:Y:S01]  /*1a330*/  MOV R9, R31 ;  /* 0x0000001f00097202 */ /* 0x000fe20000000f00 */
[----:B------:R-:W-:Y:S05]  /*1a340*/  BRA `(.L_x_1335) ;  /* 0xfffee4d000007947 */ /* 0x000fea000383ffff */
.L_x_1231:
[----:B------:R-:W-:Y:S01]  /*1a350*/  IMAD.MOV.U32 R30, RZ, RZ, R17 ;  /* 0x000000ffff1e7224 */ /* 0x000fe200078e0011 */
[----:B------:R-:W-:Y:S01]  /*1a360*/  MOV R3, 0x181f ;  /* 0x0000181f00037802 */ /* 0x000fe20000000f00 */
[----:B------:R-:W-:Y:S01]  /*1a370*/  IMAD.MOV.U32 R29, RZ, RZ, RZ ;  /* 0x000000ffff1d7224 */ /* 0x000fe200078e00ff */
[----:B------:R-:W-:-:S02]  /*1a380*/  MOV R160, 0xffffffff ;  /* 0xffffffff00a07802 */ /* 0x000fc40000000f00 */
[----:B------:R-:W-:Y:S02]  /*1a390*/  MOV R2, 0x1a3b0 ;  /* 0x0001a3b000027802 */ /* 0x000fe40000000f00 */
[----:B-12---:R-:W-:Y:S05]  /*1a3a0*/  CALL.REL.NOINC `($__internal_5_$__cuda_sm70_shflsync_idx_p) ;  /* 0x0000a43000007944 */ /* 0x006fea0003c00000 */
[C---:B------:R-:W-:Y:S01]  /*1a3b0*/  IMAD.SHL.U32 R20, R212.reuse, 0x2, RZ ;  /* 0x00000002d4147824 */ /* 0x040fe200078e00ff */
[----:B------:R-:W-:Y:S01]  /*1a3c0*/  SHF.R.S32.HI R2, RZ, 0x1f, R212 ;  /* 0x0000001fff027819 */ /* 0x000fe200000114d4 */
[----:B------:R-:W-:Y:S01]  /*1a3d0*/  IMAD.SHL.U32 R18, R241, 0x2, RZ ;  /* 0x00000002f1127824 */ /* 0x000fe200078e00ff */
[C---:B------:R-:W-:Y:S01]  /*1a3e0*/  SHF.L.U64.HI R23, R227.reuse, 0x1, R239 ;  /* 0x00000001e3177819 */ /* 0x040fe200000102ef */
[----:B------:R-:W-:Y:S01]  /*1a3f0*/  IMAD.SHL.U32 R22, R227, 0x2, RZ ;  /* 0x00000002e3167824 */ /* 0x000fe200078e00ff */
[----:B------:R-:W-:Y:S01]  /*1a400*/  SHF.L.U64.HI R21, R212, 0x1, R2 ;  /* 0x00000001d4157819 */ /* 0x000fe20000010202 */
[----:B------:R-:W-:Y:S01]  /*1a410*/  IMAD.MOV.U32 R30, RZ, RZ, R16 ;  /* 0x000000ffff1e7224 */ /* 0x000fe200078e0010 */
[----:B------:R-:W-:Y:S01]  /*1a420*/  IADD3 R12, P0, R31, R20, RZ ;  /* 0x000000141f0c7210 */ /* 0x000fe20007f1e0ff */
[----:B------:R-:W-:Y:S01]  /*1a430*/  IMAD.MOV.U32 R29, RZ, RZ, 0x1 ;  /* 0x00000001ff1d7424 */ /* 0x000fe200078e00ff */
[----:B------:R-:W-:Y:S01]  /*1a440*/  SHF.R.S32.HI R2, RZ, 0x1f, R241 ;  /* 0x0000001fff027819 */ /* 0x000fe200000114f1 */
[----:B------:R-:W-:Y:S01]  /*1a450*/  IMAD.MOV.U32 R160, RZ, RZ, -0x1 ;  /* 0xffffffffffa07424 */ /* 0x000fe200078e00ff */
[----:B------:R-:W-:Y:S01]  /*1a460*/  SEL R25, RZ, 0x10, P6 ;  /* 0x00000010ff197807 */ /* 0x000fe20003000000 */
[----:B------:R-:W-:Y:S01]  /*1a470*/  IMAD.X R13, R9, 0x1, R21, P0 ;  /* 0x00000001090d7824 */ /* 0x000fe200000e0615 */
[----:B------:R-:W-:-:S02]  /*1a480*/  SHF.L.U64.HI R19, R241, 0x1, R2 ;  /* 0x00000001f1137819 */ /* 0x000fc40000010202 */
[----:B------:R-:W-:Y:S02]  /*1a490*/  IADD3 R10, P0, R31, R18, RZ ;  /* 0x000000121f0a7210 */ /* 0x000fe40007f1e0ff */
[----:B------:R-:W-:-:S03]  /*1a4a0*/  IADD3 R2, R212, 0x40, RZ ;  /* 0x00000040d4027810 */ /* 0x000fc60007ffe0ff */
[----:B------:R-:W-:Y:S01]  /*1a4b0*/  IMAD.X R11, R9, 0x1, R19, P0 ;  /* 0x00000001090b7824 */ /* 0x000fe200000e0613 */
[----:B------:R-:W-:Y:S02]  /*1a4c0*/  ISETP.GE.AND P3, PT, R2, c[0x0][0x1d4], PT ;  /* 0x0000750002007a0c */ /* 0x000fe40003f66270 */
[----:B------:R-:W-:Y:S02]  /*1a4d0*/  IADD3 R2, P0, R31, R22, RZ ;  /* 0x000000161f027210 */ /* 0x000fe40007f1e0ff */
[----:B------:R-:W-:-:S03]  /*1a4e0*/  SEL R14, RZ, 0x10, P3 ;  /* 0x00000010ff0e7807 */ /* 0x000fc60001800000 */
[----:B------:R-:W-:Y:S01]  /*1a4f0*/  IMAD.X R3, R9, 0x1, R23, P0 ;  /* 0x0000000109037824 */ /* 0x000fe200000e0617 */
[----:B------:R-:W-:Y:S01]  /*1a500*/  ISETP.GE.AND P0, PT, R212, c[0x0][0x1d4], PT ;  /* 0x00007500d4007a0c */ /* 0x000fe20003f06270 */
[----:B------:R-:W-:-:S03]  /*1a510*/  IMAD.MOV.U32 R9, RZ, RZ, R25 ;  /* 0x000000ffff097224 */ /* 0x000fc600078e0019 */
[----:B------:R-:W-:-:S09]  /*1a520*/  SEL R15, RZ, 0x10, P0 ;  /* 0x00000010ff0f7807 */ /* 0x000fd20000000000 */
[----:B------:R-:W-:Y:S01]  /*1a530*/  @!PT LDS RZ, [RZ] ;  /* 0x00000000fffff984 */ /* 0x000fe20000000800 */
[----:B------:R-:W-:Y:S01]  /*1a540*/  @!PT LDS RZ, [RZ] ;  /* 0x00000000fffff984 */ /* 0x000fe20000000800 */
[----:B------:R-:W-:Y:S01]  /*1a550*/  @!PT LDS RZ, [RZ] ;  /* 0x00000000fffff984 */ /* 0x000fe20000000800 */
[----:B------:R1:W-:Y:S04]  /*1a560*/  LDGSTS.E.BYPASS.LTC128B.128 [R148+0x12100], [R12.64], !P0 ;  /* 0x121000000c947fae */ /* 0x0003e8000c101d46 */
[----:B------:R1:W-:Y:S04]  /*1a570*/  LDGSTS.E.BYPASS.LTC128B.128 [R148+0x14100], [R10.64], !P3 ;  /* 0x141000000a947fae */ /* 0x0003e8000d901d46 */
[----:B------:R2:W-:Y:S02]  /*1a580*/  LDGSTS.E.BYPASS.LTC128B.128 [R148+0x16100], [R2.64], !P6 ;  /* 0x1610000002947fae */ /* 0x0005e4000f101d46 */
[----:B--2---:R-:W-:Y:S01]  /*1a590*/  IMAD.MOV.U32 R3, RZ, RZ, 0x181f ;  /* 0x0000181fff037424 */ /* 0x004fe200078e00ff */
[----:B------:R-:W-:-:S02]  /*1a5a0*/  MOV R2, 0x1a5c0 ;  /* 0x0001a5c000027802 */ /* 0x000fc40000000f00 */
[----:B-1----:R-:W-:Y:S05]  /*1a5b0*/  CALL.REL.NOINC `($__internal_5_$__cuda_sm70_shflsync_idx_p) ;  /* 0x0000a22000007944 */ /* 0x002fea0003c00000 */
        /* <DEDUP_REMOVED lines=9> */
.L_x_1235:
[----:B------:R-:W-:Y:S01]  /*1a650*/  IMAD.MOV.U32 R30, RZ, RZ, R6 ;  /* 0x000000ffff1e7224 */ /* 0x000fe200078e0006 */
[----:B------:R-:W-:Y:S01]  /*1a660*/  MOV R3, 0x181f ;  /* 0x0000181f00037802 */ /* 0x000fe20000000f00 */
[----:B------:R-:W-:Y:S01]  /*1a670*/  IMAD.MOV.U32 R29, RZ, RZ, RZ ;  /* 0x000000ffff1d7224 */ /* 0x000fe200078e00ff */
[----:B------:R-:W-:-:S02]  /*1a680*/  MOV R160, 0xffffffff ;  /* 0xffffffff00a07802 */ /* 0x000fc40000000f00 */
[----:B------:R-:W-:Y:S02]  /*1a690*/  MOV R2, 0x1a6b0 ;  /* 0x0001a6b000027802 */ /* 0x000fe40000000f00 */
[----:B-1234-:R-:W-:Y:S05]  /*1a6a0*/  CALL.REL.NOINC `($__internal_5_$__cuda_sm70_shflsync_idx_p) ;  /* 0x0000a13000007944 */ /* 0x01efea0003c00000 */
[----:B------:R-:W-:Y:S01]  /*1a6b0*/  MOV R5, R31 ;  /* 0x0000001f00057202 */ /* 0x000fe20000000f00 */
[----:B------:R-:W-:Y:S05]  /*1a6c0*/  BRA `(.L_x_1337) ;  /* 0xfffee76000007947 */ /* 0x000fea000383ffff */
.L_x_1236:
[----:B------:R-:W-:Y:S01]  /*1a6d0*/  IMAD.MOV.U32 R30, RZ, RZ, R22 ;  /* 0x000000ffff1e7224 */ /* 0x000fe200078e0016 */
[----:B------:R-:W-:Y:S01]  /*1a6e0*/  MOV R3, 0x181f ;  /* 0x0000181f00037802 */ /* 0x000fe20000000f00 */
[----:B------:R-:W-:Y:S01]  /*1a6f0*/  IMAD.MOV.U32 R29, RZ, RZ, RZ ;  /* 0x000000ffff1d7224 */ /* 0x000fe200078e00ff */
[----:B------:R-:W-:Y:S02]  /*1a700*/  MOV R160, 0xffffffff ;  /* 0xffffffff00a07802 */ /* 0x000fe40000000f00 */
[----:B------:R-:W-:Y:S02]  /*1a710*/  MOV R2, 0x1a730 ;  /* 0x0001a73000027802 */ /* 0x000fe40000000f00 */
[----:B-1234-:R-:W-:Y:S05]  /*1a720*/  CALL.REL.NOINC `($__internal_5_$__cuda_sm70_shflsync_idx_p) ;  /* 0x0000a0b000007944 */ /* 0x01efea0003c00000 */
[C---:B------:R-:W-:Y:S01]  /*1a730*/  IMAD.SHL.U32 R25, R212.reuse, 0x2, RZ ;  /* 0x00000002d4197824 */ /* 0x040fe200078e00ff */
[----:B------:R-:W-:Y:S01]  /*1a740*/  SHF.R.S32.HI R3, RZ, 0x1f, R212 ;  /* 0x0000001fff037819 */ /* 0x000fe200000114d4 */
[----:B------:R-:W-:Y:S01]  /*1a750*/  IMAD.SHL.U32 R23, R241, 0x2, RZ ;  /* 0x00000002f1177824 */ /* 0x000fe200078e00ff */
[----:B------:R-:W-:Y:S01]  /*1a760*/  SHF.R.S32.HI R2, RZ, 0x1f, R241 ;  /* 0x0000001fff027819 */ /* 0x000fe200000114f1 */
[----:B------:R-:W-:Y:S01]  /*1a770*/  IMAD.SHL.U32 R27, R227, 0x2, RZ ;  /* 0x00000002e31b7824 */ /* 0x000fe200078e00ff */
[----:B------:R-:W-:Y:S01]  /*1a780*/  SHF.L.U64.HI R26, R212, 0x1, R3 ;  /* 0x00000001d41a7819 */ /* 0x000fe20000010203 */
[----:B------:R-:W-:Y:S01]  /*1a790*/  IMAD.MOV.U32 R30, RZ, RZ, R6 ;  /* 0x000000ffff1e7224 */ /* 0x000fe200078e0006 */
[----:B------:R-:W-:Y:S01]  /*1a7a0*/  IADD3 R14, P0, R31, R25, RZ ;  /* 0x000000191f0e7210 */ /* 0x000fe20007f1e0ff */
[----:B------:R-:W-:Y:S01]  /*1a7b0*/  IMAD.MOV.U32 R160, RZ, RZ, -0x1 ;  /* 0xffffffffffa07424 */ /* 0x000fe200078e00ff */
[----:B------:R-:W-:-:S02]  /*1a7c0*/  SHF.L.U64.HI R24, R241, 0x1, R2 ;  /* 0x00000001f1187819 */ /* 0x000fc40000010202 */
[C---:B------:R-:W-:Y:S01]  /*1a7d0*/  IADD3 R2, R212.reuse, 0x40, RZ ;  /* 0x00000040d4027810 */ /* 0x040fe20007ffe0ff */
[----:B------:R-:W-:Y:S01]  /*1a7e0*/  IMAD.X R15, R5, 0x1, R26, P0 ;  /* 0x00000001050f7824 */ /* 0x000fe200000e061a */
[----:B------:R-:W-:Y:S02]  /*1a7f0*/  IADD3 R12, P0, R31, R23, RZ ;  /* 0x000000171f0c7210 */ /* 0x000fe40007f1e0ff */
[----:B------:R-:W-:Y:S02]  /*1a800*/  ISETP.GE.AND P4, PT, R212, c[0x0][0x1d4], PT ;  /* 0x00007500d4007a0c */ /* 0x000fe40003f86270 */
[----:B------:R-:W-:Y:S01]  /*1a810*/  ISETP.GE.AND P3, PT, R2, c[0x0][0x1d4], PT ;  /* 0x0000750002007a0c */ /* 0x000fe20003f66270 */
[----:B------:R-:W-:Y:S01]  /*1a820*/  IMAD.X R13, R5, 0x1, R24, P0 ;  /* 0x00000001050d7824 */ /* 0x000fe200000e0618 */
[----:B------:R-:W-:Y:S02]  /*1a830*/  SHF.L.U64.HI R28, R227, 0x1, R239 ;  /* 0x00000001e31c7819 */ /* 0x000fe400000102ef */
[----:B------:R-:W-:-:S02]  /*1a840*/  IADD3 R2, P0, R31, R27, RZ ;  /* 0x0000001b1f027210 */ /* 0x000fc40007f1e0ff */
[----:B------:R-:W-:Y:S02]  /*1a850*/  SEL R29, RZ, 0x10, P6 ;  /* 0x00000010ff1d7807 */ /* 0x000fe40003000000 */
[----:B------:R-:W-:Y:S01]  /*1a860*/  SEL R21, RZ, 0x10, P4 ;  /* 0x00000010ff157807 */ /* 0x000fe20002000000 */
[----:B------:R-:W-:Y:S01]  /*1a870*/  IMAD.X R3, R5, 0x1, R28, P0 ;  /* 0x0000000105037824 */ /* 0x000fe200000e061c */
[----:B------:R-:W-:Y:S01]  /*1a880*/  SEL R20, RZ, 0x10, P3 ;  /* 0x00000010ff147807 */ /* 0x000fe20001800000 */
[----:B------:R-:W-:Y:S01]  /*1a890*/  @!PT LDS RZ, [RZ] ;  /* 0x00000000fffff984 */ /* 0x000fe20000000800 */
[----:B------:R-:W-:Y:S01]  /*1a8a0*/  @!PT LDS RZ, [RZ] ;  /* 0x00000000fffff984 */ /* 0x000fe20000000800 */
[----:B------:R-:W-:Y:S01]  /*1a8b0*/  @!PT LDS RZ, [RZ] ;  /* 0x00000000fffff984 */ /* 0x000fe20000000800 */
[----:B------:R1:W-:Y:S01]  /*1a8c0*/  LDGSTS.E.BYPASS.LTC128B.128 [R230+0x6000], [R14.64], !P4 ;  /* 0x060000000ee67fae */ /* 0x0003e2000e101d46 */
[----:B------:R-:W-:Y:S02]  /*1a8d0*/  IMAD.MOV.U32 R6, RZ, RZ, R29 ;  /* 0x000000ffff067224 */ /* 0x000fe400078e001d */
[----:B------:R-:W-:Y:S01]  /*1a8e0*/  IMAD.MOV.U32 R29, RZ, RZ, 0x1 ;  /* 0x00000001ff1d7424 */ /* 0x000fe200078e00ff */
        /* <DEDUP_REMOVED lines=14> */
.L_x_1247:
[----:B------:R-:W-:Y:S01]  /*1a9d0*/  IMAD.MOV.U32 R30, RZ, RZ, R5 ;  /* 0x000000ffff1e7224 */ /* 0x000fe200078e0005 */
[----:B------:R-:W-:Y:S01]  /*1a9e0*/  MOV R3, 0x181f ;  /* 0x0000181f00037802 */ /* 0x000fe20000000f00 */
[----:B------:R-:W-:Y:S01]  /*1a9f0*/  IMAD.MOV.U32 R29, RZ, RZ, RZ ;  /* 0x000000ffff1d7224 */ /* 0x000fe200078e00ff */
[----:B------:R-:W-:-:S02]  /*1aa00*/  MOV R160, 0xffffffff ;  /* 0xffffffff00a07802 */ /* 0x000fc40000000f00 */
[----:B------:R-:W-:Y:S02]  /*1aa10*/  MOV R2, 0x1aa30 ;  /* 0x0001aa3000027802 */ /* 0x000fe40000000f00 */
[----:B------:R-:W-:Y:S05]  /*1aa20*/  CALL.REL.NOINC `($__internal_5_$__cuda_sm70_shflsync_idx_p) ;  /* 0x00009db000007944 */ /* 0x000fea0003c00000 */
[----:B------:R-:W-:Y:S01]  /*1aa30*/  MOV R4, R31 ;  /* 0x0000001f00047202 */ /* 0x000fe20000000f00 */
[----:B------:R-:W-:Y:S05]  /*1aa40*/  BRA `(.L_x_1339) ;  /* 0xffff159000007947 */ /* 0x000fea000383ffff */
.L_x_1248:
[----:B------:R-:W-:Y:S01]  /*1aa50*/  IMAD.MOV.U32 R30, RZ, RZ, R13 ;  /* 0x000000ffff1e7224 */ /* 0x000fe200078e000d */
[----:B------:R-:W-:Y:S01]  /*1aa60*/  MOV R3, 0x181f ;  /* 0x0000181f00037802 */ /* 0x000fe20000000f00 */
[----:B------:R-:W-:Y:S01]  /*1aa70*/  IMAD.MOV.U32 R29, RZ, RZ, RZ ;  /* 0x000000ffff1d7224 */ /* 0x000fe200078e00ff */
[----:B------:R-:W-:Y:S02]  /*1aa80*/  MOV R160, 0xffffffff ;  /* 0xffffffff00a07802 */ /* 0x000fe40000000f00 */
[----:B------:R-:W-:Y:S02]  /*1aa90*/  MOV R2, 0x1aab0 ;  /* 0x0001aab000027802 */ /* 0x000fe40000000f00 */
[----:B-12---:R-:W-:Y:S05]  /*1aaa0*/  CALL.REL.NOINC `($__internal_5_$__cuda_sm70_shflsync_idx_p) ;  /* 0x00009d3000007944 */ /* 0x006fea0003c00000 */
[----:B------:R-:W-:Y:S01]  /*1aab0*/  SHF.R.S32.HI R0, RZ, 0x1f, R241 ;  /* 0x0000001fff007819 */ /* 0x000fe200000114f1 */
[C---:B------:R-:W-:Y:S01]  /*1aac0*/  IMAD.SHL.U32 R12, R212.reuse, 0x2, RZ ;  /* 0x00000002d40c7824 */ /* 0x040fe200078e00ff */
[----:B------:R-:W-:Y:S01]  /*1aad0*/  SHF.R.S32.HI R2, RZ, 0x1f, R212 ;  /* 0x0000001fff027819 */ /* 0x000fe200000114d4 */
[C---:B------:R-:W-:Y:S01]  /*1aae0*/  IMAD.SHL.U32 R15, R241.reuse, 0x2, RZ ;  /* 0x00000002f10f7824 */ /* 0x040fe200078e00ff */
[----:B------:R-:W-:Y:S01]  /*1aaf0*/  SHF.L.U64.HI R16, R241, 0x1, R0 ;  /* 0x00000001f1107819 */ /* 0x000fe20000010200 */
[----:B------:R-:W-:Y:S01]  /*1ab00*/  IMAD.SHL.U32 R17, R227, 0x2, RZ ;  /* 0x00000002e3117824 */ /* 0x000fe200078e00ff */
[C---:B------:R-:W-:Y:S01]  /*1ab10*/  IADD3 R0, R212.reuse, 0x40, RZ ;  /* 0x00000040d4007810 */ /* 0x040fe20007ffe0ff */
[----:B------:R-:W-:Y:S01]  /*1ab20*/  IMAD.MOV.U32 R30, RZ, RZ, R5 ;  /* 0x000000ffff1e7224 */ /* 0x000fe200078e0005 */
[C---:B------:R-:W-:Y:S01]  /*1ab30*/  SHF.L.U64.HI R14, R212.reuse, 0x1, R2 ;  /* 0x00000001d40e7819 */ /* 0x040fe20000010202 */
[----:B------:R-:W-:Y:S01]  /*1ab40*/  IMAD.MOV.U32 R29, RZ, RZ, 0x1 ;  /* 0x00000001ff1d7424 */ /* 0x000fe200078e00ff */
[----:B------:R-:W-:Y:S01]  /*1ab50*/  IADD3 R8, P0, R31, R12, RZ ;  /* 0x0000000c1f087210 */ /* 0x000fe20007f1e0ff */
[----:B------:R-:W-:Y:S01]  /*1ab60*/  IMAD.MOV.U32 R160, RZ, RZ, -0x1 ;  /* 0xffffffffffa07424 */ /* 0x000fe200078e00ff */
[----:B------:R-:W-:-:S02]  /*1ab70*/  ISETP.GE.AND P4, PT, R212, c[0x0][0x1d4], PT ;  /* 0x00007500d4007a0c */ /* 0x000fc40003f86270 */
[----:B------:R-:W-:Y:S01]  /*1ab80*/  ISETP.GE.AND P3, PT, R0, c[0x0][0x1d4], PT ;  /* 0x0000750000007a0c */ /* 0x000fe20003f66270 */
[C---:B------:R-:W-:Y:S01]  /*1ab90*/  IMAD.X R9, R4.reuse, 0x1, R14, P0 ;  /* 0x0000000104097824 */ /* 0x040fe200000e060e */
[----:B------:R-:W-:Y:S02]  /*1aba0*/  IADD3 R6, P2, R31, R15, RZ ;  /* 0x0000000f1f067210 */ /* 0x000fe40007f5e0ff */
[----:B------:R-:W-:Y:S02]  /*1abb0*/  SHF.L.U64.HI R18, R227, 0x1, R239 ;  /* 0x00000001e3127819 */ /* 0x000fe400000102ef */
[----:B------:R-:W-:Y:S01]  /*1abc0*/  IADD3 R2, P0, R31, R17, RZ ;  /* 0x000000111f027210 */ /* 0x000fe20007f1e0ff */
[C---:B------:R-:W-:Y:S01]  /*1abd0*/  IMAD.X R7, R4.reuse, 0x1, R16, P2 ;  /* 0x0000000104077824 */ /* 0x040fe200010e0610 */
[----:B------:R-:W-:Y:S02]  /*1abe0*/  SEL R0, RZ, 0x10, P6 ;  /* 0x00000010ff007807 */ /* 0x000fe40003000000 */
[----:B------:R-:W-:Y:S01]  /*1abf0*/  SEL R11, RZ, 0x10, P4 ;  /* 0x00000010ff0b7807 */ /* 0x000fe20002000000 */
[----:B------:R-:W-:Y:S01]  /*1ac00*/  IMAD.X R3, R4, 0x1, R18, P0 ;  /* 0x0000000104037824 */ /* 0x000fe200000e0612 */
[----:B------:R-:W-:Y:S01]  /*1ac10*/  @!PT LDS RZ, [RZ] ;  /* 0x00000000fffff984 */ /* 0x000fe20000000800 */
[----:B------:R-:W-:Y:S01]  /*1ac20*/  @!PT LDS RZ, [RZ] ;  /* 0x00000000fffff984 */ /* 0x000fe20000000800 */
[----:B------:R-:W-:Y:S01]  /*1ac30*/  @!PT LDS RZ, [RZ] ;  /* 0x00000000fffff984 */ /* 0x000fe20000000800 */
[----:B------:R1:W-:Y:S01]  /*1ac40*/  LDGSTS.E.BYPASS.LTC128B.128 [R148+0xc100], [R8.64], !P4 ;  /* 0x0c10000008947fae */ /* 0x0003e2000e101d46 */
[----:B------:R-:W-:Y:S01]  /*1ac50*/  SEL R10, RZ, 0x10, P3 ;  /* 0x00000010ff0a7807 */ /* 0x000fe20001800000 */
[----:B------:R-:W-:-:S02]  /*1ac60*/  IMAD.MOV.U32 R5, RZ, RZ, R0 ;  /* 0x000000ffff057224 */ /* 0x000fc400078e0000 */
[----:B------:R1:W-:Y:S04]  /*1ac70*/  LDGSTS.E.BYPASS.LTC128B.128 [R148+0xe100], [R6.64], !P3 ;  /* 0x0e10000006947fae */ /* 0x0003e8000d901d46 */
[----:B------:R2:W-:Y:S02]  /*1ac80*/  LDGSTS.E.BYPASS.LTC128B.128 [R148+0x10100], [R2.64], !P6 ;  /* 0x1010000002947fae */ /* 0x0005e4000f101d46 */
[----:B--2---:R-:W-:Y:S01]  /*1ac90*/  IMAD.MOV.U32 R3, RZ, RZ, 0x181f ;  /* 0x0000181fff037424 */ /* 0x004fe200078e00ff */
[----:B------:R-:W-:Y:S02]  /*1aca0*/  MOV R2, 0x1acc0 ;  /* 0x0001acc000027802 */ /* 0x000fe40000000f00 */
        /* <DEDUP_REMOVED lines=10> */
.L_x_1256:
[----:B------:R-:W-:Y:S01]  /*1ad50*/  MOV R3, 0x181f ;  /* 0x0000181f00037802 */ /* 0x000fe20000000f00 */
[----:B------:R-:W-:Y:S01]  /*1ad60*/  IMAD.MOV.U32 R30, RZ, RZ, R5 ;  /* 0x000000ffff1e7224 */ /* 0x000fe200078e0005 */
[----:B------:R-:W-:Y:S01]  /*1ad70*/  MOV R160, 0xffffffff ;  /* 0xffffffff00a07802 */ /* 0x000fe20000000f00 */
[----:B------:R-:W-:Y:S01]  /*1ad80*/  IMAD.MOV.U32 R29, RZ, RZ, RZ ;  /* 0x000000ffff1d7224 */ /* 0x000fe200078e00ff */
[----:B------:R-:W-:Y:S02]  /*1ad90*/  MOV R2, 0x1adb0 ;  /* 0x0001adb000027802 */ /* 0x000fe40000000f00 */
[----:B-1234-:R-:W-:Y:S05]  /*1ada0*/  CALL.REL.NOINC `($__internal_5_$__cuda_sm70_shflsync_idx_p) ;  /* 0x00009a3000007944 */ /* 0x01efea0003c00000 */
[----:B------:R-:W-:Y:S01]  /*1adb0*/  MOV R4, R31 ;  /* 0x0000001f00047202 */ /* 0x000fe20000000f00 */
[----:B------:R-:W-:-:S05]  /*1adc0*/  BRA `(.L_x_1341) ;  /* 0xffff1af000007947 */ /* 0x000fca000383ffff */
.L_x_1257:
[----:B------:R-:W-:Y:S01]  /*1add0*/  MOV R3, 0x181f ;  /* 0x0000181f00037802 */ /* 0x000fe20000000f00 */
[----:B------:R-:W-:Y:S01]  /*1ade0*/  IMAD.MOV.U32 R30, RZ, RZ, R20 ;  /* 0x000000ffff1e7224 */ /* 0x000fe200078e0014 */
[----:B------:R-:W-:Y:S01]  /*1adf0*/  MOV R160, 0xffffffff ;  /* 0xffffffff00a07802 */ /* 0x000fe20000000f00 */
[----:B------:R-:W-:Y:S01]  /*1ae00*/  IMAD.MOV.U32 R29, RZ, RZ, RZ ;  /* 0x000000ffff1d7224 */ /* 0x000fe200078e00ff */
[----:B------:R-:W-:Y:S02]  /*1ae10*/  MOV R2, 0x1ae30 ;  /* 0x0001ae3000027802 */ /* 0x000fe40000000f00 */
[----:B-1234-:R-:W-:Y:S05]  /*1ae20*/  CALL.REL.NOINC `($__internal_5_$__cuda_sm70_shflsync_idx_p) ;  /* 0x000099b000007944 */ /* 0x01efea0003c00000 */
[C---:B------:R-:W-:Y:S01]  /*1ae30*/  IADD3 R12, P0, R31.reuse, R243, RZ ;  /* 0x000000f31f0c7210 */ /* 0x040fe20007f1e0ff */
[----:B------:R-:W-:Y:S01]  /*1ae40*/  IMAD.MOV.U32 R30, RZ, RZ, R5 ;  /* 0x000000ffff1e7224 */ /* 0x000fe200078e0005 */
[----:B------:R-:W-:Y:S01]  /*1ae50*/  IADD3 R14, R212, 0x40, RZ ;  /* 0x00000040d40e7810 */ /* 0x000fe20007ffe0ff */
[----:B------:R-:W-:Y:S01]  /*1ae60*/  IMAD.MOV.U32 R29, RZ, RZ, 0x1 ;  /* 0x00000001ff1d7424 */ /* 0x000fe200078e00ff */
[----:B------:R-:W-:Y:S01]  /*1ae70*/  MOV R15, R218 ;  /* 0x000000da000f7202 */ /* 0x000fe20000000f00 */
[----:B------:R-:W-:Y:S01]  /*1ae80*/  IMAD.X R13, R4, 0x1, R207, P0 ;  /* 0x00000001040d7824 */ /* 0x000fe200000e06cf */
[C---:B------:R-:W-:Y:S02]  /*1ae90*/  IADD3 R6, P0, R31.reuse, R205, RZ ;  /* 0x000000cd1f067210 */ /* 0x040fe40007f1e0ff */
[----:B------:R-:W-:Y:S02]  /*1aea0*/  ISETP.GE.AND P2, PT, R14, c[0x0][0x1d4], PT ;  /* 0x000075000e007a0c */ /* 0x000fe40003f46270 */
[----:B------:R-:W-:Y:S01]  /*1aeb0*/  SEL R14, RZ, 0x10, P6 ;  /* 0x00000010ff0e7807 */ /* 0x000fe20003000000 */
[C---:B------:R-:W-:Y:S01]  /*1aec0*/  IMAD.X R7, R4.reuse, 0x1, R206, P0 ;  /* 0x0000000104077824 */ /* 0x040fe200000e06ce */
[----:B------:R-:W-:Y:S02]  /*1aed0*/  IADD3 R2, P0, R31, R203, RZ ;  /* 0x000000cb1f027210 */ /* 0x000fe40007f1e0ff */
[----:B------:R-:W-:Y:S03]  /*1aee0*/  MOV R160, 0xffffffff ;  /* 0xffffffff00a07802 */ /* 0x000fe60000000f00 */
[----:B------:R-:W-:Y:S01]  /*1aef0*/  IMAD.X R3, R4, 0x1, R204, P0 ;  /* 0x0000000104037824 */ /* 0x000fe200000e06cc */
[----:B------:R-:W-:Y:S01]  /*1af00*/  ISETP.GE.AND P0, PT, R212, c[0x0][0x1d4], PT ;  /* 0x00007500d4007a0c */ /* 0x000fe20003f06270 */
[----:B------:R-:W-:Y:S11]  /*1af10*/  IMAD R4, R202, 0x6000, R230 ;  /* 0x00006000ca047824 */ /* 0x000ff600078e02e6 */
[----:B------:R-:W-:Y:S01]  /*1af20*/  @!UPT UIADD3 URZ, URZ, URZ, URZ ;  /* 0x0000003f3f3ff290 */ /* 0x000fe2000fffe03f */
[----:B------:R-:W-:Y:S01]  /*1af30*/  @!PT LDS RZ, [RZ] ;  /* 0x00000000fffff984 */ /* 0x000fe20000000800 */
[----:B------:R-:W-:Y:S01]  /*1af40*/  @!PT LDS RZ, [RZ] ;  /* 0x00000000fffff984 */ /* 0x000fe20000000800 */
[----:B------:R-:W-:Y:S01]  /*1af50*/  @!PT LDS RZ, [RZ] ;  /* 0x00000000fffff984 */ /* 0x000fe20000000800 */
[----:B------:R1:W-:Y:S04]  /*1af60*/  LDGSTS.E.BYPASS.LTC128B.128 [R4], [R12.64], !P0 ;  /* 0x000000000c047fae */ /* 0x0003e8000c101d46 */
[----:B------:R1:W-:Y:S04]  /*1af70*/  LDGSTS.E.BYPASS.LTC128B.128 [R4+0x2000], [R6.64], !P2 ;  /* 0x0200000006047fae */ /* 0x0003e8000d101d46 */
[----:B------:R2:W-:Y:S02]  /*1af80*/  LDGSTS.E.BYPASS.LTC128B.128 [R4+0x4000], [R2.64], !P6 ;  /* 0x0400000002047fae */ /* 0x0005e4000f101d46 */
[----:B--2---:R-:W-:Y:S01]  /*1af90*/  MOV R2, 0x1afc0 ;  /* 0x0001afc000027802 */ /* 0x004fe20000000f00 */
[----:B------:R-:W-:Y:S02]  /*1afa0*/  IMAD.MOV.U32 R3, RZ, RZ, 0x181f ;  /* 0x0000181fff037424 */ /* 0x000fe400078e00ff */
[----:B-1----:R-:W-:Y:S05]  /*1afb0*/  CALL.REL.NOINC `($__internal_5_$__cuda_sm70_shflsync_idx_p) ;  /* 0x0000982000007944 */ /* 0x002fea0003c00000 */
[----:B------:R-:W-:Y:S01]  /*1afc0*/  MOV R30, R20 ;  /* 0x00000014001e7202 */ /* 0x000fe20000000f00 */
[----:B------:R-:W-:Y:S01]  /*1afd0*/  IMAD.MOV.U32 R5, RZ, RZ, R31 ;  /* 0x000000ffff057224 */ /* 0x000fe200078e001f */
[----:B------:R-:W-:Y:S01]  /*1afe0*/  MOV R3, 0x181f ;  /* 0x0000181f00037802 */ /* 0x000fe20000000f00 */
[----:B------:R-:W-:Y:S01]  /*1aff0*/  IMAD.MOV.U32 R29, RZ, RZ, 0x1 ;  /* 0x00000001ff1d7424 */ /* 0x000fe200078e00ff */
[----:B------:R-:W-:Y:S01]  /*1b000*/  MOV R2, 0x1b030 ;  /* 0x0001b03000027802 */ /* 0x000fe20000000f00 */
[----:B------:R-:W-:Y:S02]  /*1b010*/  IMAD.MOV.U32 R160, RZ, RZ, -0x1 ;  /* 0xffffffffffa07424 */ /* 0x000fe400078e00ff */
[----:B------:R-:W-:Y:S05]  /*1b020*/  CALL.REL.NOINC `($__internal_5_$__cuda_sm70_shflsync_idx_p) ;  /* 0x000097b000007944 */ /* 0x000fea0003c00000 */
[----:B------:R-:W-:Y:S01]  /*1b030*/  MOV R2, R31 ;  /* 0x0000001f00027202 */ /* 0x000fe20000000f00 */
[----:B------:R-:W-:-:S05]  /*1b040*/  BRA `(.L_x_1342) ;  /* 0xffff19c000007947 */ /* 0x000fca000383ffff */
.L_x_1268:
[----:B------:R-:W-:Y:S01]  /*1b050*/  MOV R3, 0x181f ;  /* 0x0000181f00037802 */ /* 0x000fe20000000f00 */
[----:B------:R-:W-:Y:S01]  /*1b060*/  IMAD.MOV.U32 R30, RZ, RZ, R5 ;  /* 0x000000ffff1e7224 */ /* 0x000fe200078e0005 */
[----:B------:R-:W-:Y:S01]  /*1b070*/  MOV R160, 0xffffffff ;  /* 0xffffffff00a07802 */ /* 0x000fe20000000f00 */
[----:B------:R-:W-:Y:S01]  /*1b080*/  IMAD.MOV.U32 R29, RZ, RZ, RZ ;  /* 0x000000ffff1d7224 */ /* 0x000fe200078e00ff */
[----:B------:R-:W-:Y:S02]  /*1b090*/  MOV R2, 0x1b0b0 ;  /* 0x0001b0b000027802 */ /* 0x000fe40000000f00 */
[----:B------:R-:W-:Y:S05]  /*1b0a0*/  CALL.REL.NOINC `($__internal_5_$__cuda_sm70_shflsync_idx_p) ;  /* 0x0000973000007944 */ /* 0x000fea0003c00000 */
[----:B------:R-:W-:Y:S01]  /*1b0b0*/  MOV R4, R31 ;  /* 0x0000001f00047202 */ /* 0x000fe20000000f00 */
[----:B------:R-:W-:-:S05]  /*1b0c0*/  BRA `(.L_x_1343) ;  /* 0xffff4ea000007947 */ /* 0x000fca000383ffff */
.L_x_1269:
[----:B------:R-:W-:Y:S01]  /*1b0d0*/  MOV R3, 0x181f ;  /* 0x0000181f00037802 */ /* 0x000fe20000000f00 */
[----:B------:R-:W-:Y:S01]  /*1b0e0*/  IMAD.MOV.U32 R30, RZ, RZ, R11 ;  /* 0x000000ffff1e7224 */ /* 0x000fe200078e000b */
[----:B------:R-:W-:Y:S01]  /*1b0f0*/  MOV R160, 0xffffffff ;  /* 0xffffffff00a07802 */ /* 0x000fe20000000f00 */
[----:B------:R-:W-:Y:S01]  /*1b100*/  IMAD.MOV.U32 R29, RZ, RZ, RZ ;  /* 0x000000ffff1d7224 */ /* 0x000fe200078e00ff */
[----:B------:R-:W-:Y:S02]  /*1b110*/  MOV R2, 0x1b130 ;  /* 0x0001b13000027802 */ /* 0x000fe40000000f00 */
[----:B-12---:R-:W-:Y:S05]  /*1b120*/  CALL.REL.NOINC `($__internal_5_$__cuda_sm70_shflsync_idx_p) ;  /* 0x000096b000007944 */ /* 0x006fea0003c00000 */
[C---:B------:R-:W-:Y:S01]  /*1b130*/  IADD3 R8, P0, R31.reuse, R243, RZ ;  /* 0x000000f31f087210 */ /* 0x040fe20007f1e0ff */
[----:B------:R-:W-:Y:S01]  /*1b140*/  IMAD.MOV.U32 R30, RZ, RZ, R5 ;  /* 0x000000ffff1e7224 */ /* 0x000fe200078e0005 */
[----:B------:R-:W-:Y:S01]  /*1b150*/  IADD3 R0, R212, 0x40, RZ ;  /* 0x00000040d4007810 */ /* 0x000fe20007ffe0ff */
[----:B------:R-:W-:Y:S01]  /*1b160*/  IMAD.MOV.U32 R29, RZ, RZ, 0x1 ;  /* 0x00000001ff1d7424 */ /* 0x000fe200078e00ff */
[----:B------:R-:W-:Y:S01]  /*1b170*/  SEL R12, RZ, 0x10, P6 ;  /* 0x00000010ff0c7807 */ /* 0x000fe20003000000 */
[----:B------:R-:W-:Y:S01]  /*1b180*/  IMAD.X R9, R4, 0x1, R207, P0 ;  /* 0x0000000104097824 */ /* 0x000fe200000e06cf */
[C---:B------:R-:W-:Y:S01]  /*1b190*/  IADD3 R6, P0, R31.reuse, R205, RZ ;  /* 0x000000cd1f067210 */ /* 0x040fe20007f1e0ff */
[----:B------:R-:W-:Y:S01]  /*1b1a0*/  IMAD.MOV.U32 R160, RZ, RZ, -0x1 ;  /* 0xffffffffffa07424 */ /* 0x000fe200078e00ff */
[----:B------:R-:W-:Y:S01]  /*1b1b0*/  ISETP.GE.AND P2, PT, R0, c[0x0][0x1d4], PT ;  /* 0x0000750000007a0c */ /* 0x000fe20003f46270 */
[----:B------:R-:W-:Y:S01]  /*1b1c0*/  IMAD.SHL.U32 R0, R10, 0x2, RZ ;  /* 0x000000020a007824 */ /* 0x000fe200078e00ff */
[----:B------:R-:W-:Y:S01]  /*1b1d0*/  MOV R10, R218 ;  /* 0x000000da000a7202 */ /* 0x000fe20000000f00 */
[C---:B------:R-:W-:Y:S01]  /*1b1e0*/  IMAD.X R7, R4.reuse, 0x1, R206, P0 ;  /* 0x0000000104077824 */ /* 0x040fe200000e06ce */
[----:B------:R-:W-:Y:S01]  /*1b1f0*/  IADD3 R2, P0, R31, R203, RZ ;  /* 0x000000cb1f027210 */ /* 0x000fe20007f1e0ff */
[----:B------:R-:W-:Y:S04]  /*1b200*/  IMAD.MOV.U32 R5, RZ, RZ, R12 ;  /* 0x000000ffff057224 */ /* 0x000fe800078e000c */
[----:B------:R-:W-:Y:S01]  /*1b210*/  IMAD.X R3, R4, 0x1, R204, P0 ;  /* 0x0000000104037824 */ /* 0x000fe200000e06cc */
[----:B------:R-:W-:Y:S11]  /*1b220*/  ISETP.GE.AND P0, PT, R212, c[0x0][0x1d4], PT ;  /* 0x00007500d4007a0c */ /* 0x000ff60003f06270 */
[----:B------:R-:W-:Y:S02]  /*1b230*/  @!UPT UIADD3 URZ, URZ, URZ, URZ ;  /* 0x0000003f3f3ff290 */ /* 0x000fe4000fffe03f */
[----:B------:R-:W-:Y:S01]  /*1b240*/  @!PT LDS RZ, [RZ] ;  /* 0x00000000fffff984 */ /* 0x000fe20000000800 */
[----:B------:R-:W-:Y:S01]  /*1b250*/  @!PT LDS RZ, [RZ] ;  /* 0x00000000fffff984 */ /* 0x000fe20000000800 */
[----:B------:R-:W-:Y:S01]  /*1b260*/  @!PT LDS RZ, [RZ] ;  /* 0x00000000fffff984 */ /* 0x000fe20000000800 */
[----:B------:R1:W-:Y:S05]  /*1b270*/  LDGSTS.E.BYPASS.LTC128B.128 [R0+0xc100], [R8.64], !P0 ;  /* 0x0c10000008007fae */ /* 0x0003ea000c101d46 */
[----:B------:R1:W-:Y:S05]  /*1b280*/  LDGSTS.E.BYPASS.LTC128B.128 [R0+0xe100], [R6.64], !P2 ;  /* 0x0e10000006007fae */ /* 0x0003ea000d101d46 */
[----:B------:R2:W-:Y:S02]  /*1b290*/  LDGSTS.E.BYPASS.LTC128B.128 [R0+0x10100], [R2.64], !P6 ;  /* 0x1010000002007fae */ /* 0x0005e4000f101d46 */
[----:B--2---:R-:W-:Y:S02]  /*1b2a0*/  MOV R3, 0x181f ;  /* 0x0000181f00037802 */ /* 0x004fe40000000f00 */
[----:B------:R-:W-:Y:S02]  /*1b2b0*/  MOV R2, 0x1b2d0 ;  /* 0x0001b2d000027802 */ /* 0x000fe40000000f00 */
        /* <DEDUP_REMOVED lines=10> */
.L_x_1278:
        /* <DEDUP_REMOVED lines=8> */
.L_x_1279:
        /* <DEDUP_REMOVED lines=8> */
[----:B------:R-:W-:Y:S01]  /*1b460*/  SEL R14, RZ, 0x10, P6 ;  /* 0x00000010ff0e7807 */ /* 0x000fe20003000000 */
[----:B------:R-:W-:Y:S01]  /*1b470*/  IMAD.MOV.U32 R15, RZ, RZ, R241 ;  /* 0x000000ffff0f7224 */ /* 0x000fe200078e00f1 */
[----:B------:R-:W-:Y:S01]  /*1b480*/  MOV R29, 0x1 ;  /* 0x00000001001d7802 */ /* 0x000fe20000000f00 */
[C---:B------:R-:W-:Y:S01]  /*1b490*/  IMAD.X R13, R4.reuse, 0x1, R206, P0 ;  /* 0x00000001040d7824 */ /* 0x040fe200000e06ce */
[C---:B------:R-:W-:Y:S02]  /*1b4a0*/  IADD3 R6, P0, R31.reuse, R204, RZ ;  /* 0x000000cc1f067210 */ /* 0x040fe40007f1e0ff */
[----:B------:R-:W-:Y:S03]  /*1b4b0*/  MOV R160, 0xffffffff ;  /* 0xffffffff00a07802 */ /* 0x000fe60000000f00 */
[C---:B------:R-:W-:Y:S01]  /*1b4c0*/  IMAD.X R7, R4.reuse, 0x1, R205, P0 ;  /* 0x0000000104077824 */ /* 0x040fe200000e06cd */
[----:B------:R-:W-:Y:S04]  /*1b4d0*/  IADD3 R2, P0, R31, R196, RZ ;  /* 0x000000c41f027210 */ /* 0x000fe80007f1e0ff */
[----:B------:R-:W-:Y:S01]  /*1b4e0*/  IADD3.X R3, R4, R203, RZ, P0, !PT ;  /* 0x000000cb04037210 */ /* 0x000fe200007fe4ff */
[----:B------:R-:W-:Y:S05]  /*1b4f0*/  IMAD R4, R202, 0x6000, R230 ;  /* 0x00006000ca047824 */ /* 0x000fea00078e02e6 */
        /* <DEDUP_REMOVED lines=18> */
.L_x_1280:
[----:B------:R-:W-:Y:S01]  /*1b620*/  MOV R4, 0x2 ;  /* 0x0000000200047802 */ /* 0x000fe20000000f00 */
[----:B------:R-:W-:Y:S01]  /*1b630*/  IMAD.MOV.U32 R2, RZ, RZ, R103 ;  /* 0x000000ffff027224 */ /* 0x000fe200078e0067 */
[----:B------:R-:W-:Y:S02]  /*1b640*/  MOV R3, 0x1b660 ;  /* 0x0001b66000037802 */ /* 0x000fe40000000f00 */
[----:B------:R-:W-:Y:S05]  /*1b650*/  CALL.REL.NOINC `($__internal_4_$__cuda_sm70_shflsync_bfly_p) ;  /* 0x0000913000007944 */ /* 0x000fea0003c00000 */
[----:B------:R-:W-:Y:S01]  /*1b660*/  MOV R2, R4 ;  /* 0x0000000400027202 */ /* 0x000fe20000000f00 */
[----:B------:R-:W-:-:S05]  /*1b670*/  BRA `(.L_x_1347) ;  /* 0xffff644000007947 */ /* 0x000fca000383ffff */
.L_x_1283:
        /* <DEDUP_REMOVED lines=8> */
.L_x_1284:
[----:B------:R-:W-:Y:S01]  /*1b700*/  MOV R3, 0x181f ;  /* 0x0000181f00037802 */ /* 0x000fe20000000f00 */
[----:B------:R-:W-:Y:S01]  /*1b710*/  IMAD.MOV.U32 R30, RZ, RZ, R11 ;  /* 0x000000ffff1e7224 */ /* 0x000fe200078e000b */
[----:B------:R-:W-:Y:S01]  /*1b720*/  MOV R160, 0xffffffff ;  /* 0xffffffff00a07802 */ /* 0x000fe20000000f00 */
[----:B------:R-:W-:Y:S01]  /*1b730*/  IMAD.MOV.U32 R29, RZ, RZ, RZ ;  /* 0x000000ffff1d7224 */ /* 0x000fe200078e00ff */
[----:B------:R-:W-:Y:S02]  /*1b740*/  MOV R2, 0x1b760 ;  /* 0x0001b76000027802 */ /* 0x000fe40000000f00 */
[----:B-12---:R-:W-:Y:S05]  /*1b750*/  CALL.REL.NOINC `($__internal_5_$__cuda_sm70_shflsync_idx_p) ;  /* 0x0000908000007944 */ /* 0x006fea0003c00000 */
[C---:B------:R-:W-:Y:S01]  /*1b760*/  IADD3 R8, P0, R31.reuse, R240, RZ ;  /* 0x000000f01f087210 */ /* 0x040fe20007f1e0ff */
[----:B------:R-:W-:Y:S01]  /*1b770*/  IMAD.SHL.U32 R0, R10, 0x2, RZ ;  /* 0x000000020a007824 */ /* 0x000fe200078e00ff */
[----:B------:R-:W-:Y:S01]  /*1b780*/  SEL R12, RZ, 0x10, P6 ;  /* 0x00000010ff0c7807 */ /* 0x000fe20003000000 */
[----:B------:R-:W-:Y:S01]  /*1b790*/  IMAD.MOV.U32 R30, RZ, RZ, R5 ;  /* 0x000000ffff1e7224 */ /* 0x000fe200078e0005 */
        /* <DEDUP_REMOVED lines=13> */
[----:B------:R-:W-:Y:S05]  /*1b870*/  IADD3.X R3, R4, R203, RZ, P0, !PT ;  /* 0x000000cb04037210 */ /* 0x000fea00007fe4ff */
        /* <DEDUP_REMOVED lines=13> */
.L_x_1289:
        /* <DEDUP_REMOVED lines=8> */
.L_x_1290:
[----:B------:R-:W-:Y:S01]  /*1b9d0*/  MOV R3, 0x181f ;  /* 0x0000181f00037802 */ /* 0x000fe20000000f00 */
[----:B------:R-:W-:Y:S01]  /*1b9e0*/  IMAD.MOV.U32 R30, RZ, RZ, R21 ;  /* 0x000000ffff1e7224 */ /* 0x000fe200078e0015 */
[----:B------:R-:W-:Y:S01]  /*1b9f0*/  MOV R160, 0xffffffff ;  /* 0xffffffff00a07802 */ /* 0x000fe20000000f00 */
[----:B------:R-:W-:Y:S01]  /*1ba00*/  IMAD.MOV.U32 R29, RZ, RZ, RZ ;  /* 0x000000ffff1d7224 */ /* 0x000fe200078e00ff */
[----:B------:R-:W-:Y:S02]  /*1ba10*/  MOV R2, 0x1ba30 ;  /* 0x0001ba3000027802 */ /* 0x000fe40000000f00 */
[----:B-1234-:R-:W-:Y:S05]  /*1ba20*/  CALL.REL.NOINC `($__internal_5_$__cuda_sm70_shflsync_idx_p) ;  /* 0x00008db000007944 */ /* 0x01efea0003c00000 */
[----:B------:R-:W-:Y:S01]  /*1ba30*/  IADD3 R12, P0, R31, R203, RZ ;  /* 0x000000cb1f0c7210 */ /* 0x000fe20007f1e0ff */
[C---:B------:R-:W-:Y:S01]  /*1ba40*/  IMAD.SHL.U32 R22, R227.reuse, 0x2, RZ ;  /* 0x00000002e3167824 */ /* 0x040fe200078e00ff */
[----:B------:R-:W-:Y:S01]  /*1ba50*/  SHF.L.U64.HI R23, R227, 0x1, R239 ;  /* 0x00000001e3177819 */ /* 0x000fe200000102ef */
[----:B------:R-:W-:Y:S01]  /*1ba60*/  IMAD R4, R202, 0x6000, R230 ;  /* 0x00006000ca047824 */ /* 0x000fe200078e02e6 */
[----:B------:R-:W-:Y:S01]  /*1ba70*/  MOV R29, 0x1 ;  /* 0x00000001001d7802 */ /* 0x000fe20000000f00 */
[----:B------:R-:W-:Y:S01]  /*1ba80*/  IMAD.X R13, R5, 0x1, R204, P0 ;  /* 0x00000001050d7824 */ /* 0x000fe200000e06cc */
[----:B------:R-:W-:Y:S01]  /*1ba90*/  IADD3 R6, P0, R31, R196, RZ ;  /* 0x000000c41f067210 */ /* 0x000fe20007f1e0ff */
[----:B------:R-:W-:Y:S01]  /*1baa0*/  IMAD.MOV.U32 R30, RZ, RZ, R20 ;  /* 0x000000ffff1e7224 */ /* 0x000fe200078e0014 */
[----:B------:R-:W-:Y:S02]  /*1bab0*/  MOV R160, 0xffffffff ;  /* 0xffffffff00a07802 */ /* 0x000fe40000000f00 */
[----:B------:R-:W-:Y:S01]  /*1bac0*/  @!PT LDS RZ, [RZ] ;  /* 0x00000000fffff984 */ /* 0x000fe20000000800 */
[----:B------:R-:W-:Y:S01]  /*1bad0*/  @!PT LDS RZ, [RZ] ;  /* 0x00000000fffff984 */ /* 0x000fe20000000800 */
[----:B------:R-:W-:Y:S01]  /*1bae0*/  @!PT LDS RZ, [RZ] ;  /* 0x00000000fffff984 */ /* 0x000fe20000000800 */
[----:B------:R1:W-:Y:S01]  /*1baf0*/  LDGSTS.E.BYPASS.LTC128B.128 [R4], [R12.64], !P2 ;  /* 0x000000000c047fae */ /* 0x0003e2000d101d46 */
[----:B------:R-:W-:Y:S02]  /*1bb00*/  IADD3.X R7, R5, R198, RZ, P0, !PT ;  /* 0x000000c605077210 */ /* 0x000fe400007fe4ff */
[----:B------:R-:W-:Y:S03]  /*1bb10*/  IADD3 R2, P0, R31, R22, RZ ;  /* 0x000000161f027210 */ /* 0x000fe60007f1e0ff */
[----:B------:R1:W-:Y:S02]  /*1bb20*/  LDGSTS.E.BYPASS.LTC128B.128 [R4+0x2000], [R6.64], !P3 ;  /* 0x0200000006047fae */ /* 0x0003e4000d901d46 */
[----:B------:R-:W-:Y:S05]  /*1bb30*/  IMAD.X R3, R5, 0x1, R23, P0 ;  /* 0x0000000105037824 */ /* 0x000fea00000e0617 */
        /* <DEDUP_REMOVED lines=13> */
.L_x_1301:
        /* <DEDUP_REMOVED lines=8> */
.L_x_1302:
[----:B------:R-:W-:Y:S01]  /*1bc90*/  MOV R3, 0x181f ;  /* 0x0000181f00037802 */ /* 0x000fe20000000f00 */
[----:B------:R-:W-:Y:S01]  /*1bca0*/  IMAD.MOV.U32 R30, RZ, RZ, R10 ;  /* 0x000000ffff1e7224 */ /* 0x000fe200078e000a */
[----:B------:R-:W-:Y:S01]  /*1bcb0*/  MOV R160, 0xffffffff ;  /* 0xffffffff00a07802 */ /* 0x000fe20000000f00 */
[----:B------:R-:W-:Y:S01]  /*1bcc0*/  IMAD.MOV.U32 R29, RZ, RZ, RZ ;  /* 0x000000ffff1d7224 */ /* 0x000fe200078e00ff */
[----:B------:R-:W-:Y:S02]  /*1bcd0*/  MOV R2, 0x1bcf0 ;  /* 0x0001bcf000027802 */ /* 0x000fe40000000f00 */
[----:B-12---:R-:W-:Y:S05]  /*1bce0*/  CALL.REL.NOINC `($__internal_5_$__cuda_sm70_shflsync_idx_p) ;  /* 0x00008af000007944 */ /* 0x006fea0003c00000 */
[----:B------:R-:W-:Y:S01]  /*1bcf0*/  IADD3 R14, P0, R31, R203, RZ ;  /* 0x000000cb1f0e7210 */ /* 0x000fe20007f1e0ff */
[----:B------:R-:W-:Y:S01]  /*1bd00*/  IMAD.SHL.U32 R11, R227, 0x2, RZ ;  /* 0x00000002e30b7824 */ /* 0x000fe200078e00ff */
[----:B------:R-:W-:Y:S01]  /*1bd10*/  SHF.L.U32 R0, R7, 0x1, RZ ;  /* 0x0000000107007819 */ /* 0x000fe200000006ff */
[----:B------:R-:W-:Y:S01]  /*1bd20*/  IMAD.MOV.U32 R30, RZ, RZ, R5 ;  /* 0x000000ffff1e7224 */ /* 0x000fe200078e0005 */
[----:B------:R-:W-:Y:S01]  /*1bd30*/  SHF.L.U64.HI R12, R227, 0x1, R239 ;  /* 0x00000001e30c7819 */ /* 0x000fe200000102ef */
        /* <DEDUP_REMOVED lines=25> */
.L_x_1304:
[----:B------:R-:W-:Y:S01]  /*1bed0*/  IMAD.MOV.U32 R2, RZ, RZ, R220 ;  /* 0x000000ffff027224 */ /* 0x000fe200078e00dc */
[----:B------:R-:W-:-:S02]  /*1bee0*/  MOV R4, 0x2 ;  /* 0x0000000200047802 */ /* 0x000fc40000000f00 */
[----:B------:R-:W-:Y:S02]  /*1bef0*/  MOV R3, 0x1bf10 ;  /* 0x0001bf1000037802 */ /* 0x000fe40000000f00 */
[----:B------:R-:W-:Y:S05]  /*1bf00*/  CALL.REL.NOINC `($__internal_4_$__cuda_sm70_shflsync_bfly_p) ;  /* 0x0000888000007944 */ /* 0x000fea0003c00000 */
[----:B------:R-:W-:Y:S01]  /*1bf10*/  MOV R5, R4 ;  /* 0x0000000400057202 */ /* 0x000fe20000000f00 */
[----:B------:R-:W-:Y:S05]  /*1bf20*/  BRA `(.L_x_1354) ;  /* 0xffffb4a000007947 */ /* 0x000fea000383ffff */
.L_x_1305:
[----:B------:R-:W-:Y:S01]  /*1bf30*/  IMAD.MOV.U32 R2, RZ, RZ, R5 ;  /* 0x000000ffff027224 */ /* 0x000fe200078e0005 */
[----:B------:R-:W-:Y:S02]  /*1bf40*/  MOV R4, 0x1 ;  /* 0x0000000100047802 */ /* 0x000fe40000000f00 */
[----:B------:R-:W-:Y:S02]  /*1bf50*/  MOV R3, 0x1bf70 ;  /* 0x0001bf7000037802 */ /* 0x000fe40000000f00 */
[----:B-1----:R-:W-:Y:S05]  /*1bf60*/  CALL.REL.NOINC `($__internal_4_$__cuda_sm70_shflsync_bfly_p) ;  /* 0x0000882000007944 */ /* 0x002fea0003c00000 */
[----:B------:R-:W-:Y:S01]  /*1bf70*/  FADD.FTZ R5, R5, R4 ;  /* 0x0000000405057221 */ /* 0x000fe20000010000 */
[----:B------:R-:W-:Y:S02]  /*1bf80*/  MOV R2, R221 ;  /* 0x000000dd00027202 */ /* 0x000fe40000000f00 */
[----:B------:R-:W-:Y:S02]  /*1bf90*/  MOV R4, 0x2 ;  /* 0x0000000200047802 */ /* 0x000fe40000000f00 */
[----:B------:R-:W-:Y:S02]  /*1bfa0*/  MOV R3, 0x1bfc0 ;  /* 0x0001bfc000037802 */ /* 0x000fe40000000f00 */
[----:B------:R-:W-:Y:S05]  /*1bfb0*/  CALL.REL.NOINC `($__internal_4_$__cuda_sm70_shflsync_bfly_p) ;  /* 0x000087d000007944 */ /* 0x000fea0003c00000 */
[----:B------:R-:W-:Y:S01]  /*1bfc0*/  FADD.FTZ R0, R221, R4 ;  /* 0x00000004dd007221 */ /* 0x000fe20000010000 */
[----:B------:R-:W-:-:S02]  /*1bfd0*/  MOV R4, 0x1 ;  /* 0x0000000100047802 */ /* 0x000fc40000000f00 */
[----:B------:R-:W-:Y:S02]  /*1bfe0*/  MOV R3, 0x1c010 ;  /* 0x0001c01000037802 */ /* 0x000fe40000000f00 */
[----:B------:R-:W-:Y:S02]  /*1bff0*/  MOV R2, R0 ;  /* 0x0000000000027202 */ /* 0x000fe40000000f00 */
[----:B------:R-:W-:Y:S05]  /*1c000*/  CALL.REL.NOINC `($__internal_4_$__cuda_sm70_shflsync_bfly_p) ;  /* 0x0000878000007944 */ /* 0x000fea0003c00000 */
[----:B------:R-:W-:Y:S01]  /*1c010*/  MOV R3, R4 ;  /* 0x0000000400037202 */ /* 0x000fe20000000f00 */
[----:B------:R-:W-:Y:S05]  /*1c020*/  BRA `(.L_x_1355) ;  /* 0xffffb41000007947 */ /* 0x000fea000383ffff */
.L_x_1317:
[----:B------:R-:W-:Y:S01]  /*1c030*/  IMAD.MOV.U32 R30, RZ, RZ, R12 ;  /* 0x000000ffff1e7224 */ /* 0x000fe200078e000c */
[----:B------:R-:W-:Y:S01]  /*1c040*/  MOV R3, 0x181f ;  /* 0x0000181f00037802 */ /* 0x000fe20000000f00 */
[----:B------:R-:W-:Y:S01]  /*1c050*/  IMAD.MOV.U32 R29, RZ, RZ, RZ ;  /* 0x000000ffff1d7224 */ /* 0x000fe200078e00ff */
[----:B------:R-:W-:Y:S02]  /*1c060*/  MOV R160, 0xffffffff ;  /* 0xffffffff00a07802 */ /* 0x000fe40000000f00 */
[----:B------:R-:W-:Y:S02]  /*1c070*/  MOV R2, 0x1c090 ;  /* 0x0001c09000027802 */ /* 0x000fe40000000f00 */
[----:B-1---5:R-:W-:Y:S05]  /*1c080*/  CALL.REL.NOINC `($__internal_5_$__cuda_sm70_shflsync_idx_p) ;  /* 0x0000875000007944 */ /* 0x022fea0003c00000 */
[----:B------:R-:W-:Y:S01]  /*1c090*/  MOV R0, R31 ;  /* 0x0000001f00007202 */ /* 0x000fe20000000f00 */
[----:B------:R-:W-:Y:S05]  /*1c0a0*/  BRA `(.L_x_1356) ;  /* 0xffffd83000007947 */ /* 0x000fea000383ffff */
.L_x_1318:
[----:B------:R-:W-:Y:S01]  /*1c0b0*/  IMAD.MOV.U32 R30, RZ, RZ, R14 ;  /* 0x000000ffff1e7224 */ /* 0x000fe200078e000e */
[----:B------:R-:W-:Y:S01]  /*1c0c0*/  MOV R3, 0x181f ;  /* 0x0000181f00037802 */ /* 0x000fe20000000f00 */
[----:B------:R-:W-:Y:S01]  /*1c0d0*/  IMAD.MOV.U32 R29, RZ, RZ, RZ ;  /* 0x000000ffff1d7224 */ /* 0x000fe200078e00ff */
[----:B------:R-:W-:-:S02]  /*1c0e0*/  MOV R160, 0xffffffff ;  /* 0xffffffff00a07802 */ /* 0x000fc40000000f00 */
[----:B------:R-:W-:Y:S02]  /*1c0f0*/  MOV R2, 0x1c110 ;  /* 0x0001c11000027802 */ /* 0x000fe40000000f00 */
[----:B-123-5:R-:W-:Y:S05]  /*1c100*/  CALL.REL.NOINC `($__internal_5_$__cuda_sm70_shflsync_idx_p) ;  /* 0x000086d000007944 */ /* 0x02efea0003c00000 */
[----:B------:R-:W-:Y:S01]  /*1c110*/  MOV R2, R31 ;  /* 0x0000001f00027202 */ /* 0x000fe20000000f00 */
[----:B------:R-:W-:Y:S05]  /*1c120*/  BRA `(.L_x_1357) ;  /* 0xffffd7d000007947 */ /* 0x000fea000383ffff */
.L_x_1321:
[----:B------:R-:W-:Y:S01]  /*1c130*/  IMAD.MOV.U32 R30, RZ, RZ, R12 ;  /* 0x000000ffff1e7224 */ /* 0x000fe200078e000c */
[----:B-1----:R-:W-:Y:S01]  /*1c140*/  MOV R3, 0x181f ;  /* 0x0000181f00037802 */ /* 0x002fe20000000f00 */
[----:B------:R-:W-:Y:S01]  /*1c150*/  IMAD.MOV.U32 R29, RZ, RZ, 0x1 ;  /* 0x00000001ff1d7424 */ /* 0x000fe200078e00ff */
[----:B------:R-:W-:Y:S02]  /*1c160*/  MOV R160, 0xffffffff ;  /* 0xffffffff00a07802 */ /* 0x000fe40000000f00 */
[----:B------:R-:W-:Y:S02]  /*1c170*/  MOV R2, 0x1c190 ;  /* 0x0001c19000027802 */ /* 0x000fe40000000f00 */
[----:B--2-4-:R-:W-:Y:S05]  /*1c180*/  CALL.REL.NOINC `($__internal_5_$__cuda_sm70_shflsync_idx_p) ;  /* 0x0000865000007944 */ /* 0x014fea0003c00000 */
        /* <DEDUP_REMOVED lines=9> */
.L_x_1324:
[----:B------:R-:W-:Y:S01]  /*1c220*/  IMAD.MOV.U32 R30, RZ, RZ, R12 ;  /* 0x000000ffff1e7224 */ /* 0x000fe200078e000c */
[----:B-1----:R-:W-:Y:S01]  /*1c230*/  MOV R3, 0x181f ;  /* 0x0000181f00037802 */ /* 0x002fe20000000f00 */
[----:B------:R-:W-:Y:S01]  /*1c240*/  IMAD.MOV.U32 R29, RZ, RZ, 0x2 ;  /* 0x00000002ff1d7424 */ /* 0x000fe200078e00ff */
[----:B------:R-:W-:-:S02]  /*1c250*/  MOV R160, 0xffffffff ;  /* 0xffffffff00a07802 */ /* 0x000fc40000000f00 */
[----:B------:R-:W-:Y:S02]  /*1c260*/  MOV R2, 0x1c280 ;  /* 0x0001c28000027802 */ /* 0x000fe40000000f00 */
[----:B---34-:R-:W-:Y:S05]  /*1c270*/  CALL.REL.NOINC `($__internal_5_$__cuda_sm70_shflsync_idx_p) ;  /* 0x0000856000007944 */ /* 0x018fea0003c00000 */
[----:B------:R-:W-:Y:S01]  /*1c280*/  MOV R0, R31 ;  /* 0x0000001f00007202 */ /* 0x000fe20000000f00 */
[----:B------:R-:W-:Y:S05]  /*1c290*/  BRA `(.L_x_1359) ;  /* 0xffffd95000007947 */ /* 0x000fea000383ffff */
.L_x_1325:
[----:B------:R-:W-:Y:S01]  /*1c2a0*/  IMAD.MOV.U32 R30, RZ, RZ, R14 ;  /* 0x000000ffff1e7224 */ /* 0x000fe200078e000e */
[----:B-1----:R-:W-:Y:S01]  /*1c2b0*/  MOV R3, 0x181f ;  /* 0x0000181f00037802 */ /* 0x002fe20000000f00 */
[----:B------:R-:W-:Y:S01]  /*1c2c0*/  IMAD.MOV.U32 R29, RZ, RZ, 0x2 ;  /* 0x00000002ff1d7424 */ /* 0x000fe200078e00ff */
[----:B------:R-:W-:Y:S02]  /*1c2d0*/  MOV R160, 0xffffffff ;  /* 0xffffffff00a07802 */ /* 0x000fe40000000f00 */
[----:B------:R-:W-:Y:S02]  /*1c2e0*/  MOV R2, 0x1c300 ;  /* 0x0001c30000027802 */ /* 0x000fe40000000f00 */
[----:B--234-:R-:W-:Y:S05]  /*1c2f0*/  CALL.REL.NOINC `($__internal_5_$__cuda_sm70_shflsync_idx_p) ;  /* 0x000084e000007944 */ /* 0x01cfea0003c00000 */
[----:B------:R-:W-:Y:S01]  /*1c300*/  MOV R2, R31 ;  /* 0x0000001f00027202 */ /* 0x000fe20000000f00 */
[----:B------:R-:W-:Y:S05]  /*1c310*/  BRA `(.L_x_1360) ;  /* 0xffffd8f000007947 */ /* 0x000fea000383ffff */
.L_x_1328:
[----:B------:R-:W-:Y:S01]  /*1c320*/  IMAD.MOV.U32 R30, RZ, RZ, R12 ;  /* 0x000000ffff1e7224 */ /* 0x000fe200078e000c */
[----:B--2---:R-:W-:Y:S01]  /*1c330*/  MOV R3, 0x181f ;  /* 0x0000181f00037802 */ /* 0x004fe20000000f00 */
[----:B------:R-:W-:Y:S01]  /*1c340*/  IMAD.MOV.U32 R29, RZ, RZ, 0x3 ;  /* 0x00000003ff1d7424 */ /* 0x000fe200078e00ff */
[----:B------:R-:W-:-:S02]  /*1c350*/  MOV R160, 0xffffffff ;  /* 0xffffffff00a07802 */ /* 0x000fc40000000f00 */
[----:B------:R-:W-:Y:S02]  /*1c360*/  MOV R2, 0x1c380 ;  /* 0x0001c38000027802 */ /* 0x000fe40000000f00 */
[----:B-1--4-:R-:W-:Y:S05]  /*1c370*/  CALL.REL.NOINC `($__internal_5_$__cuda_sm70_shflsync_idx_p) ;  /* 0x0000846000007944 */ /* 0x012fea0003c00000 */
        /* <DEDUP_REMOVED lines=9> */
        .type           $_ZN7cutlass13device_kernelIN5flash19enable_sm80_to_sm89INS1_16FlashAttnFwdSm80INS1_25CollectiveMainloopFwdSm80ILi8ELi2ELb0EN4cute5tupleIJNS5_1CILi128EEENS7_ILi64EEENS7_ILi192EEEEEELi192ENS_10bfloat16_tEfNS_4arch4Sm80ELb0ELb1ELb1ELb1ELb1ELb1ELb1ELb0EEENS1_21CollectiveEpilogueFwdINS6_IJS8_SA_S9_EEENS6_IJNS7_ILi1EEESI_SI_EEESC_SE_Li256ELb1ELb1ELb0ELb0EEENS1_19SingleTileSchedulerILb1ELb0ELb1ELi128EEEEEEEEEvNT_6ParamsE$_ZZN5flash25CollectiveMainloopFwdSm80ILi8ELi2ELb0EN4cute5tupleIJNS1_1CILi128EEENS3_ILi64EEENS3_ILi192EEEEEELi192EN7cutlass10bfloat16_tEfNS8_4arch4Sm80ELb0ELb1ELb1ELb1ELb1ELb1ELb1ELb0EE3mmaINS_16FlashAttnFwdSm80ISC_NS_21CollectiveEpilogueFwdINS2_IJS4_S6_S5_EEENS2_IJNS3_ILi1EEESH_SH_EEES9_SB_Li256ELb1ELb1ELb0ELb0EEENS_19SingleTileSchedulerILb1ELb0ELb1ELi128EEEE13SharedStorageENS1_6TensorINS1_11ArrayEngineIfLm96EEENS1_6LayoutINS2_IJNS2_IJNS3_ILi2EEESS_EEESH_NS3_ILi24EEEEEENS2_IJNS2_IJSH_SS_EEENS3_ILi0EEENS3_ILi4EEEEEEEEEENS_7SoftmaxILi2ELi0EEEEEbRKNSC_6ParamsERT0_RT1_iRKNS_16SeqlenInfoQKNewKILb1ELb1EEENS2_IJiiiiEEERT_ENKUlvE_clEv,@function
        .size           $_ZN7cutlass13device_kernelIN5flash19enable_sm80_to_sm89INS1_16FlashAttnFwdSm80INS1_25CollectiveMainloopFwdSm80ILi8ELi2ELb0EN4cute5tupleIJNS5_1CILi128EEENS7_ILi64EEENS7_ILi192EEEEEELi192ENS_10bfloat16_tEfNS_4arch4Sm80ELb0ELb1ELb1ELb1ELb1ELb1ELb1ELb0EEENS1_21CollectiveEpilogueFwdINS6_IJS8_SA_S9_EEENS6_IJNS7_ILi1EEESI_SI_EEESC_SE_Li256ELb1ELb1ELb0ELb0EEENS1_19SingleTileSchedulerILb1ELb0ELb1ELi128EEEEEEEEEvNT_6ParamsE$_ZZN5flash25CollectiveMainloopFwdSm80ILi8ELi2ELb0EN4cute5tupleIJNS1_1CILi128EEENS3_ILi64EEENS3_ILi192EEEEEELi192EN7cutlass10bfloat16_tEfNS8_4arch4Sm80ELb0ELb1ELb1ELb1ELb1ELb1ELb1ELb0EE3mmaINS_16FlashAttnFwdSm80ISC_NS_21CollectiveEpilogueFwdINS2_IJS4_S6_S5_EEENS2_IJNS3_ILi1EEESH_SH_EEES9_SB_Li256ELb1ELb1ELb0ELb0EEENS_19SingleTileSchedulerILb1ELb0ELb1ELi128EEEE13SharedStorageENS1_6TensorINS1_11ArrayEngineIfLm96EEENS1_6LayoutINS2_IJNS2_IJNS3_ILi2EEESS_EEESH_NS3_ILi24EEEEEENS2_IJNS2_IJSH_SS_EEENS3_ILi0EEENS3_ILi4EEEEEEEEEENS_7SoftmaxILi2ELi0EEEEEbRKNSC_6ParamsERT0_RT1_iRKNS_16SeqlenInfoQKNewKILb1ELb1EEENS2_IJiiiiEEERT_ENKUlvE_clEv,($__internal_4_$__cuda_sm70_shflsync_bfly_p - $_ZN7cutlass13device_kernelIN5flash19enable_sm80_to_sm89INS1_16FlashAttnFwdSm80INS1_25CollectiveMainloopFwdSm80ILi8ELi2ELb0EN4cute5tupleIJNS5_1CILi128EEENS7_ILi64EEENS7_ILi192EEEEEELi192ENS_10bfloat16_tEfNS_4arch4Sm80ELb0ELb1ELb1ELb1ELb1ELb1ELb1ELb0EEENS1_21CollectiveEpilogueFwdINS6_IJS8_SA_S9_EEENS6_IJNS7_ILi1EEESI_SI_EEESC_SE_Li256ELb1ELb1ELb0ELb0EEENS1_19SingleTileSchedulerILb1ELb0ELb1ELi128EEEEEEEEEvNT_6ParamsE$_ZZN5flash25CollectiveMainloopFwdSm80ILi8ELi2ELb0EN4cute5tupleIJNS1_1CILi128EEENS3_ILi64EEENS3_ILi192EEEEEELi192EN7cutlass10bfloat16_tEfNS8_4arch4Sm80ELb0ELb1ELb1ELb1ELb1ELb1ELb1ELb0EE3mmaINS_16FlashAttnFwdSm80ISC_NS_21CollectiveEpilogueFwdINS2_IJS4_S6_S5_EEENS2_IJNS3_ILi1EEESH_SH_EEES9_SB_Li256ELb1ELb1ELb0ELb0EEENS_19SingleTileSchedulerILb1ELb0ELb1ELi128EEEE13SharedStorageENS1_6TensorINS1_11ArrayEngineIfLm96EEENS1_6LayoutINS2_IJNS2_IJNS3_ILi2EEESS_EEESH_NS3_ILi24EEEEEENS2_IJNS2_IJSH_SS_EEENS3_ILi0EEENS3_ILi4EEEEEEEEEENS_7SoftmaxILi2ELi0EEEEEbRKNSC_6ParamsERT0_RT1_iRKNS_16SeqlenInfoQKNewKILb1ELb1EEENS2_IJiiiiEEERT_ENKUlvE_clEv)
$_ZN7cutlass13device_kernelIN5flash19enable_sm80_to_sm89INS1_16FlashAttnFwdSm80INS1_25CollectiveMainloopFwdSm80ILi8ELi2ELb0EN4cute5tupleIJNS5_1CILi128EEENS7_ILi64EEENS7_ILi192EEEEEELi192ENS_10bfloat16_tEfNS_4arch4Sm80ELb0ELb1ELb1ELb1ELb1ELb1ELb1ELb0EEENS1_21CollectiveEpilogueFwdINS6_IJS8_SA_S9_EEENS6_IJNS7_ILi1EEESI_SI_EEESC_SE_Li256ELb1ELb1ELb0ELb0EEENS1_19SingleTileSchedulerILb1ELb0ELb1ELi128EEEEEEEEEvNT_6ParamsE$_ZZN5flash25CollectiveMainloopFwdSm80ILi8ELi2ELb0EN4cute5tupleIJNS1_1CILi128EEENS3_ILi64EEENS3_ILi192EEEEEELi192EN7cutlass10bfloat16_tEfNS8_4arch4Sm80ELb0ELb1ELb1ELb1ELb1ELb1ELb1ELb0EE3mmaINS_16FlashAttnFwdSm80ISC_NS_21CollectiveEpilogueFwdINS2_IJS4_S6_S5_EEENS2_IJNS3_ILi1EEESH_SH_EEES9_SB_Li256ELb1ELb1ELb0ELb0EEENS_19SingleTileSchedulerILb1ELb0ELb1ELi128EEEE13SharedStorageENS1_6TensorINS1_11ArrayEngineIfLm96EEENS1_6LayoutINS2_IJNS2_IJNS3_ILi2EEESS_EEESH_NS3_ILi24EEEEEENS2_IJNS2_IJSH_SS_EEENS3_ILi0EEENS3_ILi4EEEEEEEEEENS_7SoftmaxILi2ELi0EEEEEbRKNSC_6ParamsERT0_RT1_iRKNS_16SeqlenInfoQKNewKILb1ELb1EEENS2_IJiiiiEEERT_ENKUlvE_clEv:
        /* <DEDUP_REMOVED lines=9> */
[----:B------:R-:W-:Y:S05]  /*1c4a0*/  RET.REL.NODEC R2 `(_ZN7cutlass13device_kernelIN5flash19enable_sm80_to_sm89INS1_16FlashAttnFwdSm80INS1_25CollectiveMainloopFwdSm80ILi8ELi2ELb0EN4cute5tupleIJNS5_1CILi128EEENS7_ILi64EEENS7_ILi192EEEEEELi192ENS_10bfloat16_tEfNS_4arch4Sm80ELb0ELb1ELb1ELb1ELb1ELb1ELb1ELb0EEENS1_21CollectiveEpilogueFwdINS6_IJS8_SA_S9_EEENS6_IJNS7_ILi1EEESI_SI_EEESC_SE_Li256ELb1ELb1ELb0ELb0EEENS1_19SingleTileSchedulerILb1ELb0ELb1ELi128EEEEEEEEEvNT_6ParamsE) ;  /* 0xfffe3b5002007950 */ /* 0x000fea0003c3ffff */
.L_x_1362:
[----:B------:R-:W2:Y:S04]  /*1c4b0*/  LDL.64 R12, [R37+0x8] ;  /* 0x00000800250c7983 */ /* 0x000ea80000100a00 */
[----:B------:R-:W3:Y:S04]  /*1c4c0*/  LDL.64 R2, [R37+0x18] ;  /* 0x0000180025027983 */ /* 0x000ee80000100a00 */
[----:B------:R-:W4:Y:S01]  /*1c4d0*/  LDL.64 R16, [R37+0x20] ;  /* 0x0000200025107983 */ /* 0x000f220000100a00 */
[----:B------:R-:W-:-:S03]  /*1c4e0*/  ULDC.64 UR4, c[0x0][0x118] ;  /* 0x0000460000047ab9 */ /* 0x000fc60000000a00 */
        /* <DEDUP_REMOVED lines=10> */
[----:B------:R-:W1:Y:S01]  /*1c590*/  LD.E.64 R12, [R10.64+0x120] ;  /* 0x000120040a0c7980 */ /* 0x000e62000c101b00 */
[----:B------:R-:W-:-:S02]  /*1c5a0*/  ISETP.NE.AND P0, PT, R29, RZ, PT ;  /* 0x000000ff1d00720c */ /* 0x000fc40003f05270 */
[----:B--2---:R-:W-:Y:S02]  /*1c5b0*/  SHF.R.S32.HI R39, RZ, 0x1f, R52 ;  /* 0x0000001fff277819 */ /* 0x004fe40000011434 */
[----:B---3--:R-:W-:Y:S01]  /*1c5c0*/  SHF.R.S32.HI R16, RZ, 0x1f, R2 ;  /* 0x0000001fff107819 */ /* 0x008fe20000011402 */
[----:B------:R-:W-:Y:S01]  /*1c5d0*/  IMAD R9, R15, R2, RZ ;  /* 0x000000020f097224 */ /* 0x000fe200078e02ff */
[----:B------:R-:W-:-:S04]  /*1c5e0*/  LEA.HI R3, R39, R52, RZ, 0x2 ;  /* 0x0000003427037211 */ /* 0x000fc800078f10ff */
[----:B------:R-:W-:Y:S01]  /*1c5f0*/  SHF.R.S32.HI R73, RZ, 0x2, R3 ;  /* 0x00000002ff497819 */ /* 0x000fe20000011403 */
[----:B------:R-:W-:-:S04]  /*1c600*/  IMAD.WIDE.U32 R26, R14, R2, RZ ;  /* 0x000000020e1a7225 */ /* 0x000fc800078e00ff */
[----:B-1----:R-:W-:-:S04]  /*1c610*/  IMAD R18, R13, R2, RZ ;  /* 0x000000020d127224 */ /* 0x002fc800078e02ff */
[-C--:B------:R-:W-:Y:S02]  /*1c620*/  IMAD R18, R12, R16.reuse, R18 ;  /* 0x000000100c127224 */ /* 0x080fe400078e0212 */
[----:B------:R-:W-:Y:S01]  /*1c630*/  IMAD R16, R14, R16, R9 ;  /* 0x000000100e107224 */ /* 0x000fe200078e0209 */
[----:B------:R-:W-:Y:S01]  /*1c640*/  LOP3.LUT R9, R3, 0xfffffffc, RZ, 0xc0, !PT ;  /* 0xfffffffc03097812 */ /* 0x000fe200078ec0ff */
[----:B------:R-:W-:-:S04]  /*1c650*/  IMAD.WIDE.U32 R24, R12, R2, RZ ;  /* 0x000000020c187225 */ /* 0x000fc800078e00ff */
[----:B------:R-:W-:Y:S02]  /*1c660*/  IMAD.IADD R53, R52, 0x1, -R9 ;  /* 0x0000000134357824 */ /* 0x000fe400078e0a09 */
[----:B----4-:R-:W-:Y:S01]  /*1c670*/  IMAD R38, R17, 0x80, R73 ;  /* 0x0000008011267824 */ /* 0x010fe200078e0249 */
[----:B------:R-:W-:Y:S01]  /*1c680*/  IADD3 R19, R25, R18, RZ ;  /* 0x0000001219137210 */ /* 0x000fe20007ffe0ff */
[----:B------:R-:W-:Y:S01]  /*1c690*/  IMAD.IADD R17, R27, 0x1, R16 ;  /* 0x000000011b117824 */ /* 0x000fe200078e0210 */
[C---:B------:R-:W-:Y:S02]  /*1c6a0*/  SHF.L.U32 R72, R53.reuse, 0x3, RZ ;  /* 0x0000000335487819 */ /* 0x040fe400000006ff */
[----:B------:R-:W-:Y:S01]  /*1c6b0*/  LEA R2, R53, R38, 0x6 ;  /* 0x0000002635027211 */ /* 0x000fe200078e30ff */
[----:B------:R-:W-:Y:S05]  /*1c6c0*/  @!P0 BRA `(.L_x_1363) ;  /* 0x00003c7000008947 */ /* 0x000fea0003800000 */
[----:B-----5:R-:W-:Y:S01]  /*1c6d0*/  ISETP.NE.AND P0, PT, R28, 0x1, PT ;  /* 0x000000011c00780c */ /* 0x020fe20003f05270 */
[----:B------:R-:W-:-:S12]  /*1c6e0*/  BSSY B0, `(.L_x_1364) ;  /* 0x0000007000007945 */ /* 0x000fd80003800000 */
[----:B------:R-:W-:Y:S05]  /*1c6f0*/  @!P0 BRA `(.L_x_1365) ;  /* 0x0000005000008947 */ /* 0x000fea0003800000 */
[----:B------:R-:W-:Y:S02]  /*1c700*/  ULDC.64 UR4, c[0x0][0x118] ;  /* 0x0000460000047ab9 */ /* 0x000fe40000000a00 */
[----:B------:R1:W2:Y:S04]  /*1c710*/  LD.E R3, [R10.64+0x168] ;  /* 0x000168040a037980 */ /* 0x0002a8000c101900 */
[----:B-1----:R-:W3:Y:S01]  /*1c720*/  LD.E R10, [R10.64+0x16c] ;  /* 0x00016c040a0a7980 */ /* 0x002ee2000c101900 */
[----:B--2---:R-:W-:-:S05]  /*1c730*/  IMAD.HI.U32 R2, R2, R3, RZ ;  /* 0x0000000302027227 */ /* 0x004fca00078e00ff */
[----:B---3--:R-:W-:Y:S02]  /*1c740*/  SHF.R.U32.HI R2, RZ, R10, R2 ;  /* 0x0000000aff027219 */ /* 0x008fe40000011602 */
.L_x_1365:
[----:B------:R-:W-:Y:S05]  /*1c750*/  BSYNC B0 ;  /* 0x0000000000007941 */ /* 0x000fea0003800000 */
.L_x_1364:
[----:B------:R-:W-:Y:S01]  /*1c760*/  MOV R18, R24 ;  /* 0x0000001800127202 */ /* 0x000fe20000000f00 */
[-C--:B------:R-:W-:Y:S01]  /*1c770*/  IMAD R3, R13, R2.reuse, RZ ;  /* 0x000000020d037224 */ /* 0x080fe200078e02ff */
[----:B------:R-:W-:Y:S01]  /*1c780*/  SHF.R.S32.HI R10, RZ, 0x1f, R2 ;  /* 0x0000001fff0a7819 */ /* 0x000fe20000011402 */
[----:B------:R-:W-:Y:S01]  /*1c790*/  IMAD R9, R15, R2, RZ ;  /* 0x000000020f097224 */ /* 0x000fe200078e02ff */
[----:B------:R-:W-:Y:S01]  /*1c7a0*/  MOV R16, R26 ;  /* 0x0000001a00107202 */ /* 0x000fe20000000f00 */
[----:B------:R-:W-:-:S04]  /*1c7b0*/  IMAD.WIDE.U32 R18, R12, R2, R18 ;  /* 0x000000020c127225 */ /* 0x000fc800078e0012 */
[----:B------:R-:W-:Y:S01]  /*1c7c0*/  IMAD R12, R12, R10, R3 ;  /* 0x0000000a0c0c7224 */ /* 0x000fe200078e0203 */
[----:B------:R-:W-:Y:S01]  /*1c7d0*/  LEA R48, P0, R18, R20, 0x1 ;  /* 0x0000001412307211 */ /* 0x000fe200078008ff */
[----:B------:R-:W-:-:S03]  /*1c7e0*/  IMAD.WIDE.U32 R2, R14, R2, R16 ;  /* 0x000000020e027225 */ /* 0x000fc600078e0010 */
[----:B------:R-:W-:Y:S01]  /*1c7f0*/  IADD3 R12, R19, R12, RZ ;  /* 0x0000000c130c7210 */ /* 0x000fe20007ffe0ff */
[----:B------:R-:W-:-:S03]  /*1c800*/  IMAD R14, R14, R10, R9 ;  /* 0x0000000a0e0e7224 */ /* 0x000fc600078e0209 */
[----:B------:R-:W-:Y:S02]  /*1c810*/  LEA.HI.X R39, R18, R21, R12, 0x1, P0 ;  /* 0x0000001512277211 */ /* 0x000fe400000f0c0c */
[----:B------:R-:W-:Y:S02]  /*1c820*/  IADD3 R14, R3, R14, RZ ;  /* 0x0000000e030e7210 */ /* 0x000fe40007ffe0ff */
[----:B------:R-:W-:-:S04]  /*1c830*/  LEA R20, P0, R2, R22, 0x1 ;  /* 0x0000001602147211 */ /* 0x000fc800078008ff */
[----:B------:R-:W-:Y:S01]  /*1c840*/  LEA.HI.X R22, R2, R23, R14, 0x1, P0 ;  /* 0x0000001702167211 */ /* 0x000fe200000f0c0e */
[----:B------:R-:W-:Y:S06]  /*1c850*/  BRA.DIV ~URZ, `(.L_x_1366) ;  /* 0x000077a27f007947 */ /* 0x000fec000b800000 */
[----:B------:R1:W2:Y:S02]  /*1c860*/  SHFL.IDX PT, R9, R39, RZ, 0x1c1f ;  /* 0x001c1fff27097589 */ /* 0x0002a400000e0000 */
.L_x_1414:
[----:B------:R-:W-:Y:S05]  /*1c870*/  BRA.DIV ~URZ, `(.L_x_1367) ;  /* 0x000078027f007947 */ /* 0x000fea000b800000 */
[----:B------:R3:W4:Y:S01]  /*1c880*/  SHFL.IDX PT, R10, R48, RZ, 0x1c1f ;  /* 0x001c1fff300a7589 */ /* 0x00072200000e0000 */
[----:B--2---:R-:W-:-:S03]  /*1c890*/  MOV R11, R9 ;  /* 0x00000009000b7202 */ /* 0x004fc60000000f00 */
[----:B------:R3:W2:Y:S04]  /*1c8a0*/  SHFL.IDX PT, R12, R22, RZ, 0x1c1f ;  /* 0x001c1fff160c7589 */ /* 0x0006a800000e0000 */
[----:B------:R3:W1:Y:S02]  /*1c8b0*/  SHFL.IDX PT, R2, R20, RZ, 0x1c1f ;  /* 0x001c1fff14027589 */ /* 0x00066400000e0000 */
.L_x_1415:
[----:B------:R-:W-:Y:S01]  /*1c8c0*/  IMAD R28, R32, R28, RZ ;  /* 0x0000001c201c7224 */ /* 0x000fe200078e02ff */
[----:B------:R-:W-:Y:S01]  /*1c8d0*/  SHF.R.S32.HI R87, RZ, 0x1f, R52 ;  /* 0x0000001fff577819 */ /* 0x000fe20000011434 */
[----:B------:R-:W-:Y:S01]  /*1c8e0*/  BSSY B0, `(.L_x_1368) ;  /* 0x0000054000007945 */ /* 0x000fe20003800000 */
[----:B--2---:R-:W-:Y:S01]  /*1c8f0*/  IMAD.MOV.U32 R3, RZ, RZ, R12 ;  /* 0x000000ffff037224 */ /* 0x004fe200078e000c */
[----:B------:R-:W-:Y:S01]  /*1c900*/  CS2R R78, SRZ ;  /* 0x00000000004e7805 */ /* 0x000fe2000001ff00 */
        /* <DEDUP_REMOVED lines=18> */
[----:B------:R-:W-:Y:S01]  /*1ca30*/  ISETP.GE.AND P0, PT, R21, R36, PT ;  /* 0x000000241500720c */ /* 0x000fe20003f06270 */
[----:B------:R-:W-:Y:S01]  /*1ca40*/  CS2R R16, SRZ ;  /* 0x0000000000107805 */ /* 0x000fe2000001ff00 */
[----:B------:R-:W-:Y:S01]  /*1ca50*/  CS2R R18, SRZ ;  /* 0x0000000000127805 */ /* 0x000fe2000001ff00 */
[----:B------:R-:W-:-:S10]  /*1ca60*/  ULDC.64 UR4, c[0x0][0x118] ;  /* 0x0000460000047ab9 */ /* 0x000fd40000000a00 */
[----:B-1----:R-:W-:-:S04]  /*1ca70*/  @!P0 IMAD.WIDE R12, R21, 0x2, R2 ;  /* 0x00000002150c8825 */ /* 0x002fc800078e0202 */
[C---:B----4-:R-:W-:Y:S01]  /*1ca80*/  @!P0 IMAD.WIDE R14, R21.reuse, 0x2, R10 ;  /* 0x00000002150e8825 */ /* 0x050fe200078e020a */
[----:B------:R1:W5:Y:S04]  /*1ca90*/  @!P0 LD.E.64 R16, [R12.64] ;  /* 0x000000040c108980 */ /* 0x000368000c101b00 */
[----:B------:R2:W5:Y:S01]  /*1caa0*/  @!P0 LD.E.64 R18, [R14.64] ;  /* 0x000000040e128980 */ /* 0x000562000c101b00 */
[----:B-1----:R-:W-:-:S04]  /*1cab0*/  IADD3 R12, R21, 0x10, RZ ;  /* 0x00000010150c7810 */ /* 0x002fc80007ffe0ff */
[----:B------:R-:W-:Y:S01]  /*1cac0*/  ISETP.GE.AND P0, PT, R12, R36, PT ;  /* 0x000000240c00720c */ /* 0x000fe20003f06270 */
[----:B------:R-:W-:-:S12]  /*1cad0*/  CS2R R24, SRZ ;  /* 0x0000000000187805 */ /* 0x000fd8000001ff00 */
[----:B------:R-:W-:-:S04]  /*1cae0*/  @!P0 SHF.R.S32.HI R9, RZ, 0x1f, R12 ;  /* 0x0000001fff098819 */ /* 0x000fc8000001140c */
[----:B------:R-:W-:-:S04]  /*1caf0*/  @!P0 LEA.HI R9, R9, R12, RZ, 0x2 ;  /* 0x0000000c09098211 */ /* 0x000fc800078f10ff */
[----:B------:R-:W-:Y:S01]  /*1cb00*/  @!P0 LOP3.LUT R9, R9, 0xfffffffc, RZ, 0xc0, !PT ;  /* 0xfffffffc09098812 */ /* 0x000fe200078ec0ff */
[----:B------:R-:W-:-:S04]  /*1cb10*/  CS2R R26, SRZ ;  /* 0x00000000001a7805 */ /* 0x000fc8000001ff00 */
[----:B------:R-:W-:-:S04]  /*1cb20*/  @!P0 IMAD.WIDE R12, R9, 0x2, R2 ;  /* 0x00000002090c8825 */ /* 0x000fc800078e0202 */
[----:B--2---:R-:W-:Y:S01]  /*1cb30*/  @!P0 IMAD.WIDE R14, R9, 0x2, R10 ;  /* 0x00000002090e8825 */ /* 0x004fe200078e020a */
        /* <DEDUP_REMOVED lines=43> */
[----:B------:R-:W-:Y:S01]  /*1cdf0*/  @!P0 IMAD.WIDE R2, R9, 0x2, R2 ;  /* 0x0000000209028825 */ /* 0x000fe200078e0202 */
[----:B------:R2:W5:Y:S04]  /*1ce00*/  @!P0 LD.E.64 R50, [R10.64] ;  /* 0x000000040a328980 */ /* 0x000568000c101b00 */
[----:B------:R2:W5:Y:S02]  /*1ce10*/  @!P0 LD.E.64 R54, [R2.64] ;  /* 0x0000000402368980 */ /* 0x000564000c101b00 */
.L_x_1369:
[----:B------:R-:W-:Y:S05]  /*1ce20*/  BSYNC B0 ;  /* 0x0000000000007941 */ /* 0x000fea0003800000 */
.L_x_1368:
[----:B--2-45:R-:W-:Y:S01]  /*1ce30*/  IMAD.MOV.U32 R10, RZ, RZ, R50 ;  /* 0x000000ffff0a7224 */ /* 0x034fe200078e0032 */
[----:B-1----:R-:W-:Y:S01]  /*1ce40*/  MOV R2, R45 ;  /* 0x0000002d00027202 */ /* 0x002fe20000000f00 */
[----:B------:R-:W-:Y:S02]  /*1ce50*/  IMAD.MOV.U32 R9, RZ, RZ, R51 ;  /* 0x000000ffff097224 */ /* 0x000fe400078e0033 */
        /* <DEDUP_REMOVED lines=38> */
.L_x_1416:
[----:B---3--:R-:W-:Y:S01]  /*1d0c0*/  IMAD.MOV.U32 R3, RZ, RZ, R9 ;  /* 0x000000ffff037224 */ /* 0x008fe200078e0009 */
[----:B------:R-:W-:Y:S01]  /*1d0d0*/  IADD3 R9, R38, 0x40, RZ ;  /* 0x0000004026097810 */ /* 0x000fe20007ffe0ff */
[----:B------:R-:W-:Y:S01]  /*1d0e0*/  BSSY B0, `(.L_x_1371) ;  /* 0x000004d000007945 */ /* 0x000fe20003800000 */
[----:B------:R-:W-:Y:S01]  /*1d0f0*/  CS2R R70, SRZ ;  /* 0x0000000000467805 */ /* 0x000fe2000001ff00 */
[----:B------:R-:W-:Y:S01]  /*1d100*/  CS2R R66, SRZ ;  /* 0x0000000000427805 */ /* 0x000fe2000001ff00 */
[----:B------:R-:W-:Y:S01]  /*1d110*/  ISETP.GE.AND P0, PT, R9, R28, PT ;  /* 0x0000001c0900720c */ /* 0x000fe20003f06270 */
        /* <DEDUP_REMOVED lines=8> */
[----:B------:R-:W-:-:S04]  /*1d1a0*/  CS2R R56, SRZ ;  /* 0x0000000000387805 */ /* 0x000fc8000001ff00 */
[----:B------:R-:W-:Y:S05]  /*1d1b0*/  @P0 BRA `(.L_x_1372) ;  /* 0x000003f000000947 */ /* 0x000fea0003800000 */
[----:B------:R-:W-:Y:S01]  /*1d1c0*/  ISETP.GE.AND P0, PT, R21, R36, PT ;  /* 0x000000241500720c */ /* 0x000fe20003f06270 */
[----:B------:R-:W-:Y:S01]  /*1d1d0*/  CS2R R56, SRZ ;  /* 0x0000000000387805 */ /* 0x000fe2000001ff00 */
[----:B------:R-:W-:Y:S01]  /*1d1e0*/  CS2R R48, SRZ ;  /* 0x0000000000307805 */ /* 0x000fe2000001ff00 */
[----:B------:R-:W-:-:S10]  /*1d1f0*/  ULDC.64 UR4, c[0x0][0x118] ;  /* 0x0000460000047ab9 */ /* 0x000fd40000000a00 */
[----:B------:R-:W-:-:S04]  /*1d200*/  @!P0 IMAD.WIDE R12, R21, 0x2, R2 ;  /* 0x00000002150c8825 */ /* 0x000fc800078e0202 */
[C---:B--2-4-:R-:W-:Y:S01]  /*1d210*/  @!P0 IMAD.WIDE R14, R21.reuse, 0x2, R10 ;  /* 0x00000002150e8825 */ /* 0x054fe200078e020a */
        /* <DEDUP_REMOVED lines=57> */
.L_x_1372:
[----:B------:R-:W-:Y:S05]  /*1d5b0*/  BSYNC B0 ;  /* 0x0000000000007941 */ /* 0x000fea0003800000 */
.L_x_1371:
[----:B--2---:R-:W-:Y:S01]  /*1d5c0*/  SHF.R.S32.HI R2, RZ, 0x1f, R73 ;  /* 0x0000001fff027819 */ /* 0x004fe20000011449 */
[----:B----4-:R-:W2:Y:S01]  /*1d5d0*/  LDL.64 R10, [R37+0x28] ;  /* 0x00002800250a7983 */ /* 0x010ea20000100a00 */
[----:B------:R-:W-:-:S04]  /*1d5e0*/  DEPBAR.LE SB0, 0x3 ;  /* 0x000080c00000791a */ /* 0x000fc80000000000 */
[----:B------:R-:W-:Y:S01]  /*1d5f0*/  LEA.HI R2, R2, R73, RZ, 0x3 ;  /* 0x0000004902027211 */ /* 0x000fe200078f18ff */
[----:B------:R-:W-:-:S03]  /*1d600*/  IMAD.MOV.U32 R53, RZ, RZ, 0x20 ;  /* 0x00000020ff357424 */ /* 0x000fc600078e00ff */
[----:B------:R-:W-:-:S05]  /*1d610*/  LOP3.LUT R2, R2, 0xfffffff8, RZ, 0xc0, !PT ;  /* 0xfffffff802027812 */ /* 0x000fca00078ec0ff */
[----:B------:R-:W-:Y:S02]  /*1d620*/  IMAD.IADD R12, R73, 0x1, -R2 ;  /* 0x00000001490c7824 */ /* 0x000fe400078e0a02 */
[----:B------:R-:W3:Y:S01]  /*1d630*/  LDL.64 R2, [R37+0x20] ;  /* 0x0000200025027983 */ /* 0x000ee20000100a00 */
[----:B------:R-:W-:Y:S01]  /*1d640*/  WARPSYNC 0xffffffff ;  /* 0xffffffff00007948 */ /* 0x000fe20003800000 */
[----:B------:R-:W-:Y:S01]  /*1d650*/  ULDC.64 UR4, c[0x0][0x118] ;  /* 0x0000460000047ab9 */ /* 0x000fe20000000a00 */
[----:B-----5:R-:W-:Y:S01]  /*1d660*/  IMAD.MOV.U32 R9, RZ, RZ, R78 ;  /* 0x000000ffff097224 */ /* 0x020fe200078e004e */
[----:B------:R-:W-:Y:S01]  /*1d670*/  BAR.SYNC.DEFER_BLOCKING 0x0 ;  /* 0x0000000000007b1d */ /* 0x000fe20000010000 */
[----:B------:R-:W-:Y:S02]  /*1d680*/  LEA.HI R52, R87, R52, RZ, 0x5 ;  /* 0x0000003457347211 */ /* 0x000fe400078f28ff */
[----:B------:R-:W-:-:S04]  /*1d690*/  LOP3.LUT P0, RZ, R12, 0x4, RZ, 0xc0, !PT ;  /* 0x000000040cff7812 */ /* 0x000fc8000780c0ff */
[----:B------:R-:W-:Y:S01]  /*1d6a0*/  SEL R53, R53, 0xffffffe0, !P0 ;  /* 0xffffffe035357807 */ /* 0x000fe20004000000 */
[----:B--2---:R1:W2:Y:S04]  /*1d6b0*/  LD.E.64 R30, [R10.64] ;  /* 0x000000040a1e7980 */ /* 0x0042a8000c101b00 */
[----:B---3--:R3:W4:Y:S01]  /*1d6c0*/  LD.E R13, [R2.64] ;  /* 0x00000004020d7980 */ /* 0x008722000c101900 */
[----:B-1----:R-:W-:Y:S02]  /*1d6d0*/  IMAD.MOV.U32 R10, RZ, RZ, R71 ;  /* 0x000000ffff0a7224 */ /* 0x002fe400078e0047 */
[----:B---3--:R-:W-:Y:S02]  /*1d6e0*/  IMAD.MOV.U32 R3, RZ, RZ, R79 ;  /* 0x000000ffff037224 */ /* 0x008fe400078e004f */
[----:B------:R-:W-:-:S03]  /*1d6f0*/  IMAD.MOV.U32 R2, RZ, RZ, R70 ;  /* 0x000000ffff027224 */ /* 0x000fc600078e0046 */
[----:B------:R-:W-:Y:S01]  /*1d700*/  PRMT R101, R3, 0x5410, R9 ;  /* 0x0000541003657816 */ /* 0x000fe20000000009 */
        /* <DEDUP_REMOVED lines=8> */
[----:B------:R-:W-:Y:S01]  /*1d790*/  PRMT R95, R95, 0x5410, R2 ;  /* 0x000054105f5f7816 */ /* 0x000fe20000000002 */
[----:B------:R-:W-:-:S02]  /*1d7a0*/  IMAD.MOV.U32 R3, RZ, RZ, R59 ;  /* 0x000000ffff037224 */ /* 0x000fc400078e003b */
[----:B------:R-:W-:Y:S01]  /*1d7b0*/  IMAD.MOV.U32 R2, RZ, RZ, R48 ;  /* 0x000000ffff027224 */ /* 0x000fe200078e0030 */
[----:B------:R-:W-:Y:S01]  /*1d7c0*/  PRMT R95, R10, 0x7610, R95 ;  /* 0x000076100a5f7816 */ /* 0x000fe2000000005f */
[----:B------:R-:W-:Y:S01]  /*1d7d0*/  IMAD.MOV.U32 R10, RZ, RZ, R49 ;  /* 0x000000ffff0a7224 */ /* 0x000fe200078e0031 */
        /* <DEDUP_REMOVED lines=10> */
[----:B------:R-:W-:-:S03]  /*1d880*/  IMAD.MOV.U32 R2, RZ, RZ, R68 ;  /* 0x000000ffff027224 */ /* 0x000fc600078e0044 */
[----:B------:R-:W-:Y:S01]  /*1d890*/  PRMT R98, R3, 0x7610, R98 ;  /* 0x0000761003627816 */ /* 0x000fe20000000062 */
[----:B------:R-:W-:Y:S01]  /*1d8a0*/  IMAD.MOV.U32 R3, RZ, RZ, R64 ;  /* 0x000000ffff037224 */ /* 0x000fe200078e0040 */
[----:B------:R-:W-:Y:S01]  /*1d8b0*/  PRMT R96, R10, 0x5410, R2 ;  /* 0x000054100a607816 */ /* 0x000fe20000000002 */
[----:B------:R-:W-:Y:S02]  /*1d8c0*/  IMAD.MOV.U32 R10, RZ, RZ, R65 ;  /* 0x000000ffff0a7224 */ /* 0x000fe400078e0041 */
[----:B------:R-:W-:-:S03]  /*1d8d0*/  IMAD.SHL.U32 R9, R12, 0x40, RZ ;  /* 0x000000400c097824 */ /* 0x000fc600078e00ff */
[----:B------:R-:W-:Y:S01]  /*1d8e0*/  PRMT R94, R10, 0x5410, R3 ;  /* 0x000054100a5e7816 */ /* 0x000fe20000000003 */
[----:B------:R-:W-:Y:S01]  /*1d8f0*/  IMAD.SHL.U32 R3, R52, 0x10, RZ ;  /* 0x0000001034037824 */ /* 0x000fe200078e00ff */
[----:B------:R-:W-:-:S04]  /*1d900*/  LOP3.LUT R2, R9, 0x1c0, RZ, 0xc0, !PT ;  /* 0x000001c009027812 */ /* 0x000fc800078ec0ff */
[----:B------:R-:W-:Y:S02]  /*1d910*/  LOP3.LUT R11, R2, 0x18, R72, 0xf8, !PT ;  /* 0x00000018020b7812 */ /* 0x000fe400078ef848 */
[----:B------:R-:W-:Y:S01]  /*1d920*/  SHF.R.U32.HI R2, RZ, 0x3, R2 ;  /* 0x00000003ff027819 */ /* 0x000fe20000011602 */
[----:B------:R-:W-:-:S03]  /*1d930*/  IMAD.MOV.U32 R9, RZ, RZ, R60 ;  /* 0x000000ffff097224 */ /* 0x000fc600078e003c */
[----:B------:R-:W-:Y:S02]  /*1d940*/  LOP3.LUT R2, R11, R2, RZ, 0x3c, !PT ;  /* 0x000000020b027212 */ /* 0x000fe400078e3cff */
[----:B------:R-:W-:Y:S01]  /*1d950*/  PRMT R90, R90, 0x5410, R9 ;  /* 0x000054105a5a7816 */ /* 0x000fe20000000009 */
[----:B------:R-:W-:Y:S01]  /*1d960*/  IMAD.MOV.U32 R9, RZ, RZ, R61 ;  /* 0x000000ffff097224 */ /* 0x000fe200078e003d */
[----:B------:R-:W-:Y:S01]  /*1d970*/  LOP3.LUT R37, R2, 0xfffffe00, R3, 0xf8, !PT ;  /* 0xfffffe0002257812 */ /* 0x000fe200078ef803 */
[----:B------:R-:W-:Y:S02]  /*1d980*/  IMAD.MOV.U32 R3, RZ, RZ, R56 ;  /* 0x000000ffff037224 */ /* 0x000fe400078e0038 */
[----:B------:R-:W-:Y:S01]  /*1d990*/  IMAD.MOV.U32 R2, RZ, RZ, R57 ;  /* 0x000000ffff027224 */ /* 0x000fe200078e0039 */
[----:B------:R-:W-:Y:S01]  /*1d9a0*/  BSSY B1, `(.L_x_1373) ;  /* 0x000014b000017945 */ /* 0x000fe20003800000 */
[----:B------:R-:W-:-:S03]  /*1d9b0*/  PRMT R90, R9, 0x7610, R90 ;  /* 0x00007610095a7816 */ /* 0x000fc6000000005a */
[----:B------:R-:W-:Y:S01]  /*1d9c0*/  PRMT R72, R2, 0x5410, R3 ;  /* 0x0000541002487816 */ /* 0x000fe20000000003 */
[----:B----4-:R-:W-:-:S05]  /*1d9d0*/  IMAD R10, R13, -0x80, R28 ;  /* 0xffffff800d0a7824 */ /* 0x010fca00078e021c */
[----:B------:R-:W-:-:S04]  /*1d9e0*/  IMNMX R52, R10, 0x80, PT ;  /* 0x000000800a347817 */ /* 0x000fc80003800200 */
[----:B------:R-:W-:Y:S01]  /*1d9f0*/  ISETP.GE.AND P0, PT, R73, R52, PT ;  /* 0x000000344900720c */ /* 0x000fe20003f06270 */
[----:B--2---:R-:W-:-:S12]  /*1da00*/  IMAD.WIDE.U32 R38, R37, 0x2, R30 ;  /* 0x0000000225267825 */ /* 0x004fd800078e001e */
[----:B------:R-:W-:Y:S05]  /*1da10*/  @P0 BRA `(.L_x_1374) ;  /* 0x0000143000000947 */ /* 0x000fea0003800000 */
[----:B------:R-:W-:Y:S01]  /*1da20*/  ISETP.GE.AND P0, PT, R21, R36, PT ;  /* 0x000000241500720c */ /* 0x000fe20003f06270 */
[----:B------:R-:W-:-:S12]  /*1da30*/  BSSY B0, `(.L_x_1375) ;  /* 0x0000031000007945 */ /* 0x000fd80003800000 */
[----:B------:R-:W-:Y:S05]  /*1da40*/  @P0 BRA `(.L_x_1376) ;  /* 0x000002f000000947 */ /* 0x000fea0003800000 */
[----:B------:R-:W-:Y:S02]  /*1da50*/  ULDC.64 UR4, c[0x0][0x118] ;  /* 0x0000460000047ab9 */ /* 0x000fe40000000a00 */
[----:B------:R-:W2:Y:S01]  /*1da60*/  LD.E.128 R12, [R38.64] ;  /* 0x00000004260c7980 */ /* 0x000ea2000c101d00 */
[----:B------:R-:W-:Y:S02]  /*1da70*/  SHF.R.U64 R2, R18, 0x10, R19 ;  /* 0x0000001012027819 */ /* 0x000fe40000001213 */
[----:B------:R-:W-:Y:S02]  /*1da80*/  SHF.R.U32.HI R9, RZ, 0x10, R17 ;  /* 0x00000010ff097819 */ /* 0x000fe40000011611 */
[----:B------:R-:W-:Y:S02]  /*1da90*/  SHF.R.U32.HI R3, RZ, 0x10, R19 ;  /* 0x00000010ff037819 */ /* 0x000fe40000011613 */
[----:B------:R-:W-:Y:S02]  /*1daa0*/  PRMT R18, R80, 0x5432, R2 ;  /* 0x0000543250127816 */ /* 0x000fe40000000002 */
[----:B------:R-:W-:-:S02]  /*1dab0*/  PRMT R2, R23, 0x5410, R9 ;  /* 0x0000541017027816 */ /* 0x000fc40000000009 */
[----:B------:R-:W-:Y:S02]  /*1dac0*/  PRMT R3, R80, 0x5410, R3 ;  /* 0x0000541050037816 */ /* 0x000fe40000000003 */
[----:B------:R-:W-:Y:S01]  /*1dad0*/  SHF.R.U64 R11, R16, 0x10, R17 ;  /* 0x00000010100b7819 */ /* 0x000fe20000001211 */
[C---:B------:R-:W-:Y:S01]  /*1dae0*/  IMAD.U32 R20, R2.reuse, 0x10000, RZ ;  /* 0x0001000002147824 */ /* 0x040fe200078e00ff */
[----:B------:R-:W-:Y:S02]  /*1daf0*/  SHF.L.U32 R22, R3, 0x10, RZ ;  /* 0x0000001003167819 */ /* 0x000fe400000006ff */
[----:B------:R-:W-:Y:S02]  /*1db00*/  LOP3.LUT R29, R2, 0xffff0000, RZ, 0xc0, !PT ;  /* 0xffff0000021d7812 */ /* 0x000fe400078ec0ff */
[----:B------:R-:W-:Y:S02]  /*1db10*/  PRMT R11, R23, 0x5432, R11 ;  /* 0x00005432170b7816 */ /* 0x000fe4000000000b */
[----:B------:R-:W-:-:S02]  /*1db20*/  LOP3.LUT R23, R3, 0xffff0000, RZ, 0xc0, !PT ;  /* 0xffff000003177812 */ /* 0x000fc400078ec0ff */
[----:B------:R-:W-:Y:S02]  /*1db30*/  LOP3.LUT R28, R11, 0xffff0000, RZ, 0xc0, !PT ;  /* 0xffff00000b1c7812 */ /* 0x000fe400078ec0ff */
[C---:B--2---:R-:W-:Y:S01]  /*1db40*/  LOP3.LUT R10, R14.reuse, 0xffff0000, RZ, 0xc0, !PT ;  /* 0xffff00000e0a7812 */ /* 0x044fe200078ec0ff */
[----:B------:R-:W-:Y:S01]  /*1db50*/  IMAD.U32 R17, R14, 0x10000, RZ ;  /* 0x000100000e117824 */ /* 0x000fe200078e00ff */
[C---:B------:R-:W-:Y:S01]  /*1db60*/  LOP3.LUT R14, R15.reuse, 0xffff0000, RZ, 0xc0, !PT ;  /* 0xffff00000f0e7812 */ /* 0x040fe200078ec0ff */
[----:B------:R-:W-:Y:S01]  /*1db70*/  IMAD.U32 R16, R15, 0x10000, RZ ;  /* 0x000100000f107824 */ /* 0x000fe200078e00ff */
[----:B------:R-:W-:Y:S01]  /*1db80*/  LOP3.LUT R3, R12, 0xffff0000, RZ, 0xc0, !PT ;  /* 0xffff00000c037812 */ /* 0x000fe200078ec0ff */
[C---:B------:R-:W-:Y:S01]  /*1db90*/  FMUL.FTZ R19, R10.reuse, R20 ;  /* 0x000000140a137220 */ /* 0x040fe20000410000 */
[----:B------:R-:W-:Y:S01]  /*1dba0*/  SHF.L.U32 R2, R13, 0x10, RZ ;  /* 0x000000100d027819 */ /* 0x000fe200000006ff */
[----:B------:R-:W-:Y:S02]  /*1dbb0*/  FMUL.FTZ R15, R10, R22 ;  /* 0x000000160a0f7220 */ /* 0x000fe40000410000 */
[----:B------:R-:W-:-:S02]  /*1dbc0*/  FMUL.FTZ R10, R14, R29 ;  /* 0x0000001d0e0a7220 */ /* 0x000fc40000410000 */
[C---:B------:R-:W-:Y:S02]  /*1dbd0*/  FFMA.FTZ R22, R17.reuse, R22, -R19 ;  /* 0x0000001611167223 */ /* 0x040fe40000010813 */
[----:B------:R-:W-:Y:S01]  /*1dbe0*/  FFMA.FTZ R19, R17, R20, R15 ;  /* 0x0000001411137223 */ /* 0x000fe2000001000f */
[----:B------:R-:W-:Y:S01]  /*1dbf0*/  SHF.L.U32 R20, R18, 0x10, RZ ;  /* 0x0000001012147819 */ /* 0x000fe200000006ff */
[-C--:B------:R-:W-:Y:S01]  /*1dc00*/  FMUL.FTZ R14, R14, R23.reuse ;  /* 0x000000170e0e7220 */ /* 0x080fe20000410000 */
[----:B------:R-:W-:Y:S01]  /*1dc10*/  LOP3.LUT R18, R18, 0xffff0000, RZ, 0xc0, !PT ;  /* 0xffff000012127812 */ /* 0x000fe200078ec0ff */
[----:B------:R-:W-:Y:S02]  /*1dc20*/  FFMA.FTZ R17, R16, R23, -R10 ;  /* 0x0000001710117223 */ /* 0x000fe4000001080a */
[----:B------:R-:W-:Y:S01]  /*1dc30*/  IMAD.U32 R9, R12, 0x10000, RZ ;  /* 0x000100000c097824 */ /* 0x000fe200078e00ff */
[----:B------:R-:W-:Y:S01]  /*1dc40*/  LOP3.LUT R12, R13, 0xffff0000, RZ, 0xc0, !PT ;  /* 0xffff00000d0c7812 */ /* 0x000fe200078ec0ff */
[----:B------:R-:W-:-:S02]  /*1dc50*/  IMAD.U32 R23, R11, 0x10000, RZ ;  /* 0x000100000b177824 */ /* 0x000fc400078e00ff */
[----:B------:R-:W-:Y:S01]  /*1dc60*/  FFMA.FTZ R15, R16, R29, R14 ;  /* 0x0000001d100f7223 */ /* 0x000fe2000001000e */
[----:B------:R-:W-:Y:S01]  /*1dc70*/  F2FP.BF16.PACK_AB R14, R19, R22 ;  /* 0x00000016130e723e */ /* 0x000fe200000010ff */
[C---:B------:R-:W-:Y:S02]  /*1dc80*/  FMUL.FTZ R10, R3.reuse, R23 ;  /* 0x00000017030a7220 */ /* 0x040fe40000410000 */
[----:B------:R-:W-:Y:S01]  /*1dc90*/  FMUL.FTZ R3, R3, R20 ;  /* 0x0000001403037220 */ /* 0x000fe20000410000 */
[----:B------:R-:W-:Y:S01]  /*1dca0*/  F2FP.BF16.PACK_AB R15, R15, R17 ;  /* 0x000000110f0f723e */ /* 0x000fe200000010ff */
[C---:B------:R-:W-:Y:S02]  /*1dcb0*/  FMUL.FTZ R11, R12.reuse, R28 ;  /* 0x0000001c0c0b7220 */ /* 0x040fe40000410000 */
[----:B------:R-:W-:Y:S02]  /*1dcc0*/  FMUL.FTZ R13, R12, R18 ;  /* 0x000000120c0d7220 */ /* 0x000fe40000410000 */
[----:B------:R-:W-:-:S02]  /*1dcd0*/  FFMA.FTZ R12, R9, R23, R3 ;  /* 0x00000017090c7223 */ /* 0x000fc40000010003 */
[----:B------:R-:W-:Y:S02]  /*1dce0*/  FFMA.FTZ R10, R9, R20, -R10 ;  /* 0x00000014090a7223 */ /* 0x000fe4000001080a */
[C---:B------:R-:W-:Y:S02]  /*1dcf0*/  FFMA.FTZ R3, R2.reuse, R18, -R11 ;  /* 0x0000001202037223 */ /* 0x040fe4000001080b */
[----:B------:R-:W-:Y:S01]  /*1dd00*/  FFMA.FTZ R13, R2, R28, R13 ;  /* 0x0000001c020d7223 */ /* 0x000fe2000001000d */
[----:B------:R-:W-:-:S04]  /*1dd10*/  F2FP.BF16.PACK_AB R12, R12, R10 ;  /* 0x0000000a0c0c723e */ /* 0x000fc800000010ff */
[----:B------:R-:W-:-:S05]  /*1dd20*/  F2FP.BF16.PACK_AB R13, R13, R3 ;  /* 0x000000030d0d723e */ /* 0x000fca00000010ff */
[----:B------:R1:W-:Y:S02]  /*1dd30*/  ST.E.128 [R38.64], R12 ;  /* 0x0000000c26007985 */ /* 0x0003e4000c101d04 */
.L_x_1376:
[----:B------:R-:W-:Y:S05]  /*1dd40*/  BSYNC B0 ;  /* 0x0000000000007941 */ /* 0x000fea0003800000 */
.L_x_1375:
[----:B------:R-:W-:Y:S01]  /*1dd50*/  IADD3 R2, R21, 0x10, RZ ;  /* 0x0000001015027810 */ /* 0x000fe20007ffe0ff */
[----:B------:R-:W-:Y:S03]  /*1dd60*/  BSSY B0, `(.L_x_1377) ;  /* 0x0000036000007945 */ /* 0x000fe60003800000 */
[----:B------:R-:W-:-:S13]  /*1dd70*/  ISETP.GE.AND P0, PT, R2, R36, PT ;  /* 0x000000240200720c */ /* 0x000fda0003f06270 */
[----:B------:R-:W-:Y:S05]  /*1dd80*/  @P0 BRA `(.L_x_1378) ;  /* 0x0000033000000947 */ /* 0x000fea0003800000 */
[----:B------:R-:W-:Y:S01]  /*1dd90*/  IADD3 R2, P0, R53, R37, RZ ;  /* 0x0000002535027210 */ /* 0x000fe20007f1e0ff */
[----:B------:R-:W-:-:S03]  /*1dda0*/  ULDC.64 UR4, c[0x0][0x118] ;  /* 0x0000460000047ab9 */ /* 0x000fc60000000a00 */
        /* <DEDUP_REMOVED lines=15> */
[----:B------:R-:W-:-:S05]  /*1dea0*/  PRMT R17, R81, 0x5432, R17 ;  /* 0x0000543251117816 */ /* 0x000fca0000000011 */
[C---:B------:R-:W-:Y:S01]  /*1deb0*/  IMAD.U32 R25, R17.reuse, 0x10000, RZ ;  /* 0x0001000011197824 */ /* 0x040fe200078e00ff */
[----:B------:R-:W-:Y:S02]  /*1dec0*/  LOP3.LUT R17, R17, 0xffff0000, RZ, 0xc0, !PT ;  /* 0xffff000011117812 */ /* 0x000fe400078ec0ff */
[C---:B--2---:R-:W-:Y:S01]  /*1ded0*/  LOP3.LUT R16, R14.reuse, 0xffff0000, RZ, 0xc0, !PT ;  /* 0xffff00000e107812 */ /* 0x044fe200078ec0ff */
[----:B------:R-:W-:Y:S01]  /*1dee0*/  IMAD.U32 R19, R14, 0x10000, RZ ;  /* 0x000100000e137824 */ /* 0x000fe200078e00ff */
[C---:B------:R-:W-:Y:S01]  /*1def0*/  LOP3.LUT R14, R15.reuse, 0xffff0000, RZ, 0xc0, !PT ;  /* 0xffff00000f0e7812 */ /* 0x040fe200078ec0ff */
[----:B------:R-:W-:Y:S01]  /*1df00*/  IMAD.U32 R18, R15, 0x10000, RZ ;  /* 0x000100000f127824 */ /* 0x000fe200078e00ff */
[C---:B------:R-:W-:Y:S01]  /*1df10*/  LOP3.LUT R3, R12.reuse, 0xffff0000, RZ, 0xc0, !PT ;  /* 0xffff00000c037812 */ /* 0x040fe200078ec0ff */
[----:B------:R-:W-:Y:S01]  /*1df20*/  IMAD.U32 R9, R12, 0x10000, RZ ;  /* 0x000100000c097824 */ /* 0x000fe200078e00ff */
[----:B------:R-:W-:Y:S01]  /*1df30*/  LOP3.LUT R12, R13, 0xffff0000, RZ, 0xc0, !PT ;  /* 0xffff00000d0c7812 */ /* 0x000fe200078ec0ff */
[----:B------:R-:W-:-:S02]  /*1df40*/  FMUL.FTZ R15, R16, R22 ;  /* 0x00000016100f7220 */ /* 0x000fc40000410000 */
[----:B------:R-:W-:Y:S02]  /*1df50*/  IMAD.U32 R2, R13, 0x10000, RZ ;  /* 0x000100000d027824 */ /* 0x000fe400078e00ff */
[-C--:B------:R-:W-:Y:S02]  /*1df60*/  FMUL.FTZ R16, R16, R23.reuse ;  /* 0x0000001710107220 */ /* 0x080fe40000410000 */
[C---:B------:R-:W-:Y:S02]  /*1df70*/  FMUL.FTZ R13, R14.reuse, R26 ;  /* 0x0000001a0e0d7220 */ /* 0x040fe40000410000 */
[C---:B------:R-:W-:Y:S02]  /*1df80*/  FFMA.FTZ R23, R19.reuse, R23, -R15 ;  /* 0x0000001713177223 */ /* 0x040fe4000001080f */
[----:B------:R-:W-:Y:S02]  /*1df90*/  FFMA.FTZ R22, R19, R22, R16 ;  /* 0x0000001613167223 */ /* 0x000fe40000010010 */
[----:B------:R-:W-:-:S02]  /*1dfa0*/  FMUL.FTZ R15, R14, R24 ;  /* 0x000000180e0f7220 */ /* 0x000fc40000410000 */
[----:B------:R-:W-:Y:S02]  /*1dfb0*/  FFMA.FTZ R19, R18, R24, -R13 ;  /* 0x0000001812137223 */ /* 0x000fe4000001080d */
[C---:B------:R-:W-:Y:S01]  /*1dfc0*/  IMAD.U32 R24, R20.reuse, 0x10000, RZ ;  /* 0x0001000014187824 */ /* 0x040fe200078e00ff */
[----:B------:R-:W-:Y:S01]  /*1dfd0*/  LOP3.LUT R20, R20, 0xffff0000, RZ, 0xc0, !PT ;  /* 0xffff000014147812 */ /* 0x000fe200078ec0ff */
[C---:B------:R-:W-:Y:S02]  /*1dfe0*/  FMUL.FTZ R16, R3.reuse, R25 ;  /* 0x0000001903107220 */ /* 0x040fe40000410000 */
[----:B------:R-:W-:Y:S02]  /*1dff0*/  FMUL.FTZ R3, R3, R24 ;  /* 0x0000001803037220 */ /* 0x000fe40000410000 */
[C---:B------:R-:W-:Y:S02]  /*1e000*/  FMUL.FTZ R14, R12.reuse, R17 ;  /* 0x000000110c0e7220 */ /* 0x040fe40000410000 */
[----:B------:R-:W-:-:S02]  /*1e010*/  FMUL.FTZ R13, R12, R20 ;  /* 0x000000140c0d7220 */ /* 0x000fc40000410000 */
[C---:B------:R-:W-:Y:S02]  /*1e020*/  FFMA.FTZ R12, R9.reuse, R25, R3 ;  /* 0x00000019090c7223 */ /* 0x040fe40000010003 */
[----:B------:R-:W-:Y:S02]  /*1e030*/  FFMA.FTZ R15, R18, R26, R15 ;  /* 0x0000001a120f7223 */ /* 0x000fe4000001000f */
[----:B------:R-:W-:Y:S02]  /*1e040*/  FFMA.FTZ R16, R9, R24, -R16 ;  /* 0x0000001809107223 */ /* 0x000fe40000010810 */
[----:B------:R-:W-:Y:S01]  /*1e050*/  FFMA.FTZ R3, R2, R20, -R14 ;  /* 0x0000001402037223 */ /* 0x000fe2000001080e */
[----:B------:R-:W-:Y:S01]  /*1e060*/  F2FP.BF16.PACK_AB R14, R22, R23 ;  /* 0x00000017160e723e */ /* 0x000fe200000010ff */
[----:B------:R-:W-:Y:S01]  /*1e070*/  FFMA.FTZ R13, R2, R17, R13 ;  /* 0x00000011020d7223 */ /* 0x000fe2000001000d */
[----:B------:R-:W-:Y:S02]  /*1e080*/  F2FP.BF16.PACK_AB R15, R15, R19 ;  /* 0x000000130f0f723e */ /* 0x000fe400000010ff */
[----:B------:R-:W-:-:S02]  /*1e090*/  F2FP.BF16.PACK_AB R12, R12, R16 ;  /* 0x000000100c0c723e */ /* 0x000fc400000010ff */
[----:B------:R-:W-:-:S05]  /*1e0a0*/  F2FP.BF16.PACK_AB R13, R13, R3 ;  /* 0x000000030d0d723e */ /* 0x000fca00000010ff */
[----:B------:R1:W-:Y:S02]  /*1e0b0*/  ST.E.128 [R10.64], R12 ;  /* 0x0000000c0a007985 */ /* 0x0003e4000c101d04 */
.L_x_1378:
[----:B------:R-:W-:Y:S05]  /*1e0c0*/  BSYNC B0 ;  /* 0x0000000000007941 */ /* 0x000fea0003800000 */
.L_x_1377:
[----:B------:R-:W-:Y:S01]  /*1e0d0*/  IADD3 R2, R21, 0x20, RZ ;  /* 0x0000002015027810 */ /* 0x000fe20007ffe0ff */
[----:B------:R-:W-:Y:S03]  /*1e0e0*/  BSSY B0, `(.L_x_1379) ;  /* 0x0000032000007945 */ /* 0x000fe60003800000 */
[----:B------:R-:W-:-:S13]  /*1e0f0*/  ISETP.GE.AND P0, PT, R2, R36, PT ;  /* 0x000000240200720c */ /* 0x000fda0003f06270 */
[----:B------:R-:W-:Y:S05]  /*1e100*/  @P0 BRA `(.L_x_1380) ;  /* 0x000002f000000947 */ /* 0x000fea0003800000 */
[----:B------:R-:W-:Y:S02]  /*1e110*/  ULDC.64 UR4, c[0x0][0x118] ;  /* 0x0000460000047ab9 */ /* 0x000fe40000000a00 */
[----:B-1----:R-:W2:Y:S01]  /*1e120*/  LD.E.128 R12, [R38.64+0x4000] ;  /* 0x00400004260c7980 */ /* 0x002ea2000c101d00 */
[----:B------:R-:W-:Y:S02]  /*1e130*/  SHF.R.U64 R2, R34, 0x10, R35 ;  /* 0x0000001022027819 */ /* 0x000fe40000001223 */
[----:B------:R-:W-:Y:S02]  /*1e140*/  SHF.R.U32.HI R9, RZ, 0x10, R33 ;  /* 0x00000010ff097819 */ /* 0x000fe40000011621 */
[----:B------:R-:W-:Y:S02]  /*1e150*/  SHF.R.U32.HI R3, RZ, 0x10, R35 ;  /* 0x00000010ff037819 */ /* 0x000fe40000011623 */
[----:B------:R-:W-:Y:S02]  /*1e160*/  PRMT R18, R84, 0x5432, R2 ;  /* 0x0000543254127816 */ /* 0x000fe40000000002 */
[----:B------:R-:W-:-:S02]  /*1e170*/  PRMT R2, R83, 0x5410, R9 ;  /* 0x0000541053027816 */ /* 0x000fc40000000009 */
[----:B------:R-:W-:Y:S02]  /*1e180*/  PRMT R3, R84, 0x5410, R3 ;  /* 0x0000541054037816 */ /* 0x000fe40000000003 */
[C---:B------:R-:W-:Y:S01]  /*1e190*/  LOP3.LUT R25, R2.reuse, 0xffff0000, RZ, 0xc0, !PT ;  /* 0xffff000002197812 */ /* 0x040fe200078ec0ff */
[----:B------:R-:W-:Y:S01]  /*1e1a0*/  IMAD.U32 R20, R2, 0x10000, RZ ;  /* 0x0001000002147824 */ /* 0x000fe200078e00ff */
[C---:B------:R-:W-:Y:S02]  /*1e1b0*/  SHF.L.U32 R22, R3.reuse, 0x10, RZ ;  /* 0x0000001003167819 */ /* 0x040fe400000006ff */
[----:B------:R-:W-:Y:S02]  /*1e1c0*/  SHF.R.U64 R11, R32, 0x10, R33 ;  /* 0x00000010200b7819 */ /* 0x000fe40000001221 */
[----:B------:R-:W-:Y:S02]  /*1e1d0*/  LOP3.LUT R23, R3, 0xffff0000, RZ, 0xc0, !PT ;  /* 0xffff000003177812 */ /* 0x000fe400078ec0ff */
[----:B------:R-:W-:-:S04]  /*1e1e0*/  PRMT R11, R83, 0x5432, R11 ;  /* 0x00005432530b7816 */ /* 0x000fc8000000000b */
        /* <DEDUP_REMOVED lines=32> */
[----:B------:R1:W-:Y:S02]  /*1e3f0*/  ST.E.128 [R38.64+0x4000], R12 ;  /* 0x0040000c26007985 */ /* 0x0003e4000c101d04 */
.L_x_1380:
[----:B------:R-:W-:Y:S05]  /*1e400*/  BSYNC B0 ;  /* 0x0000000000007941 */ /* 0x000fea0003800000 */
.L_x_1379:
[----:B------:R-:W-:Y:S01]  /*1e410*/  IADD3 R2, R21, 0x30, RZ ;  /* 0x0000003015027810 */ /* 0x000fe20007ffe0ff */
[----:B------:R-:W-:Y:S03]  /*1e420*/  BSSY B0, `(.L_x_1381) ;  /* 0x0000037000007945 */ /* 0x000fe60003800000 */
[----:B------:R-:W-:-:S13]  /*1e430*/  ISETP.GE.AND P0, PT, R2, R36, PT ;  /* 0x000000240200720c */ /* 0x000fda0003f06270 */
[----:B------:R-:W-:Y:S05]  /*1e440*/  @P0 BRA `(.L_x_1382) ;  /* 0x0000034000000947 */ /* 0x000fea0003800000 */
[----:B------:R-:W-:Y:S01]  /*1e450*/  IADD3 R3, R53, 0x2000, RZ ;  /* 0x0000200035037810 */ /* 0x000fe20007ffe0ff */
[----:B------:R-:W-:-:S03]  /*1e460*/  ULDC.64 UR4, c[0x0][0x118] ;  /* 0x0000460000047ab9 */ /* 0x000fc60000000a00 */
        /* <DEDUP_REMOVED lines=50> */
.L_x_1382:
[----:B------:R-:W-:Y:S05]  /*1e790*/  BSYNC B0 ;  /* 0x0000000000007941 */ /* 0x000fea0003800000 */
.L_x_1381:
        /* <DEDUP_REMOVED lines=51> */
.L_x_1384:
[----:B------:R-:W-:Y:S05]  /*1ead0*/  BSYNC B0 ;  /* 0x0000000000007941 */ /* 0x000fea0003800000 */
.L_x_1383:
[----:B------:R-:W-:-:S04]  /*1eae0*/  IADD3 R2, R21, 0x50, RZ ;  /* 0x0000005015027810 */ /* 0x000fc80007ffe0ff */
        /* <DEDUP_REMOVED lines=12> */
[----:B------:R-:W-:Y:S02]  /*1ebb0*/  PRMT R20, R93, 0x5432, R2 ;  /* 0x000054325d147816 */ /* 0x000fe40000000002 */
        /* <DEDUP_REMOVED lines=41> */
.L_x_1374:
[----:B------:R-:W-:Y:S05]  /*1ee50*/  BSYNC B1 ;  /* 0x0000000000017941 */ /* 0x000fea0003800000 */
.L_x_1373:
[----:B------:R-:W-:Y:S01]  /*1ee60*/  IADD3 R2, R73, 0x40, RZ ;  /* 0x0000004049027810 */ /* 0x000fe20007ffe0ff */
[----:B------:R-:W-:-:S03]  /*1ee70*/  IMAD.MOV.U32 R3, RZ, RZ, 0x0 ;  /* 0x00000000ff037424 */ /* 0x000fc600078e00ff */
[----:B------:R-:W-:Y:S01]  /*1ee80*/  ISETP.GE.AND P0, PT, R2, R52, PT ;  /* 0x000000340200720c */ /* 0x000fe20003f06270 */
[----:B------:R-:W-:-:S12]  /*1ee90*/  IMAD.MOV.U32 R2, RZ, RZ, R110 ;  /* 0x000000ffff027224 */ /* 0x000fd800078e006e */
[----:B------:R-:W-:Y:S05]  /*1eea0*/  @P0 RET.REL.NODEC R2 `(_ZN7cutlass13device_kernelIN5flash19enable_sm80_to_sm89INS1_16FlashAttnFwdSm80INS1_25CollectiveMainloopFwdSm80ILi8ELi2ELb0EN4cute5tupleIJNS5_1CILi128EEENS7_ILi64EEENS7_ILi192EEEEEELi192ENS_10bfloat16_tEfNS_4arch4Sm80ELb0ELb1ELb1ELb1ELb1ELb1ELb1ELb0EEENS1_21CollectiveEpilogueFwdINS6_IJS8_SA_S9_EEENS6_IJNS7_ILi1EEESI_SI_EEESC_SE_Li256ELb1ELb1ELb0ELb0EEENS1_19SingleTileSchedulerILb1ELb0ELb1ELi128EEEEEEEEEvNT_6ParamsE) ;  /* 0xfffe115002000950 */ /* 0x000fea0003c3ffff */
[----:B------:R-:W-:Y:S01]  /*1eeb0*/  ISETP.GE.AND P0, PT, R21, R36, PT ;  /* 0x000000241500720c */ /* 0x000fe20003f06270 */
[----:B------:R-:W-:-:S12]  /*1eec0*/  BSSY B0, `(.L_x_1385) ;  /* 0x0000031000007945 */ /* 0x000fd80003800000 */
        /* <DEDUP_REMOVED lines=48> */
.L_x_1386:
[----:B------:R-:W-:Y:S05]  /*1f1d0*/  BSYNC B0 ;  /* 0x0000000000007941 */ /* 0x000fea0003800000 */
.L_x_1385:
        /* <DEDUP_REMOVED lines=56> */
.L_x_1388:
[----:B------:R-:W-:Y:S05]  /*1f560*/  BSYNC B0 ;  /* 0x0000000000007941 */ /* 0x000fea0003800000 */
.L_x_1387:
        /* <DEDUP_REMOVED lines=51> */
.L_x_1390:
[----:B------:R-:W-:Y:S05]  /*1f8a0*/  BSYNC B0 ;  /* 0x0000000000007941 */ /* 0x000fea0003800000 */
.L_x_1389:
        /* <DEDUP_REMOVED lines=56> */
.L_x_1392:
[----:B------:R-:W-:Y:S05]  /*1fc30*/  BSYNC B0 ;  /* 0x0000000000007941 */ /* 0x000fea0003800000 */
.L_x_1391:
        /* <DEDUP_REMOVED lines=51> */
.L_x_1394:
[----:B------:R-:W-:Y:S05]  /*1ff70*/  BSYNC B0 ;  /* 0x0000000000007941 */ /* 0x000fea0003800000 */
.L_x_1393:
[----:B------:R-:W-:Y:S01]  /*1ff80*/  IADD3 R2, R21, 0x50, RZ ;  /* 0x0000005015027810 */ /* 0x000fe20007ffe0ff */
[----:B------:R-:W-:-:S03]  /*1ff90*/  IMAD.MOV.U32 R3, RZ, RZ, 0x0 ;  /* 0x00000000ff037424 */ /* 0x000fc600078e00ff */
[----:B------:R-:W-:Y:S01]  /*1ffa0*/  ISETP.GE.AND P0, PT, R2, R36, PT ;  /* 0x000000240200720c */ /* 0x000fe20003f06270 */
[----:B------:R-:W-:-:S12]  /*1ffb0*/  IMAD.MOV.U32 R2, RZ, RZ, R110 ;  /* 0x000000ffff027224 */ /* 0x000fd800078e006e */
[----:B------:R-:W-:Y:S05]  /*1ffc0*/  @P0 RET.REL.NODEC R2 `(_ZN7cutlass13device_kernelIN5flash19enable_sm80_to_sm89INS1_16FlashAttnFwdSm80INS1_25CollectiveMainloopFwdSm80ILi8ELi2ELb0EN4cute5tupleIJNS5_1CILi128EEENS7_ILi64EEENS7_ILi192EEEEEELi192ENS_10bfloat16_tEfNS_4arch4Sm80ELb0ELb1ELb1ELb1ELb1ELb1ELb1ELb0EEENS1_21CollectiveEpilogueFwdINS6_IJS8_SA_S9_EEENS6_IJNS7_ILi1EEESI_SI_EEESC_SE_Li256ELb1ELb1ELb0ELb0EEENS1_19SingleTileSchedulerILb1ELb0ELb1ELi128EEEEEEEEEvNT_6ParamsE) ;  /* 0xfffe003002000950 */ /* 0x000fea0003c3ffff */
        /* <DEDUP_REMOVED lines=27> */
[C---:B------:R-:W-:Y:S01]  /*20180*/  SHF.L.U32 R2, R13.reuse, 0x10, RZ ;  /* 0x000000100d027819 */ /* 0x040fe200000006ff */
[C---:B------:R-:W-:Y:S01]  /*20190*/  FMUL.FTZ R15, R16.reuse, R21 ;  /* 0x00000015100f7220 */ /* 0x040fe20000410000 */
[----:B------:R-:W-:Y:S01]  /*201a0*/  LOP3.LUT R12, R13, 0xffff0000, RZ, 0xc0, !PT ;  /* 0xffff00000d0c7812 */ /* 0x000fe200078ec0ff */
[----:B------:R-:W-:-:S02]  /*201b0*/  FMUL.FTZ R16, R16, R22 ;  /* 0x0000001610107220 */ /* 0x000fc40000410000 */
[C---:B------:R-:W-:Y:S02]  /*201c0*/  FMUL.FTZ R13, R14.reuse, R25 ;  /* 0x000000190e0d7220 */ /* 0x040fe40000410000 */
[C---:B------:R-:W-:Y:S02]  /*201d0*/  FFMA.FTZ R22, R19.reuse, R22, -R15 ;  /* 0x0000001613167223 */ /* 0x040fe4000001080f */
[----:B------:R-:W-:Y:S02]  /*201e0*/  FFMA.FTZ R21, R19, R21, R16 ;  /* 0x0000001513157223 */ /* 0x000fe40000010010 */
[-C--:B------:R-:W-:Y:S02]  /*201f0*/  FMUL.FTZ R15, R14, R23.reuse ;  /* 0x000000170e0f7220 */ /* 0x080fe40000410000 */
[----:B------:R-:W-:Y:S02]  /*20200*/  FFMA.FTZ R19, R18, R23, -R13 ;  /* 0x0000001712137223 */ /* 0x000fe4000001080d */
        /* <DEDUP_REMOVED lines=9> */
[C---:B------:R-:W-:Y:S01]  /*202a0*/  FFMA.FTZ R3, R2.reuse, R20, -R14 ;  /* 0x0000001402037223 */ /* 0x040fe2000001080e */
        /* <DEDUP_REMOVED lines=8> */
[----:B------:R-:W-:Y:S05]  /*20330*/  RET.REL.NODEC R2 `(_ZN7cutlass13device_kernelIN5flash19enable_sm80_to_sm89INS1_16FlashAttnFwdSm80INS1_25CollectiveMainloopFwdSm80ILi8ELi2ELb0EN4cute5tupleIJNS5_1CILi128EEENS7_ILi64EEENS7_ILi192EEEEEELi192ENS_10bfloat16_tEfNS_4arch4Sm80ELb0ELb1ELb1ELb1ELb1ELb1ELb1ELb0EEENS1_21CollectiveEpilogueFwdINS6_IJS8_SA_S9_EEENS6_IJNS7_ILi1EEESI_SI_EEESC_SE_Li256ELb1ELb1ELb0ELb0EEENS1_19SingleTileSchedulerILb1ELb0ELb1ELi128EEEEEEEEEvNT_6ParamsE) ;  /* 0xfffdfcc002007950 */ /* 0x000fea0003c3ffff */
.L_x_1363:
        /* <DEDUP_REMOVED lines=8> */
.L_x_1396:
[----:B------:R-:W-:Y:S05]  /*203c0*/  BSYNC B0 ;  /* 0x0000000000007941 */ /* 0x000fea0003800000 */
.L_x_1395:
[----:B------:R-:W-:Y:S01]  /*203d0*/  SHF.R.S32.HI R18, RZ, 0x1f, R2 ;  /* 0x0000001fff127819 */ /* 0x000fe20000011402 */
[----:B------:R-:W-:Y:S01]  /*203e0*/  IMAD R3, R13, R2, RZ ;  /* 0x000000020d037224 */ /* 0x000fe200078e02ff */
[----:B------:R-:W-:Y:S01]  /*203f0*/  MOV R10, R24 ;  /* 0x00000018000a7202 */ /* 0x000fe20000000f00 */
[----:B------:R-:W-:Y:S01]  /*20400*/  IMAD R9, R15, R2, RZ ;  /* 0x000000020f097224 */ /* 0x000fe200078e02ff */
[----:B------:R-:W-:Y:S01]  /*20410*/  MOV R11, R19 ;  /* 0x00000013000b7202 */ /* 0x000fe20000000f00 */
[----:B------:R-:W-:Y:S01]  /*20420*/  IMAD R3, R12, R18, R3 ;  /* 0x000000120c037224 */ /* 0x000fe200078e0203 */
[----:B------:R-:W-:-:S03]  /*20430*/  MOV R16, R26 ;  /* 0x0000001a00107202 */ /* 0x000fc60000000f00 */
[----:B------:R-:W-:-:S04]  /*20440*/  IMAD.WIDE.U32 R10, R12, R2, R10 ;  /* 0x000000020c0a7225 */ /* 0x000fc800078e000a */
[----:B------:R-:W-:Y:S01]  /*20450*/  IMAD.IADD R3, R11, 0x1, R3 ;  /* 0x000000010b037824 */ /* 0x000fe200078e0203 */
[----:B------:R-:W-:-:S04]  /*20460*/  LEA R33, P0, R10, R20, 0x1 ;  /* 0x000000140a217211 */ /* 0x000fc800078008ff */
[----:B------:R-:W-:Y:S01]  /*20470*/  LEA.HI.X R19, R10, R21, R3, 0x1, P0 ;  /* 0x000000150a137211 */ /* 0x000fe200000f0c03 */
[----:B------:R-:W-:-:S04]  /*20480*/  IMAD.WIDE.U32 R2, R14, R2, R16 ;  /* 0x000000020e027225 */ /* 0x000fc800078e0010 */
[----:B------:R-:W-:Y:S01]  /*20490*/  IMAD R14, R14, R18, R9 ;  /* 0x000000120e0e7224 */ /* 0x000fe200078e0209 */
[----:B------:R-:W-:-:S03]  /*204a0*/  LEA R17, P0, R2, R22, 0x1 ;  /* 0x0000001602117211 */ /* 0x000fc600078008ff */
[----:B------:R-:W-:-:S05]  /*204b0*/  IMAD.IADD R3, R3, 0x1, R14 ;  /* 0x0000000103037824 */ /* 0x000fca00078e020e */
[----:B------:R-:W-:Y:S01]  /*204c0*/  LEA.HI.X R16, R2, R23, R3, 0x1, P0 ;  /* 0x0000001702107211 */ /* 0x000fe200000f0c03 */
[----:B------:R-:W-:Y:S05]  /*204d0*/  BRA.DIV ~URZ, `(.L_x_1397) ;  /* 0x00003ee27f007947 */ /* 0x000fea000b800000 */
[----:B------:R1:W2:Y:S02]  /*204e0*/  SHFL.IDX PT, R9, R19, RZ, 0x1c1f ;  /* 0x001c1fff13097589 */ /* 0x0002a400000e0000 */
.L_x_1417:
[----:B------:R-:W-:Y:S05]  /*204f0*/  BRA.DIV ~URZ, `(.L_x_1398) ;  /* 0x00003f427f007947 */ /* 0x000fea000b800000 */
[----:B------:R3:W4:Y:S01]  /*20500*/  SHFL.IDX PT, R10, R33, RZ, 0x1c1f ;  /* 0x001c1fff210a7589 */ /* 0x00072200000e0000 */
[----:B--2---:R-:W-:-:S03]  /*20510*/  MOV R11, R9 ;  /* 0x00000009000b7202 */ /* 0x004fc60000000f00 */
[----:B------:R3:W2:Y:S04]  /*20520*/  SHFL.IDX PT, R12, R16, RZ, 0x1c1f ;  /* 0x001c1fff100c7589 */ /* 0x0006a800000e0000 */
[----:B------:R3:W1:Y:S02]  /*20530*/  SHFL.IDX PT, R2, R17, RZ, 0x1c1f ;  /* 0x001c1fff11027589 */ /* 0x00066400000e0000 */
.L_x_1418:
[----:B------:R-:W-:Y:S01]  /*20540*/  IMAD R18, R32, R28, RZ ;  /* 0x0000001c20127224 */ /* 0x000fe200078e02ff */
[----:B------:R-:W-:Y:S01]  /*20550*/  BSSY B0, `(.L_x_1399) ;  /* 0x0000035000007945 */ /* 0x000fe20003800000 */
[----:B--2---:R-:W-:Y:S01]  /*20560*/  MOV R3, R12 ;  /* 0x0000000c00037202 */ /* 0x004fe20000000f00 */
        /* <DEDUP_REMOVED lines=13> */
[----:B------:R-:W-:-:S02]  /*20640*/  CS2R R24, SRZ ;  /* 0x0000000000187805 */ /* 0x000fc4000001ff00 */
[----:B------:R-:W-:Y:S05]  /*20650*/  @P0 BRA `(.L_x_1400) ;  /* 0x0000024000000947 */ /* 0x000fea0003800000 */
[----:B------:R-:W-:Y:S01]  /*20660*/  ISETP.GE.AND P0, PT, R72, R36, PT ;  /* 0x000000244800720c */ /* 0x000fe20003f06270 */
[----:B------:R-:W-:Y:S01]  /*20670*/  CS2R R26, SRZ ;  /* 0x00000000001a7805 */ /* 0x000fe2000001ff00 */
[----:B------:R-:W-:Y:S01]  /*20680*/  CS2R R24, SRZ ;  /* 0x0000000000187805 */ /* 0x000fe2000001ff00 */
[----:B------:R-:W-:Y:S01]  /*20690*/  CS2R R22, SRZ ;  /* 0x0000000000167805 */ /* 0x000fe2000001ff00 */
[----:B------:R-:W-:Y:S01]  /*206a0*/  CS2R R20, SRZ ;  /* 0x0000000000147805 */ /* 0x000fe2000001ff00 */
[----:B------:R-:W-:-:S08]  /*206b0*/  ULDC.64 UR4, c[0x0][0x118] ;  /* 0x0000460000047ab9 */ /* 0x000fd00000000a00 */
[----:B-1----:R-:W-:-:S04]  /*206c0*/  @!P0 IMAD.WIDE R12, R72, 0x2, R2 ;  /* 0x00000002480c8825 */ /* 0x002fc800078e0202 */
[C---:B----4-:R-:W-:Y:S01]  /*206d0*/  @!P0 IMAD.WIDE R14, R72.reuse, 0x2, R10 ;  /* 0x00000002480e8825 */ /* 0x050fe200078e020a */
[----:B------:R1:W5:Y:S04]  /*206e0*/  @!P0 LD.E.128 R24, [R12.64] ;  /* 0x000000040c188980 */ /* 0x000368000c101d00 */
[----:B------:R2:W5:Y:S01]  /*206f0*/  @!P0 LD.E.128 R20, [R14.64] ;  /* 0x000000040e148980 */ /* 0x000562000c101d00 */
[----:B-1----:R-:W-:-:S04]  /*20700*/  IADD3 R12, R72, 0x20, RZ ;  /* 0x00000020480c7810 */ /* 0x002fc80007ffe0ff */
[----:B------:R-:W-:Y:S01]  /*20710*/  ISETP.GE.AND P0, PT, R12, R36, PT ;  /* 0x000000240c00720c */ /* 0x000fe20003f06270 */
[----:B------:R-:W-:-:S12]  /*20720*/  CS2R R50, SRZ ;  /* 0x0000000000327805 */ /* 0x000fd8000001ff00 */
[----:B------:R-:W-:-:S04]  /*20730*/  @!P0 SHF.R.S32.HI R9, RZ, 0x1f, R12 ;  /* 0x0000001fff098819 */ /* 0x000fc8000001140c */
[----:B------:R-:W-:-:S04]  /*20740*/  @!P0 LEA.HI R9, R9, R12, RZ, 0x3 ;  /* 0x0000000c09098211 */ /* 0x000fc800078f18ff */
[----:B------:R-:W-:Y:S01]  /*20750*/  @!P0 LOP3.LUT R9, R9, 0xfffffff8, RZ, 0xc0, !PT ;  /* 0xfffffff809098812 */ /* 0x000fe200078ec0ff */
[----:B------:R-:W-:Y:S01]  /*20760*/  CS2R R48, SRZ ;  /* 0x0000000000307805 */ /* 0x000fe2000001ff00 */
[----:B------:R-:W-:-:S03]  /*20770*/  CS2R R46, SRZ ;  /* 0x00000000002e7805 */ /* 0x000fc6000001ff00 */
[----:B------:R-:W-:Y:S01]  /*20780*/  @!P0 IMAD.WIDE R12, R9, 0x2, R2 ;  /* 0x00000002090c8825 */ /* 0x000fe200078e0202 */
[----:B------:R-:W-:-:S03]  /*20790*/  CS2R R44, SRZ ;  /* 0x00000000002c7805 */ /* 0x000fc6000001ff00 */
[----:B--2---:R-:W-:Y:S01]  /*207a0*/  @!P0 IMAD.WIDE R14, R9, 0x2, R10 ;  /* 0x00000002090e8825 */ /* 0x004fe200078e020a */
        /* <DEDUP_REMOVED lines=9> */
[----:B------:R-:W-:Y:S01]  /*20840*/  CS2R R62, SRZ ;  /* 0x00000000003e7805 */ /* 0x000fe2000001ff00 */
[----:B------:R-:W-:Y:S02]  /*20850*/  CS2R R60, SRZ ;  /* 0x00000000003c7805 */ /* 0x000fe4000001ff00 */
[----:B------:R-:W-:-:S04]  /*20860*/  @!P0 IMAD.WIDE R10, R9, 0x2, R10 ;  /* 0x00000002090a8825 */ /* 0x000fc800078e020a */
[----:B------:R-:W-:Y:S01]  /*20870*/  @!P0 IMAD.WIDE R2, R9, 0x2, R2 ;  /* 0x0000000209028825 */ /* 0x000fe200078e0202 */
[----:B------:R2:W5:Y:S04]  /*20880*/  @!P0 LD.E.128 R56, [R10.64] ;  /* 0x000000040a388980 */ /* 0x000568000c101d00 */
[----:B------:R2:W5:Y:S02]  /*20890*/  @!P0 LD.E.128 R60, [R2.64] ;  /* 0x00000004023c8980 */ /* 0x000564000c101d00 */
.L_x_1400:
[----:B------:R-:W-:Y:S05]  /*208a0*/  BSYNC B0 ;  /* 0x0000000000007941 */ /* 0x000fea0003800000 */
.L_x_1399:
        /* <DEDUP_REMOVED lines=20> */
[----:B------:R-:W-:Y:S01]  /*209f0*/  PRMT R54, R9, 0x7610, R54 ;  /* 0x0000761009367816 */ /* 0x000fe20000000036 */
[----:B------:R-:W-:Y:S01]  /*20a00*/  IMAD.MOV.U32 R2, RZ, RZ, R61 ;  /* 0x000000ffff027224 */ /* 0x000fe200078e003d */
[----:B------:R-:W-:-:S04]  /*20a10*/  MOV R9, R63 ;  /* 0x0000003f00097202 */ /* 0x000fc80000000f00 */
        /* <DEDUP_REMOVED lines=19> */
.L_x_1419:
        /* <DEDUP_REMOVED lines=23> */
[C---:B--2-4-:R-:W-:Y:S01]  /*20cc0*/  @!P0 IMAD.WIDE R14, R72.reuse, 0x2, R10 ;  /* 0x00000002480e8825 */ /* 0x054fe200078e020a */
        /* <DEDUP_REMOVED lines=28> */
.L_x_1403:
[----:B------:R-:W-:Y:S05]  /*20e90*/  BSYNC B0 ;  /* 0x0000000000007941 */ /* 0x000fea0003800000 */
.L_x_1402:
[----:B-12---:R-:W2:Y:S01]  /*20ea0*/  LDL.64 R2, [R37+0x20] ;  /* 0x0000200025027983 */ /* 0x006ea20000100a00 */
[----:B------:R-:W-:-:S04]  /*20eb0*/  DEPBAR.LE SB0, 0x3 ;  /* 0x000080c00000791a */ /* 0x000fc80000000000 */
[----:B------:R-:W-:Y:S01]  /*20ec0*/  WARPSYNC 0xffffffff ;  /* 0xffffffff00007948 */ /* 0x000fe20003800000 */
[----:B----4-:R-:W3:Y:S01]  /*20ed0*/  LDL.64 R10, [R37+0x28] ;  /* 0x00002800250a7983 */ /* 0x010ee20000100a00 */
[----:B------:R-:W-:-:S03]  /*20ee0*/  ULDC.64 UR4, c[0x0][0x118] ;  /* 0x0000460000047ab9 */ /* 0x000fc60000000a00 */
[----:B------:R-:W-:Y:S01]  /*20ef0*/  BAR.SYNC.DEFER_BLOCKING 0x0 ;  /* 0x0000000000007b1d */ /* 0x000fe20000010000 */
[----:B-----5:R-:W-:-:S05]  /*20f00*/  IMAD.MOV.U32 R9, RZ, RZ, R91 ;  /* 0x000000ffff097224 */ /* 0x020fca00078e005b */
[----:B--2---:R1:W2:Y:S04]  /*20f10*/  LD.E R12, [R2.64] ;  /* 0x00000004020c7980 */ /* 0x0042a8000c101900 */
[----:B---3--:R3:W5:Y:S01]  /*20f20*/  LD.E.64 R42, [R10.64] ;  /* 0x000000040a2a7980 */ /* 0x008762000c101b00 */
[----:B------:R-:W-:Y:S01]  /*20f30*/  BSSY B1, `(.L_x_1404) ;  /* 0x0000195000017945 */ /* 0x000fe20003800000 */
[----:B-1----:R-:W-:Y:S02]  /*20f40*/  IMAD.MOV.U32 R2, RZ, RZ, R90 ;  /* 0x000000ffff027224 */ /* 0x002fe400078e005a */
[----:B------:R-:W-:-:S03]  /*20f50*/  IMAD.MOV.U32 R3, RZ, RZ, R88 ;  /* 0x000000ffff037224 */ /* 0x000fc600078e0058 */
[----:B------:R-:W-:Y:S01]  /*20f60*/  PRMT R109, R9, 0x5410, R2 ;  /* 0x00005410096d7816 */ /* 0x000fe20000000002 */
[----:B------:R-:W-:Y:S01]  /*20f70*/  IMAD.MOV.U32 R2, RZ, RZ, R89 ;  /* 0x000000ffff027224 */ /* 0x000fe200078e0059 */
[----:B------:R-:W-:Y:S01]  /*20f80*/  MOV R9, R78 ;  /* 0x0000004e00097202 */ /* 0x000fe20000000f00 */
[----:B---3--:R-:W-:-:S03]  /*20f90*/  IMAD.MOV.U32 R10, RZ, RZ, R83 ;  /* 0x000000ffff0a7224 */ /* 0x008fc600078e0053 */
[----:B------:R-:W-:Y:S01]  /*20fa0*/  PRMT R108, R2, 0x5410, R3 ;  /* 0x00005410026c7816 */ /* 0x000fe20000000003 */
[----:B------:R-:W-:Y:S02]  /*20fb0*/  IMAD.MOV.U32 R2, RZ, RZ, R79 ;  /* 0x000000ffff027224 */ /* 0x000fe400078e004f */
[----:B------:R-:W-:-:S03]  /*20fc0*/  IMAD.MOV.U32 R3, RZ, RZ, R77 ;  /* 0x000000ffff037224 */ /* 0x000fc600078e004d */
[----:B------:R-:W-:Y:S01]  /*20fd0*/  PRMT R105, R2, 0x5410, R9 ;  /* 0x0000541002697816 */ /* 0x000fe20000000009 */
[----:B------:R-:W-:Y:S01]  /*20fe0*/  IMAD.MOV.U32 R9, RZ, RZ, R76 ;  /* 0x000000ffff097224 */ /* 0x000fe200078e004c */
[----:B------:R-:W-:-:S04]  /*20ff0*/  MOV R2, R66 ;  /* 0x0000004200027202 */ /* 0x000fc80000000f00 */
        /* <DEDUP_REMOVED lines=21> */
[----:B------:R-:W-:-:S04]  /*21150*/  MOV R3, R68 ;  /* 0x0000004400037202 */ /* 0x000fc80000000f00 */
[----:B------:R-:W-:Y:S02]  /*21160*/  PRMT R99, R9, 0x7610, R99 ;  /* 0x0000761009637816 */ /* 0x000fe40000000063 */
[----:B------:R-:W-:Y:S01]  /*21170*/  PRMT R98, R2, 0x5410, R3 ;  /* 0x0000541002627816 */ /* 0x000fe20000000003 */
[----:B--2---:R-:W-:-:S05]  /*21180*/  IMAD R10, R12, -0x80, R18 ;  /* 0xffffff800c0a7824 */ /* 0x004fca00078e0212 */
[----:B------:R-:W-:-:S04]  /*21190*/  IMNMX R55, R10, 0x80, PT ;  /* 0x000000800a377817 */ /* 0x000fc80003800200 */
[----:B------:R-:W-:-:S13]  /*211a0*/  ISETP.GE.AND P0, PT, R73, R55, PT ;  /* 0x000000374900720c */ /* 0x000fda0003f06270 */
[----:B------:R-:W-:Y:S05]  /*211b0*/  @P0 BRA `(.L_x_1405) ;  /* 0x000016c000000947 */ /* 0x000fea0003800000 */
[----:B------:R-:W-:Y:S01]  /*211c0*/  ISETP.GE.AND P0, PT, R72, R36, PT ;  /* 0x000000244800720c */ /* 0x000fe20003f06270 */
[----:B------:R-:W-:-:S12]  /*211d0*/  BSSY B0, `(.L_x_1406) ;  /* 0x0000072000007945 */ /* 0x000fd80003800000 */
[----:B------:R-:W-:Y:S05]  /*211e0*/  @P0 BRA `(.L_x_1407) ;  /* 0x0000070000000947 */ /* 0x000fea0003800000 */
[----:B------:R-:W-:Y:S01]  /*211f0*/  LEA.HI R10, R36, R53, RZ, 0x1d ;  /* 0x00000035240a7211 */ /* 0x000fe200078fe8ff */
[----:B------:R-:W-:Y:S01]  /*21200*/  IMAD.SHL.U32 R2, R73, 0x40, RZ ;  /* 0x0000004049027824 */ /* 0x000fe200078e00ff */
[----:B------:R-:W-:Y:S01]  /*21210*/  LEA.HI R3, R39, R52, RZ, 0x5 ;  /* 0x0000003427037211 */ /* 0x000fe200078f28ff */
[----:B------:R-:W-:Y:S01]  /*21220*/  ULDC.64 UR4, c[0x0][0x118] ;  /* 0x0000460000047ab9 */ /* 0x000fe20000000a00 */
        /* <DEDUP_REMOVED lines=13> */
[----:B-----5:R-:W-:-:S03]  /*21300*/  IMAD.WIDE.U32 R40, R11, 0x2, R42 ;  /* 0x000000020b287825 */ /* 0x020fc600078e002a */
[----:B------:R-:W-:Y:S02]  /*21310*/  IADD3 R2, R2, R9, R3 ;  /* 0x0000000902027210 */ /* 0x000fe40007ffe003 */
[----:B------:R-:W2:Y:S03]  /*21320*/  LD.E.128 R16, [R40.64] ;  /* 0x0000000428107980 */ /* 0x000ea6000c101d00 */
[----:B------:R-:W-:-:S05]  /*21330*/  IMAD.WIDE.U32 R38, R2, 0x2, R42 ;  /* 0x0000000202267825 */ /* 0x000fca00078e002a */
[----:B------:R-:W3:Y:S01]  /*21340*/  LD.E.128 R12, [R38.64] ;  /* 0x00000004260c7980 */ /* 0x000ee2000c101d00 */
[----:B------:R-:W-:Y:S02]  /*21350*/  SHF.R.U64 R11, R24, 0x10, R25 ;  /* 0x00000010180b7819 */ /* 0x000fe40000001219 */
[--C-:B------:R-:W-:Y:S02]  /*21360*/  SHF.R.U64 R9, R22, 0x10, R23.reuse ;  /* 0x0000001016097819 */ /* 0x100fe40000001217 */
[----:B------:R-:W-:Y:S02]  /*21370*/  SHF.R.U32.HI R10, RZ, 0x10, R23 ;  /* 0x00000010ff0a7819 */ /* 0x000fe40000011617 */
[--C-:B------:R-:W-:Y:S02]  /*21380*/  SHF.R.U64 R2, R20, 0x10, R21.reuse ;  /* 0x0000001014027819 */ /* 0x100fe40000001215 */
[----:B------:R-:W-:Y:S02]  /*21390*/  SHF.R.U32.HI R3, RZ, 0x10, R21 ;  /* 0x00000010ff037819 */ /* 0x000fe40000011615 */
[----:B------:R-:W-:-:S02]  /*213a0*/  SHF.R.U32.HI R23, RZ, 0x10, R25 ;  /* 0x00000010ff177819 */ /* 0x000fc40000011619 */
[--C-:B------:R-:W-:Y:S02]  /*213b0*/  SHF.R.U64 R20, R26, 0x10, R27.reuse ;  /* 0x000000101a147819 */ /* 0x100fe4000000121b */
[----:B------:R-:W-:Y:S02]  /*213c0*/  SHF.R.U32.HI R21, RZ, 0x10, R27 ;  /* 0x00000010ff157819 */ /* 0x000fe4000001161b */
[C---:B------:R-:W-:Y:S02]  /*213d0*/  PRMT R29, R28.reuse, 0x5432, R11 ;  /* 0x000054321c1d7816 */ /* 0x040fe4000000000b */
[----:B------:R-:W-:Y:S02]  /*213e0*/  PRMT R23, R28, 0x5410, R23 ;  /* 0x000054101c177816 */ /* 0x000fe40000000017 */
[----:B------:R-:W-:Y:S02]  /*213f0*/  PRMT R34, R34, 0x5410, R2 ;  /* 0x0000541022227816 */ /* 0x000fe40000000002 */
[----:B------:R-:W-:-:S02]  /*21400*/  PRMT R28, R35, 0x5432, R20 ;  /* 0x00005432231c7816 */ /* 0x000fc40000000014 */
[----:B------:R-:W-:Y:S02]  /*21410*/  PRMT R27, R35, 0x5410, R21 ;  /* 0x00005410231b7816 */ /* 0x000fe40000000015 */
[C---:B------:R-:W-:Y:S02]  /*21420*/  SHF.L.U32 R35, R29.reuse, 0x10, RZ ;  /* 0x000000101d237819 */ /* 0x040fe400000006ff */
[C---:B------:R-:W-:Y:S02]  /*21430*/  PRMT R33, R32.reuse, 0x5410, R3 ;  /* 0x0000541020217816 */ /* 0x040fe40000000003 */
[----:B------:R-:W-:Y:S02]  /*21440*/  LOP3.LUT R37, R29, 0xffff0000, RZ, 0xc0, !PT ;  /* 0xffff00001d257812 */ /* 0x000fe400078ec0ff */
[----:B------:R-:W-:Y:S02]  /*21450*/  PRMT R32, R32, 0x5432, R9 ;  /* 0x0000543220207816 */ /* 0x000fe40000000009 */
        /* <DEDUP_REMOVED lines=13> */
[----:B------:R-:W-:Y:S01]  /*21530*/  IMAD.U32 R19, R34, 0x10000, RZ ;  /* 0x0001000022137824 */ /* 0x000fe200078e00ff */
[C---:B------:R-:W-:Y:S01]  /*21540*/  LOP3.LUT R9, R14.reuse, 0xffff0000, RZ, 0xc0, !PT ;  /* 0xffff00000e097812 */ /* 0x040fe200078ec0ff */
[----:B------:R-:W-:Y:S01]  /*21550*/  FMUL.FTZ R13, R17, R35 ;  /* 0x00000023110d7220 */ /* 0x000fe20000410000 */
[----:B------:R-:W-:Y:S01]  /*21560*/  LOP3.LUT R2, R15, 0xffff0000, RZ, 0xc0, !PT ;  /* 0xffff00000f027812 */ /* 0x000fe200078ec0ff */
[----:B------:R-:W-:-:S02]  /*21570*/  IMAD.U32 R10, R14, 0x10000, RZ ;  /* 0x000100000e0a7824 */ /* 0x000fc400078e00ff */
[-C--:B------:R-:W-:Y:S01]  /*21580*/  FMUL.FTZ R14, R17, R19.reuse ;  /* 0x00000013110e7220 */ /* 0x080fe20000410000 */
[----:B------:R-:W-:Y:S01]  /*21590*/  LOP3.LUT R17, R34, 0xffff0000, RZ, 0xc0, !PT ;  /* 0xffff000022117812 */ /* 0x000fe200078ec0ff */
[----:B------:R-:W-:Y:S02]  /*215a0*/  FFMA.FTZ R54, R26, R19, -R13 ;  /* 0x000000131a367223 */ /* 0x000fe4000001080d */
[----:B------:R-:W-:Y:S02]  /*215b0*/  FMUL.FTZ R13, R16, R37 ;  /* 0x00000025100d7220 */ /* 0x000fe40000410000 */
[----:B------:R-:W-:Y:S02]  /*215c0*/  IMAD.U32 R3, R15, 0x10000, RZ ;  /* 0x000100000f037824 */ /* 0x000fe400078e00ff */
[----:B------:R-:W-:Y:S02]  /*215d0*/  IMAD.U32 R19, R23, 0x10000, RZ ;  /* 0x0001000017137824 */ /* 0x000fe400078e00ff */
[----:B------:R-:W-:-:S02]  /*215e0*/  IMAD.U32 R15, R33, 0x10000, RZ ;  /* 0x00010000210f7824 */ /* 0x000fc400078e00ff */
[----:B------:R-:W-:Y:S02]  /*215f0*/  FFMA.FTZ R35, R26, R35, R14 ;  /* 0x000000231a237223 */ /* 0x000fe4000001000e */
[-C--:B------:R-:W-:Y:S02]  /*21600*/  FMUL.FTZ R14, R16, R17.reuse ;  /* 0x00000011100e7220 */ /* 0x080fe40000410000 */
[----:B------:R-:W-:Y:S01]  /*21610*/  FFMA.FTZ R29, R25, R17, -R13 ;  /* 0x00000011191d7223 */ /* 0x000fe2000001080d */
[----:B------:R-:W-:Y:S01]  /*21620*/  LOP3.LUT R17, R23, 0xffff0000, RZ, 0xc0, !PT ;  /* 0xffff000017117812 */ /* 0x000fe200078ec0ff */
[C---:B------:R-:W-:Y:S02]  /*21630*/  FMUL.FTZ R13, R12.reuse, R19 ;  /* 0x000000130c0d7220 */ /* 0x040fe40000410000 */
[----:B------:R-:W-:Y:S02]  /*21640*/  FMUL.FTZ R12, R12, R15 ;  /* 0x0000000f0c0c7220 */ /* 0x000fe40000410000 */
[----:B------:R-:W-:Y:S01]  /*21650*/  FFMA.FTZ R26, R25, R37, R14 ;  /* 0x00000025191a7223 */ /* 0x000fe2000001000e */
[----:B------:R-:W-:Y:S01]  /*21660*/  LOP3.LUT R14, R33, 0xffff0000, RZ, 0xc0, !PT ;  /* 0xffff0000210e7812 */ /* 0x000fe200078ec0ff */
[----:B------:R-:W-:-:S02]  /*21670*/  FFMA.FTZ R25, R24, R15, -R13 ;  /* 0x0000000f18197223 */ /* 0x000fc4000001080d */
[----:B------:R-:W-:Y:S01]  /*21680*/  FFMA.FTZ R24, R24, R19, R12 ;  /* 0x0000001318187223 */ /* 0x000fe2000001000c */
[----:B------:R-:W-:Y:S01]  /*21690*/  SHF.L.U32 R19, R32, 0x10, RZ ;  /* 0x0000001020137819 */ /* 0x000fe200000006ff */
[C---:B------:R-:W-:Y:S02]  /*216a0*/  FMUL.FTZ R12, R11.reuse, R17 ;  /* 0x000000110b0c7220 */ /* 0x040fe40000410000 */
[----:B------:R-:W-:Y:S02]  /*216b0*/  IMAD.U32 R16, R28, 0x10000, RZ ;  /* 0x000100001c107824 */ /* 0x000fe400078e00ff */
[-C--:B------:R-:W-:Y:S02]  /*216c0*/  FMUL.FTZ R13, R11, R14.reuse ;  /* 0x0000000e0b0d7220 */ /* 0x080fe40000410000 */
[----:B------:R-:W-:Y:S02]  /*216d0*/  FFMA.FTZ R23, R21, R14, -R12 ;  /* 0x0000000e15177223 */ /* 0x000fe4000001080c */
[----:B------:R-:W-:-:S02]  /*216e0*/  IMAD.U32 R33, R27, 0x10000, RZ ;  /* 0x000100001b217824 */ /* 0x000fc400078e00ff */
[C---:B------:R-:W-:Y:S02]  /*216f0*/  FMUL.FTZ R11, R10.reuse, R19 ;  /* 0x000000130a0b7220 */ /* 0x040fe40000410000 */
[----:B------:R-:W-:Y:S02]  /*21700*/  IMAD.U32 R15, R31, 0x10000, RZ ;  /* 0x000100001f0f7824 */ /* 0x000fe400078e00ff */
[-C--:B------:R-:W-:Y:S02]  /*21710*/  FMUL.FTZ R12, R10, R16.reuse ;  /* 0x000000100a0c7220 */ /* 0x080fe40000410000 */
[----:B------:R-:W-:Y:S01]  /*21720*/  FFMA.FTZ R21, R21, R17, R13 ;  /* 0x0000001115157223 */ /* 0x000fe2000001000d */
[----:B------:R-:W-:Y:S01]  /*21730*/  LOP3.LUT R17, R28, 0xffff0000, RZ, 0xc0, !PT ;  /* 0xffff00001c117812 */ /* 0x000fe200078ec0ff */
[----:B------:R-:W-:Y:S01]  /*21740*/  FMUL.FTZ R10, R3, R33 ;  /* 0x00000021030a7220 */ /* 0x000fe20000410000 */
[----:B------:R-:W-:Y:S01]  /*21750*/  LOP3.LUT R13, R32, 0xffff0000, RZ, 0xc0, !PT ;  /* 0xffff0000200d7812 */ /* 0x000fe200078ec0ff */
[C---:B------:R-:W-:Y:S01]  /*21760*/  FFMA.FTZ R14, R20.reuse, R16, R11 ;  /* 0x00000010140e7223 */ /* 0x040fe2000001000b */
[----:B------:R-:W-:Y:S01]  /*21770*/  LOP3.LUT R16, R27, 0xffff0000, RZ, 0xc0, !PT ;  /* 0xffff00001b107812 */ /* 0x000fe200078ec0ff */
[----:B------:R-:W-:Y:S01]  /*21780*/  FFMA.FTZ R19, R20, R19, -R12 ;  /* 0x0000001314137223 */ /* 0x000fe2000001080c */
        /* <DEDUP_REMOVED lines=8> */
[----:B------:R-:W-:Y:S01]  /*21810*/  FFMA.FTZ R10, R30, R13, -R10 ;  /* 0x0000000d1e0a7223 */ /* 0x000fe2000001080a */
[----:B------:R-:W-:Y:S01]  /*21820*/  F2FP.BF16.PACK_AB R13, R21, R24 ;  /* 0x00000018150d723e */ /* 0x000fe200000010ff */
        /* <DEDUP_REMOVED lines=10> */
[----:B------:R1:W-:Y:S04]  /*218d0*/  ST.E.128 [R40.64], R16 ;  /* 0x0000001028007985 */ /* 0x0003e8000c101d04 */
[----:B------:R1:W-:Y:S02]  /*218e0*/  ST.E.128 [R38.64], R12 ;  /* 0x0000000c26007985 */ /* 0x0003e4000c101d04 */
.L_x_1407:
[----:B------:R-:W-:Y:S05]  /*218f0*/  BSYNC B0 ;  /* 0x0000000000007941 */ /* 0x000fea0003800000 */
.L_x_1406:
[----:B------:R-:W-:Y:S01]  /*21900*/  IADD3 R2, R72, 0x20, RZ ;  /* 0x0000002048027810 */ /* 0x000fe20007ffe0ff */
[----:B------:R-:W-:Y:S03]  /*21910*/  BSSY B0, `(.L_x_1408) ;  /* 0x000007b000007945 */ /* 0x000fe60003800000 */
[----:B------:R-:W-:-:S13]  /*21920*/  ISETP.GE.AND P0, PT, R2, R36, PT ;  /* 0x000000240200720c */ /* 0x000fda0003f06270 */
[----:B------:R-:W-:Y:S05]  /*21930*/  @P0 BRA `(.L_x_1409) ;  /* 0x0000078000000947 */ /* 0x000fea0003800000 */
[----:B------:R-:W-:Y:S01]  /*21940*/  SHF.R.S32.HI R9, RZ, 0x1f, R2 ;  /* 0x0000001fff097819 */ /* 0x000fe20000011402 */
[----:B------:R-:W-:Y:S01]  /*21950*/  IMAD.SHL.U32 R10, R73, 0x40, RZ ;  /* 0x00000040490a7824 */ /* 0x000fe200078e00ff */
[----:B------:R-:W-:Y:S01]  /*21960*/  SHF.R.S32.HI R11, RZ, 0x1f, R52 ;  /* 0x0000001fff0b7819 */ /* 0x000fe20000011434 */
[----:B------:R-:W-:Y:S01]  /*21970*/  ULDC.64 UR4, c[0x0][0x118] ;  /* 0x0000460000047ab9 */ /* 0x000fe20000000a00 */
[CC--:B------:R-:W-:Y:S02]  /*21980*/  LEA.HI R3, R9.reuse, R2.reuse, RZ, 0x3 ;  /* 0x0000000209037211 */ /* 0x0c0fe400078f18ff */
[----:B------:R-:W-:Y:S02]  /*21990*/  LEA.HI R9, R9, R2, RZ, 0x6 ;  /* 0x0000000209097211 */ /* 0x000fe400078f30ff */
[----:B------:R-:W-:Y:S02]  /*219a0*/  LOP3.LUT R2, R10, 0x1c0, RZ, 0xc0, !PT ;  /* 0x000001c00a027812 */ /* 0x000fe400078ec0ff */
[--C-:B------:R-:W-:Y:S01]  /*219b0*/  SHF.R.S32.HI R10, RZ, 0x3, R3.reuse ;  /* 0x00000003ff0a7819 */ /* 0x100fe20000011403 */
[----:B-1----:R-:W-:Y:S01]  /*219c0*/  IMAD.SHL.U32 R12, R9, 0x80, RZ ;  /* 0x00000080090c7824 */ /* 0x002fe200078e00ff */
        /* <DEDUP_REMOVED lines=17> */
[----:B-----5:R-:W-:-:S04]  /*21ae0*/  IMAD.WIDE.U32 R40, R12, 0x2, R42 ;  /* 0x000000020c287825 */ /* 0x020fc800078e002a */
[----:B------:R-:W-:Y:S01]  /*21af0*/  IMAD.WIDE.U32 R38, R2, 0x2, R42 ;  /* 0x0000000202267825 */ /* 0x000fe200078e002a */
[----:B------:R-:W2:Y:S04]  /*21b00*/  LD.E.128 R16, [R40.64] ;  /* 0x0000000428107980 */ /* 0x000ea8000c101d00 */
[----:B------:R-:W3:Y:S01]  /*21b10*/  LD.E.128 R12, [R38.64] ;  /* 0x00000004260c7980 */ /* 0x000ee2000c101d00 */
[----:B------:R-:W-:Y:S02]  /*21b20*/  SHF.R.U64 R11, R48, 0x10, R49 ;  /* 0x00000010300b7819 */ /* 0x000fe40000001231 */
[----:B------:R-:W-:Y:S02]  /*21b30*/  SHF.R.U64 R2, R44, 0x10, R45 ;  /* 0x000000102c027819 */ /* 0x000fe4000000122d */
[----:B------:R-:W-:-:S02]  /*21b40*/  SHF.R.U32.HI R21, RZ, 0x10, R51 ;  /* 0x00000010ff157819 */ /* 0x000fc40000011633 */
[----:B------:R-:W-:Y:S02]  /*21b50*/  PRMT R29, R74, 0x5432, R11 ;  /* 0x000054324a1d7816 */ /* 0x000fe4000000000b */
[----:B------:R-:W-:Y:S02]  /*21b60*/  SHF.R.U64 R20, R50, 0x10, R51 ;  /* 0x0000001032147819 */ /* 0x000fe40000001233 */
[----:B------:R-:W-:Y:S01]  /*21b70*/  PRMT R34, R92, 0x5432, R2 ;  /* 0x000054325c227816 */ /* 0x000fe20000000002 */
[----:B------:R-:W-:Y:S01]  /*21b80*/  IMAD.U32 R35, R29, 0x10000, RZ ;  /* 0x000100001d237824 */ /* 0x000fe200078e00ff */
[C---:B------:R-:W-:Y:S02]  /*21b90*/  PRMT R27, R75.reuse, 0x5410, R21 ;  /* 0x000054104b1b7816 */ /* 0x040fe40000000015 */
[----:B------:R-:W-:Y:S02]  /*21ba0*/  PRMT R28, R75, 0x5432, R20 ;  /* 0x000054324b1c7816 */ /* 0x000fe40000000014 */
[----:B------:R-:W-:-:S02]  /*21bb0*/  SHF.R.U64 R9, R46, 0x10, R47 ;  /* 0x000000102e097819 */ /* 0x000fc4000000122f */
[----:B------:R-:W-:Y:S02]  /*21bc0*/  SHF.R.U32.HI R10, RZ, 0x10, R47 ;  /* 0x00000010ff0a7819 */ /* 0x000fe4000001162f */
[----:B------:R-:W-:Y:S02]  /*21bd0*/  SHF.R.U32.HI R23, RZ, 0x10, R49 ;  /* 0x00000010ff177819 */ /* 0x000fe40000011631 */
[----:B------:R-:W-:Y:S02]  /*21be0*/  SHF.R.U32.HI R3, RZ, 0x10, R45 ;  /* 0x00000010ff037819 */ /* 0x000fe4000001162d */
[----:B------:R-:W-:Y:S02]  /*21bf0*/  LOP3.LUT R29, R29, 0xffff0000, RZ, 0xc0, !PT ;  /* 0xffff00001d1d7812 */ /* 0x000fe400078ec0ff */
[C---:B------:R-:W-:Y:S02]  /*21c00*/  PRMT R32, R93.reuse, 0x5432, R9 ;  /* 0x000054325d207816 */ /* 0x040fe40000000009 */
[----:B------:R-:W-:-:S02]  /*21c10*/  PRMT R31, R93, 0x5410, R10 ;  /* 0x000054105d1f7816 */ /* 0x000fc4000000000a */
[----:B------:R-:W-:Y:S02]  /*21c20*/  PRMT R23, R74, 0x5410, R23 ;  /* 0x000054104a177816 */ /* 0x000fe40000000017 */
        /* <DEDUP_REMOVED lines=8> */
[C---:B------:R-:W-:Y:S01]  /*21cb0*/  LOP3.LUT R18, R19.reuse, 0xffff0000, RZ, 0xc0, !PT ;  /* 0xffff000013127812 */ /* 0x040fe200078ec0ff */
[----:B------:R-:W-:Y:S01]  /*21cc0*/  IMAD.U32 R22, R19, 0x10000, RZ ;  /* 0x0001000013167824 */ /* 0x000fe200078e00ff */
        /* <DEDUP_REMOVED lines=13> */
[C---:B------:R-:W-:Y:S01]  /*21da0*/  IMAD.U32 R19, R23.reuse, 0x10000, RZ ;  /* 0x0001000017137824 */ /* 0x040fe200078e00ff */
[----:B------:R-:W-:Y:S01]  /*21db0*/  LOP3.LUT R23, R23, 0xffff0000, RZ, 0xc0, !PT ;  /* 0xffff000017177812 */ /* 0x000fe200078ec0ff */
[----:B------:R-:W-:-:S02]  /*21dc0*/  IMAD.U32 R15, R33, 0x10000, RZ ;  /* 0x00010000210f7824 */ /* 0x000fc400078e00ff */
[----:B------:R-:W-:Y:S02]  /*21dd0*/  FFMA.FTZ R35, R26, R35, R14 ;  /* 0x000000231a237223 */ /* 0x000fe4000001000e */
[CC--:B------:R-:W-:Y:S02]  /*21de0*/  FFMA.FTZ R34, R25.reuse, R17.reuse, -R13 ;  /* 0x0000001119227223 */ /* 0x0c0fe4000001080d */
[----:B------:R-:W-:Y:S02]  /*21df0*/  FMUL.FTZ R14, R16, R17 ;  /* 0x00000011100e7220 */ /* 0x000fe40000410000 */
[C---:B------:R-:W-:Y:S02]  /*21e00*/  FMUL.FTZ R13, R12.reuse, R19 ;  /* 0x000000130c0d7220 */ /* 0x040fe40000410000 */
[----:B------:R-:W-:Y:S02]  /*21e10*/  FMUL.FTZ R12, R12, R15 ;  /* 0x0000000f0c0c7220 */ /* 0x000fe40000410000 */
[----:B------:R-:W-:Y:S01]  /*21e20*/  FFMA.FTZ R29, R25, R29, R14 ;  /* 0x0000001d191d7223 */ /* 0x000fe2000001000e */
[----:B------:R-:W-:Y:S01]  /*21e30*/  LOP3.LUT R14, R33, 0xffff0000, RZ, 0xc0, !PT ;  /* 0xffff0000210e7812 */ /* 0x000fe200078ec0ff */
[----:B------:R-:W-:-:S02]  /*21e40*/  FFMA.FTZ R25, R24, R19, R12 ;  /* 0x0000001318197223 */ /* 0x000fc4000001000c */
[----:B------:R-:W-:Y:S02]  /*21e50*/  FFMA.FTZ R26, R24, R15, -R13 ;  /* 0x0000000f181a7223 */ /* 0x000fe4000001080d */
[----:B------:R-:W-:Y:S02]  /*21e60*/  FMUL.FTZ R12, R11, R23 ;  /* 0x000000170b0c7220 */ /* 0x000fe40000410000 */
[----:B------:R-:W-:Y:S02]  /*21e70*/  IMAD.U32 R16, R32, 0x10000, RZ ;  /* 0x0001000020107824 */ /* 0x000fe400078e00ff */
[----:B------:R-:W-:Y:S02]  /*21e80*/  IMAD.U32 R15, R28, 0x10000, RZ ;  /* 0x000100001c0f7824 */ /* 0x000fe400078e00ff */
[----:B------:R-:W-:Y:S02]  /*21e90*/  IMAD.U32 R24, R27, 0x10000, RZ ;  /* 0x000100001b187824 */ /* 0x000fe400078e00ff */
[----:B------:R-:W-:-:S02]  /*21ea0*/  FMUL.FTZ R13, R11, R14 ;  /* 0x0000000e0b0d7220 */ /* 0x000fc40000410000 */
[----:B------:R-:W-:Y:S02]  /*21eb0*/  FFMA.FTZ R17, R21, R14, -R12 ;  /* 0x0000000e15117223 */ /* 0x000fe4000001080c */
[C---:B------:R-:W-:Y:S02]  /*21ec0*/  FMUL.FTZ R12, R10.reuse, R15 ;  /* 0x0000000f0a0c7220 */ /* 0x040fe40000410000 */
[----:B------:R-:W-:Y:S01]  /*21ed0*/  FMUL.FTZ R11, R10, R16 ;  /* 0x000000100a0b7220 */ /* 0x000fe20000410000 */
[----:B------:R-:W-:Y:S01]  /*21ee0*/  F2FP.BF16.PACK_AB R17, R17, R26 ;  /* 0x0000001a1111723e */ /* 0x000fe200000010ff */
[----:B------:R-:W-:Y:S02]  /*21ef0*/  IMAD.U32 R14, R31, 0x10000, RZ ;  /* 0x000100001f0e7824 */ /* 0x000fe400078e00ff */
[----:B------:R-:W-:Y:S02]  /*21f00*/  FMUL.FTZ R10, R3, R24 ;  /* 0x00000018030a7220 */ /* 0x000fe40000410000 */
[----:B------:R-:W-:Y:S01]  /*21f10*/  FFMA.FTZ R23, R21, R23, R13 ;  /* 0x0000001715177223 */ /* 0x000fe2000001000d */
[----:B------:R-:W-:Y:S01]  /*21f20*/  LOP3.LUT R13, R32, 0xffff0000, RZ, 0xc0, !PT ;  /* 0xffff0000200d7812 */ /* 0x000fe200078ec0ff */
[C---:B------:R-:W-:Y:S01]  /*21f30*/  FFMA.FTZ R21, R20.reuse, R16, -R12 ;  /* 0x0000001014157223 */ /* 0x040fe2000001080c */
[----:B------:R-:W-:Y:S01]  /*21f40*/  LOP3.LUT R12, R31, 0xffff0000, RZ, 0xc0, !PT ;  /* 0xffff00001f0c7812 */ /* 0x000fe200078ec0ff */
[----:B------:R-:W-:Y:S01]  /*21f50*/  FFMA.FTZ R20, R20, R15, R11 ;  /* 0x0000000f14147223 */ /* 0x000fe2000001000b */
[----:B------:R-:W-:Y:S01]  /*21f60*/  LOP3.LUT R15, R28, 0xffff0000, RZ, 0xc0, !PT ;  /* 0xffff00001c0f7812 */ /* 0x000fe200078ec0ff */
[-C--:B------:R-:W-:Y:S01]  /*21f70*/  FMUL.FTZ R3, R3, R14.reuse ;  /* 0x0000000e03037220 */ /* 0x080fe20000410000 */
[----:B------:R-:W-:Y:S01]  /*21f80*/  F2FP.BF16.PACK_AB R16, R34, R37 ;  /* 0x000000252210723e */ /* 0x000fe200000010ff */
[C---:B------:R-:W-:Y:S01]  /*21f90*/  FFMA.FTZ R19, R22.reuse, R14, -R10 ;  /* 0x0000000e16137223 */ /* 0x040fe2000001080a */
[----:B------:R-:W-:Y:S01]  /*21fa0*/  LOP3.LUT R14, R27, 0xffff0000, RZ, 0xc0, !PT ;  /* 0xffff00001b0e7812 */ /* 0x000fe200078ec0ff */
[----:B------:R-:W-:-:S02]  /*21fb0*/  FFMA.FTZ R11, R22, R24, R3 ;  /* 0x00000018160b7223 */ /* 0x000fc40000010003 */
[C---:B------:R-:W-:Y:S02]  /*21fc0*/  FMUL.FTZ R10, R9.reuse, R15 ;  /* 0x0000000f090a7220 */ /* 0x040fe40000410000 */
[C---:B------:R-:W-:Y:S02]  /*21fd0*/  FMUL.FTZ R3, R2.reuse, R14 ;  /* 0x0000000e02037220 */ /* 0x040fe40000410000 */
[-C--:B------:R-:W-:Y:S02]  /*21fe0*/  FMUL.FTZ R9, R9, R13.reuse ;  /* 0x0000000d09097220 */ /* 0x080fe40000410000 */
[-C--:B------:R-:W-:Y:S02]  /*21ff0*/  FMUL.FTZ R2, R2, R12.reuse ;  /* 0x0000000c02027220 */ /* 0x080fe40000410000 */
[----:B------:R-:W-:Y:S01]  /*22000*/  FFMA.FTZ R10, R30, R13, -R10 ;  /* 0x0000000d1e0a7223 */ /* 0x000fe2000001080a */
[----:B------:R-:W-:Y:S01]  /*22010*/  F2FP.BF16.PACK_AB R13, R23, R25 ;  /* 0x00000019170d723e */ /* 0x000fe200000010ff */
[----:B------:R-:W-:Y:S01]  /*22020*/  FFMA.FTZ R3, R18, R12, -R3 ;  /* 0x0000000c12037223 */ /* 0x000fe20000010803 */
[----:B------:R-:W-:Y:S01]  /*22030*/  F2FP.BF16.PACK_AB R12, R29, R35 ;  /* 0x000000231d0c723e */ /* 0x000fe200000010ff */
[----:B------:R-:W-:-:S02]  /*22040*/  FFMA.FTZ R9, R30, R15, R9 ;  /* 0x0000000f1e097223 */ /* 0x000fc40000010009 */
[----:B------:R-:W-:Y:S01]  /*22050*/  FFMA.FTZ R2, R18, R14, R2 ;  /* 0x0000000e12027223 */ /* 0x000fe20000010002 */
[----:B------:R-:W-:Y:S02]  /*22060*/  F2FP.BF16.PACK_AB R18, R10, R21 ;  /* 0x000000150a12723e */ /* 0x000fe400000010ff */
[----:B------:R-:W-:Y:S02]  /*22070*/  F2FP.BF16.PACK_AB R19, R3, R19 ;  /* 0x000000130313723e */ /* 0x000fe400000010ff */
[----:B------:R-:W-:Y:S02]  /*22080*/  F2FP.BF16.PACK_AB R14, R9, R20 ;  /* 0x00000014090e723e */ /* 0x000fe400000010ff */
[----:B------:R-:W-:Y:S01]  /*22090*/  F2FP.BF16.PACK_AB R15, R2, R11 ;  /* 0x0000000b020f723e */ /* 0x000fe200000010ff */
[----:B------:R1:W-:Y:S04]  /*220a0*/  ST.E.128 [R40.64], R16 ;  /* 0x0000001028007985 */ /* 0x0003e8000c101d04 */
[----:B------:R1:W-:Y:S02]  /*220b0*/  ST.E.128 [R38.64], R12 ;  /* 0x0000000c26007985 */ /* 0x0003e4000c101d04 */
.L_x_1409:
[----:B------:R-:W-:Y:S05]  /*220c0*/  BSYNC B0 ;  /* 0x0000000000007941 */ /* 0x000fea0003800000 */
.L_x_1408:
[----:B------:R-:W-:-:S04]  /*220d0*/  IADD3 R2, R72, 0x40, RZ ;  /* 0x0000004048027810 */ /* 0x000fc80007ffe0ff */
[----:B------:R-:W-:-:S13]  /*220e0*/  ISETP.GE.AND P0, PT, R2, R36, PT ;  /* 0x000000240200720c */ /* 0x000fda0003f06270 */
[----:B------:R-:W-:Y:S05]  /*220f0*/  @P0 BRA `(.L_x_1405) ;  /* 0x0000078000000947 */ /* 0x000fea0003800000 */
[----:B------:R-:W-:Y:S01]  /*22100*/  SHF.R.S32.HI R10, RZ, 0x1f, R2 ;  /* 0x0000001fff0a7819 */ /* 0x000fe20000011402 */
[----:B-1----:R-:W-:Y:S01]  /*22110*/  IMAD.SHL.U32 R12, R73, 0x40, RZ ;  /* 0x00000040490c7824 */ /* 0x002fe200078e00ff */
[----:B------:R-:W-:Y:S01]  /*22120*/  SHF.R.S32.HI R3, RZ, 0x1f, R52 ;  /* 0x0000001fff037819 */ /* 0x000fe20000011434 */
[----:B------:R-:W-:Y:S01]  /*22130*/  ULDC.64 UR4, c[0x0][0x118] ;  /* 0x0000460000047ab9 */ /* 0x000fe20000000a00 */
[C---:B------:R-:W-:Y:S02]  /*22140*/  LEA.HI R9, R10.reuse, R2, RZ, 0x3 ;  /* 0x000000020a097211 */ /* 0x040fe400078f18ff */
        /* <DEDUP_REMOVED lines=11> */
[-C--:B------:R-:W-:Y:S01]  /*22200*/  LOP3.LUT R12, R11, R14.reuse, RZ, 0x3c, !PT ;  /* 0x0000000e0b0c7212 */ /* 0x080fe200078e3cff */
        /* <DEDUP_REMOVED lines=8> */
[----:B-----5:R-:W-:-:S03]  /*22290*/  IMAD.WIDE.U32 R40, R12, 0x2, R42 ;  /* 0x000000020c287825 */ /* 0x020fc600078e002a */
        /* <DEDUP_REMOVED lines=9> */
[----:B------:R-:W-:Y:S01]  /*22330*/  PRMT R34, R96, 0x5432, R2 ;  /* 0x0000543260227816 */ /* 0x000fe20000000002 */
[----:B------:R-:W-:Y:S01]  /*22340*/  IMAD.U32 R35, R29, 0x10000, RZ ;  /* 0x000100001d237824 */ /* 0x000fe200078e00ff */
[----:B------:R-:W-:-:S02]  /*22350*/  PRMT R27, R95, 0x5410, R21 ;  /* 0x000054105f1b7816 */ /* 0x000fc40000000015 */
[----:B------:R-:W-:Y:S02]  /*22360*/  PRMT R28, R95, 0x5432, R20 ;  /* 0x000054325f1c7816 */ /* 0x000fe40000000014 */
[--C-:B------:R-:W-:Y:S02]  /*22370*/  SHF.R.U64 R9, R58, 0x10, R59.reuse ;  /* 0x000000103a097819 */ /* 0x100fe4000000123b */
[----:B------:R-:W-:Y:S02]  /*22380*/  SHF.R.U32.HI R10, RZ, 0x10, R59 ;  /* 0x00000010ff0a7819 */ /* 0x000fe4000001163b */
[----:B------:R-:W-:Y:S02]  /*22390*/  SHF.R.U32.HI R23, RZ, 0x10, R61 ;  /* 0x00000010ff177819 */ /* 0x000fe4000001163d */
[----:B------:R-:W-:Y:S02]  /*223a0*/  SHF.R.U32.HI R3, RZ, 0x10, R57 ;  /* 0x00000010ff037819 */ /* 0x000fe40000011639 */
[----:B------:R-:W-:-:S02]  /*223b0*/  LOP3.LUT R29, R29, 0xffff0000, RZ, 0xc0, !PT ;  /* 0xffff00001d1d7812 */ /* 0x000fc400078ec0ff */
[C---:B------:R-:W-:Y:S02]  /*223c0*/  PRMT R32, R97.reuse, 0x5432, R9 ;  /* 0x0000543261207816 */ /* 0x040fe40000000009 */
[----:B------:R-:W-:Y:S02]  /*223d0*/  PRMT R31, R97, 0x5410, R10 ;  /* 0x00005410611f7816 */ /* 0x000fe4000000000a */
        /* <DEDUP_REMOVED lines=74> */
.L_x_1405:
[----:B------:R-:W-:Y:S05]  /*22880*/  BSYNC B1 ;  /* 0x0000000000017941 */ /* 0x000fea0003800000 */
.L_x_1404:
[----:B------:R-:W-:Y:S01]  /*22890*/  IADD3 R33, R73, 0x40, RZ ;  /* 0x0000004049217810 */ /* 0x000fe20007ffe0ff */
[----:B------:R-:W-:-:S02]  /*228a0*/  IMAD.MOV.U32 R2, RZ, RZ, R110 ;  /* 0x000000ffff027224 */ /* 0x000fc400078e006e */
[----:B------:R-:W-:Y:S01]  /*228b0*/  IMAD.MOV.U32 R3, RZ, RZ, 0x0 ;  /* 0x00000000ff037424 */ /* 0x000fe200078e00ff */
[----:B------:R-:W-:-:S13]  /*228c0*/  ISETP.GE.AND P0, PT, R33, R55, PT ;  /* 0x000000372100720c */ /* 0x000fda0003f06270 */
[----:B------:R-:W-:Y:S05]  /*228d0*/  @P0 RET.REL.NODEC R2 `(_ZN7cutlass13device_kernelIN5flash19enable_sm80_to_sm89INS1_16FlashAttnFwdSm80INS1_25CollectiveMainloopFwdSm80ILi8ELi2ELb0EN4cute5tupleIJNS5_1CILi128EEENS7_ILi64EEENS7_ILi192EEEEEELi192ENS_10bfloat16_tEfNS_4arch4Sm80ELb0ELb1ELb1ELb1ELb1ELb1ELb1ELb0EEENS1_21CollectiveEpilogueFwdINS6_IJS8_SA_S9_EEENS6_IJNS7_ILi1EEESI_SI_EEESC_SE_Li256ELb1ELb1ELb0ELb0EEENS1_19SingleTileSchedulerILb1ELb0ELb1ELi128EEEEEEEEEvNT_6ParamsE) ;  /* 0xfffdd72002000950 */ /* 0x000fea0003c3ffff */
[----:B------:R-:W-:Y:S01]  /*228e0*/  ISETP.GE.AND P0, PT, R72, R36, PT ;  /* 0x000000244800720c */ /* 0x000fe20003f06270 */
[----:B------:R-:W-:-:S12]  /*228f0*/  BSSY B0, `(.L_x_1410) ;  /* 0x0000073000007945 */ /* 0x000fd80003800000 */
[----:B------:R-:W-:Y:S05]  /*22900*/  @P0 BRA `(.L_x_1411) ;  /* 0x0000071000000947 */ /* 0x000fea0003800000 */
[----:B------:R-:W-:Y:S01]  /*22910*/  SHF.R.S32.HI R3, RZ, 0x1f, R33 ;  /* 0x0000001fff037819 */ /* 0x000fe20000011421 */
[----:B------:R-:W-:Y:S01]  /*22920*/  IMAD.SHL.U32 R2, R33, 0x40, RZ ;  /* 0x0000004021027824 */ /* 0x000fe200078e00ff */
[----:B------:R-:W-:Y:S01]  /*22930*/  LEA.HI R10, R36, R53, RZ, 0x1d ;  /* 0x00000035240a7211 */ /* 0x000fe200078fe8ff */
[----:B------:R-:W-:Y:S01]  /*22940*/  ULDC.64 UR4, c[0x0][0x118] ;  /* 0x0000460000047ab9 */ /* 0x000fe20000000a00 */
[----:B------:R-:W-:Y:S02]  /*22950*/  LEA.HI R3, R3, R33, RZ, 0x3 ;  /* 0x0000002103037211 */ /* 0x000fe400078f18ff */
[----:B------:R-:W-:Y:S02]  /*22960*/  SHF.R.S32.HI R11, RZ, 0x1f, R10 ;  /* 0x0000001fff0b7819 */ /* 0x000fe4000001140a */
[----:B------:R-:W-:Y:S01]  /*22970*/  LOP3.LUT R2, R2, 0x1c0, RZ, 0xc0, !PT ;  /* 0x000001c002027812 */ /* 0x000fe200078ec0ff */
[----:B------:R-:W-:Y:S01]  /*22980*/  IMAD.SHL.U32 R9, R3, 0x40, RZ ;  /* 0x0000004003097824 */ /* 0x000fe200078e00ff */
[----:B------:R-:W-:Y:S01]  /*22990*/  LEA.HI R11, R11, R10, RZ, 0x3 ;  /* 0x0000000a0b0b7211 */ /* 0x000fe200078f18ff */
[----:B------:R-:W-:Y:S01]  /*229a0*/  IMAD.SHL.U32 R10, R10, 0x8, RZ ;  /* 0x000000080a0a7824 */ /* 0x000fe200078e00ff */
[----:B-1----:R-:W-:-:S02]  /*229b0*/  LOP3.LUT R12, R2, 0x38, R72, 0xf8, !PT ;  /* 0x00000038020c7812 */ /* 0x002fc400078ef848 */
[----:B------:R-:W-:Y:S02]  /*229c0*/  SHF.R.U32.HI R3, RZ, 0x3, R2 ;  /* 0x00000003ff037819 */ /* 0x000fe40000011602 */
[----:B------:R-:W-:Y:S02]  /*229d0*/  LOP3.LUT R9, R9, 0xfffffe00, RZ, 0xc0, !PT ;  /* 0xfffffe0009097812 */ /* 0x000fe400078ec0ff */
[----:B------:R-:W-:Y:S01]  /*229e0*/  LOP3.LUT R2, R2, 0x38, R10, 0xf8, !PT ;  /* 0x0000003802027812 */ /* 0x000fe200078ef80a */
[----:B------:R-:W-:Y:S01]  /*229f0*/  IMAD.SHL.U32 R10, R11, 0x400, RZ ;  /* 0x000004000b0a7824 */ /* 0x000fe200078e00ff */
        /* <DEDUP_REMOVED lines=58> */
[----:B------:R-:W-:-:S02]  /*22da0*/  FFMA.FTZ R26, R24, R15, -R13 ;  /* 0x0000000f181a7223 */ /* 0x000fc4000001080d */
[----:B------:R-:W-:Y:S02]  /*22db0*/  FFMA.FTZ R24, R24, R19, R12 ;  /* 0x0000001318187223 */ /* 0x000fe4000001000c */
        /* <DEDUP_REMOVED lines=18> */
[----:B------:R-:W-:Y:S01]  /*22ee0*/  LOP3.LUT R14, R27, 0xffff0000, RZ, 0xc0, !PT ;  /* 0xffff00001b0e7812 */ /* 0x000fe200078ec0ff */
[----:B------:R-:W-:Y:S01]  /*22ef0*/  FFMA.FTZ R20, R20, R16, R11 ;  /* 0x0000001014147223 */ /* 0x000fe2000001000b */
[----:B------:R-:W-:Y:S01]  /*22f00*/  F2FP.BF16.PACK_AB R16, R35, R44 ;  /* 0x0000002c2310723e */ /* 0x000fe200000010ff */
[----:B------:R-:W-:-:S02]  /*22f10*/  FFMA.FTZ R11, R22, R25, R3 ;  /* 0x00000019160b7223 */ /* 0x000fc40000010003 */
[C---:B------:R-:W-:Y:S02]  /*22f20*/  FMUL.FTZ R10, R9.reuse, R15 ;  /* 0x0000000f090a7220 */ /* 0x040fe40000410000 */
[C---:B------:R-:W-:Y:S02]  /*22f30*/  FMUL.FTZ R3, R2.reuse, R14 ;  /* 0x0000000e02037220 */ /* 0x040fe40000410000 */
[-C--:B------:R-:W-:Y:S02]  /*22f40*/  FMUL.FTZ R9, R9, R13.reuse ;  /* 0x0000000d09097220 */ /* 0x080fe40000410000 */
[----:B------:R-:W-:Y:S02]  /*22f50*/  FMUL.FTZ R2, R2, R12 ;  /* 0x0000000c02027220 */ /* 0x000fe40000410000 */
        /* <DEDUP_REMOVED lines=12> */
.L_x_1411:
[----:B------:R-:W-:Y:S05]  /*23020*/  BSYNC B0 ;  /* 0x0000000000007941 */ /* 0x000fea0003800000 */
.L_x_1410:
        /* <DEDUP_REMOVED lines=11> */
[----:B------:R-:W-:-:S02]  /*230e0*/  SHF.R.S32.HI R10, RZ, 0x3, R3 ;  /* 0x00000003ff0a7819 */ /* 0x000fc40000011403 */
[----:B-1----:R-:W-:Y:S02]  /*230f0*/  LOP3.LUT R13, R2, 0x38, R3, 0xf8, !PT ;  /* 0x00000038020d7812 */ /* 0x002fe400078ef803 */
[----:B------:R-:W-:Y:S01]  /*23100*/  LEA.HI R12, R11, R33, RZ, 0x3 ;  /* 0x000000210b0c7211 */ /* 0x000fe200078f18ff */
[----:B------:R-:W-:Y:S01]  /*23110*/  IMAD.SHL.U32 R11, R9, 0x80, RZ ;  /* 0x00000080090b7824 */ /* 0x000fe200078e00ff */
[----:B------:R-:W-:Y:S02]  /*23120*/  LEA.HI R3, R36, R10, RZ, 0x1d ;  /* 0x0000000a24037211 */ /* 0x000fe400078fe8ff */
[----:B------:R-:W-:Y:S01]  /*23130*/  SHF.R.U32.HI R15, RZ, 0x3, R2 ;  /* 0x00000003ff0f7819 */ /* 0x000fe20000011602 */
[----:B------:R-:W-:Y:S01]  /*23140*/  IMAD.SHL.U32 R9, R12, 0x40, RZ ;  /* 0x000000400c097824 */ /* 0x000fe200078e00ff */
[----:B------:R-:W-:Y:S02]  /*23150*/  SHF.R.S32.HI R10, RZ, 0x1f, R3 ;  /* 0x0000001fff0a7819 */ /* 0x000fe40000011403 */
        /* <DEDUP_REMOVED lines=105> */
.L_x_1413:
[----:B------:R-:W-:Y:S05]  /*237f0*/  BSYNC B0 ;  /* 0x0000000000007941 */ /* 0x000fea0003800000 */
.L_x_1412:
[----:B------:R-:W-:Y:S01]  /*23800*/  IADD3 R2, R72, 0x40, RZ ;  /* 0x0000004048027810 */ /* 0x000fe20007ffe0ff */
[----:B------:R-:W-:-:S02]  /*23810*/  IMAD.MOV.U32 R10, RZ, RZ, R110 ;  /* 0x000000ffff0a7224 */ /* 0x000fc400078e006e */
[----:B------:R-:W-:Y:S01]  /*23820*/  IMAD.MOV.U32 R11, RZ, RZ, 0x0 ;  /* 0x00000000ff0b7424 */ /* 0x000fe200078e00ff */
[----:B------:R-:W-:-:S13]  /*23830*/  ISETP.GE.AND P0, PT, R2, R36, PT ;  /* 0x000000240200720c */ /* 0x000fda0003f06270 */
[----:B------:R-:W-:Y:S05]  /*23840*/  @P0 RET.REL.NODEC R10 `(_ZN7cutlass13device_kernelIN5flash19enable_sm80_to_sm89INS1_16FlashAttnFwdSm80INS1_25CollectiveMainloopFwdSm80ILi8ELi2ELb0EN4cute5tupleIJNS5_1CILi128EEENS7_ILi64EEENS7_ILi192EEEEEELi192ENS_10bfloat16_tEfNS_4arch4Sm80ELb0ELb1ELb1ELb1ELb1ELb1ELb1ELb0EEENS1_21CollectiveEpilogueFwdINS6_IJS8_SA_S9_EEENS6_IJNS7_ILi1EEESI_SI_EEESC_SE_Li256ELb1ELb1ELb0ELb0EEENS1_19SingleTileSchedulerILb1ELb0ELb1ELi128EEEEEEEEEvNT_6ParamsE) ;  /* 0xfffdc7b00a000950 */ /* 0x000fea0003c3ffff */
[----:B------:R-:W-:Y:S01]  /*23850*/  SHF.R.S32.HI R10, RZ, 0x1f, R2 ;  /* 0x0000001fff0a7819 */ /* 0x000fe20000011402 */
[----:B------:R-:W-:Y:S01]  /*23860*/  IMAD.SHL.U32 R11, R33, 0x40, RZ ;  /* 0x00000040210b7824 */ /* 0x000fe200078e00ff */
[----:B-1----:R-:W-:Y:S01]  /*23870*/  SHF.R.S32.HI R12, RZ, 0x1f, R33 ;  /* 0x0000001fff0c7819 */ /* 0x002fe20000011421 */
[----:B------:R-:W-:Y:S01]  /*23880*/  ULDC.64 UR4, c[0x0][0x118] ;  /* 0x0000460000047ab9 */ /* 0x000fe20000000a00 */
        /* <DEDUP_REMOVED lines=28> */
[----:B------:R-:W-:-:S02]  /*23a50*/  PRMT R28, R106, 0x5432, R11 ;  /* 0x000054326a1c7816 */ /* 0x000fc4000000000b */
[----:B------:R-:W-:Y:S02]  /*23a60*/  PRMT R33, R108, 0x5432, R2 ;  /* 0x000054326c217816 */ /* 0x000fe40000000002 */
[----:B------:R-:W-:Y:S01]  /*23a70*/  SHF.R.U32.HI R10, RZ, 0x10, R91 ;  /* 0x00000010ff0a7819 */ /* 0x000fe2000001165b */
[----:B------:R-:W-:Y:S01]  /*23a80*/  IMAD.U32 R38, R28, 0x10000, RZ ;  /* 0x000100001c267824 */ /* 0x000fe200078e00ff */
[----:B------:R-:W-:Y:S02]  /*23a90*/  SHF.R.U32.HI R22, RZ, 0x10, R85 ;  /* 0x00000010ff167819 */ /* 0x000fe40000011655 */
[----:B------:R-:W-:Y:S02]  /*23aa0*/  SHF.R.U32.HI R3, RZ, 0x10, R89 ;  /* 0x00000010ff037819 */ /* 0x000fe40000011659 */
[----:B------:R-:W-:Y:S02]  /*23ab0*/  PRMT R30, R109, 0x5410, R10 ;  /* 0x000054106d1e7816 */ /* 0x000fe4000000000a */
[----:B------:R-:W-:-:S02]  /*23ac0*/  PRMT R22, R106, 0x5410, R22 ;  /* 0x000054106a167816 */ /* 0x000fc40000000016 */
[----:B------:R-:W-:Y:S02]  /*23ad0*/  SHF.R.U64 R9, R90, 0x10, R91 ;  /* 0x000000105a097819 */ /* 0x000fe4000000125b */
[----:B------:R-:W-:Y:S02]  /*23ae0*/  PRMT R32, R108, 0x5410, R3 ;  /* 0x000054106c207816 */ /* 0x000fe40000000003 */
[----:B------:R-:W-:Y:S02]  /*23af0*/  LOP3.LUT R28, R28, 0xffff0000, RZ, 0xc0, !PT ;  /* 0xffff00001c1c7812 */ /* 0x000fe400078ec0ff */
        /* <DEDUP_REMOVED lines=15> */
[----:B------:R-:W-:Y:S01]  /*23bf0*/  IMAD.U32 R19, R33, 0x10000, RZ ;  /* 0x0001000021137824 */ /* 0x000fe200078e00ff */
[C---:B------:R-:W-:Y:S01]  /*23c00*/  LOP3.LUT R12, R13.reuse, 0xffff0000, RZ, 0xc0, !PT ;  /* 0xffff00000d0c7812 */ /* 0x040fe200078ec0ff */
[----:B------:R-:W-:Y:S01]  /*23c10*/  IMAD.U32 R10, R13, 0x10000, RZ ;  /* 0x000100000d0a7824 */ /* 0x000fe200078e00ff */
[----:B------:R-:W-:Y:S01]  /*23c20*/  LOP3.LUT R33, R33, 0xffff0000, RZ, 0xc0, !PT ;  /* 0xffff000021217812 */ /* 0x000fe200078ec0ff */
[----:B------:R-:W-:Y:S01]  /*23c30*/  FMUL.FTZ R13, R16, R38 ;  /* 0x00000026100d7220 */ /* 0x000fe20000410000 */
[----:B------:R-:W-:Y:S01]  /*23c40*/  LOP3.LUT R3, R14, 0xffff0000, RZ, 0xc0, !PT ;  /* 0xffff00000e037812 */ /* 0x000fe200078ec0ff */
[----:B------:R-:W-:-:S02]  /*23c50*/  FMUL.FTZ R16, R16, R19 ;  /* 0x0000001310107220 */ /* 0x000fc40000410000 */
[C---:B------:R-:W-:Y:S02]  /*23c60*/  FFMA.FTZ R39, R25.reuse, R19, -R13 ;  /* 0x0000001319277223 */ /* 0x040fe4000001080d */
[C---:B------:R-:W-:Y:S02]  /*23c70*/  IMAD.U32 R19, R22.reuse, 0x10000, RZ ;  /* 0x0001000016137824 */ /* 0x040fe400078e00ff */
[----:B------:R-:W-:Y:S01]  /*23c80*/  FFMA.FTZ R38, R25, R38, R16 ;  /* 0x0000002619267223 */ /* 0x000fe20000010010 */
[----:B------:R-:W-:Y:S01]  /*23c90*/  LOP3.LUT R25, R22, 0xffff0000, RZ, 0xc0, !PT ;  /* 0xffff000016197812 */ /* 0x000fe200078ec0ff */
[----:B------:R-:W-:Y:S01]  /*23ca0*/  IMAD.U32 R9, R14, 0x10000, RZ ;  /* 0x000100000e097824 */ /* 0x000fe200078e00ff */
[C---:B------:R-:W-:Y:S01]  /*23cb0*/  LOP3.LUT R14, R15.reuse, 0xffff0000, RZ, 0xc0, !PT ;  /* 0xffff00000f0e7812 */ /* 0x040fe200078ec0ff */
[C---:B------:R-:W-:Y:S01]  /*23cc0*/  IMAD.U32 R16, R32.reuse, 0x10000, RZ ;  /* 0x0001000020107824 */ /* 0x040fe200078e00ff */
[----:B------:R-:W-:Y:S01]  /*23cd0*/  LOP3.LUT R32, R32, 0xffff0000, RZ, 0xc0, !PT ;  /* 0xffff000020207812 */ /* 0x000fe200078ec0ff */
[----:B------:R-:W-:-:S02]  /*23ce0*/  IMAD.U32 R2, R15, 0x10000, RZ ;  /* 0x000100000f027824 */ /* 0x000fc400078e00ff */
[C---:B------:R-:W-:Y:S02]  /*23cf0*/  FMUL.FTZ R15, R11.reuse, R28 ;  /* 0x0000001c0b0f7220 */ /* 0x040fe40000410000 */
[----:B------:R-:W-:Y:S02]  /*23d00*/  FMUL.FTZ R13, R11, R33 ;  /* 0x000000210b0d7220 */ /* 0x000fe40000410000 */
[C---:B------:R-:W-:Y:S02]  /*23d10*/  FMUL.FTZ R11, R10.reuse, R19 ;  /* 0x000000130a0b7220 */ /* 0x040fe40000410000 */
[----:B------:R-:W-:Y:S02]  /*23d20*/  FMUL.FTZ R10, R10, R16 ;  /* 0x000000100a0a7220 */ /* 0x000fe40000410000 */
[C---:B------:R-:W-:Y:S02]  /*23d30*/  FFMA.FTZ R33, R24.reuse, R33, -R15 ;  /* 0x0000002118217223 */ /* 0x040fe4000001080f */
[----:B------:R-:W-:-:S02]  /*23d40*/  FFMA.FTZ R28, R24, R28, R13 ;  /* 0x0000001c181c7223 */ /* 0x000fc4000001000d */
[C---:B------:R-:W-:Y:S02]  /*23d50*/  FFMA.FTZ R24, R23.reuse, R16, -R11 ;  /* 0x0000001017187223 */ /* 0x040fe4000001080b */
[----:B------:R-:W-:Y:S02]  /*23d60*/  FFMA.FTZ R23, R23, R19, R10 ;  /* 0x0000001317177223 */ /* 0x000fe4000001000a */
[C---:B------:R-:W-:Y:S02]  /*23d70*/  FMUL.FTZ R10, R12.reuse, R25 ;  /* 0x000000190c0a7220 */ /* 0x040fe40000410000 */
[C---:B------:R-:W-:Y:S01]  /*23d80*/  IMAD.U32 R16, R31.reuse, 0x10000, RZ ;  /* 0x000100001f107824 */ /* 0x040fe200078e00ff */
[----:B------:R-:W-:Y:S01]  /*23d90*/  LOP3.LUT R31, R31, 0xffff0000, RZ, 0xc0, !PT ;  /* 0xffff00001f1f7812 */ /* 0x000fe200078ec0ff */
[-C--:B------:R-:W-:Y:S02]  /*23da0*/  FMUL.FTZ R12, R12, R32.reuse ;  /* 0x000000200c0c7220 */ /* 0x080fe40000410000 */
[C---:B------:R-:W-:Y:S01]  /*23db0*/  IMAD.U32 R15, R27.reuse, 0x10000, RZ ;  /* 0x000100001b0f7824 */ /* 0x040fe200078e00ff */
[----:B------:R-:W-:Y:S01]  /*23dc0*/  LOP3.LUT R27, R27, 0xffff0000, RZ, 0xc0, !PT ;  /* 0xffff00001b1b7812 */ /* 0x000fe200078ec0ff */
[----:B------:R-:W-:-:S02]  /*23dd0*/  FFMA.FTZ R32, R20, R32, -R10 ;  /* 0x0000002014207223 */ /* 0x000fc4000001080a */
[----:B------:R-:W-:Y:S02]  /*23de0*/  IMAD.U32 R22, R26, 0x10000, RZ ;  /* 0x000100001a167824 */ /* 0x000fe400078e00ff */
[C---:B------:R-:W-:Y:S02]  /*23df0*/  FMUL.FTZ R10, R9.reuse, R16 ;  /* 0x00000010090a7220 */ /* 0x040fe40000410000 */
[C---:B------:R-:W-:Y:S01]  /*23e00*/  IMAD.U32 R13, R30.reuse, 0x10000, RZ ;  /* 0x000100001e0d7824 */ /* 0x040fe200078e00ff */
[----:B------:R-:W-:Y:S01]  /*23e10*/  LOP3.LUT R30, R30, 0xffff0000, RZ, 0xc0, !PT ;  /* 0xffff00001e1e7812 */ /* 0x000fe200078ec0ff */
[-C--:B------:R-:W-:Y:S02]  /*23e20*/  FMUL.FTZ R11, R9, R15.reuse ;  /* 0x0000000f090b7220 */ /* 0x080fe40000410000 */
[----:B------:R-:W-:Y:S02]  /*23e30*/  FMUL.FTZ R9, R2, R22 ;  /* 0x0000001602097220 */ /* 0x000fe40000410000 */
[----:B------:R-:W-:Y:S01]  /*23e40*/  FFMA.FTZ R10, R17, R15, R10 ;  /* 0x0000000f110a7223 */ /* 0x000fe2000001000a */
        /* <DEDUP_REMOVED lines=10> */
[C---:B------:R-:W-:Y:S01]  /*23ef0*/  FFMA.FTZ R9, R29.reuse, R31, -R9 ;  /* 0x0000001f1d097223 */ /* 0x040fe20000010809 */
[----:B------:R-:W-:Y:S01]  /*23f00*/  F2FP.BF16.PACK_AB R17, R32, R24 ;  /* 0x000000182011723e */ /* 0x000fe200000010ff */
[----:B------:R-:W-:Y:S02]  /*23f10*/  FFMA.FTZ R2, R18, R30, -R2 ;  /* 0x0000001e12027223 */ /* 0x000fe40000010802 */
[----:B------:R-:W-:Y:S01]  /*23f20*/  FFMA.FTZ R20, R20, R25, R12 ;  /* 0x0000001914147223 */ /* 0x000fe2000001000c */
[----:B------:R-:W-:Y:S01]  /*23f30*/  F2FP.BF16.PACK_AB R12, R28, R38 ;  /* 0x000000261c0c723e */ /* 0x000fe200000010ff */
[----:B------:R-:W-:Y:S01]  /*23f40*/  FFMA.FTZ R3, R29, R27, R3 ;  /* 0x0000001b1d037223 */ /* 0x000fe20000010003 */
[----:B------:R-:W-:Y:S01]  /*23f50*/  F2FP.BF16.PACK_AB R19, R2, R19 ;  /* 0x000000130213723e */ /* 0x000fe200000010ff */
[----:B------:R-:W-:Y:S01]  /*23f60*/  FFMA.FTZ R15, R18, R15, R14 ;  /* 0x0000000f120f7223 */ /* 0x000fe2000001000e */
[----:B------:R-:W-:Y:S01]  /*23f70*/  F2FP.BF16.PACK_AB R18, R9, R11 ;  /* 0x0000000b0912723e */ /* 0x000fe200000010ff */
[----:B------:R-:W-:Y:S01]  /*23f80*/  IMAD.MOV.U32 R2, RZ, RZ, R110 ;  /* 0x000000ffff027224 */ /* 0x000fe200078e006e */
[----:B------:R-:W-:-:S02]  /*23f90*/  F2FP.BF16.PACK_AB R13, R20, R23 ;  /* 0x00000017140d723e */ /* 0x000fc400000010ff */
[----:B------:R-:W-:Y:S01]  /*23fa0*/  F2FP.BF16.PACK_AB R14, R3, R10 ;  /* 0x0000000a030e723e */ /* 0x000fe200000010ff */
[----:B------:R-:W-:Y:S01]  /*23fb0*/  IMAD.MOV.U32 R3, RZ, RZ, 0x0 ;  /* 0x00000000ff037424 */ /* 0x000fe200078e00ff */
[----:B------:R-:W-:Y:S01]  /*23fc0*/  F2FP.BF16.PACK_AB R15, R15, R21 ;  /* 0x000000150f0f723e */ /* 0x000fe200000010ff */
[----:B------:R1:W-:Y:S04]  /*23fd0*/  ST.E.128 [R36.64], R16 ;  /* 0x0000001024007985 */ /* 0x0003e8000c101d04 */
[----:B------:R1:W-:Y:S01]  /*23fe0*/  ST.E.128 [R34.64], R12 ;  /* 0x0000000c22007985 */ /* 0x0003e2000c101d04 */
[----:B------:R-:W-:Y:S05]  /*23ff0*/  RET.REL.NODEC R2 `(_ZN7cutlass13device_kernelIN5flash19enable_sm80_to_sm89INS1_16FlashAttnFwdSm80INS1_25CollectiveMainloopFwdSm80ILi8ELi2ELb0EN4cute5tupleIJNS5_1CILi128EEENS7_ILi64EEENS7_ILi192EEEEEELi192ENS_10bfloat16_tEfNS_4arch4Sm80ELb0ELb1ELb1ELb1ELb1ELb1ELb1ELb0EEENS1_21CollectiveEpilogueFwdINS6_IJS8_SA_S9_EEENS6_IJNS7_ILi1EEESI_SI_EEESC_SE_Li256ELb1ELb1ELb0ELb0EEENS1_19SingleTileSchedulerILb1ELb0ELb1ELi128EEEEEEEEEvNT_6ParamsE) ;  /* 0xfffdc00002007950 */ /* 0x000fea0003c3ffff */
.L_x_1366:
        /* <DEDUP_REMOVED lines=8> */
.L_x_1367:
[----:B------:R-:W-:Y:S01]  /*24080*/  IMAD.MOV.U32 R30, RZ, RZ, R48 ;  /* 0x000000ffff1e7224 */ /* 0x000fe200078e0030 */
[----:B------:R-:W-:Y:S01]  /*24090*/  MOV R3, 0x1c1f ;  /* 0x00001c1f00037802 */ /* 0x000fe20000000f00 */
[----:B------:R-:W-:Y:S01]  /*240a0*/  IMAD.MOV.U32 R29, RZ, RZ, RZ ;  /* 0x000000ffff1d7224 */ /* 0x000fe200078e00ff */
[----:B------:R-:W-:Y:S02]  /*240b0*/  MOV R160, 0xffffffff ;  /* 0xffffffff00a07802 */ /* 0x000fe40000000f00 */
[----:B------:R-:W-:Y:S02]  /*240c0*/  MOV R2, 0x240e0 ;  /* 0x000240e000027802 */ /* 0x000fe40000000f00 */
[----:B-12---:R-:W-:Y:S05]  /*240d0*/  CALL.REL.NOINC `($__internal_5_$__cuda_sm70_shflsync_idx_p) ;  /* 0x0000070000007944 */ /* 0x006fea0003c00000 */
[----:B------:R-:W-:Y:S01]  /*240e0*/  IMAD.MOV.U32 R30, RZ, RZ, R22 ;  /* 0x000000ffff1e7224 */ /* 0x000fe200078e0016 */
[----:B------:R-:W-:Y:S01]  /*240f0*/  MOV R3, 0x1c1f ;  /* 0x00001c1f00037802 */ /* 0x000fe20000000f00 */
[----:B------:R-:W-:Y:S01]  /*24100*/  IMAD.MOV.U32 R29, RZ, RZ, RZ ;  /* 0x000000ffff1d7224 */ /* 0x000fe200078e00ff */
[----:B------:R-:W-:Y:S01]  /*24110*/  MOV R10, R31 ;  /* 0x0000001f000a7202 */ /* 0x000fe20000000f00 */
[----:B------:R-:W-:Y:S01]  /*24120*/  IMAD.MOV.U32 R160, RZ, RZ, -0x1 ;  /* 0xffffffffffa07424 */ /* 0x000fe200078e00ff */
[----:B------:R-:W-:-:S02]  /*24130*/  MOV R11, R9 ;  /* 0x00000009000b7202 */ /* 0x000fc40000000f00 */
[----:B------:R-:W-:Y:S02]  /*24140*/  MOV R2, 0x24160 ;  /* 0x0002416000027802 */ /* 0x000fe40000000f00 */
[----:B------:R-:W-:Y:S05]  /*24150*/  CALL.REL.NOINC `($__internal_5_$__cuda_sm70_shflsync_idx_p) ;  /* 0x0000068000007944 */ /* 0x000fea0003c00000 */
[----:B------:R-:W-:Y:S01]  /*24160*/  IMAD.MOV.U32 R12, RZ, RZ, R31 ;  /* 0x000000ffff0c7224 */ /* 0x000fe200078e001f */
[----:B------:R-:W-:Y:S01]  /*24170*/  MOV R30, R20 ;  /* 0x00000014001e7202 */ /* 0x000fe20000000f00 */
[----:B------:R-:W-:Y:S01]  /*24180*/  IMAD.MOV.U32 R29, RZ, RZ, RZ ;  /* 0x000000ffff1d7224 */ /* 0x000fe200078e00ff */
[----:B------:R-:W-:Y:S01]  /*24190*/  MOV R3, 0x1c1f ;  /* 0x00001c1f00037802 */ /* 0x000fe20000000f00 */
[----:B------:R-:W-:Y:S01]  /*241a0*/  IMAD.MOV.U32 R160, RZ, RZ, -0x1 ;  /* 0xffffffffffa07424 */ /* 0x000fe200078e00ff */
[----:B------:R-:W-:Y:S02]  /*241b0*/  MOV R2, 0x241d0 ;  /* 0x000241d000027802 */ /* 0x000fe40000000f00 */
[----:B------:R-:W-:Y:S05]  /*241c0*/  CALL.REL.NOINC `($__internal_5_$__cuda_sm70_shflsync_idx_p) ;  /* 0x0000061000007944 */ /* 0x000fea0003c00000 */
[----:B------:R-:W-:Y:S01]  /*241d0*/  MOV R2, R31 ;  /* 0x0000001f00027202 */ /* 0x000fe20000000f00 */
[----:B------:R-:W-:Y:S05]  /*241e0*/  BRA `(.L_x_1415) ;  /* 0xffff86d000007947 */ /* 0x000fea000383ffff */
.L_x_1370:
[----:B------:R-:W-:Y:S01]  /*241f0*/  IMAD.MOV.U32 R30, RZ, RZ, R39 ;  /* 0x000000ffff1e7224 */ /* 0x000fe200078e0027 */
[----:B------:R-:W-:Y:S01]  /*24200*/  MOV R3, 0x1c1f ;  /* 0x00001c1f00037802 */ /* 0x000fe20000000f00 */
[----:B------:R-:W-:Y:S01]  /*24210*/  IMAD.MOV.U32 R29, RZ, RZ, 0x1 ;  /* 0x00000001ff1d7424 */ /* 0x000fe200078e00ff */
[----:B------:R-:W-:Y:S02]  /*24220*/  MOV R160, 0xffffffff ;  /* 0xffffffff00a07802 */ /* 0x000fe40000000f00 */
[----:B------:R-:W-:-:S02]  /*24230*/  MOV R2, 0x24250 ;  /* 0x0002425000027802 */ /* 0x000fc40000000f00 */
[----:B---3--:R-:W-:Y:S05]  /*24240*/  CALL.REL.NOINC `($__internal_5_$__cuda_sm70_shflsync_idx_p) ;  /* 0x0000059000007944 */ /* 0x008fea0003c00000 */
[----:B------:R-:W-:Y:S01]  /*24250*/  IMAD.MOV.U32 R11, RZ, RZ, R31 ;  /* 0x000000ffff0b7224 */ /* 0x000fe200078e001f */
[----:B------:R-:W-:Y:S01]  /*24260*/  MOV R30, R48 ;  /* 0x00000030001e7202 */ /* 0x000fe20000000f00 */
[----:B------:R-:W-:Y:S01]  /*24270*/  IMAD.MOV.U32 R29, RZ, RZ, 0x1 ;  /* 0x00000001ff1d7424 */ /* 0x000fe200078e00ff */
[----:B------:R-:W-:Y:S01]  /*24280*/  MOV R3, 0x1c1f ;  /* 0x00001c1f00037802 */ /* 0x000fe20000000f00 */
[----:B------:R-:W-:Y:S01]  /*24290*/  IMAD.MOV.U32 R160, RZ, RZ, -0x1 ;  /* 0xffffffffffa07424 */ /* 0x000fe200078e00ff */
[----:B------:R-:W-:-:S02]  /*242a0*/  MOV R2, 0x242c0 ;  /* 0x000242c000027802 */ /* 0x000fc40000000f00 */
[----:B------:R-:W-:Y:S05]  /*242b0*/  CALL.REL.NOINC `($__internal_5_$__cuda_sm70_shflsync_idx_p) ;  /* 0x0000052000007944 */ /* 0x000fea0003c00000 */
[----:B------:R-:W-:Y:S01]  /*242c0*/  IMAD.MOV.U32 R30, RZ, RZ, R22 ;  /* 0x000000ffff1e7224 */ /* 0x000fe200078e0016 */
[----:B------:R-:W-:Y:S01]  /*242d0*/  MOV R29, 0x1 ;  /* 0x00000001001d7802 */ /* 0x000fe20000000f00 */
[----:B------:R-:W-:Y:S01]  /*242e0*/  IMAD.MOV.U32 R3, RZ, RZ, 0x1c1f ;  /* 0x00001c1fff037424 */ /* 0x000fe200078e00ff */
[----:B------:R-:W-:Y:S01]  /*242f0*/  MOV R160, 0xffffffff ;  /* 0xffffffff00a07802 */ /* 0x000fe20000000f00 */
[----:B------:R-:W-:Y:S01]  /*24300*/  IMAD.MOV.U32 R10, RZ, RZ, R31 ;  /* 0x000000ffff0a7224 */ /* 0x000fe200078e001f */
[----:B------:R-:W-:-:S02]  /*24310*/  MOV R2, 0x24330 ;  /* 0x0002433000027802 */ /* 0x000fc40000000f00 */
[----:B------:R-:W-:Y:S05]  /*24320*/  CALL.REL.NOINC `($__internal_5_$__cuda_sm70_shflsync_idx_p) ;  /* 0x000004b000007944 */ /* 0x000fea0003c00000 */
        /* <DEDUP_REMOVED lines=9> */
.L_x_1397:
        /* <DEDUP_REMOVED lines=8> */
.L_x_1398:
        /* <DEDUP_REMOVED lines=23> */
.L_x_1401:
        /* <DEDUP_REMOVED lines=16> */
[----:B------:R-:W-:Y:S01]  /*246b0*/  MOV R10, R31 ;  /* 0x0000001f000a7202 */ /* 0x000fe20000000f00 */
[----:B------:R-:W-:Y:S01]  /*246c0*/  IMAD.MOV.U32 R160, RZ, RZ, -0x1 ;  /* 0xffffffffffa07424 */ /* 0x000fe200078e00ff */
[----:B------:R-:W-:-:S02]  /*246d0*/  MOV R11, R9 ;  /* 0x00000009000b7202 */ /* 0x000fc40000000f00 */
[----:B------:R-:W-:Y:S02]  /*246e0*/  MOV R2, 0x24700 ;  /* 0x0002470000027802 */ /* 0x000fe40000000f00 */
[----:B------:R-:W-:Y:S05]  /*246f0*/  CALL.REL.NOINC `($__internal_5_$__cuda_sm70_shflsync_idx_p) ;  /* 0x000000e000007944 */ /* 0x000fea0003c00000 */
        /* <DEDUP_REMOVED lines=9> */
        .weak           $__internal_4_$__cuda_sm70_shflsync_bfly_p
        .type           $__internal_4_$__cuda_sm70_shflsync_bfly_p,@function
        .size           $__internal_4_$__cuda_sm70_shflsync_bfly_p,($__internal_5_$__cuda_sm70_shflsync_idx_p - $__internal_4_$__cuda_sm70_shflsync_bfly_p)
$__internal_4_$__cuda_sm70_shflsync_bfly_p:
[----:B------:R-:W-:Y:S04]  /*24790*/  WARPSYNC R244 ;  /* 0x000000f400007348 */ /* 0x000fe80003800000 */
[----:B------:R1:W2:Y:S02]  /*247a0*/  SHFL.BFLY PT, R4, R2, R4, R245 ;  /* 0x0c00000402047389 */ /* 0x0002a400000e00f5 */
[----:B-1----:R-:W-:-:S02]  /*247b0*/  MOV R2, R3 ;  /* 0x0000000300027202 */ /* 0x002fc40000000f00 */
[----:B------:R-:W-:-:S04]  /*247c0*/  MOV R3, 0x0 ;  /* 0x0000000000037802 */ /* 0x000fc80000000f00 */
[----:B--2---:R-:W-:Y:S05]  /*247d0*/  RET.REL.NODEC R2 `(_ZN7cutlass13device_kernelIN5flash19enable_sm80_to_sm89INS1_16FlashAttnFwdSm80INS1_25CollectiveMainloopFwdSm80ILi8ELi2ELb0EN4cute5tupleIJNS5_1CILi128EEENS7_ILi64EEENS7_ILi192EEEEEELi192ENS_10bfloat16_tEfNS_4arch4Sm80ELb0ELb1ELb1ELb1ELb1ELb1ELb1ELb0EEENS1_21CollectiveEpilogueFwdINS6_IJS8_SA_S9_EEENS6_IJNS7_ILi1EEESI_SI_EEESC_SE_Li256ELb1ELb1ELb0ELb0EEENS1_19SingleTileSchedulerILb1ELb0ELb1ELi128EEEEEEEEEvNT_6ParamsE) ;  /* 0xfffdb82002007950 */ /* 0x004fea0003c3ffff */
        .weak           $__internal_5_$__cuda_sm70_shflsync_idx_p
        .type           $__internal_5_$__cuda_sm70_shflsync_idx_p,@function
        .size           $__internal_5_$__cuda_sm70_shflsync_idx_p,(.L_x_1716 - $__internal_5_$__cuda_sm70_shflsync_idx_p)
$__internal_5_$__cuda_sm70_shflsync_idx_p:
[----:B------:R-:W-:Y:S04]  /*247e0*/  WARPSYNC R160 ;  /* 0x000000a000007348 */ /* 0x000fe80003800000 */
[----:B------:R1:W2:Y:S02]  /*247f0*/  SHFL.IDX PT, R31, R30, R29, R3 ;  /* 0x0000001d1e1f7389 */ /* 0x0002a400000e0003 */
[----:B-1----:R-:W-:-:S04]  /*24800*/  MOV R3, 0x0 ;  /* 0x0000000000037802 */ /* 0x002fc80000000f00 */
[----:B--2---:R-:W-:Y:S05]  /*24810*/  RET.REL.NODEC R2 `(_ZN7cutlass13device_kernelIN5flash19enable_sm80_to_sm89INS1_16FlashAttnFwdSm80INS1_25CollectiveMainloopFwdSm80ILi8ELi2ELb0EN4cute5tupleIJNS5_1CILi128EEENS7_ILi64EEENS7_ILi192EEEEEELi192ENS_10bfloat16_tEfNS_4arch4Sm80ELb0ELb1ELb1ELb1ELb1ELb1ELb1ELb0EEENS1_21CollectiveEpilogueFwdINS6_IJS8_SA_S9_EEENS6_IJNS7_ILi1EEESI_SI_EEESC_SE_Li256ELb1ELb1ELb0ELb0EEENS1_19SingleTileSchedulerILb1ELb0ELb1ELi128EEEEEEEEEvNT_6ParamsE) ;  /* 0xfffdb7e002007950 */ /* 0x004fea0003c3ffff */
.L_x_1420:
        /* <DEDUP_REMOVED lines=14> */
.L_x_1716:


//--------------------- .text._ZN7cutlass13device_kernelIN5flash19enable_sm80_to_sm89INS1_16FlashAttnFwdSm80INS1_25CollectiveMainloopFwdSm80ILi8ELi2ELb0EN4cute5tupleIJNS5_1CILi128EEENS7_ILi64EEENS7_ILi192EEEEEELi192ENS_10bfloat16_tEfNS_4arch4Sm80ELb1ELb0ELb1ELb0ELb1ELb0ELb1ELb0EEENS1_21CollectiveEpilogueFwdINS6_IJS8_SA_S9_EEENS6_IJNS7_ILi1EEESI_SI_EEESC_SE_Li256ELb0ELb1ELb0ELb0EEENS1_30DynamicPersistentTileSchedulerILi256ELi256ELb0ELb1ELb0EEEEEEEEEvNT_6ParamsE --------------------------
	.section	.text._ZN7cutlass13device_kernelIN5flash19enable_sm80_to_sm89INS1_16FlashAttnFwdSm80INS1_25CollectiveMainloopFwdSm80ILi8ELi2ELb0EN4cute5tupleIJNS5_1CILi128EEENS7_ILi64EEENS7_ILi192EEEEEELi192ENS_10bfloat16_tEfNS_4arch4Sm80ELb1ELb0ELb1ELb0ELb1ELb0ELb1ELb0EEENS1_21CollectiveEpilogueFwdINS6_IJS8_SA_S9_EEENS6_IJNS7_ILi1EEESI_SI_EEESC_SE_Li256ELb0ELb1ELb0ELb0EEENS1_30DynamicPersistentTileSchedulerILi256ELi256ELb0ELb1ELb0EEEEEEEEEvNT_6ParamsE,"ax",@progbits
	.sectioninfo	@"SHI_REGISTERS=255"
	.align	128
.text._ZN7cutlass13device_kernelIN5flash19enable_sm80_to_sm89INS1_16FlashAttnFwdSm80INS1_25CollectiveMainloopFwdSm80ILi8ELi2ELb0EN4cute5tupleIJNS5_1CILi128EEENS7_ILi64EEENS7_ILi192EEEEEELi192ENS_10bfloat16_tEfNS_4arch4Sm80ELb1ELb0ELb1ELb0ELb1ELb0ELb1ELb0EEENS1_21CollectiveEpilogueFwdINS6_IJS8_SA_S9_EEENS6_IJNS7_ILi1EEESI_SI_EEESC_SE_Li256ELb0ELb1ELb0ELb0EEENS1_30DynamicPersistentTileSchedulerILi256ELi256ELb0ELb1ELb0EEEEEEEEEvNT_6ParamsE:
        .type           _ZN7cutlass13device_kernelIN5flash19enable_sm80_to_sm89INS1_16FlashAttnFwdSm80INS1_25CollectiveMainloopFwdSm80ILi8ELi2ELb0EN4cute5tupleIJNS5_1CILi128EEENS7_ILi64EEENS7_ILi192EEEEEELi192ENS_10bfloat16_tEfNS_4arch4Sm80ELb1ELb0ELb1ELb0ELb1ELb0ELb1ELb0EEENS1_21CollectiveEpilogueFwdINS6_IJS8_SA_S9_EEENS6_IJNS7_ILi1EEESI_SI_EEESC_SE_Li256ELb0ELb1ELb0ELb0EEENS1_30DynamicPersistentTileSchedulerILi256ELi256ELb0ELb1ELb0EEEEEEEEEvNT_6ParamsE,@function
        .size           _ZN7cutlass13device_kernelIN5flash19enable_sm80_to_sm89INS1_16FlashAttnFwdSm80INS1_25CollectiveMainloopFwdSm80ILi8ELi2ELb0EN4cute5tupleIJNS5_1CILi128EEENS7_ILi64EEENS7_ILi192EEEEEELi192ENS_10bfloat16_tEfNS_4arch4Sm80ELb1ELb0ELb1ELb0ELb1ELb0ELb1ELb0EEENS1_21CollectiveEpilogueFwdINS6_IJS8_SA_S9_EEENS6_IJNS7_ILi1EEESI_SI_EEESC_SE_Li256ELb0ELb1ELb0ELb0EEENS1_30DynamicPersistentTileSchedulerILi256ELi256ELb0ELb1ELb0EEEEEEEEEvNT_6ParamsE,(.L_x_1720 - _ZN7cutlass13device_kernelIN5flash19enable_sm80_to_sm89INS1_16FlashAttnFwdSm80INS1_25CollectiveMainloopFwdSm80ILi8ELi2ELb0EN4cute5tupleIJNS5_1CILi128EEENS7_ILi64EEENS7_ILi192EEEEEELi192ENS_10bfloat16_tEfNS_4arch4Sm80ELb1ELb0ELb1ELb0ELb1ELb0ELb1ELb0EEENS1_21CollectiveEpilogueFwdINS6_IJS8_SA_S9_EEENS6_IJNS7_ILi1EEESI_SI_EEESC_SE_Li256ELb0ELb1ELb0ELb0EEENS1_30DynamicPersistentTileSchedulerILi256ELi256ELb0ELb1ELb0EEEEEEEEEvNT_6ParamsE)
        .other          _ZN7cutlass13device_kernelIN5flash19enable_sm80_to_sm89INS1_16FlashAttnFwdSm80INS1_25CollectiveMainloopFwdSm80ILi8ELi2ELb0EN4cute5tupleIJNS5_1CILi128EEENS7_ILi64EEENS7_ILi192EEEEEELi192ENS_10bfloat16_tEfNS_4arch4Sm80ELb1ELb0ELb1ELb0ELb1ELb0ELb1ELb0EEENS1_21CollectiveEpilogueFwdINS6_IJS8_SA_S9_EEENS6_IJNS7_ILi1EEESI_SI_EEESC_SE_Li256ELb0ELb1ELb0ELb0EEENS1_30DynamicPersistentTileSchedulerILi256ELi256ELb0ELb1ELb0EEEEEEEEEvNT_6ParamsE,@"STO_CUDA_ENTRY STV_DEFAULT"
_ZN7cutlass13device_kernelIN5flash19enable_sm80_to_sm89INS1_16FlashAttnFwdSm80INS1_25CollectiveMainloopFwdSm80ILi8ELi2ELb0EN4cute5tupleIJNS5_1CILi128EEENS7_ILi64EEENS7_ILi192EEEEEELi192ENS_10bfloat16_tEfNS_4arch4Sm80ELb1ELb0ELb1ELb0ELb1ELb0ELb1ELb0EEENS1_21CollectiveEpilogueFwdINS6_IJS8_SA_S9_EEENS6_IJNS7_ILi1EEESI_SI_EEESC_SE_Li256ELb0ELb1ELb0ELb0EEENS1_30DynamicPersistentTileSchedulerILi256ELi256ELb0ELb1ELb0EEEEEEEEEvNT_6ParamsE:
        /* <DEDUP_REMOVED lines=13> */
[----:B------:R-:W-:Y:S02]  /*00d0*/  ULDC.64 UR6, c[0x0][0x118] ;  /* 0x0000460000067ab9 */ /* 0x000fe40000000a00 */
[CC--:B------:R-:W-:Y:S02]  /*00e0*/  LEA.HI R2, R16.reuse, R20.reuse, RZ, 0x4 ;  /* 0x0000001410027211 */ /* 0x0c0fe400078f20ff */
[----:B------:R-:W-:Y:S02]  /*00f0*/  LEA.HI R8, R16, R20, RZ, 0x3 ;  /* 0x0000001410087211 */ /* 0x000fe400078f18ff */
[----:B------:R-:W-:Y:S02]  /*0100*/  SHF.R.S32.HI R3, RZ, 0x4, R2 ;  /* 0x00000004ff037819 */ /* 0x000fe40000011402 */
[----:B------:R-:W-:-:S02]  /*0110*/  SHF.R.S32.HI R250, RZ, 0x3, R8 ;  /* 0x00000003fffa7819 */ /* 0x000fc40000011408 */
[----:B------:R-:W-:Y:S02]  /*0120*/  LEA.HI R0, R2, R3, RZ, 0x1 ;  /* 0x0000000302007211 */ /* 0x000fe400078f08ff */
[----:B------:R-:W-:Y:S02]  /*0130*/  LEA.HI R12, R16, R20, RZ, 0x2 ;  /* 0x00000014100c7211 */ /* 0x000fe400078f10ff */
[----:B------:R-:W-:Y:S02]  /*0140*/  LOP3.LUT R0, R0, 0xfffffffe, RZ, 0xc0, !PT ;  /* 0xfffffffe00007812 */ /* 0x000fe400078ec0ff */
[--C-:B------:R-:W-:Y:S02]  /*0150*/  SHF.R.S32.HI R9, RZ, 0x2, R12.reuse ;  /* 0x00000002ff097819 */ /* 0x100fe4000001140c */
[----:B------:R-:W-:Y:S01]  /*0160*/  SHF.R.S32.HI R4, RZ, 0x1f, R12 ;  /* 0x0000001fff047819 */ /* 0x000fe2000001140c */
[----:B------:R-:W-:Y:S01]  /*0170*/  IMAD.IADD R14, R3, 0x1, -R0 ;  /* 0x00000001030e7824 */ /* 0x000fe200078e0a00 */
[----:B------:R-:W-:-:S02]  /*0180*/  LOP3.LUT R3, R8, 0xfffffff8, RZ, 0xc0, !PT ;  /* 0xfffffff808037812 */ /* 0x000fc400078ec0ff */
[----:B------:R-:W-:Y:S01]  /*0190*/  LOP3.LUT R0, R2, 0xfffffff0, RZ, 0xc0, !PT ;  /* 0xfffffff002007812 */ /* 0x000fe200078ec0ff */
[----:B------:R-:W-:Y:S01]  /*01a0*/  IMAD.SHL.U32 R2, R250, 0x40, RZ ;  /* 0x00000040fa027824 */ /* 0x000fe200078e00ff */
[----:B------:R-:W-:Y:S01]  /*01b0*/  LEA.HI R7, R16, R20, RZ, 0x5 ;  /* 0x0000001410077211 */ /* 0x000fe200078f28ff */
[----:B------:R-:W-:Y:S01]  /*01c0*/  IMAD.IADD R218, R20, 0x1, -R3 ;  /* 0x0000000114da7824 */ /* 0x000fe200078e0a03 */
[----:B------:R-:W-:Y:S01]  /*01d0*/  LEA.HI R3, R4, R9, RZ, 0x3 ;  /* 0x0000000904037211 */ /* 0x000fe200078f18ff */
[----:B------:R-:W-:Y:S01]  /*01e0*/  IMAD.IADD R0, R20, 0x1, -R0 ;  /* 0x0000000114007824 */ /* 0x000fe200078e0a00 */
[----:B------:R-:W-:Y:S01]  /*01f0*/  LOP3.LUT R2, R2, 0x1c0, RZ, 0xc0, !PT ;  /* 0x000001c002027812 */ /* 0x000fe200078ec0ff */
[C---:B------:R-:W-:Y:S01]  /*0200*/  IMAD.SHL.U32 R200, R218.reuse, 0x8, RZ ;  /* 0x00000008dac87824 */ /* 0x040fe200078e00ff */
[----:B------:R-:W-:Y:S01]  /*0210*/  LOP3.LUT R3, R3, 0xfffffff8, RZ, 0xc0, !PT ;  /* 0xfffffff803037812 */ /* 0x000fe200078ec0ff */
[C---:B------:R-:W-:Y:S01]  /*0220*/  IMAD.SHL.U32 R5, R218.reuse, 0x40, RZ ;  /* 0x00000040da057824 */ /* 0x040fe200078e00ff */
[----:B------:R-:W-:Y:S01]  /*0230*/  SHF.R.S32.HI R6, RZ, 0x1f, R0 ;  /* 0x0000001fff067819 */ /* 0x000fe20000011400 */
[----:B------:R-:W-:Y:S01]  /*0240*/  IMAD R219, R218, 0x20, R250 ;  /* 0x00000020dadb7824 */ /* 0x000fe200078e02fa */
[----:B------:R-:W-:Y:S01]  /*0250*/  SHF.R.U32.HI R4, RZ, 0x3, R2 ;  /* 0x00000003ff047819 */ /* 0x000fe20000011602 */
[----:B------:R-:W-:Y:S01]  /*0260*/  IMAD.IADD R9, R9, 0x1, -R3 ;  /* 0x0000000109097824 */ /* 0x000fe200078e0a03 */
[----:B------:R-:W-:-:S02]  /*0270*/  LOP3.LUT R2, R2, 0x38, R200, 0xf8, !PT ;  /* 0x0000003802027812 */ /* 0x000fc400078ef8c8 */
[----:B------:R-:W-:Y:S02]  /*0280*/  LEA.HI R11, R6, R0, RZ, 0x3 ;  /* 0x00000000060b7211 */ /* 0x000fe400078f18ff */
[----:B------:R-:W-:Y:S02]  /*0290*/  LOP3.LUT R13, R2, R4, RZ, 0x3c, !PT ;  /* 0x00000004020d7212 */ /* 0x000fe400078e3cff */
[----:B------:R-:W-:Y:S02]  /*02a0*/  LOP3.LUT R4, R11, 0xfffffff8, RZ, 0xc0, !PT ;  /* 0xfffffff80b047812 */ /* 0x000fe400078ec0ff */
[----:B------:R-:W-:Y:S02]  /*02b0*/  LOP3.LUT R2, R5, 0x1c0, RZ, 0xc0, !PT ;  /* 0x000001c005027812 */ /* 0x000fe400078ec0ff */
[----:B------:R-:W-:Y:S01]  /*02c0*/  LOP3.LUT R3, R9, 0x1, RZ, 0xc0, !PT ;  /* 0x0000000109037812 */ /* 0x000fe200078ec0ff */
[----:B------:R-:W-:Y:S01]  /*02d0*/  IMAD.IADD R10, R0, 0x1, -R4 ;  /* 0x00000001000a7824 */ /* 0x000fe200078e0a04 */
[----:B------:R-:W-:-:S02]  /*02e0*/  LOP3.LUT R5, R2, 0x8, R8, 0xf8, !PT ;  /* 0x0000000802057812 */ /* 0x000fc400078ef808 */
[----:B------:R-:W-:Y:S02]  /*02f0*/  LOP3.LUT R0, R7, 0xffffffe0, RZ, 0xc0, !PT ;  /* 0xffffffe007007812 */ /* 0x000fe400078ec0ff */
[----:B------:R-:W-:Y:S02]  /*0300*/  SHF.R.U32.HI R2, RZ, 0x3, R2 ;  /* 0x00000003ff027819 */ /* 0x000fe40000011602 */
[--C-:B------:R-:W-:Y:S01]  /*0310*/  SHF.R.S32.HI R6, RZ, 0x5, R7.reuse ;  /* 0x00000005ff067819 */ /* 0x100fe20000011407 */
[----:B------:R-:W-:Y:S01]  /*0320*/  IMAD.IADD R19, R20, 0x1, -R0 ;  /* 0x0000000114137824 */ /* 0x000fe200078e0a00 */
[----:B------:R-:W-:Y:S02]  /*0330*/  LOP3.LUT R15, R5, R2, RZ, 0x3c, !PT ;  /* 0x00000002050f7212 */ /* 0x000fe400078e3cff */
[----:B------:R-:W-:Y:S01]  /*0340*/  SHF.R.S32.HI R2, RZ, 0x1f, R7 ;  /* 0x0000001fff027819 */ /* 0x000fe20000011407 */
[----:B------:R-:W-:Y:S01]  /*0350*/  IMAD.SHL.U32 R7, R14, 0x8, RZ ;  /* 0x000000080e077824 */ /* 0x000fe200078e00ff */
[----:B------:R-:W-:-:S02]  /*0360*/  ISETP.NE.U32.AND P3, PT, R3, 0x1, PT ;  /* 0x000000010300780c */ /* 0x000fc40003f65070 */
[----:B------:R-:W-:Y:S02]  /*0370*/  LOP3.LUT R3, R12, 0xfffffffc, RZ, 0xc0, !PT ;  /* 0xfffffffc0c037812 */ /* 0x000fe400078ec0ff */
[----:B------:R-:W-:Y:S01]  /*0380*/  LEA.HI R0, R2, R6, RZ, 0x3 ;  /* 0x0000000602007211 */ /* 0x000fe200078f18ff */
[----:B------:R-:W-:Y:S01]  /*0390*/  IMAD.SHL.U32 R2, R10, 0x40, RZ ;  /* 0x000000400a027824 */ /* 0x000fe200078e00ff */
[----:B------:R-:W-:Y:S02]  /*03a0*/  SHF.R.S32.HI R12, RZ, 0x1f, R19 ;  /* 0x0000001fff0c7819 */ /* 0x000fe40000011413 */
[----:B------:R-:W-:Y:S01]  /*03b0*/  LOP3.LUT R4, R0, 0xffffff8, RZ, 0xc0, !PT ;  /* 0x0ffffff800047812 */ /* 0x000fe200078ec0ff */
[----:B------:R-:W-:Y:S01]  /*03c0*/  IMAD.IADD R0, R20, 0x1, -R3 ;  /* 0x0000000114007824 */ /* 0x000fe200078e0a03 */
[----:B------:R-:W-:Y:S02]  /*03d0*/  LEA.HI R12, R12, R19, RZ, 0x2 ;  /* 0x000000130c0c7211 */ /* 0x000fe400078f10ff */
[----:B------:R-:W-:Y:S01]  /*03e0*/  LEA.HI R8, R16, R20, RZ, 0x6 ;  /* 0x0000001410087211 */ /* 0x000fe200078f30ff */
[----:B------:R-:W-:Y:S01]  /*03f0*/  IMAD.IADD R4, R6, 0x1, -R4 ;  /* 0x0000000106047824 */ /* 0x000fe200078e0a04 */
[----:B------:R-:W-:-:S02]  /*0400*/  LOP3.LUT R2, R2, 0x1c0, RZ, 0xc0, !PT ;  /* 0x000001c002027812 */ /* 0x000fc400078ec0ff */
[----:B------:R-:W-:Y:S01]  /*0410*/  SHF.R.S32.HI R3, RZ, 0x2, R12 ;  /* 0x00000002ff037819 */ /* 0x000fe2000001140c */
[----:B------:R-:W-:Y:S01]  /*0420*/  IMAD.SHL.U32 R8, R8, 0x8, RZ ;  /* 0x0000000808087824 */ /* 0x000fe200078e00ff */
[----:B------:R-:W-:Y:S02]  /*0430*/  LOP3.LUT R7, R2, 0x8, R7, 0xf8, !PT ;  /* 0x0000000802077812 */ /* 0x000fe400078ef807 */
[----:B------:R-:W-:Y:S01]  /*0440*/  SHF.R.U32.HI R5, RZ, 0x3, R2 ;  /* 0x00000003ff057819 */ /* 0x000fe20000011602 */
[----:B------:R-:W-:Y:S01]  /*0450*/  IMAD R18, R4, 0x10, R3 ;  /* 0x0000001004127824 */ /* 0x000fe200078e0203 */
[----:B------:R-:W-:Y:S01]  /*0460*/  LEA.HI R2, R0, R0, RZ, 0x1 ;  /* 0x0000000000027211 */ /* 0x000fe200078f08ff */
[----:B------:R-:W-:Y:S01]  /*0470*/  IMAD.SHL.U32 R3, R9, 0x40, RZ ;  /* 0x0000004009037824 */ /* 0x000fe200078e00ff */
[----:B------:R-:W-:Y:S02]  /*0480*/  LOP3.LUT R13, R13, 0x7ffffe00, R8, 0xf8, !PT ;  /* 0x7ffffe000d0d7812 */ /* 0x000fe400078ef808 */
[----:B------:R-:W-:Y:S01]  /*0490*/  LOP3.LUT R8, R7, R5, RZ, 0x3c, !PT ;  /* 0x0000000507087212 */ /* 0x000fe200078e3cff */
[----:B------:R-:W-:Y:S01]  /*04a0*/  IMAD.SHL.U32 R5, R6, 0x400, RZ ;  /* 0x0000040006057824 */ /* 0x000fe200078e00ff */
[----:B------:R-:W-:Y:S01]  /*04b0*/  LOP3.LUT R2, R2, 0x1ffffffe, RZ, 0xc0, !PT ;  /* 0x1ffffffe02027812 */ /* 0x000fe200078ec0ff */
[----:B------:R-:W-:Y:S01]  /*04c0*/  IMAD.SHL.U32 R7, R11, 0x40, RZ ;  /* 0x000000400b077824 */ /* 0x000fe200078e00ff */
[----:B------:R-:W-:Y:S01]  /*04d0*/  LOP3.LUT R6, R3, 0x1c0, RZ, 0xc0, !PT ;  /* 0x000001c003067812 */ /* 0x000fe200078ec0ff */
[C---:B------:R-:W-:Y:S01]  /*04e0*/  IMAD R4, R0.reuse, 0x2, R5 ;  /* 0x0000000200047824 */ /* 0x040fe200078e0205 */
[----:B------:R-:W-:Y:S01]  /*04f0*/  R2P PR, R9, 0x6 ;  /* 0x0000000609007804 */ /* 0x000fe20000000000 */
[----:B------:R-:W-:Y:S01]  /*0500*/  IMAD.IADD R9, R0, 0x1, -R2 ;  /* 0x0000000100097824 */ /* 0x000fe200078e0a02 */
[----:B------:R-:W-:Y:S01]  /*0510*/  LEA.HI R2, R6, R6, RZ, 0x1d ;  /* 0x0000000606027211 */ /* 0x000fe200078fe8ff */
[----:B------:R-:W-:Y:S01]  /*0520*/  STL [R1+0x38], R18 ;  /* 0x0000381201007387 */ /* 0x000fe20000100800 */
[----:B------:R-:W-:Y:S01]  /*0530*/  LOP3.LUT R3, R7, 0xfffffe00, RZ, 0xc0, !PT ;  /* 0xfffffe0007037812 */ /* 0x000fe200078ec0ff */
[----:B------:R-:W-:Y:S01]  /*0540*/  IMAD R0, R14, 0x200, R15 ;  /* 0x000002000e007824 */ /* 0x000fe200078e020f */
[----:B------:R-:W-:Y:S01]  /*0550*/  SHF.R.S32.HI R6, RZ, 0x1f, R200 ;  /* 0x0000001fff067819 */ /* 0x000fe200000114c8 */
[----:B------:R-:W-:Y:S01]  /*0560*/  IMAD.IADD R7, R4, 0x1, R2 ;  /* 0x0000000104077824 */ /* 0x000fe200078e0202 */
[----:B------:R-:W-:Y:S01]  /*0570*/  LEA.HI R4, R16, R20, RZ, 0x7 ;  /* 0x0000001410047211 */ /* 0x000fe200078f38ff */
[----:B------:R-:W-:Y:S01]  /*0580*/  STL [R1+0x8], R17 ;  /* 0x0000081101007387 */ /* 0x000fe20000100800 */
[----:B------:R-:W-:Y:S01]  /*0590*/  IADD3 R213, R200, 0x40, RZ ;  /* 0x00000040c8d57810 */ /* 0x000fe20007ffe0ff */
[----:B------:R-:W-:Y:S01]  /*05a0*/  IMAD.SHL.U32 R221, R13, 0x2, RZ ;  /* 0x000000020ddd7824 */ /* 0x000fe200078e00ff */
[----:B------:R-:W-:-:S02]  /*05b0*/  SHF.R.S32.HI R4, RZ, 0x7, R4 ;  /* 0x00000007ff047819 */ /* 0x000fc40000011404 */
[----:B------:R-:W-:Y:S02]  /*05c0*/  LOP3.LUT R4, R12, 0x7ffffffc, RZ, 0xc0, !PT ;  /* 0x7ffffffc0c047812 */ /* 0x000fe400078ec0ff */
[----:B------:R-:W-:Y:S02]  /*05d0*/  IADD3 R214, R200, 0x80, RZ ;  /* 0x00000080c8d67810 */ /* 0x000fe40007ffe0ff */
[-C--:B------:R-:W-:Y:S01]  /*05e0*/  IADD3 R2, R8, R3.reuse, R5 ;  /* 0x0000000308027210 */ /* 0x080fe20007ffe005 */
[----:B------:R-:W-:Y:S01]  /*05f0*/  IMAD.IADD R6, R19, 0x1, -R4 ;  /* 0x0000000113067824 */ /* 0x000fe200078e0a04 */
[C---:B------:R-:W-:Y:S02]  /*0600*/  LOP3.LUT P0, RZ, R10.reuse, 0x2, RZ, 0xc0, !PT ;  /* 0x000000020aff7812 */ /* 0x040fe4000780c0ff */
[----:B------:R-:W-:Y:S01]  /*0610*/  LOP3.LUT P4, RZ, R10, 0x4, RZ, 0xc0, !PT ;  /* 0x000000040aff7812 */ /* 0x000fe2000788c0ff */
[----:B------:R-:W-:Y:S01]  /*0620*/  IMAD.SHL.U32 R6, R6, 0x2, RZ ;  /* 0x0000000206067824 */ /* 0x000fe200078e00ff */
[----:B------:R-:W-:Y:S01]  /*0630*/  LOP3.LUT R3, R8, R3, RZ, 0xfc, !PT ;  /* 0x0000000308037212 */ /* 0x000fe200078efcff */
[----:B------:R-:W-:Y:S01]  /*0640*/  IMAD.MOV.U32 R8, RZ, RZ, 0x40 ;  /* 0x00000040ff087424 */ /* 0x000fe200078e00ff */
[----:B------:R-:W-:-:S02]  /*0650*/  SHF.R.S32.HI R5, RZ, 0x1f, R213 ;  /* 0x0000001fff057819 */ /* 0x000fc400000114d5 */
[----:B------:R-:W-:Y:S01]  /*0660*/  SHF.R.S32.HI R10, RZ, 0x1f, R214 ;  /* 0x0000001fff0a7819 */ /* 0x000fe200000114d6 */
[----:B------:R1:W-:Y:S01]  /*0670*/  STL [R1], R6 ;  /* 0x0000000601007387 */ /* 0x0003e20000100800 */
[----:B------:R-:W-:Y:S02]  /*0680*/  SEL R5, R193, 0xffffffe0, !P1 ;  /* 0xffffffe0c1057807 */ /* 0x000fe40004800000 */
[----:B------:R-:W-:Y:S02]  /*0690*/  LEA R10, R7, 0x80, 0x1 ;  /* 0x00000080070a7811 */ /* 0x000fe400078e08ff */
[----:B------:R-:W-:Y:S02]  /*06a0*/  SEL R4, R8, 0xffffffc0, !P2 ;  /* 0xffffffc008047807 */ /* 0x000fe40005000000 */
[----:B------:R-:W-:Y:S01]  /*06b0*/  LEA R194, R0, 0xc100, 0x1 ;  /* 0x0000c10000c27811 */ /* 0x000fe200078e08ff */
[----:B------:R-:W-:Y:S01]  /*06c0*/  IMAD.IADD R7, R10, 0x1, R5 ;  /* 0x000000010a077824 */ /* 0x000fe200078e0205 */
[----:B------:R-:W-:Y:S01]  /*06d0*/  SEL R0, R8, 0xffffffc0, !P4 ;  /* 0xffffffc008007807 */ /* 0x000fe20006000000 */
[----:B------:R-:W-:Y:S01]  /*06e0*/  IMAD.IADD R8, R10, 0x1, R4 ;  /* 0x000000010a087824 */ /* 0x000fe200078e0204 */
[----:B------:R-:W-:-:S02]  /*06f0*/  LEA R187, R2, 0x18100, 0x1 ;  /* 0x0001810002bb7811 */ /* 0x000fc400078e08ff */
[----:B------:R-:W-:Y:S02]  /*0700*/  SEL R193, R193, 0xffffffe0, !P0 ;  /* 0xffffffe0c1c17807 */ /* 0x000fe40004000000 */
[----:B------:R-:W-:Y:S01]  /*0710*/  LEA R195, R3, 0x100, 0x1 ;  /* 0x0000010003c37811 */ /* 0x000fe200078e08ff */
[--C-:B------:R-:W-:Y:S01]  /*0720*/  IMAD.IADD R190, R187, 0x1, R0.reuse ;  /* 0x00000001bbbe7824 */ /* 0x100fe200078e0200 */
[----:B------:R-:W-:Y:S01]  /*0730*/  IADD3 R233, R221, 0xc100, RZ ;  /* 0x0000c100dde97810 */ /* 0x000fe20007ffe0ff */
[----:B------:R-:W-:Y:S01]  /*0740*/  IMAD.IADD R188, R187, 0x1, R193 ;  /* 0x00000001bbbc7824 */ /* 0x000fe200078e02c1 */
[----:B------:R-:W-:Y:S01]  /*0750*/  IADD3 R232, R221, 0x100, RZ ;  /* 0x00000100dde87810 */ /* 0x000fe20007ffe0ff */
[----:B------:R-:W-:Y:S02]  /*0760*/  IMAD.IADD R196, R0, 0x1, R195 ;  /* 0x0000000100c47824 */ /* 0x000fe400078e02c3 */
[----:B------:R-:W-:Y:S02]  /*0770*/  IMAD.IADD R189, R188, 0x1, R0 ;  /* 0x00000001bcbd7824 */ /* 0x000fe400078e0200 */
[----:B-1----:R-:W-:-:S05]  /*0780*/  IMAD R6, R9, 0x8, R18 ;  /* 0x0000000809067824 */ /* 0x002fca00078e0212 */
[----:B------:R1:W-:Y:S04]  /*0790*/  STL [R1+0x30], R6 ;  /* 0x0000300601007387 */ /* 0x0003e80000100800 */
[----:B------:R-:W-:Y:S04]  /*07a0*/  STL [R1+0xc], R10 ;  /* 0x00000c0a01007387 */ /* 0x000fe80000100800 */
[----:B------:R2:W-:Y:S04]  /*07b0*/  STL [R1+0x18], R7 ;  /* 0x0000180701007387 */ /* 0x0005e80000100800 */
[----:B------:R-:W-:Y:S01]  /*07c0*/  STL [R1+0x28], R8 ;  /* 0x0000280801007387 */ /* 0x000fe20000100800 */
[----:B-1----:R-:W-:-:S02]  /*07d0*/  IADD3 R6, R10, -0x10, RZ ;  /* 0xfffffff00a067810 */ /* 0x002fc40007ffe0ff */
[----:B------:R-:W-:-:S05]  /*07e0*/  @P3 IADD3 R6, R10, 0x10, RZ ;  /* 0x000000100a063810 */ /* 0x000fca0007ffe0ff */
[----:B------:R-:W-:Y:S01]  /*07f0*/  IMAD.IADD R5, R5, 0x1, R6 ;  /* 0x0000000105057824 */ /* 0x000fe200078e0206 */
[----:B------:R-:W-:Y:S01]  /*0800*/  STL [R1+0x10], R6 ;  /* 0x0000100601007387 */ /* 0x000fe20000100800 */
[----:B--2---:R-:W-:Y:S02]  /*0810*/  IMAD.IADD R7, R7, 0x1, R4 ;  /* 0x0000000107077824 */ /* 0x004fe400078e0204 */
[----:B------:R-:W-:Y:S02]  /*0820*/  IMAD.IADD R2, R4, 0x1, R6 ;  /* 0x0000000104027824 */ /* 0x000fe400078e0206 */
[----:B------:R-:W-:Y:S01]  /*0830*/  IMAD.IADD R3, R5, 0x1, R4 ;  /* 0x0000000105037824 */ /* 0x000fe200078e0204 */
[----:B------:R-:W-:Y:S04]  /*0840*/  STL [R1+0x24], R7 ;  /* 0x0000240701007387 */ /* 0x000fe80000100800 */
[----:B------:R-:W-:Y:S04]  /*0850*/  STL [R1+0x14], R5 ;  /* 0x0000140501007387 */ /* 0x000fe80000100800 */
[----:B------:R1:W-:Y:S04]  /*0860*/  STL [R1+0x20], R2 ;  /* 0x0000200201007387 */ /* 0x0003e80000100800 */
[----:B------:R2:W-:Y:S01]  /*0870*/  STL [R1+0x1c], R3 ;  /* 0x00001c0301007387 */ /* 0x0005e20000100800 */
[----:B-1----:R-:W-:-:S04]  /*0880*/  IMAD.IADD R2, R193, 0x1, R195 ;  /* 0x00000001c1027824 */ /* 0x002fc800078e02c3 */
[----:B------:R-:W-:Y:S02]  /*0890*/  IMAD.IADD R2, R0, 0x1, R2 ;  /* 0x0000000100027824 */ /* 0x000fe400078e0202 */
[----:B------:R-:W-:-:S03]  /*08a0*/  IMAD.IADD R0, R193, 0x1, R196 ;  /* 0x00000001c1007824 */ /* 0x000fc600078e02c4 */
[----:B------:R2:W-:Y:S04]  /*08b0*/  STL [R1+0x2c], R2 ;  /* 0x00002c0201007387 */ /* 0x0005e80000100800 */
.L_x_1501:
[----:B------:R-:W3:Y:S01]  /*08c0*/  LDL R4, [R1+0x8] ;  /* 0x0000080001047983 */ /* 0x000ee20000100800 */
[----:B------:R-:W-:Y:S01]  /*08d0*/  IMAD.MOV.U32 R0, RZ, RZ, c[0x0][0x560] ;  /* 0x00015800ff007624 */ /* 0x000fe200078e00ff */
[----:B------:R-:W-:Y:S01]  /*08e0*/  YIELD ;  /* 0x0000000000007946 */ /* 0x000fe20003800000 */
[----:B------:R-:W-:Y:S03]  /*08f0*/  BSSY B0, `(.L_x_1421) ;  /* 0x0000016000007945 */ /* 0x000fe60003800000 */
[----:B------:R-:W-:-:S13]  /*0900*/  ISETP.NE.AND P0, PT, R0, 0x1, PT ;  /* 0x000000010000780c */ /* 0x000fda0003f05270 */
[----:B---3--:R-:W-:Y:S01]  /*0910*/  @P0 IMAD.HI.U32 R0, R4, c[0x0][0x564], RZ ;  /* 0x0001590004000a27 */ /* 0x008fe200078e00ff */
[----:B--2---:R-:W-:-:S04]  /*0920*/  MOV R3, R4 ;  /* 0x0000000400037202 */ /* 0x004fc80000000f00 */
        /* <DEDUP_REMOVED lines=12> */
.L_x_1422:
[----:B------:R-:W-:-:S04]  /*09f0*/  MOV R0, c[0x0][0x554] ;  /* 0x0001550000007a02 */ /* 0x000fc80000000f00 */
[----:B------:R-:W-:Y:S02]  /*0a00*/  ISETP.NE.AND P0, PT, R0, 0x1, PT ;  /* 0x000000010000780c */ /* 0x000fe40003f05270 */
[----:B------:R-:W-:-:S11]  /*0a10*/  MOV R0, R2 ;  /* 0x0000000200007202 */ /* 0x000fd60000000f00 */
[----:B------:R-:W-:-:S05]  /*0a20*/  @P0 IMAD.HI.U32 R4, R2, c[0x0][0x558], RZ ;  /* 0x0001560002040a27 */ /* 0x000fca00078e00ff */
[----:B------:R-:W-:-:S05]  /*0a30*/  @P0 SHF.R.U32.HI R0, RZ, c[0x0][0x55c], R4 ;  /* 0x00015700ff000a19 */ /* 0x000fca0000011604 */
[----:B------:R-:W-:Y:S02]  /*0a40*/  IMAD R4, R0, c[0x0][0x554], RZ ;  /* 0x0001550000047a24 */ /* 0x000fe400078e02ff */
.L_x_1423:
[----:B------:R-:W-:Y:S05]  /*0a50*/  BSYNC B0 ;  /* 0x0000000000007941 */ /* 0x000fea0003800000 */
.L_x_1421:
        /* <DEDUP_REMOVED lines=25> */
[----:B------:R2:W-:Y:S01]  /*0bf0*/  STL [R1+0x4], R36 ;  /* 0x0000042401007387 */ /* 0x0005e20000100800 */
[----:B------:R-:W-:Y:S01]  /*0c00*/  IMAD.MOV.U32 R86, RZ, RZ, RZ ;  /* 0x000000ffff567224 */ /* 0x000fe200078e00ff */
[----:B------:R-:W-:Y:S01]  /*0c10*/  CS2R R84, SRZ ;  /* 0x0000000000547805 */ /* 0x000fe2000001ff00 */
[----:B------:R-:W-:Y:S01]  /*0c20*/  CS2R R8, SRZ ;  /* 0x0000000000087805 */ /* 0x000fe2000001ff00 */
[----:B------:R-:W-:Y:S01]  /*0c30*/  IMAD.MOV.U32 R82, RZ, RZ, RZ ;  /* 0x000000ffff527224 */ /* 0x000fe200078e00ff */
[----:B------:R-:W-:Y:S01]  /*0c40*/  CS2R R10, SRZ ;  /* 0x00000000000a7805 */ /* 0x000fe2000001ff00 */
[----:B------:R-:W-:Y:S01]  /*0c50*/  MOV R80, RZ ;  /* 0x000000ff00507202 */ /* 0x000fe20000000f00 */
[----:B------:R-:W-:Y:S01]  /*0c60*/  IMAD.MOV.U32 R78, RZ, RZ, RZ ;  /* 0x000000ffff4e7224 */ /* 0x000fe200078e00ff */
[----:B------:R-:W-:Y:S01]  /*0c70*/  CS2R R12, SRZ ;  /* 0x00000000000c7805 */ /* 0x000fe2000001ff00 */
[----:B------:R-:W-:Y:S01]  /*0c80*/  IMAD.MOV.U32 R76, RZ, RZ, RZ ;  /* 0x000000ffff4c7224 */ /* 0x000fe200078e00ff */
[----:B------:R-:W-:Y:S01]  /*0c90*/  MOV R74, RZ ;  /* 0x000000ff004a7202 */ /* 0x000fe20000000f00 */
[----:B------:R-:W-:Y:S01]  /*0ca0*/  CS2R R14, SRZ ;  /* 0x00000000000e7805 */ /* 0x000fe2000001ff00 */
[----:B------:R-:W-:Y:S01]  /*0cb0*/  IMAD.MOV.U32 R72, RZ, RZ, RZ ;  /* 0x000000ffff487224 */ /* 0x000fe200078e00ff */
[----:B-1----:R-:W-:Y:S01]  /*0cc0*/  MOV R2, c[0x0][0x2c4] ;  /* 0x0000b10000027a02 */ /* 0x002fe20000000f00 */
[----:B------:R-:W-:Y:S01]  /*0cd0*/  IMAD.MOV.U32 R70, RZ, RZ, RZ ;  /* 0x000000ffff467224 */ /* 0x000fe200078e00ff */
[----:B------:R-:W-:Y:S01]  /*0ce0*/  CS2R R16, SRZ ;  /* 0x0000000000107805 */ /* 0x000fe2000001ff00 */
        /* <DEDUP_REMOVED lines=30> */
[----:B------:R-:W-:Y:S01]  /*0ed0*/  CS2R R32, SRZ ;  /* 0x0000000000207805 */ /* 0x000fe2000001ff00 */
        /* <DEDUP_REMOVED lines=9> */
[----:B------:R-:W-:Y:S01]  /*0f70*/  IMAD.MOV.U32 R130, RZ, RZ, RZ ;  /* 0x000000ffff827224 */ /* 0x000fe200078e00ff */
[----:B------:R-:W-:Y:S01]  /*0f80*/  CS2R R4, SRZ ;  /* 0x0000000000047805 */ /* 0x000fe2000001ff00 */
[----:B------:R-:W-:Y:S01]  /*0f90*/  CS2R R128, SRZ ;  /* 0x0000000000807805 */ /* 0x000fe2000001ff00 */
[----:B------:R-:W-:Y:S01]  /*0fa0*/  IMNMX R197, R0, R2, PT ;  /* 0x0000000200c57217 */ /* 0x000fe20003800200 */
[----:B------:R-:W-:Y:S01]  /*0fb0*/  IMAD.MOV.U32 R126, RZ, RZ, RZ ;  /* 0x000000ffff7e7224 */ /* 0x000fe200078e00ff */
[----:B------:R-:W-:Y:S01]  /*0fc0*/  PRMT R0, RZ, 0x7610, R0 ;  /* 0x00007610ff007816 */ /* 0x000fe20000000000 */
[----:B------:R-:W-:Y:S01]  /*0fd0*/  CS2R R124, SRZ ;  /* 0x00000000007c7805 */ /* 0x000fe2000001ff00 */
[----:B------:R-:W-:Y:S01]  /*0fe0*/  ISETP.GE.AND P0, PT, R197, 0x1, PT ;  /* 0x00000001c500780c */ /* 0x000fe20003f06270 */
[----:B------:R-:W-:Y:S01]  /*0ff0*/  CS2R R122, SRZ ;  /* 0x00000000007a7805 */ /* 0x000fe2000001ff00 */
[----:B------:R-:W-:Y:S01]  /*1000*/  MOV R37, RZ ;  /* 0x000000ff00257202 */ /* 0x000fe20000000f00 */
[----:B------:R-:W-:Y:S01]  /*1010*/  CS2R R120, SRZ ;  /* 0x0000000000787805 */ /* 0x000fe2000001ff00 */
[----:B------:R-:W-:Y:S01]  /*1020*/  MOV R41, RZ ;  /* 0x000000ff00297202 */ /* 0x000fe20000000f00 */
[----:B------:R-:W-:Y:S01]  /*1030*/  IMAD.MOV.U32 R118, RZ, RZ, RZ ;  /* 0x000000ffff767224 */ /* 0x000fe200078e00ff */
[----:B------:R-:W-:Y:S01]  /*1040*/  CS2R R116, SRZ ;  /* 0x0000000000747805 */ /* 0x000fe2000001ff00 */
[----:B------:R-:W-:Y:S01]  /*1050*/  CS2R R114, SRZ ;  /* 0x0000000000727805 */ /* 0x000fe2000001ff00 */
[----:B------:R-:W-:Y:S01]  /*1060*/  CS2R R112, SRZ ;  /* 0x0000000000707805 */ /* 0x000fe2000001ff00 */
[----:B------:R-:W-:Y:S01]  /*1070*/  MOV R45, RZ ;  /* 0x000000ff002d7202 */ /* 0x000fe20000000f00 */
[----:B------:R-:W-:Y:S01]  /*1080*/  IMAD.MOV.U32 R110, RZ, RZ, RZ ;  /* 0x000000ffff6e7224 */ /* 0x000fe200078e00ff */
[----:B------:R-:W-:Y:S01]  /*1090*/  CS2R R108, SRZ ;  /* 0x00000000006c7805 */ /* 0x000fe2000001ff00 */
[----:B------:R-:W-:Y:S01]  /*10a0*/  CS2R R106, SRZ ;  /* 0x00000000006a7805 */ /* 0x000fe2000001ff00 */
[----:B------:R-:W-:Y:S01]  /*10b0*/  CS2R R104, SRZ ;  /* 0x0000000000687805 */ /* 0x000fe2000001ff00 */
[----:B------:R-:W-:Y:S01]  /*10c0*/  MOV R49, RZ ;  /* 0x000000ff00317202 */ /* 0x000fe20000000f00 */
[----:B------:R-:W-:Y:S05]  /*10d0*/  @!P0 BRA `(.L_x_1424) ;  /* 0x0000b91000008947 */ /* 0x000fea0003800000 */
[----:B--2---:R-:W-:-:S04]  /*10e0*/  ISETP.NE.U32.AND P1, PT, RZ, c[0x0][0x340], PT ;  /* 0x0000d000ff007a0c */ /* 0x004fc80003f25070 */
        /* <DEDUP_REMOVED lines=38> */
.L_x_1502:
[----:B------:R-:W-:Y:S05]  /*1350*/  BRA.DIV ~URZ, `(.L_x_1426) ;  /* 0x0000d5b27f007947 */ /* 0x000fea000b800000 */
[----:B------:R3:W4:Y:S02]  /*1360*/  SHFL.IDX PT, R0, R11, RZ, 0x181f ;  /* 0x00181fff0b007589 */ /* 0x00072400000e0000 */
.L_x_1503:
[----:B---3--:R-:W3:Y:S01]  /*1370*/  LDL R2, [R1+0x4] ;  /* 0x0000040001027983 */ /* 0x008ee20000100800 */
[----:B------:R-:W-:Y:S01]  /*1380*/  MOV R13, c[0x0][0x2c4] ;  /* 0x0000b100000d7a02 */ /* 0x000fe20000000f00 */
[----:B------:R-:W-:Y:S04]  /*1390*/  BSSY B0, `(.L_x_1427) ;  /* 0x0000014000007945 */ /* 0x000fe80003800000 */
[----:B------:R-:W-:Y:S01]  /*13a0*/  IMAD R13, R13, c[0x0][0x168], RZ ;  /* 0x00005a000d0d7a24 */ /* 0x000fe200078e02ff */
[----:B---3--:R-:W-:-:S04]  /*13b0*/  IADD3 R10, R250, R2, RZ ;  /* 0x00000002fa0a7210 */ /* 0x008fc80007ffe0ff */
        /* <DEDUP_REMOVED lines=17> */
.L_x_1428:
[----:B------:R-:W-:Y:S05]  /*14d0*/  BSYNC B0 ;  /* 0x0000000000007941 */ /* 0x000fea0003800000 */
.L_x_1427:
[----:B------:R-:W-:Y:S05]  /*14e0*/  BRA.DIV ~URZ, `(.L_x_1429) ;  /* 0x0000d4927f007947 */ /* 0x000fea000b800000 */
[----:B--2---:R2:W3:Y:S04]  /*14f0*/  SHFL.IDX PT, R8, R9, 0x1, 0x181f ;  /* 0x00381f0009087f89 */ /* 0x0044e800000e0000 */
[----:B----4-:R2:W4:Y:S02]  /*1500*/  SHFL.IDX PT, R0, R11, 0x1, 0x181f ;  /* 0x00381f000b007f89 */ /* 0x01052400000e0000 */
.L_x_1504:
        /* <DEDUP_REMOVED lines=10> */
[-C--:B---3--:R-:W-:Y:S02]  /*15b0*/  LEA.HI.X R7, R200, R8.reuse, R17, 0x1, P2 ;  /* 0x00000008c8077211 */ /* 0x088fe400010f0c11 */
        /* <DEDUP_REMOVED lines=8> */
.L_x_1431:
[----:B------:R-:W-:Y:S05]  /*1640*/  BSYNC B0 ;  /* 0x0000000000007941 */ /* 0x000fea0003800000 */
.L_x_1430:
[----:B------:R-:W-:Y:S05]  /*1650*/  BRA.DIV ~URZ, `(.L_x_1432) ;  /* 0x0000d3f27f007947 */ /* 0x000fea000b800000 */
[----:B---3--:R3:W1:Y:S02]  /*1660*/  SHFL.IDX PT, R8, R9, 0x2, 0x181f ;  /* 0x00581f0009087f89 */ /* 0x00866400000e0000 */
.L_x_1505:
[----:B------:R-:W-:Y:S05]  /*1670*/  BRA.DIV ~URZ, `(.L_x_1433) ;  /* 0x0000d4427f007947 */ /* 0x000fea000b800000 */
[----:B----4-:R4:W2:Y:S02]  /*1680*/  SHFL.IDX PT, R0, R11, 0x2, 0x181f ;  /* 0x00581f000b007f89 */ /* 0x0108a400000e0000 */
.L_x_1506:
[----:B------:R-:W-:Y:S01]  /*1690*/  IADD3 R2, R10, 0x40, RZ ;  /* 0x000000400a027810 */ /* 0x000fe20007ffe0ff */
[----:B------:R-:W-:Y:S03]  /*16a0*/  BSSY B0, `(.L_x_1434) ;  /* 0x0000012000007945 */ /* 0x000fe60003800000 */
[----:B------:R-:W-:-:S13]  /*16b0*/  ISETP.GE.AND P0, PT, R2, R13, PT ;  /* 0x0000000d0200720c */ /* 0x000fda0003f06270 */
[----:B------:R-:W-:Y:S05]  /*16c0*/  @P0 BRA `(.L_x_1435) ;  /* 0x000000f000000947 */ /* 0x000fea0003800000 */
[-C--:B--2---:R-:W-:Y:S02]  /*16d0*/  LEA R6, P2, R200, R0.reuse, 0x1 ;  /* 0x00000000c8067211 */ /* 0x084fe400078408ff */
        /* <DEDUP_REMOVED lines=14> */
.L_x_1435:
[----:B------:R-:W-:Y:S05]  /*17c0*/  BSYNC B0 ;  /* 0x0000000000007941 */ /* 0x000fea0003800000 */
.L_x_1434:
[----:B------:R-:W-:Y:S05]  /*17d0*/  BRA.DIV ~URZ, `(.L_x_1436) ;  /* 0x0000d3527f007947 */ /* 0x000fea000b800000 */
[----:B-1----:R1:W3:Y:S04]  /*17e0*/  SHFL.IDX PT, R8, R9, 0x3, 0x181f ;  /* 0x00781f0009087f89 */ /* 0x0022e800000e0000 */
[----:B--2---:R1:W2:Y:S02]  /*17f0*/  SHFL.IDX PT, R0, R11, 0x3, 0x181f ;  /* 0x00781f000b007f89 */ /* 0x0042a400000e0000 */
.L_x_1507:
[----:B------:R-:W-:Y:S01]  /*1800*/  IADD3 R2, R10, 0x60, RZ ;  /* 0x000000600a027810 */ /* 0x000fe20007ffe0ff */
[----:B-----5:R-:W-:Y:S01]  /*1810*/  IMAD.WIDE.U32 R224, R12, c[0x0][0x2b0], RZ ;  /* 0x0000ac000ce07a25 */ /* 0x020fe200078e00ff */
[----:B------:R-:W-:-:S02]  /*1820*/  SHF.R.S32.HI R18, RZ, 0x1f, R200 ;  /* 0x0000001fff127819 */ /* 0x000fc400000114c8 */
[----:B------:R-:W-:Y:S02]  /*1830*/  ISETP.GE.AND P2, PT, R2, R13, PT ;  /* 0x0000000d0200720c */ /* 0x000fe40003f46270 */
[----:B------:R-:W-:Y:S02]  /*1840*/  SHF.R.S32.HI R16, RZ, 0x1f, R213 ;  /* 0x0000001fff107819 */ /* 0x000fe400000114d5 */
[----:B------:R-:W-:-:S09]  /*1850*/  SHF.R.S32.HI R20, RZ, 0x1f, R214 ;  /* 0x0000001fff147819 */ /* 0x000fd200000114d6 */
[CC--:B--2---:R-:W-:Y:S02]  /*1860*/  @!P2 LEA R6, P0, R200.reuse, R0.reuse, 0x1 ;  /* 0x00000000c806a211 */ /* 0x0c4fe400078008ff */
[C---:B------:R-:W-:Y:S02]  /*1870*/  @!P2 LEA R4, P1, R213.reuse, R0, 0x1 ;  /* 0x00000000d504a211 */ /* 0x040fe400078208ff */
[----:B---3--:R-:W-:Y:S02]  /*1880*/  @!P2 LEA.HI.X R7, R200, R8, R18, 0x1, P0 ;  /* 0x00000008c807a211 */ /* 0x008fe400000f0c12 */
        /* <DEDUP_REMOVED lines=18> */
[----:B--2---:R-:W-:Y:S01]  /*19b0*/  IMAD R2, R197, 0x40, R219 ;  /* 0x00000040c5027824 */ /* 0x004fe200078e02db */
[----:B------:R-:W-:Y:S01]  /*19c0*/  ISETP.NE.AND P3, PT, R0, 0x1, PT ;  /* 0x000000010000780c */ /* 0x000fe20003f65270 */
[----:B------:R-:W-:Y:S02]  /*19d0*/  IMAD R15, R15, c[0x0][0x1d0], RZ ;  /* 0x000074000f0f7a24 */ /* 0x000fe400078e02ff */
[----:B------:R-:W-:Y:S01]  /*19e0*/  IMAD.MOV.U32 R198, RZ, RZ, RZ ;  /* 0x000000ffffc67224 */ /* 0x000fe200078e00ff */
[----:B------:R-:W-:-:S04]  /*19f0*/  IADD3 R2, R2, -0x40, RZ ;  /* 0xffffffc002027810 */ /* 0x000fc80007ffe0ff */
[C---:B------:R-:W-:Y:S01]  /*1a00*/  ISETP.GE.AND P1, PT, R2.reuse, R15, PT ;  /* 0x0000000f0200720c */ /* 0x040fe20003f26270 */
        /* <DEDUP_REMOVED lines=9> */
[----:B------:R2:W3:Y:S01]  /*1aa0*/  @!P1 LDG.E R198, [R4.64] ;  /* 0x0000000604c69981 */ /* 0x0004e2000c1e1900 */
[----:B------:R-:W-:Y:S01]  /*1ab0*/  IMAD.MOV R0, RZ, RZ, -R0 ;  /* 0x000000ffff007224 */ /* 0x000fe200078e0a00 */
[----:B------:R-:W-:Y:S01]  /*1ac0*/  BSSY B0, `(.L_x_1437) ;  /* 0x00000b2000007945 */ /* 0x000fe20003800000 */
[----:B------:R-:W-:-:S04]  /*1ad0*/  IMAD.WIDE.U32 R222, R252, c[0x0][0x1e8], RZ ;  /* 0x00007a00fcde7a25 */ /* 0x000fc800078e00ff */
[----:B------:R-:W-:Y:S02]  /*1ae0*/  IMAD R199, R0, c[0x0][0x2b8], R2 ;  /* 0x0000ae0000c77a24 */ /* 0x000fe400078e0202 */
[----:B------:R-:W-:-:S03]  /*1af0*/  IMAD.WIDE.U32 R226, R252, c[0x0][0x210], RZ ;  /* 0x00008400fce27a25 */ /* 0x000fc600078e00ff */
[----:B------:R-:W-:Y:S01]  /*1b00*/  SHF.R.S32.HI R6, RZ, 0x1f, R199 ;  /* 0x0000001fff067819 */ /* 0x000fe200000114c7 */
[----:B------:R-:W-:-:S04]  /*1b10*/  IMAD.WIDE.U32 R2, R199, c[0x0][0x1e0], RZ ;  /* 0x00007800c7027a25 */ /* 0x000fc800078e00ff */
[----:B------:R-:W-:Y:S02]  /*1b20*/  IMAD R0, R6, c[0x0][0x1e0], RZ ;  /* 0x0000780006007a24 */ /* 0x000fe400078e02ff */
[----:B------:R-:W-:Y:S02]  /*1b30*/  IMAD.SHL.U32 R17, R200, 0x2, RZ ;  /* 0x00000002c8117824 */ /* 0x000fe400078e00ff */
[----:B------:R-:W-:Y:S02]  /*1b40*/  IMAD R0, R199, c[0x0][0x1e4], R0 ;  /* 0x00007900c7007a24 */ /* 0x000fe400078e0200 */
[----:B------:R-:W-:Y:S02]  /*1b50*/  IMAD.SHL.U32 R19, R214, 0x2, RZ ;  /* 0x00000002d6137824 */ /* 0x000fe400078e00ff */
[----:B------:R-:W-:Y:S01]  /*1b60*/  IMAD.IADD R3, R3, 0x1, R0 ;  /* 0x0000000103037824 */ /* 0x000fe200078e0200 */
[----:B--2---:R-:W-:Y:S01]  /*1b70*/  LEA R5, R197, 0xffffffc0, 0x6 ;  /* 0xffffffc0c5057811 */ /* 0x004fe200078e30ff */
[----:B------:R-:W-:-:S04]  /*1b80*/  IMAD R0, R14, c[0x0][0x1e8], RZ ;  /* 0x00007a000e007a24 */ /* 0x000fc800078e02ff */
[----:B------:R-:W-:Y:S02]  /*1b90*/  IMAD R0, R252, c[0x0][0x1ec], R0 ;  /* 0x00007b00fc007a24 */ /* 0x000fe400078e0200 */
[----:B------:R-:W-:Y:S02]  /*1ba0*/  IMAD.IADD R104, R15, 0x1, -R5 ;  /* 0x000000010f687824 */ /* 0x000fe400078e0a05 */
[----:B------:R-:W-:Y:S02]  /*1bb0*/  IMAD.IADD R229, R223, 0x1, R0 ;  /* 0x00000001dfe57824 */ /* 0x000fe400078e0200 */
[----:B------:R-:W-:-:S05]  /*1bc0*/  IMAD.IADD R13, R104, 0x1, -R250 ;  /* 0x00000001680d7824 */ /* 0x000fca00078e0afa */
[----:B------:R-:W-:-:S13]  /*1bd0*/  ISETP.GE.AND P6, PT, R13, 0x1, PT ;  /* 0x000000010d00780c */ /* 0x000fda0003fc6270 */
[----:B------:R-:W-:Y:S02]  /*1be0*/  @P6 ISETP.GE.AND P1, PT, R200, c[0x0][0x1d4], PT ;  /* 0x00007500c8006a0c */ /* 0x000fe40003f26270 */
[----:B------:R-:W-:Y:S02]  /*1bf0*/  @P6 ISETP.GE.AND P5, PT, R213, c[0x0][0x1d4], PT ;  /* 0x00007500d5006a0c */ /* 0x000fe40003fa6270 */
[----:B------:R-:W-:Y:S02]  /*1c00*/  @P6 ISETP.GE.AND P2, PT, R214, c[0x0][0x1d4], PT ;  /* 0x00007500d6006a0c */ /* 0x000fe40003f46270 */
[----:B-1-34-:R-:W-:Y:S01]  /*1c10*/  SHF.R.S32.HI R11, RZ, 0x1f, R198 ;  /* 0x0000001fff0b7819 */ /* 0x01afe200000114c6 */
[----:B------:R-:W-:-:S04]  /*1c20*/  IMAD.WIDE.U32 R2, R198, c[0x0][0x1f0], R2 ;  /* 0x00007c00c6027a25 */ /* 0x000fc800078e0002 */
[C---:B------:R-:W-:Y:S01]  /*1c30*/  IMAD R4, R11.reuse, c[0x0][0x1f0], RZ ;  /* 0x00007c000b047a24 */ /* 0x040fe200078e02ff */
[----:B------:R-:W-:Y:S01]  /*1c40*/  IADD3 R0, P0, R2, R222, RZ ;  /* 0x000000de02007210 */ /* 0x000fe20007f1e0ff */
[----:B------:R-:W-:Y:S02]  /*1c50*/  IMAD R11, R11, c[0x0][0x218], RZ ;  /* 0x000086000b0b7a24 */ /* 0x000fe400078e02ff */
[C---:B------:R-:W-:Y:S02]  /*1c60*/  IMAD R4, R198.reuse, c[0x0][0x1f4], R4 ;  /* 0x00007d00c6047a24 */ /* 0x040fe400078e0204 */
[----:B------:R-:W-:-:S03]  /*1c70*/  IMAD R11, R198, c[0x0][0x21c], R11 ;  /* 0x00008700c60b7a24 */ /* 0x000fc600078e020b */
[----:B------:R-:W-:Y:S01]  /*1c80*/  IADD3.X R2, R229, R3, R4, P0, !PT ;  /* 0x00000003e5027210 */ /* 0x000fe200007fe404 */
[----:B------:R-:W-:Y:S01]  /*1c90*/  IMAD R4, R6, c[0x0][0x208], RZ ;  /* 0x0000820006047a24 */ /* 0x000fe200078e02ff */
[----:B------:R-:W-:Y:S01]  /*1ca0*/  LEA R9, P0, R0, c[0x0][0x1c8], 0x1 ;  /* 0x0000720000097a11 */ /* 0x000fe200078008ff */
[----:B------:R-:W-:Y:S01]  /*1cb0*/  IMAD R6, R14, c[0x0][0x210], RZ ;  /* 0x000084000e067a24 */ /* 0x000fe200078e02ff */
[----:B------:R-:W-:Y:S01]  /*1cc0*/  SHF.L.U64.HI R14, R200, 0x1, R18 ;  /* 0x00000001c80e7819 */ /* 0x000fe20000010212 */
[C---:B------:R-:W-:Y:S01]  /*1cd0*/  IMAD R5, R199.reuse, c[0x0][0x20c], R4 ;  /* 0x00008300c7057a24 */ /* 0x040fe200078e0204 */
[----:B------:R-:W-:Y:S01]  /*1ce0*/  LEA.HI.X R10, R0, c[0x0][0x1cc], R2, 0x1, P0 ;  /* 0x00007300000a7a11 */ /* 0x000fe200000f0c02 */
[----:B------:R-:W-:Y:S01]  /*1cf0*/  IMAD.WIDE.U32 R2, R199, c[0x0][0x208], RZ ;  /* 0x00008200c7027a25 */ /* 0x000fe200078e00ff */
[----:B------:R-:W1:Y:S03]  /*1d00*/  SHFL.IDX PT, R0, R9, RZ, 0x181f ;  /* 0x00181fff09007589 */ /* 0x000e6600000e0000 */
[----:B------:R-:W-:Y:S01]  /*1d10*/  IMAD.IADD R3, R3, 0x1, R5 ;  /* 0x0000000103037824 */ /* 0x000fe200078e0205 */
[----:B------:R-:W2:Y:S01]  /*1d20*/  SHFL.IDX PT, R8, R10, RZ, 0x181f ;  /* 0x00181fff0a087589 */ /* 0x000ea200000e0000 */
[----:B------:R-:W-:-:S02]  /*1d30*/  IMAD R6, R252, c[0x0][0x214], R6 ;  /* 0x00008500fc067a24 */ /* 0x000fc400078e0206 */
[----:B------:R-:W-:Y:S01]  /*1d40*/  IMAD.WIDE.U32 R2, R198, c[0x0][0x218], R2 ;  /* 0x00008600c6027a25 */ /* 0x000fe200078e0002 */
[----:B------:R-:W3:Y:S03]  /*1d50*/  SHFL.IDX PT, R9, R9, 0x1, 0x181f ;  /* 0x00381f0009097f89 */ /* 0x000ee600000e0000 */
[----:B------:R-:W-:Y:S01]  /*1d60*/  IMAD.IADD R231, R227, 0x1, R6 ;  /* 0x00000001e3e77824 */ /* 0x000fe200078e0206 */
[----:B------:R-:W4:Y:S01]  /*1d70*/  SHFL.IDX PT, R10, R10, 0x1, 0x181f ;  /* 0x00381f000a0a7f89 */ /* 0x000f2200000e0000 */
[----:B-1----:R-:W-:-:S04]  /*1d80*/  @P6 LEA R4, P0, R200, R0, 0x1 ;  /* 0x00000000c8046211 */ /* 0x002fc800078008ff */
[----:B--2---:R-:W-:Y:S02]  /*1d90*/  @P6 LEA.HI.X R5, R200, R8, R18, 0x1, P0 ;  /* 0x00000008c8056211 */ /* 0x004fe400000f0c12 */
[----:B------:R-:W-:-:S03]  /*1da0*/  @P6 LEA R6, P0, R213, R0, 0x1 ;  /* 0x00000000d5066211 */ /* 0x000fc600078008ff */
[----:B------:R1:W-:Y:S01]  /*1db0*/  @P6 LDGSTS.E.BYPASS.LTC128B.128 [R221+0xc100], [R4.64], !P1 ;  /* 0x0c10000004dd6fae */ /* 0x0003e2000c901d46 */
[----:B------:R-:W-:-:S05]  /*1dc0*/  @P6 LEA.HI.X R7, R213, R8, R16, 0x1, P0 ;  /* 0x00000008d5076211 */ /* 0x000fca00000f0c10 */
[----:B------:R3:W-:Y:S01]  /*1dd0*/  @P6 LDGSTS.E.BYPASS.LTC128B.128 [R221+0xe100], [R6.64], !P5 ;  /* 0x0e10000006dd6fae */ /* 0x0007e2000e901d46 */
[----:B-1----:R-:W-:Y:S02]  /*1de0*/  @P6 LEA R4, P1, R214, R0, 0x1 ;  /* 0x00000000d6046211 */ /* 0x002fe400078208ff */
[----:B------:R-:W-:Y:S02]  /*1df0*/  IADD3 R0, P0, R2, R226, RZ ;  /* 0x000000e202007210 */ /* 0x000fe40007f1e0ff */
[----:B------:R-:W-:Y:S02]  /*1e00*/  @P6 LEA.HI.X R5, R214, R8, R20, 0x1, P1 ;  /* 0x00000008d6056211 */ /* 0x000fe400008f0c14 */
[----:B------:R-:W-:Y:S02]  /*1e10*/  ISETP.GE.AND P1, PT, R13, 0x21, PT ;  /* 0x000000210d00780c */ /* 0x000fe40003f26270 */
[----:B------:R-:W-:Y:S01]  /*1e20*/  IADD3.X R2, R231, R3, R11, P0, !PT ;  /* 0x00000003e7027210 */ /* 0x000fe200007fe40b */
[----:B------:R1:W-:Y:S01]  /*1e30*/  @P6 LDGSTS.E.BYPASS.LTC128B.128 [R221+0x10100], [R4.64], !P2 ;  /* 0x1010000004dd6fae */ /* 0x0003e2000d101d46 */
[----:B------:R-:W-:-:S04]  /*1e40*/  LEA R12, P0, R0, c[0x0][0x1f8], 0x1 ;  /* 0x00007e00000c7a11 */ /* 0x000fc800078008ff */
[----:B------:R-:W-:Y:S01]  /*1e50*/  LEA.HI.X R15, R0, c[0x0][0x1fc], R2, 0x1, P0 ;  /* 0x00007f00000f7a11 */ /* 0x000fe200000f0c02 */
[----:B------:R-:W2:Y:S04]  /*1e60*/  SHFL.IDX PT, R8, R12, RZ, 0x181f ;  /* 0x00181fff0c087589 */ /* 0x000ea800000e0000 */
[C---:B---3--:R-:W-:Y:S01]  /*1e70*/  @P1 LEA R6, P0, R200.reuse, R9, 0x1 ;  /* 0x00000009c8061211 */ /* 0x048fe200078008ff */
[----:B------:R-:W3:Y:S01]  /*1e80*/  SHFL.IDX PT, R11, R15, RZ, 0x181f ;  /* 0x00181fff0f0b7589 */ /* 0x000ee200000e0000 */
[C---:B------:R-:W-:Y:S02]  /*1e90*/  @P1 ISETP.GE.AND P5, PT, R200.reuse, c[0x0][0x1d4], PT ;  /* 0x00007500c8001a0c */ /* 0x040fe40003fa6270 */
[C---:B------:R-:W-:Y:S01]  /*1ea0*/  @P1 ISETP.GE.AND P2, PT, R213.reuse, c[0x0][0x1d4], PT ;  /* 0x00007500d5001a0c */ /* 0x040fe20003f46270 */
[----:B------:R-:W5:Y:S01]  /*1eb0*/  SHFL.IDX PT, R0, R12, 0x1, 0x181f ;  /* 0x00381f000c007f89 */ /* 0x000f6200000e0000 */
[----:B----4-:R-:W-:Y:S01]  /*1ec0*/  @P1 LEA.HI.X R7, R200, R10, R18, 0x1, P0 ;  /* 0x0000000ac8071211 */ /* 0x010fe200000f0c12 */
[----:B------:R-:W-:Y:S01]  /*1ed0*/  IMAD.SHL.U32 R18, R213, 0x2, RZ ;  /* 0x00000002d5127824 */ /* 0x000fe200078e00ff */
[----:B------:R-:W-:-:S07]  /*1ee0*/  @P1 ISETP.GE.AND P0, PT, R214, c[0x0][0x1d4], PT ;  /* 0x00007500d6001a0c */ /* 0x000fce0003f06270 */
[----:B------:R5:W-:Y:S01]  /*1ef0*/  @P1 LDGSTS.E.BYPASS.LTC128B.128 [R221+0xd100], [R6.64], !P5 ;  /* 0x0d10000006dd1fae */ /* 0x000be2000e901d46 */
[----:B------:R-:W-:Y:S02]  /*1f00*/  ISETP.GE.AND P5, PT, R200, c[0x0][0x1d4], PT ;  /* 0x00007500c8007a0c */ /* 0x000fe40003fa6270 */
[----:B-1----:R-:W-:-:S04]  /*1f10*/  @P1 LEA R4, P6, R213, R9, 0x1 ;  /* 0x00000009d5041211 */ /* 0x002fc800078c08ff */
[CCC-:B------:R-:W-:Y:S02]  /*1f20*/  @P1 LEA.HI.X R5, R213.reuse, R10.reuse, R16.reuse, 0x1, P6 ;  /* 0x0000000ad5051211 */ /* 0x1c0fe400030f0c10 */
[C---:B------:R-:W-:Y:S02]  /*1f30*/  @P1 LEA R2, P6, R214.reuse, R9, 0x1 ;  /* 0x00000009d6021211 */ /* 0x040fe400078c08ff */
[C---:B------:R-:W-:Y:S01]  /*1f40*/  SHF.L.U64.HI R16, R213.reuse, 0x1, R16 ;  /* 0x00000001d5107819 */ /* 0x040fe20000010210 */
[----:B------:R2:W-:Y:S01]  /*1f50*/  @P1 LDGSTS.E.BYPASS.LTC128B.128 [R221+0xf100], [R4.64], !P2 ;  /* 0x0f10000004dd1fae */ /* 0x0005e2000d101d46 */
[----:B------:R-:W-:Y:S02]  /*1f60*/  @P1 LEA.HI.X R3, R214, R10, R20, 0x1, P6 ;  /* 0x0000000ad6031211 */ /* 0x000fe400030f0c14 */
[----:B------:R-:W-:Y:S01]  /*1f70*/  ISETP.GE.AND P2, PT, R213, c[0x0][0x1d4], PT ;  /* 0x00007500d5007a0c */ /* 0x000fe20003f46270 */
[----:B------:R1:W4:Y:S01]  /*1f80*/  SHFL.IDX PT, R10, R15, 0x1, 0x181f ;  /* 0x00381f000f0a7f89 */ /* 0x00032200000e0000 */
[----:B------:R-:W-:-:S02]  /*1f90*/  ISETP.LT.OR P6, PT, R13, 0x1, P5 ;  /* 0x000000010d00780c */ /* 0x000fc40002fc1670 */
[C---:B------:R-:W-:Y:S01]  /*1fa0*/  ISETP.LT.OR P5, PT, R13.reuse, 0x21, P5 ;  /* 0x000000210d00780c */ /* 0x040fe20002fa1670 */
[----:B------:R4:W-:Y:S01]  /*1fb0*/  @P1 LDGSTS.E.BYPASS.LTC128B.128 [R221+0x11100], [R2.64], !P0 ;  /* 0x1110000002dd1fae */ /* 0x0009e2000c101d46 */
[C---:B------:R-:W-:Y:S02]  /*1fc0*/  ISETP.LT.OR P1, PT, R13.reuse, 0x1, P2 ;  /* 0x000000010d00780c */ /* 0x040fe40001721670 */
[----:B------:R-:W-:Y:S01]  /*1fd0*/  ISETP.LT.OR P2, PT, R13, 0x21, P2 ;  /* 0x000000210d00780c */ /* 0x000fe20001741670 */
[----:B------:R-:W0:Y:S01]  /*1fe0*/  LDGDEPBAR ;  /* 0x00000000000079af */ /* 0x000e220000000000 */
[----:B--2---:R-:W-:Y:S02]  /*1ff0*/  IADD3 R4, P0, R8, R17, RZ ;  /* 0x0000001108047210 */ /* 0x004fe40007f1e0ff */
[----:B-1----:R-:W-:-:S03]  /*2000*/  SHF.L.U64.HI R15, R214, 0x1, R20 ;  /* 0x00000001d60f7819 */ /* 0x002fc60000010214 */
[----:B---3--:R-:W-:Y:S01]  /*2010*/  IMAD.X R5, R11, 0x1, R14, P0 ;  /* 0x000000010b057824 */ /* 0x008fe200000e060e */
[----:B----4-:R-:W-:-:S04]  /*2020*/  IADD3 R2, P0, R8, R18, RZ ;  /* 0x0000001208027210 */ /* 0x010fc80007f1e0ff */
[----:B------:R1:W-:Y:S01]  /*2030*/  LDGSTS.E.BYPASS.LTC128B.128 [R221+0x100], [R4.64], !P6 ;  /* 0x0010000004dd7fae */ /* 0x0003e2000f101d46 */
[----:B------:R-:W-:Y:S01]  /*2040*/  IADD3 R8, P6, R8, R19, RZ ;  /* 0x0000001308087210 */ /* 0x000fe20007fde0ff */
[----:B------:R-:W-:Y:S01]  /*2050*/  IMAD.X R3, R11, 0x1, R16, P0 ;  /* 0x000000010b037824 */ /* 0x000fe200000e0610 */
[----:B-----5:R-:W-:-:S03]  /*2060*/  IADD3 R6, P0, R0, R17, RZ ;  /* 0x0000001100067210 */ /* 0x020fc60007f1e0ff */
[----:B------:R-:W-:Y:S01]  /*2070*/  IMAD.X R9, R11, 0x1, R15, P6 ;  /* 0x000000010b097824 */ /* 0x000fe200030e060f */
[----:B------:R2:W-:Y:S01]  /*2080*/  LDGSTS.E.BYPASS.LTC128B.128 [R221+0x2100], [R2.64], !P1 ;  /* 0x0210000002dd7fae */ /* 0x0005e2000c901d46 */
[----:B------:R-:W-:Y:S01]  /*2090*/  ISETP.GE.AND P1, PT, R214, c[0x0][0x1d4], PT ;  /* 0x00007500d6007a0c */ /* 0x000fe20003f26270 */
[----:B------:R-:W-:-:S03]  /*20a0*/  IMAD.X R7, R10, 0x1, R14, P0 ;  /* 0x000000010a077824 */ /* 0x000fc600000e060e */
[C---:B------:R-:W-:Y:S02]  /*20b0*/  ISETP.LT.OR P6, PT, R13.reuse, 0x1, P1 ;  /* 0x000000010d00780c */ /* 0x040fe40000fc1670 */
[----:B------:R-:W-:-:S11]  /*20c0*/  ISETP.LT.OR P1, PT, R13, 0x21, P1 ;  /* 0x000000210d00780c */ /* 0x000fd60000f21670 */
[----:B------:R3:W-:Y:S01]  /*20d0*/  LDGSTS.E.BYPASS.LTC128B.128 [R221+0x4100], [R8.64], !P6 ;  /* 0x0410000008dd7fae */ /* 0x0007e2000f101d46 */
[----:B-1----:R-:W-:-:S03]  /*20e0*/  IADD3 R4, P0, R0, R18, RZ ;  /* 0x0000001200047210 */ /* 0x002fc60007f1e0ff */
[----:B------:R3:W-:Y:S02]  /*20f0*/  LDGSTS.E.BYPASS.LTC128B.128 [R221+0x1100], [R6.64], !P5 ;  /* 0x0110000006dd7fae */ /* 0x0007e4000e901d46 */
[----:B------:R-:W-:Y:S01]  /*2100*/  IMAD.X R5, R10, 0x1, R16, P0 ;  /* 0x000000010a057824 */ /* 0x000fe200000e0610 */
[----:B--2---:R-:W-:-:S04]  /*2110*/  IADD3 R2, P0, R0, R19, RZ ;  /* 0x0000001300027210 */ /* 0x004fc80007f1e0ff */
[----:B------:R3:W-:Y:S01]  /*2120*/  LDGSTS.E.BYPASS.LTC128B.128 [R221+0x3100], [R4.64], !P2 ;  /* 0x0310000004dd7fae */ /* 0x0007e2000d101d46 */
[----:B------:R-:W-:Y:S01]  /*2130*/  ISETP.GT.AND P2, PT, R219, 0x3f, PT ;  /* 0x0000003fdb00780c */ /* 0x000fe20003f44270 */
[----:B------:R-:W-:-:S05]  /*2140*/  IMAD.X R3, R10, 0x1, R15, P0 ;  /* 0x000000010a037824 */ /* 0x000fca00000e060f */
[----:B------:R3:W-:Y:S01]  /*2150*/  LDGSTS.E.BYPASS.LTC128B.128 [R221+0x5100], [R2.64], !P1 ;  /* 0x0510000002dd7fae */ /* 0x0007e2000c901d46 */
[----:B------:R-:W-:-:S03]  /*2160*/  ISETP.GE.AND P1, PT, R197, 0x2, PT ;  /* 0x00000002c500780c */ /* 0x000fc60003f26270 */
[----:B------:R-:W0:Y:S10]  /*2170*/  LDGDEPBAR ;  /* 0x00000000000079af */ /* 0x000e340000000000 */
[----:B------:R-:W-:Y:S05]  /*2180*/  @!P1 BRA `(.L_x_1438) ;  /* 0x0000045000009947 */ /* 0x000fea0003800000 */
[----:B---3--:R-:W-:Y:S01]  /*2190*/  IMAD R2, R197, 0x40, R228 ;  /* 0x00000040c5027824 */ /* 0x008fe200078e02e4 */
[----:B------:R-:W-:-:S04]  /*21a0*/  MOV R198, RZ ;  /* 0x000000ff00c67202 */ /* 0x000fc80000000f00 */
        /* <DEDUP_REMOVED lines=26> */
.L_x_1508:
[----:B------:R-:W-:Y:S05]  /*2350*/  BRA.DIV ~URZ, `(.L_x_1440) ;  /* 0x0000c9127f007947 */ /* 0x000fea000b800000 */
[----:B------:R-:W3:Y:S01]  /*2360*/  SHFL.IDX PT, R0, R12, RZ, 0x181f ;  /* 0x00181fff0c007589 */ /* 0x000ee200000e0000 */
[----:B------:R-:W-:-:S04]  /*2370*/  ISETP.GE.AND P6, PT, R200, c[0x0][0x1d4], PT ;  /* 0x00007500c8007a0c */ /* 0x000fc80003fc6270 */
[----:B------:R-:W-:Y:S02]  /*2380*/  SEL R11, RZ, 0x10, P6 ;  /* 0x00000010ff0b7807 */ /* 0x000fe40003000000 */
[C---:B---3--:R-:W-:Y:S02]  /*2390*/  IADD3 R6, P0, R0.reuse, R17, RZ ;  /* 0x0000001100067210 */ /* 0x048fe40007f1e0ff */
[----:B------:R-:W-:-:S03]  /*23a0*/  IADD3 R4, P5, R0, R18, RZ ;  /* 0x0000001200047210 */ /* 0x000fc60007fbe0ff */
[----:B--2---:R-:W-:Y:S01]  /*23b0*/  IMAD.X R7, R8, 0x1, R14, P0 ;  /* 0x0000000108077824 */ /* 0x004fe200000e060e */
[----:B------:R-:W-:Y:S01]  /*23c0*/  IADD3 R2, P0, R0, R19, RZ ;  /* 0x0000001300027210 */ /* 0x000fe20007f1e0ff */
[C---:B------:R-:W-:Y:S01]  /*23d0*/  IMAD.X R5, R8.reuse, 0x1, R16, P5 ;  /* 0x0000000108057824 */ /* 0x040fe200028e0610 */
[----:B------:R-:W-:Y:S01]  /*23e0*/  ISETP.GE.AND P5, PT, R213, c[0x0][0x1d4], PT ;  /* 0x00007500d5007a0c */ /* 0x000fe20003fa6270 */
[----:B------:R-:W2:Y:S02]  /*23f0*/  SHFL.IDX PT, R0, R12, 0x1, 0x181f ;  /* 0x00381f000c007f89 */ /* 0x000ea400000e0000 */
[----:B------:R-:W-:Y:S01]  /*2400*/  IMAD.X R3, R8, 0x1, R15, P0 ;  /* 0x0000000108037824 */ /* 0x000fe200000e060f */
[----:B------:R-:W-:Y:S01]  /*2410*/  ISETP.GE.AND P0, PT, R214, c[0x0][0x1d4], PT ;  /* 0x00007500d6007a0c */ /* 0x000fe20003f06270 */
[----:B------:R-:W-:Y:S01]  /*2420*/  @!PT LDS RZ, [RZ] ;  /* 0x00000000fffff984 */ /* 0x000fe20000000800 */
[----:B------:R3:W-:Y:S01]  /*2430*/  LDGSTS.E.BYPASS.LTC128B.128 [R221+0x12100], [R6.64], !P6 ;  /* 0x1210000006dd7fae */ /* 0x0007e2000f101d46 */
[----:B------:R-:W-:-:S03]  /*2440*/  SEL R10, RZ, 0x10, P5 ;  /* 0x00000010ff0a7807 */ /* 0x000fc60002800000 */
[----:B------:R4:W1:Y:S04]  /*2450*/  SHFL.IDX PT, R8, R9, 0x1, 0x181f ;  /* 0x00381f0009087f89 */ /* 0x00086800000e0000 */
[----:B------:R3:W-:Y:S04]  /*2460*/  LDGSTS.E.BYPASS.LTC128B.128 [R221+0x14100], [R4.64], !P5 ;  /* 0x1410000004dd7fae */ /* 0x0007e8000e901d46 */
[----:B------:R3:W-:Y:S01]  /*2470*/  LDGSTS.E.BYPASS.LTC128B.128 [R221+0x16100], [R2.64], !P0 ;  /* 0x1610000002dd7fae */ /* 0x0007e2000c101d46 */
[----:B-1--4-:R-:W-:-:S03]  /*2480*/  SEL R9, RZ, 0x10, P0 ;  /* 0x00000010ff097807 */ /* 0x012fc60000000000 */
.L_x_1509:
        /* <DEDUP_REMOVED lines=10> */
[----:B------:R-:W-:Y:S02]  /*2530*/  IADD3 R2, P5, P0, R2, R0, R19 ;  /* 0x0000000002027210 */ /* 0x000fe400078be013 */
[----:B------:R-:W-:Y:S02]  /*2540*/  ISETP.NE.U32.AND P6, PT, R11, RZ, PT ;  /* 0x000000ff0b00720c */ /* 0x000fe40003fc5070 */
[----:B------:R-:W-:Y:S02]  /*2550*/  IADD3.X R3, RZ, R8, R15, P5, P0 ;  /* 0x00000008ff037210 */ /* 0x000fe40002fe040f */
[----:B------:R-:W-:-:S02]  /*2560*/  ISETP.NE.U32.AND P5, PT, R10, RZ, PT ;  /* 0x000000ff0a00720c */ /* 0x000fc40003fa5070 */
[----:B------:R-:W-:-:S07]  /*2570*/  ISETP.NE.U32.AND P0, PT, R9, RZ, PT ;  /* 0x000000ff0900720c */ /* 0x000fce0003f05070 */
[----:B------:R-:W-:Y:S01]  /*2580*/  @!PT LDS RZ, [RZ] ;  /* 0x00000000fffff984 */ /* 0x000fe20000000800 */
[----:B------:R-:W-:Y:S01]  /*2590*/  @!PT LDS RZ, [RZ] ;  /* 0x00000000fffff984 */ /* 0x000fe20000000800 */
[----:B------:R-:W-:Y:S01]  /*25a0*/  @!PT LDS RZ, [RZ] ;  /* 0x00000000fffff984 */ /* 0x000fe20000000800 */
[----:B------:R1:W-:Y:S04]  /*25b0*/  LDGSTS.E.BYPASS.LTC128B.128.ZFILL [R221+0x13100], [R6.64], P6 ;  /* 0x1310000006dd7fae */ /* 0x0003e8000b141d46 */
[----:B------:R1:W-:Y:S04]  /*25c0*/  LDGSTS.E.BYPASS.LTC128B.128.ZFILL [R221+0x15100], [R4.64], P5 ;  /* 0x1510000004dd7fae */ /* 0x0003e8000a941d46 */
[----:B------:R1:W-:Y:S02]  /*25d0*/  LDGSTS.E.BYPASS.LTC128B.128.ZFILL [R221+0x17100], [R2.64], P0 ;  /* 0x1710000002dd7fae */ /* 0x0003e40008141d46 */
.L_x_1438:
[----:B------:R-:W-:Y:S05]  /*25e0*/  BSYNC B0 ;  /* 0x0000000000007941 */ /* 0x000fea0003800000 */
.L_x_1437:
[----:B------:R-:W0:Y:S01]  /*25f0*/  LDGDEPBAR ;  /* 0x00000000000079af */ /* 0x000e220000000000 */
[----:B------:R-:W-:Y:S01]  /*2600*/  IMAD.MOV.U32 R192, RZ, RZ, 0x20 ;  /* 0x00000020ffc07424 */ /* 0x000fe200078e00ff */
[----:B------:R-:W-:-:S04]  /*2610*/  LOP3.LUT P0, RZ, R218, 0x2, RZ, 0xc0, !PT ;  /* 0x00000002daff7812 */ /* 0x000fc8000780c0ff */
[----:B------:R-:W-:-:S05]  /*2620*/  SEL R192, R192, 0xffffffe0, !P0 ;  /* 0xffffffe0c0c07807 */ /* 0x000fca0004000000 */
[----:B------:R-:W-:Y:S01]  /*2630*/  IMAD.IADD R28, R194, 0x1, R192 ;  /* 0x00000001c21c7824 */ /* 0x000fe200078e02c0 */
[----:B------:R-:W-:-:S04]  /*2640*/  DEPBAR.LE SB0, 0x3 ;  /* 0x000080c00000791a */ /* 0x000fc80000000000 */
[----:B------:R-:W-:-:S04]  /*2650*/  DEPBAR.LE SB0, 0x2 ;  /* 0x000080800000791a */ /* 0x000fc80000000000 */
[----:B------:R-:W-:Y:S01]  /*2660*/  WARPSYNC 0xffffffff ;  /* 0xffffffff00007948 */ /* 0x000fe20003800000 */
[----:B------:R-:W-:Y:S06]  /*2670*/  BAR.SYNC.DEFER_BLOCKING 0x0 ;  /* 0x0000000000007b1d */ /* 0x000fec0000010000 */
[----:B------:R-:W-:Y:S01]  /*2680*/  BSSY B0, `(.L_x_1441) ;  /* 0x000004e000007945 */ /* 0x000fe20003800000 */
[----:B-1-3--:R1:W2:Y:S04]  /*2690*/  LDSM.16.M88.4 R4, [R187] ;  /* 0x00000000bb04783b */ /* 0x00a2a80000000200 */
        /* <DEDUP_REMOVED lines=10> */
[----:B------:R-:W-:Y:S01]  /*2740*/  SHF.R.S32.HI R0, RZ, 0x1f, R199 ;  /* 0x0000001fff007819 */ /* 0x000fe200000114c7 */
[----:B------:R-:W-:Y:S01]  /*2750*/  IMAD.WIDE.U32 R2, R199, c[0x0][0x208], RZ ;  /* 0x00008200c7027a25 */ /* 0x000fe200078e00ff */
[----:B------:R-:W-:-:S02]  /*2760*/  SHF.R.S32.HI R12, RZ, 0x1f, R198 ;  /* 0x0000001fff0c7819 */ /* 0x000fc400000114c6 */
[----:B------:R-:W-:Y:S01]  /*2770*/  SHF.R.S32.HI R13, RZ, 0x1f, R214 ;  /* 0x0000001fff0d7819 */ /* 0x000fe200000114d6 */
[----:B------:R-:W-:Y:S01]  /*2780*/  IMAD R0, R0, c[0x0][0x208], RZ ;  /* 0x0000820000007a24 */ /* 0x000fe200078e02ff */
[----:B------:R-:W-:Y:S01]  /*2790*/  SHF.R.S32.HI R15, RZ, 0x1f, R213 ;  /* 0x0000001fff0f7819 */ /* 0x000fe200000114d5 */
[C---:B------:R-:W-:Y:S01]  /*27a0*/  IMAD.SHL.U32 R31, R214.reuse, 0x2, RZ ;  /* 0x00000002d61f7824 */ /* 0x040fe200078e00ff */
[----:B------:R-:W-:Y:S01]  /*27b0*/  SHF.R.S32.HI R14, RZ, 0x1f, R200 ;  /* 0x0000001fff0e7819 */ /* 0x000fe200000114c8 */
[----:B------:R-:W-:Y:S01]  /*27c0*/  IMAD R0, R199, c[0x0][0x20c], R0 ;  /* 0x00008300c7007a24 */ /* 0x000fe200078e0200 */
[----:B------:R-:W-:Y:S01]  /*27d0*/  SHF.L.U64.HI R23, R214, 0x1, R13 ;  /* 0x00000001d6177819 */ /* 0x000fe2000001020d */
[C---:B------:R-:W-:Y:S01]  /*27e0*/  IMAD.SHL.U32 R30, R213.reuse, 0x2, RZ ;  /* 0x00000002d51e7824 */ /* 0x040fe200078e00ff */
[----:B------:R-:W-:Y:S01]  /*27f0*/  SHF.L.U64.HI R22, R213, 0x1, R15 ;  /* 0x00000001d5167819 */ /* 0x000fe2000001020f */
[----:B------:R-:W-:Y:S01]  /*2800*/  IMAD.IADD R3, R3, 0x1, R0 ;  /* 0x0000000103037824 */ /* 0x000fe200078e0200 */
[----:B------:R-:W-:Y:S01]  /*2810*/  SHF.L.U64.HI R21, R200, 0x1, R14 ;  /* 0x00000001c8157819 */ /* 0x000fe2000001020e */
[----:B------:R-:W-:-:S02]  /*2820*/  IMAD R0, R12, c[0x0][0x218], RZ ;  /* 0x000086000c007a24 */ /* 0x000fc400078e02ff */
[----:B------:R-:W-:-:S04]  /*2830*/  IMAD.WIDE.U32 R2, R198, c[0x0][0x218], R2 ;  /* 0x00008600c6027a25 */ /* 0x000fc800078e0002 */
[----:B------:R-:W-:Y:S01]  /*2840*/  IMAD R12, R198, c[0x0][0x21c], R0 ;  /* 0x00008700c60c7a24 */ /* 0x000fe200078e0200 */
[----:B------:R-:W-:Y:S01]  /*2850*/  IADD3 R0, P0, R226, R2, RZ ;  /* 0x00000002e2007210 */ /* 0x000fe20007f1e0ff */
[----:B------:R-:W-:-:S03]  /*2860*/  IMAD.SHL.U32 R29, R200, 0x2, RZ ;  /* 0x00000002c81d7824 */ /* 0x000fc600078e00ff */
[----:B------:R-:W-:Y:S02]  /*2870*/  IADD3.X R2, R231, R3, R12, P0, !PT ;  /* 0x00000003e7027210 */ /* 0x000fe400007fe40c */
[----:B------:R-:W-:-:S04]  /*2880*/  LEA R20, P0, R0, c[0x0][0x1f8], 0x1 ;  /* 0x00007e0000147a11 */ /* 0x000fc800078008ff */
[----:B------:R-:W-:Y:S01]  /*2890*/  LEA.HI.X R13, R0, c[0x0][0x1fc], R2, 0x1, P0 ;  /* 0x00007f00000d7a11 */ /* 0x000fe200000f0c02 */
[----:B------:R-:W-:Y:S06]  /*28a0*/  BRA.DIV ~URZ, `(.L_x_1443) ;  /* 0x0000c6027f007947 */ /* 0x000fec000b800000 */
[----:B------:R4:W3:Y:S02]  /*28b0*/  SHFL.IDX PT, R12, R13, RZ, 0x181f ;  /* 0x00181fff0d0c7589 */ /* 0x0008e400000e0000 */
.L_x_1510:
[----:B------:R-:W-:Y:S05]  /*28c0*/  BRA.DIV ~URZ, `(.L_x_1444) ;  /* 0x0000c6527f007947 */ /* 0x000fea000b800000 */
[----:B------:R-:W5:Y:S01]  /*28d0*/  SHFL.IDX PT, R0, R20, RZ, 0x181f ;  /* 0x00181fff14007589 */ /* 0x000f6200000e0000 */
[----:B------:R-:W-:Y:S02]  /*28e0*/  ISETP.GE.AND P5, PT, R200, c[0x0][0x1d4], PT ;  /* 0x00007500c8007a0c */ /* 0x000fe40003fa6270 */
[----:B------:R-:W-:Y:S02]  /*28f0*/  ISETP.GE.AND P1, PT, R213, c[0x0][0x1d4], PT ;  /* 0x00007500d5007a0c */ /* 0x000fe40003f26270 */
[----:B------:R-:W-:Y:S02]  /*2900*/  SEL R19, RZ, 0x10, P5 ;  /* 0x00000010ff137807 */ /* 0x000fe40002800000 */
[----:B------:R-:W-:Y:S02]  /*2910*/  SEL R18, RZ, 0x10, P1 ;  /* 0x00000010ff127807 */ /* 0x000fe40000800000 */
[----:B-----5:R-:W-:-:S02]  /*2920*/  IADD3 R14, P0, R0, R29, RZ ;  /* 0x0000001d000e7210 */ /* 0x020fc40007f1e0ff */
[----:B------:R-:W-:-:S03]  /*2930*/  IADD3 R2, P6, R0, R30, RZ ;  /* 0x0000001e00027210 */ /* 0x000fc60007fde0ff */
        /* <DEDUP_REMOVED lines=9> */
[----:B------:R-:W4:Y:S04]  /*29d0*/  SHFL.IDX PT, R0, R20, 0x1, 0x181f ;  /* 0x00381f0014007f89 */ /* 0x000f2800000e0000 */
[----:B------:R3:W-:Y:S04]  /*29e0*/  LDGSTS.E.BYPASS.LTC128B.128 [R221+0xa100], [R16.64], !P0 ;  /* 0x0a10000010dd7fae */ /* 0x0007e8000c101d46 */
[----:B------:R5:W2:Y:S02]  /*29f0*/  SHFL.IDX PT, R12, R13, 0x1, 0x181f ;  /* 0x00381f000d0c7f89 */ /* 0x000aa400000e0000 */
[----:B----45:R-:W-:-:S02]  /*2a00*/  SEL R13, RZ, 0x10, P0 ;  /* 0x00000010ff0d7807 */ /* 0x030fc40000000000 */
.L_x_1511:
[----:B---3--:R-:W-:Y:S02]  /*2a10*/  IADD3 R2, -R19, 0x10, RZ ;  /* 0x0000001013027810 */ /* 0x008fe40007ffe1ff */
[----:B------:R-:W-:-:S02]  /*2a20*/  IADD3 R3, -R18, 0x10, RZ ;  /* 0x0000001012037810 */ /* 0x000fc40007ffe1ff */
[----:B------:R-:W-:Y:S02]  /*2a30*/  LOP3.LUT R2, R2, 0xf, RZ, 0xc0, !PT ;  /* 0x0000000f02027812 */ /* 0x000fe400078ec0ff */
[----:B------:R-:W-:Y:S02]  /*2a40*/  IADD3 R14, -R13, 0x10, RZ ;  /* 0x000000100d0e7810 */ /* 0x000fe40007ffe1ff */
[----:B------:R-:W-:Y:S02]  /*2a50*/  LOP3.LUT R3, R3, 0xf, RZ, 0xc0, !PT ;  /* 0x0000000f03037812 */ /* 0x000fe400078ec0ff */
[-C--:B------:R-:W-:Y:S02]  /*2a60*/  IADD3 R16, P1, P0, R2, R0.reuse, R29 ;  /* 0x0000000002107210 */ /* 0x080fe4000783e01d */
[----:B------:R-:W-:Y:S02]  /*2a70*/  LOP3.LUT R2, R14, 0xf, RZ, 0xc0, !PT ;  /* 0x0000000f0e027812 */ /* 0x000fe400078ec0ff */
[----:B------:R-:W-:-:S02]  /*2a80*/  IADD3 R14, P6, P5, R3, R0, R30 ;  /* 0x00000000030e7210 */ /* 0x000fc40007dde01e */
[----:B--2---:R-:W-:Y:S02]  /*2a90*/  IADD3.X R17, RZ, R12, R21, P1, P0 ;  /* 0x0000000cff117210 */ /* 0x004fe40000fe0415 */
        /* <DEDUP_REMOVED lines=12> */
.L_x_1442:
[----:B------:R-:W-:Y:S05]  /*2b60*/  BSYNC B0 ;  /* 0x0000000000007941 */ /* 0x000fea0003800000 */
.L_x_1441:
[----:B------:R-:W-:Y:S01]  /*2b70*/  IMAD.MOV.U32 R0, RZ, RZ, 0x40 ;  /* 0x00000040ff007424 */ /* 0x000fe200078e00ff */
[----:B------:R-:W-:Y:S01]  /*2b80*/  LOP3.LUT P0, RZ, R218, 0x4, RZ, 0xc0, !PT ;  /* 0x00000004daff7812 */ /* 0x000fe2000780c0ff */
[----:B------:R-:W0:Y:S01]  /*2b90*/  LDGDEPBAR ;  /* 0x00000000000079af */ /* 0x000e220000000000 */
[----:B------:R-:W-:Y:S02]  /*2ba0*/  WARPSYNC 0xffffffff ;  /* 0xffffffff00007948 */ /* 0x000fe40003800000 */
[----:B------:R-:W-:Y:S01]  /*2bb0*/  SEL R191, R0, 0xffffffc0, !P0 ;  /* 0xffffffc000bf7807 */ /* 0x000fe20004000000 */
[C---:B--23--:R-:W-:Y:S01]  /*2bc0*/  HMMA.16816.F32.BF16 R12, R4.reuse, R24, RZ ;  /* 0x00000018040c723c */ /* 0x04cfe200000418ff */
[----:B------:R-:W2:Y:S03]  /*2bd0*/  LDL R107, [R1+0x4] ;  /* 0x00000400016b7983 */ /* 0x000ea60000100800 */
[----:B------:R-:W-:Y:S01]  /*2be0*/  IMAD.IADD R2, R194, 0x1, R191 ;  /* 0x00000001c2027824 */ /* 0x000fe200078e02bf */
[----:B------:R-:W2:Y:S03]  /*2bf0*/  LDL R106, [R1+0x30] ;  /* 0x00003000016a7983 */ /* 0x000ea60000100800 */
[C---:B------:R-:W-:Y:S01]  /*2c00*/  HMMA.16816.F32.BF16 R16, R4.reuse, R26, RZ ;  /* 0x0000001a0410723c */ /* 0x040fe200000418ff */
[----:B------:R-:W-:Y:S04]  /*2c10*/  LDSM.16.M88.4 R32, [R2] ;  /* 0x000000000220783b */ /* 0x000fe80000000200 */
[----:B------:R-:W-:Y:S03]  /*2c20*/  LDSM.16.M88.4 R88, [R194+0x3800] ;  /* 0x00380000c258783b */ /* 0x000fe60000000200 */
[----:B----4-:R-:W-:Y:S01]  /*2c30*/  HMMA.16816.F32.BF16 R20, R4, R36, RZ ;  /* 0x000000240414723c */ /* 0x010fe200000418ff */
[----:B------:R-:W3:Y:S01]  /*2c40*/  LDL R105, [R1] ;  /* 0x0000000001697983 */ /* 0x000ee20000100800 */
[----:B------:R-:W-:-:S03]  /*2c50*/  IADD3 R0, R191, R194, R192 ;  /* 0x000000c2bf007210 */ /* 0x000fc60007ffe0c0 */
[----:B------:R-:W-:Y:S03]  /*2c60*/  LDSM.16.M88.4 R24, [R2+0x800] ;  /* 0x000800000218783b */ /* 0x000fe60000000200 */
[C---:B------:R-:W-:Y:S01]  /*2c70*/  HMMA.16816.F32.BF16 R36, R4.reuse, R38, RZ ;  /* 0x000000260424723c */ /* 0x040fe200000418ff */
[----:B------:R-:W-:Y:S04]  /*2c80*/  LDSM.16.M88.4 R72, [R2+0x1800] ;  /* 0x001800000248783b */ /* 0x000fe80000000200 */
[----:B------:R-:W-:Y:S03]  /*2c90*/  LDSM.16.M88.4 R76, [R0] ;  /* 0x00000000004c783b */ /* 0x000fe60000000200 */
[C---:B-1----:R-:W-:Y:S01]  /*2ca0*/  HMMA.16816.F32.BF16 R40, R4.reuse, R52, RZ ;  /* 0x000000340428723c */ /* 0x042fe200000418ff */
[----:B------:R-:W-:Y:S04]  /*2cb0*/  LDSM.16.M88.4 R80, [R0+0x800] ;  /* 0x000800000050783b */ /* 0x000fe80000000200 */
[----:B------:R-:W-:Y:S03]  /*2cc0*/  LDSM.16.M88.4 R92, [R0+0x2000] ;  /* 0x00200000005c783b */ /* 0x000fe60000000200 */
[C---:B------:R-:W-:Y:S01]  /*2cd0*/  HMMA.16816.F32.BF16 R60, R4.reuse, R56, RZ ;  /* 0x00000038043c723c */ /* 0x040fe200000418ff */
[----:B------:R-:W-:Y:S04]  /*2ce0*/  LDSM.16.M88.4 R100, [R194+0x4000] ;  /* 0x00400000c264783b */ /* 0x000fe80000000200 */
[----:B------:R-:W-:Y:S03]  /*2cf0*/  LDSM.16.M88.4 R96, [R28+0x4000] ;  /* 0x004000001c60783b */ /* 0x000fe60000000200 */
[C---:B------:R-:W-:Y:S01]  /*2d00*/  HMMA.16816.F32.BF16 R52, R4.reuse, R54, RZ ;  /* 0x000000360434723c */ /* 0x040fe200000418ff */
[----:B------:R-:W4:Y:S07]  /*2d10*/  LDL R116, [R1+0x2c] ;  /* 0x00002c0001747983 */ /* 0x000f2e0000100800 */
[----:B------:R-:W-:Y:S01]  /*2d20*/  HMMA.16816.F32.BF16 R56, R4, R58, RZ ;  /* 0x0000003a0438723c */ /* 0x000fe200000418ff */
[----:B------:R-:W1:Y:S07]  /*2d30*/  LDSM.16.M88.4 R4, [R190] ;  /* 0x00000000be04783b */ /* 0x000e6e0000000200 */
[C---:B------:R-:W-:Y:S01]  /*2d40*/  HMMA.16816.F32.BF16 R48, R8.reuse, R44, R12 ;  /* 0x0000002c0830723c */ /* 0x040fe2000004180c */
[----:B------:R-:W-:Y:S07]  /*2d50*/  LDSM.16.M88.4 R12, [R189] ;  /* 0x00000000bd0c783b */ /* 0x000fee0000000200 */
[C---:B------:R-:W-:Y:S08]  /*2d60*/  HMMA.16816.F32.BF16 R44, R8.reuse, R46, R16 ;  /* 0x0000002e082c723c */ /* 0x040ff00000041810 */
        /* <DEDUP_REMOVED lines=8> */
[----:B------:R-:W-:Y:S07]  /*2df0*/  LDSM.16.M88.4 R84, [R28+0x2000] ;  /* 0x002000001c54783b */ /* 0x000fee0000000200 */
[C---:B-1----:R-:W-:Y:S08]  /*2e00*/  HMMA.16816.F32.BF16 R48, R4.reuse, R32, R48 ;  /* 0x000000200430723c */ /* 0x042ff00000041830 */
[C---:B------:R-:W-:Y:S01]  /*2e10*/  HMMA.16816.F32.BF16 R8, R4.reuse, R34, R44 ;  /* 0x000000220408723c */ /* 0x040fe2000004182c */
[----:B------:R-:W1:Y:S04]  /*2e20*/  LDSM.16.M88.4 R32, [R0+0x1000] ;  /* 0x001000000020783b */ /* 0x000e680000000200 */
[----:B------:R-:W-:Y:S03]  /*2e30*/  LDSM.16.M88.4 R44, [R194+0x2000] ;  /* 0x00200000c22c783b */ /* 0x000fe60000000200 */
[C---:B------:R-:W-:Y:S08]  /*2e40*/  HMMA.16816.F32.BF16 R60, R4.reuse, R24, R20 ;  /* 0x00000018043c723c */ /* 0x040ff00000041814 */
[C---:B-----5:R-:W-:Y:S08]  /*2e50*/  HMMA.16816.F32.BF16 R20, R4.reuse, R64, R36 ;  /* 0x000000400414723c */ /* 0x060ff00000041824 */
[----:B------:R-:W-:Y:S08]  /*2e60*/  HMMA.16816.F32.BF16 R36, R4, R72, R52 ;  /* 0x000000480424723c */ /* 0x000ff00000041834 */
[----:B------:R-:W-:Y:S08]  /*2e70*/  HMMA.16816.F32.BF16 R52, R12, R76, R48 ;  /* 0x0000004c0c34723c */ /* 0x000ff00000041830 */
[----:B------:R-:W-:Y:S08]  /*2e80*/  HMMA.16816.F32.BF16 R24, R4, R26, R16 ;  /* 0x0000001a0418723c */ /* 0x000ff00000041810 */
[----:B------:R-:W-:Y:S01]  /*2e90*/  HMMA.16816.F32.BF16 R48, R12, R78, R8 ;  /* 0x0000004e0c30723c */ /* 0x000fe20000041808 */
[----:B------:R-:W5:Y:S04]  /*2ea0*/  LDSM.16.M88.4 R8, [R187+0x4000] ;  /* 0x00400000bb08783b */ /* 0x000f680000000200 */
[----:B------:R-:W-:Y:S03]  /*2eb0*/  LDSM.16.M88.4 R76, [R194+0x3000] ;  /* 0x00300000c24c783b */ /* 0x000fe60000000200 */
[C---:B------:R-:W-:Y:S08]  /*2ec0*/  HMMA.16816.F32.BF16 R16, R4.reuse, R66, R40 ;  /* 0x000000420410723c */ /* 0x040ff00000041828 */
[----:B------:R-:W-:Y:S01]  /*2ed0*/  HMMA.16816.F32.BF16 R56, R4, R74, R56 ;  /* 0x0000004a0438723c */ /* 0x000fe20000041838 */
[----:B------:R-:W5:Y:S04]  /*2ee0*/  LDSM.16.M88.4 R72, [R194+0x2800] ;  /* 0x00280000c248783b */ /* 0x000f680000000200 */
[----:B------:R-:W2:Y:S03]  /*2ef0*/  LDSM.16.M88.4 R4, [R188+0x4000] ;  /* 0x00400000bc04783b */ /* 0x000ea60000000200 */
[C---:B------:R-:W-:Y:S08]  /*2f00*/  HMMA.16816.F32.BF16 R64, R12.reuse, R80, R60 ;  /* 0x000000500c40723c */ /* 0x040ff0000004183c */
[C---:B------:R-:W-:Y:S08]  /*2f10*/  HMMA.16816.F32.BF16 R60, R12.reuse, R82, R24 ;  /* 0x000000520c3c723c */ /* 0x040ff00000041818 */
[C---:B-1----:R-:W-:Y:S08]  /*2f20*/  HMMA.16816.F32.BF16 R24, R12.reuse, R34, R16 ;  /* 0x000000220c18723c */ /* 0x042ff00000041810 */
[C---:B------:R-:W-:Y:S08]  /*2f30*/  HMMA.16816.F32.BF16 R16, R12.reuse, R68, R36 ;  /* 0x000000440c10723c */ /* 0x040ff00000041824 */
[C---:B------:R-:W-:Y:S08]  /*2f40*/  HMMA.16816.F32.BF16 R40, R12.reuse, R32, R20 ;  /* 0x000000200c28723c */ /* 0x040ff00000041814 */
[----:B------:R-:W-:Y:S01]  /*2f50*/  HMMA.16816.F32.BF16 R20, R12, R70, R56 ;  /* 0x000000460c14723c */ /* 0x000fe20000041838 */
[----:B------:R-:W-:Y:S07]  /*2f60*/  LDSM.16.M88.4 R68, [R2+0x2800] ;  /* 0x002800000244783b */ /* 0x000fee0000000200 */
[C---:B-----5:R-:W-:Y:S01]  /*2f70*/  HMMA.16816.F32.BF16 R12, R8.reuse, R44, R52 ;  /* 0x0000002c080c723c */ /* 0x060fe20000041834 */
[----:B------:R-:W1:Y:S07]  /*2f80*/  LDSM.16.M88.4 R52, [R28+0x2800] ;  /* 0x002800001c34783b */ /* 0x000e6e0000000200 */
[C---:B------:R-:W-:Y:S01]  /*2f90*/  HMMA.16816.F32.BF16 R32, R8.reuse, R46, R48 ;  /* 0x0000002e0820723c */ /* 0x040fe20000041830 */
[----:B------:R-:W-:Y:S07]  /*2fa0*/  LDSM.16.M88.4 R48, [R28+0x3000] ;  /* 0x003000001c30783b */ /* 0x000fee0000000200 */
[C---:B------:R-:W-:Y:S08]  /*2fb0*/  HMMA.16816.F32.BF16 R44, R8.reuse, R72, R64 ;  /* 0x00000048082c723c */ /* 0x040ff00000041840 */
[C---:B------:R-:W-:Y:S01]  /*2fc0*/  HMMA.16816.F32.BF16 R56, R8.reuse, R74, R60 ;  /* 0x0000004a0838723c */ /* 0x040fe2000004183c */
[----:B------:R-:W-:Y:S07]  /*2fd0*/  LDSM.16.M88.4 R60, [R2+0x2000] ;  /* 0x00200000023c783b */ /* 0x000fee0000000200 */
[C---:B------:R-:W-:Y:S01]  /*2fe0*/  HMMA.16816.F32.BF16 R64, R8.reuse, R88, R16 ;  /* 0x000000580840723c */ /* 0x040fe20000041810 */
[----:B------:R-:W5:Y:S07]  /*2ff0*/  LDSM.16.M88.4 R16, [R190+0x4000] ;  /* 0x00400000be10783b */ /* 0x000f6e0000000200 */
[C---:B------:R-:W-:Y:S08]  /*3000*/  HMMA.16816.F32.BF16 R80, R8.reuse, R76, R40 ;  /* 0x0000004c0850723c */ /* 0x040ff00000041828 */
[----:B------:R-:W-:Y:S01]  /*3010*/  HMMA.16816.F32.BF16 R72, R8, R78, R24 ;  /* 0x0000004e0848723c */ /* 0x000fe20000041818 */
[----:B------:R-:W-:Y:S01]  /*3020*/  LDSM.16.M88.4 R24, [R189+0x4000] ;  /* 0x00400000bd18783b */ /* 0x000fe20000000200 */
[----:B--2---:R-:W-:-:S03]  /*3030*/  IMAD.IADD R215, R106, 0x1, R107 ;  /* 0x000000016ad77824 */ /* 0x004fc600078e026b */
[----:B------:R-:W-:Y:S03]  /*3040*/  LDSM.16.M88.4 R76, [R2+0x3800] ;  /* 0x00380000024c783b */ /* 0x000fe60000000200 */
[----:B------:R-:W-:Y:S01]  /*3050*/  HMMA.16816.F32.BF16 R36, R8, R90, R20 ;  /* 0x0000005a0824723c */ /* 0x000fe20000041814 */
[----:B------:R-:W-:Y:S04]  /*3060*/  LDSM.16.M88.4 R20, [R187+0x8000] ;  /* 0x00800000bb14783b */ /* 0x000fe80000000200 */
[----:B------:R-:W-:Y:S03]  /*3070*/  LDSM.16.M88.4 R88, [R0+0x3800] ;  /* 0x003800000058783b */ /* 0x000fe60000000200 */
[C---:B------:R-:W-:Y:S01]  /*3080*/  HMMA.16816.F32.BF16 R8, R4.reuse, R84, R12 ;  /* 0x000000540408723c */ /* 0x040fe2000004180c */
[----:B------:R-:W2:Y:S07]  /*3090*/  LDSM.16.M88.4 R12, [R28+0x3800] ;  /* 0x003800001c0c783b */ /* 0x000eae0000000200 */
[C---:B------:R-:W-:Y:S01]  /*30a0*/  HMMA.16816.F32.BF16 R32, R4.reuse, R86, R32 ;  /* 0x000000560420723c */ /* 0x040fe20000041820 */
[----:B------:R-:W3:Y:S07]  /*30b0*/  LDSM.16.M88.4 R84, [R2+0x3000] ;  /* 0x003000000254783b */ /* 0x000eee0000000200 */
[----:B-1----:R-:W-:Y:S08]  /*30c0*/  HMMA.16816.F32.BF16 R44, R4, R52, R44 ;  /* 0x00000034042c723c */ /* 0x002ff0000004182c */
[----:B-----5:R-:W-:Y:S08]  /*30d0*/  HMMA.16816.F32.BF16 R40, R16, R60, R8 ;  /* 0x0000003c1028723c */ /* 0x020ff00000041808 */
[C---:B------:R-:W-:Y:S08]  /*30e0*/  HMMA.16816.F32.BF16 R52, R4.reuse, R54, R56 ;  /* 0x000000360434723c */ /* 0x040ff00000041838 */
[C---:B------:R-:W-:Y:S01]  /*30f0*/  HMMA.16816.F32.BF16 R56, R4.reuse, R48, R80 ;  /* 0x000000300438723c */ /* 0x040fe20000041850 */
[----:B------:R-:W1:Y:S07]  /*3100*/  LDSM.16.M88.4 R80, [R0+0x2800] ;  /* 0x002800000050783b */ /* 0x000e6e0000000200 */
[C---:B--2---:R-:W-:Y:S08]  /*3110*/  HMMA.16816.F32.BF16 R64, R4.reuse, R12, R64 ;  /* 0x0000000c0440723c */ /* 0x044ff00000041840 */
[C---:B------:R-:W-:Y:S08]  /*3120*/  HMMA.16816.F32.BF16 R48, R4.reuse, R50, R72 ;  /* 0x000000320430723c */ /* 0x040ff00000041848 */
[----:B------:R-:W-:Y:S01]  /*3130*/  HMMA.16816.F32.BF16 R8, R4, R14, R36 ;  /* 0x0000000e0408723c */ /* 0x000fe20000041824 */
[----:B------:R-:W-:Y:S07]  /*3140*/  LDSM.16.M88.4 R12, [R188+0x8000] ;  /* 0x00800000bc0c783b */ /* 0x000fee0000000200 */
[----:B------:R-:W-:Y:S01]  /*3150*/  HMMA.16816.F32.BF16 R4, R16, R62, R32 ;  /* 0x0000003e1004723c */ /* 0x000fe20000041820 */
[----:B------:R-:W-:Y:S07]  /*3160*/  LDSM.16.M88.4 R60, [R194+0x4800] ;  /* 0x00480000c23c783b */ /* 0x000fee0000000200 */
[----:B------:R-:W-:Y:S08]  /*3170*/  HMMA.16816.F32.BF16 R32, R24, R92, R40 ;  /* 0x0000005c1820723c */ /* 0x000ff00000041828 */
[C---:B------:R-:W-:Y:S08]  /*3180*/  HMMA.16816.F32.BF16 R36, R16.reuse, R68, R44 ;  /* 0x000000441024723c */ /* 0x040ff0000004182c */
[C---:B------:R-:W-:Y:S01]  /*3190*/  HMMA.16816.F32.BF16 R40, R16.reuse, R70, R52 ;  /* 0x000000461028723c */ /* 0x040fe20000041834 */
[----:B------:R-:W2:Y:S07]  /*31a0*/  LDSM.16.M88.4 R68, [R0+0x3000] ;  /* 0x003000000044783b */ /* 0x000eae0000000200 */
[C---:B---3--:R-:W-:Y:S08]  /*31b0*/  HMMA.16816.F32.BF16 R52, R16.reuse, R84, R56 ;  /* 0x000000541034723c */ /* 0x048ff00000041838 */
[C---:B------:R-:W-:Y:S08]  /*31c0*/  HMMA.16816.F32.BF16 R56, R16.reuse, R76, R64 ;  /* 0x0000004c1038723c */ /* 0x040ff00000041840 */
[C---:B------:R-:W-:Y:S01]  /*31d0*/  HMMA.16816.F32.BF16 R48, R16.reuse, R86, R48 ;  /* 0x000000561030723c */ /* 0x040fe20000041830 */
[----:B------:R-:W-:Y:S07]  /*31e0*/  LDSM.16.M88.4 R84, [R0+0x4000] ;  /* 0x004000000054783b */ /* 0x000fee0000000200 */
[----:B------:R-:W-:Y:S01]  /*31f0*/  HMMA.16816.F32.BF16 R64, R16, R78, R8 ;  /* 0x0000004e1040723c */ /* 0x000fe20000041808 */
[----:B------:R-:W-:Y:S07]  /*3200*/  LDSM.16.M88.4 R8, [R190+0x8000] ;  /* 0x00800000be08783b */ /* 0x000fee0000000200 */
[----:B------:R-:W-:Y:S01]  /*3210*/  HMMA.16816.F32.BF16 R16, R24, R94, R4 ;  /* 0x0000005e1810723c */ /* 0x000fe20000041804 */
[----:B------:R-:W3:Y:S07]  /*3220*/  LDSM.16.M88.4 R92, [R2+0x4000] ;  /* 0x00400000025c783b */ /* 0x000eee0000000200 */
[----:B------:R-:W-:Y:S08]  /*3230*/  HMMA.16816.F32.BF16 R4, R20, R100, R32 ;  /* 0x000000641404723c */ /* 0x000ff00000041820 */
[C---:B-1----:R-:W-:Y:S08]  /*3240*/  HMMA.16816.F32.BF16 R44, R24.reuse, R80, R36 ;  /* 0x00000050182c723c */ /* 0x042ff00000041824 */
[----:B------:R-:W-:Y:S01]  /*3250*/  HMMA.16816.F32.BF16 R40, R24, R82, R40 ;  /* 0x000000521828723c */ /* 0x000fe20000041828 */
[----:B------:R-:W1:Y:S07]  /*3260*/  LDSM.16.M88.4 R80, [R194+0x5000] ;  /* 0x00500000c250783b */ /* 0x000e6e0000000200 */
[----:B------:R-:W-:Y:S08]  /*3270*/  HMMA.16816.F32.BF16 R16, R20, R102, R16 ;  /* 0x000000661410723c */ /* 0x000ff00000041810 */
[C---:B--2---:R-:W-:Y:S08]  /*3280*/  HMMA.16816.F32.BF16 R72, R24.reuse, R68, R52 ;  /* 0x000000441848723c */ /* 0x044ff00000041834 */
[C---:B------:R-:W-:Y:S01]  /*3290*/  HMMA.16816.F32.BF16 R52, R24.reuse, R88, R56 ;  /* 0x000000581834723c */ /* 0x040fe20000041838 */
[----:B------:R-:W2:Y:S07]  /*32a0*/  LDSM.16.M88.4 R56, [R194+0x5800] ;  /* 0x00580000c238783b */ /* 0x000eae0000000200 */
[----:B------:R-:W-:Y:S01]  /*32b0*/  HMMA.16816.F32.BF16 R76, R24, R70, R48 ;  /* 0x00000046184c723c */ /* 0x000fe20000041830 */
[----:B------:R-:W5:Y:S07]  /*32c0*/  LDSM.16.M88.4 R68, [R28+0x4800] ;  /* 0x004800001c44783b */ /* 0x000f6e0000000200 */
[----:B------:R-:W-:Y:S01]  /*32d0*/  HMMA.16816.F32.BF16 R32, R12, R96, R4 ;  /* 0x000000600c20723c */ /* 0x000fe20000041804 */
[----:B------:R-:W1:Y:S07]  /*32e0*/  LDSM.16.M88.4 R4, [R189+0x8000] ;  /* 0x00800000bd04783b */ /* 0x000e6e0000000200 */
[----:B------:R-:W-:Y:S01]  /*32f0*/  HMMA.16816.F32.BF16 R36, R24, R90, R64 ;  /* 0x0000005a1824723c */ /* 0x000fe20000041840 */
[----:B------:R-:W2:Y:S07]  /*3300*/  LDSM.16.M88.4 R64, [R28+0x5000] ;  /* 0x005000001c40783b */ /* 0x000eae0000000200 */
[----:B------:R-:W-:Y:S08]  /*3310*/  HMMA.16816.F32.BF16 R48, R20, R60, R44 ;  /* 0x0000003c1430723c */ /* 0x000ff0000004182c */
[----:B------:R-:W-:Y:S08]  /*3320*/  HMMA.16816.F32.BF16 R16, R12, R98, R16 ;  /* 0x000000620c10723c */ /* 0x000ff00000041810 */
[----:B------:R-:W-:Y:S08]  /*3330*/  HMMA.16816.F32.BF16 R44, R20, R62, R40 ;  /* 0x0000003e142c723c */ /* 0x000ff00000041828 */
[----:B---3--:R-:W-:Y:S08]  /*3340*/  HMMA.16816.F32.BF16 R24, R8, R92, R32 ;  /* 0x0000005c0818723c */ /* 0x008ff00000041820 */
[C---:B-1----:R-:W-:Y:S01]  /*3350*/  HMMA.16816.F32.BF16 R40, R20.reuse, R80, R72 ;  /* 0x000000501428723c */ /* 0x042fe20000041848 */
[----:B------:R-:W1:Y:S07]  /*3360*/  LDSM.16.M88.4 R72, [R2+0x4800] ;  /* 0x004800000248783b */ /* 0x000e6e0000000200 */
[C---:B------:R-:W-:Y:S08]  /*3370*/  HMMA.16816.F32.BF16 R76, R20.reuse, R82, R76 ;  /* 0x00000052144c723c */ /* 0x040ff0000004184c */
[C---:B--2---:R-:W-:Y:S08]  /*3380*/  HMMA.16816.F32.BF16 R52, R20.reuse, R56, R52 ;  /* 0x000000381434723c */ /* 0x044ff00000041834 */
[----:B------:R-:W-:Y:S01]  /*3390*/  HMMA.16816.F32.BF16 R80, R20, R58, R36 ;  /* 0x0000003a1450723c */ /* 0x000fe20000041824 */
[----:B------:R-:W2:Y:S07]  /*33a0*/  LDSM.16.M88.4 R56, [R0+0x4800] ;  /* 0x004800000038783b */ /* 0x000eae0000000200 */
[----:B------:R-:W-:Y:S08]  /*33b0*/  HMMA.16816.F32.BF16 R16, R8, R94, R16 ;  /* 0x0000005e0810723c */ /* 0x000ff00000041810 */
[----:B-----5:R-:W-:Y:S01]  /*33c0*/  HMMA.16816.F32.BF16 R20, R12, R68, R48 ;  /* 0x000000440c14723c */ /* 0x020fe20000041830 */
[----:B------:R-:W-:Y:S07]  /*33d0*/  LDSM.16.M88.4 R48, [R28+0x5800] ;  /* 0x005800001c30783b */ /* 0x000fee0000000200 */
[----:B------:R-:W-:Y:S08]  /*33e0*/  HMMA.16816.F32.BF16 R24, R4, R84, R24 ;  /* 0x000000540418723c */ /* 0x000ff00000041818 */
[----:B------:R-:W-:Y:S01]  /*33f0*/  HMMA.16816.F32.BF16 R60, R12, R64, R40 ;  /* 0x000000400c3c723c */ /* 0x000fe20000041828 */
[----:B------:R-:W3:Y:S07]  /*3400*/  LDSM.16.M88.4 R40, [R2+0x5000] ;  /* 0x005000000228783b */ /* 0x000eee0000000200 */
[----:B------:R-:W-:Y:S08]  /*3410*/  HMMA.16816.F32.BF16 R36, R4, R86, R16 ;  /* 0x000000560424723c */ /* 0x000ff00000041810 */
[----:B-1----:R-:W-:Y:S01]  /*3420*/  HMMA.16816.F32.BF16 R20, R8, R72, R20 ;  /* 0x000000480814723c */ /* 0x002fe20000041814 */
[----:B------:R-:W-:-:S04]  /*3430*/  FMUL.FTZ R3, R24, c[0x0][0x320] ;  /* 0x0000c80018037a20 */ /* 0x000fc80000410000 */
[----:B------:R1:W-:Y:S03]  /*3440*/  MUFU.TANH R69, R3 ;  /* 0x0000000300457308 */ /* 0x0003e60000002400 */
[C---:B------:R-:W-:Y:S08]  /*3450*/  HMMA.16816.F32.BF16 R32, R12.reuse, R70, R44 ;  /* 0x000000460c20723c */ /* 0x040ff0000004182c */
[----:B------:R-:W-:Y:S01]  /*3460*/  HMMA.16816.F32.BF16 R44, R12, R66, R76 ;  /* 0x000000420c2c723c */ /* 0x000fe2000004184c */
[----:B------:R5:W4:Y:S01]  /*3470*/  LDSM.16.M88.4 R64, [R2+0x5800] ;  /* 0x005800000240783b */ /* 0x000b220000000200 */
[----:B-1----:R-:W-:-:S06]  /*3480*/  FMUL.FTZ R3, R25, c[0x0][0x320] ;  /* 0x0000c80019037a20 */ /* 0x002fcc0000410000 */
[----:B--2---:R-:W-:Y:S01]  /*3490*/  HMMA.16816.F32.BF16 R20, R4, R56, R20 ;  /* 0x000000380414723c */ /* 0x004fe20000041814 */
[----:B------:R1:W2:Y:S07]  /*34a0*/  MUFU.TANH R68, R3 ;  /* 0x0000000300447308 */ /* 0x0002ae0000002400 */
[----:B------:R-:W-:Y:S01]  /*34b0*/  HMMA.16816.F32.BF16 R16, R8, R74, R32 ;  /* 0x0000004a0810723c */ /* 0x000fe20000041820 */
[----:B-----5:R-:W-:-:S07]  /*34c0*/  FMUL.FTZ R2, R37, c[0x0][0x320] ;  /* 0x0000c80025027a20 */ /* 0x020fce0000410000 */
[----:B---3--:R-:W-:Y:S01]  /*34d0*/  HMMA.16816.F32.BF16 R32, R8, R40, R60 ;  /* 0x000000280820723c */ /* 0x008fe2000004183c */
[----:B-1----:R-:W-:Y:S01]  /*34e0*/  FMUL.FTZ R3, R26, c[0x0][0x320] ;  /* 0x0000c8001a037a20 */ /* 0x002fe20000410000 */
[----:B------:R1:W-:Y:S06]  /*34f0*/  MUFU.TANH R56, R2 ;  /* 0x0000000200387308 */ /* 0x0003ec0000002400 */
[----:B------:R-:W-:Y:S02]  /*3500*/  FMUL.FTZ R22, R22, c[0x0][0x320] ;  /* 0x0000c80016167a20 */ /* 0x000fe40000410000 */
[----:B------:R-:W-:Y:S01]  /*3510*/  FMUL.FTZ R23, R23, c[0x0][0x320] ;  /* 0x0000c80017177a20 */ /* 0x000fe20000410000 */
[----:B------:R3:W-:Y:S05]  /*3520*/  MUFU.TANH R71, R3 ;  /* 0x0000000300477308 */ /* 0x0007ea0000002400 */
[----:B------:R-:W-:Y:S01]  /*3530*/  HMMA.16816.F32.BF16 R28, R4, R58, R16 ;  /* 0x0000003a041c723c */ /* 0x000fe20000041810 */
[----:B-1----:R-:W-:-:S02]  /*3540*/  FMUL.FTZ R2, R38, c[0x0][0x320] ;  /* 0x0000c80026027a20 */ /* 0x002fc40000410000 */
[----:B------:R-:W-:Y:S05]  /*3550*/  MUFU.TANH R41, R22 ;  /* 0x0000001600297308 */ /* 0x000fea0000002400 */
[----:B------:R-:W-:Y:S01]  /*3560*/  HMMA.16816.F32.BF16 R16, R8, R42, R44 ;  /* 0x0000002a0810723c */ /* 0x000fe2000004182c */
[----:B---3--:R-:W-:Y:S02]  /*3570*/  FMUL.FTZ R3, R27, c[0x0][0x320] ;  /* 0x0000c8001b037a20 */ /* 0x008fe40000410000 */
[----:B------:R-:W-:Y:S05]  /*3580*/  MUFU.TANH R44, R23 ;  /* 0x00000017002c7308 */ /* 0x000fea0000002400 */
[C---:B------:R-:W-:Y:S01]  /*3590*/  HMMA.16816.F32.BF16 R24, R12.reuse, R48, R52 ;  /* 0x000000300c18723c */ /* 0x040fe20000041834 */
[----:B------:R-:W1:Y:S02]  /*35a0*/  LDSM.16.M88.4 R52, [R0+0x5000] ;  /* 0x005000000034783b */ /* 0x000e640000000200 */
[----:B------:R3:W-:Y:S05]  /*35b0*/  MUFU.TANH R70, R3 ;  /* 0x0000000300467308 */ /* 0x0007ea0000002400 */
[----:B------:R-:W-:Y:S01]  /*35c0*/  HMMA.16816.F32.BF16 R12, R12, R50, R80 ;  /* 0x000000320c0c723c */ /* 0x000fe20000041850 */
[----:B------:R-:W-:-:S02]  /*35d0*/  FMUL.FTZ R28, R28, c[0x0][0x320] ;  /* 0x0000c8001c1c7a20 */ /* 0x000fc40000410000 */
[----:B------:R-:W-:Y:S01]  /*35e0*/  FMUL.FTZ R29, R29, c[0x0][0x320] ;  /* 0x0000c8001d1d7a20 */ /* 0x000fe20000410000 */
[----:B------:R5:W-:Y:S01]  /*35f0*/  MUFU.TANH R49, R2 ;  /* 0x0000000200317308 */ /* 0x000be20000002400 */
[----:B------:R-:W-:Y:S02]  /*3600*/  FMUL.FTZ R30, R30, c[0x0][0x320] ;  /* 0x0000c8001e1e7a20 */ /* 0x000fe40000410000 */
[----:B---3--:R-:W-:-:S05]  /*3610*/  FMUL.FTZ R3, R36, c[0x0][0x320] ;  /* 0x0000c80024037a20 */ /* 0x008fca0000410000 */
[----:B------:R-:W-:Y:S04]  /*3620*/  MUFU.TANH R28, R28 ;  /* 0x0000001c001c7308 */ /* 0x000fe80000002400 */
[----:B----4-:R-:W-:Y:S01]  /*3630*/  HMMA.16816.F32.BF16 R24, R8, R64, R24 ;  /* 0x000000400818723c */ /* 0x010fe20000041818 */
[----:B-----5:R-:W-:-:S03]  /*3640*/  FMUL.FTZ R2, R39, c[0x0][0x320] ;  /* 0x0000c80027027a20 */ /* 0x020fc60000410000 */
[----:B------:R3:W4:Y:S01]  /*3650*/  MUFU.TANH R57, R3 ;  /* 0x0000000300397308 */ /* 0x0007220000002400 */
[----:B------:R5:W2:Y:S03]  /*3660*/  LDSM.16.M88.4 R36, [R0+0x5800] ;  /* 0x005800000024783b */ /* 0x000aa60000000200 */
[----:B------:R-:W-:Y:S01]  /*3670*/  HMMA.16816.F32.BF16 R12, R8, R66, R12 ;  /* 0x00000042080c723c */ /* 0x000fe2000004180c */
[----:B------:R-:W-:-:S04]  /*3680*/  DEPBAR.LE SB0, 0x2 ;  /* 0x000080800000791a */ /* 0x000fc80000000000 */
[----:B------:R4:W-:Y:S02]  /*3690*/  MUFU.TANH R48, R2 ;  /* 0x0000000200307308 */ /* 0x0009e40000002400 */
[----:B------:R-:W-:Y:S01]  /*36a0*/  IMAD.MOV.U32 R9, RZ, RZ, c[0x0][0x2ac] ;  /* 0x0000ab00ff097624 */ /* 0x000fe200078e00ff */
[----:B-1----:R-:W-:Y:S01]  /*36b0*/  HMMA.16816.F32.BF16 R32, R4, R52, R32 ;  /* 0x000000340420723c */ /* 0x002fe20000041820 */
[----:B---3--:R-:W-:-:S04]  /*36c0*/  FMUL.FTZ R3, R31, c[0x0][0x320] ;  /* 0x0000c8001f037a20 */ /* 0x008fc80000410000 */
[----:B------:R-:W-:Y:S01]  /*36d0*/  MUFU.TANH R29, R29 ;  /* 0x0000001d001d7308 */ /* 0x000fe20000002400 */
[----:B----4-:R-:W-:-:S07]  /*36e0*/  FMUL.FTZ R2, R20, c[0x0][0x320] ;  /* 0x0000c80014027a20 */ /* 0x010fce0000410000 */
[----:B------:R1:W-:Y:S01]  /*36f0*/  MUFU.TANH R45, R3 ;  /* 0x00000003002d7308 */ /* 0x0003e20000002400 */
[----:B-----5:R-:W-:-:S07]  /*3700*/  IMAD.MOV.U32 R0, RZ, RZ, R215 ;  /* 0x000000ffff007224 */ /* 0x020fce00078e00d7 */
[----:B------:R3:W4:Y:S03]  /*3710*/  MUFU.TANH R40, R2 ;  /* 0x0000000200287308 */ /* 0x0007260000002400 */
[----:B------:R-:W-:Y:S02]  /*3720*/  FMUL.FTZ R32, R32, c[0x0][0x320] ;  /* 0x0000c80020207a20 */ /* 0x000fe40000410000 */
[----:B-1----:R-:W-:-:S04]  /*3730*/  FMUL.FTZ R3, R33, c[0x0][0x320] ;  /* 0x0000c80021037a20 */ /* 0x002fc80000410000 */
[----:B------:R-:W-:Y:S01]  /*3740*/  MUFU.TANH R32, R32 ;  /* 0x0000002000207308 */ /* 0x000fe20000002400 */
[----:B---3--:R-:W-:-:S07]  /*3750*/  FMUL.FTZ R2, R21, c[0x0][0x320] ;  /* 0x0000c80015027a20 */ /* 0x008fce0000410000 */
[----:B------:R-:W-:Y:S01]  /*3760*/  MUFU.TANH R30, R30 ;  /* 0x0000001e001e7308 */ /* 0x000fe20000002400 */
[C---:B------:R-:W-:Y:S07]  /*3770*/  HMMA.16816.F32.BF16 R20, R4.reuse, R54, R16 ;  /* 0x000000360414723c */ /* 0x040fee0000041810 */
[----:B------:R1:W3:Y:S01]  /*3780*/  MUFU.TANH R42, R2 ;  /* 0x00000002002a7308 */ /* 0x0002e20000002400 */
[----:B--2---:R-:W-:Y:S07]  /*3790*/  HMMA.16816.F32.BF16 R16, R4, R36, R24 ;  /* 0x000000240410723c */ /* 0x004fee0000041818 */
[----:B------:R2:W5:Y:S01]  /*37a0*/  MUFU.TANH R24, R3 ;  /* 0x0000000300187308 */ /* 0x0005620000002400 */
[----:B-1----:R-:W-:-:S05]  /*37b0*/  @P4 IMAD.HI.U32 R2, R215, c[0x0][0x2c8], RZ ;  /* 0x0000b200d7024a27 */ /* 0x002fca00078e00ff */
[----:B------:R-:W-:Y:S01]  /*37c0*/  @P4 SHF.R.U32.HI R0, RZ, c[0x0][0x2cc], R2 ;  /* 0x0000b300ff004a19 */ /* 0x000fe20000011602 */
[----:B------:R-:W-:Y:S01]  /*37d0*/  HMMA.16816.F32.BF16 R4, R4, R38, R12 ;  /* 0x000000260404723c */ /* 0x000fe2000004180c */
[----:B--2---:R-:W-:-:S03]  /*37e0*/  IMAD.IADD R3, R104, 0x1, -R105 ;  /* 0x0000000168037824 */ /* 0x004fc600078e0a69 */
[----:B------:R-:W1:Y:S04]  /*37f0*/  SHFL.IDX PT, R8, R0, RZ, 0x1c1f ;  /* 0x001c1fff00087589 */ /* 0x000e6800000e0000 */
[----:B------:R2:W1:Y:S02]  /*3800*/  SHFL.IDX PT, R2, R0, 0x1, 0x1c1f ;  /* 0x003c1f0000027f89 */ /* 0x00046400000e0000 */
[----:B--2---:R-:W-:-:S04]  /*3810*/  IMAD.MOV.U32 R0, RZ, RZ, -0x40 ;  /* 0xffffffc0ff007424 */ /* 0x004fc800078e00ff */
[----:B------:R-:W-:-:S04]  /*3820*/  IMAD R0, R197, R0, 0x41 ;  /* 0x00000041c5007424 */ /* 0x000fc800078e0200 */
[----:B------:R-:W-:Y:S02]  /*3830*/  IMAD R0, R9, c[0x0][0x1d0], R0 ;  /* 0x0000740009007a24 */ /* 0x000fe400078e0200 */
[----:B------:R-:W-:-:S03]  /*3840*/  FMUL.FTZ R9, R20, c[0x0][0x320] ;  /* 0x0000c80014097a20 */ /* 0x000fc60000410000 */
[----:B------:R-:W-:-:S05]  /*3850*/  IADD3 R0, R0, -c[0x0][0x168], -R105 ;  /* 0x80005a0000007a10 */ /* 0x000fca0007ffe869 */
[C---:B-1----:R-:W-:Y:S02]  /*3860*/  IMAD.IADD R8, R0.reuse, 0x1, R8 ;  /* 0x0000000100087824 */ /* 0x042fe400078e0208 */
[----:B------:R-:W-:-:S03]  /*3870*/  IMAD.IADD R0, R0, 0x1, R2 ;  /* 0x0000000100007824 */ /* 0x000fc600078e0202 */
[C---:B------:R-:W-:Y:S02]  /*3880*/  IMNMX R2, R3.reuse, R8, PT ;  /* 0x0000000803027217 */ /* 0x040fe40003800200 */
[----:B------:R-:W-:Y:S01]  /*3890*/  IMNMX R0, R3, R0, PT ;  /* 0x0000000003007217 */ /* 0x000fe20003800200 */
[----:B------:R-:W-:Y:S01]  /*38a0*/  FMUL.FTZ R3, R16, c[0x0][0x320] ;  /* 0x0000c80010037a20 */ /* 0x000fe20000410000 */
[----:B------:R1:W2:Y:S01]  /*38b0*/  MUFU.TANH R20, R9 ;  /* 0x0000000900147308 */ /* 0x0002a20000002400 */
[C---:B------:R-:W-:Y:S01]  /*38c0*/  ISETP.GT.AND P6, PT, R2.reuse, RZ, PT ;  /* 0x000000ff0200720c */ /* 0x040fe20003fc4270 */
[----:B------:R-:W-:Y:S01]  /*38d0*/  FMUL.FTZ R5, R5, c[0x0][0x320] ;  /* 0x0000c80005057a20 */ /* 0x000fe20000410000 */
[----:B------:R-:W-:-:S05]  /*38e0*/  ISETP.GT.AND P5, PT, R2, 0x1, PT ;  /* 0x000000010200780c */ /* 0x000fca0003fa4270 */
[----:B------:R2:W-:Y:S01]  /*38f0*/  MUFU.TANH R14, R3 ;  /* 0x00000003000e7308 */ /* 0x0005e20000002400 */
[----:B------:R-:W-:Y:S01]  /*3900*/  FMUL.FTZ R4, R4, c[0x0][0x320] ;  /* 0x0000c80004047a20 */ /* 0x000fe20000410000 */
[C---:B------:R-:W-:Y:S01]  /*3910*/  ISETP.GT.AND P1, PT, R2.reuse, 0x8, PT ;  /* 0x000000080200780c */ /* 0x040fe20003f24270 */
[----:B-1----:R-:W-:Y:S01]  /*3920*/  FMUL.FTZ R9, R21, c[0x0][0x320] ;  /* 0x0000c80015097a20 */ /* 0x002fe20000410000 */
[----:B------:R-:W-:-:S04]  /*3930*/  ISETP.GT.AND P0, PT, R2, 0x9, PT ;  /* 0x000000090200780c */ /* 0x000fc80003f04270 */
[----:B------:R1:W1:Y:S01]  /*3940*/  MUFU.TANH R15, R9 ;  /* 0x00000009000f7308 */ /* 0x0002620000002400 */
[----:B--2---:R-:W-:Y:S01]  /*3950*/  FMUL.FTZ R3, R17, c[0x0][0x320] ;  /* 0x0000c80011037a20 */ /* 0x004fe20000410000 */
[----:B------:R-:W-:-:S06]  /*3960*/  FSEL R10, R68, -INF , P5 ;  /* 0xff800000440a7808 */ /* 0x000fcc0002800000 */
[----:B------:R-:W2:Y:S01]  /*3970*/  MUFU.TANH R12, R3 ;  /* 0x00000003000c7308 */ /* 0x000ea20000002400 */
[C---:B------:R-:W-:Y:S02]  /*3980*/  ISETP.GT.AND P5, PT, R2.reuse, 0x11, PT ;  /* 0x000000110200780c */ /* 0x040fe40003fa4270 */
[----:B------:R-:W-:Y:S02]  /*3990*/  FSEL R11, R57, -INF , P1 ;  /* 0xff800000390b7808 */ /* 0x000fe40000800000 */
[----:B-1----:R-:W-:Y:S02]  /*39a0*/  FSEL R9, R69, -INF , P6 ;  /* 0xff80000045097808 */ /* 0x002fe40003000000 */
[----:B------:R-:W-:Y:S01]  /*39b0*/  ISETP.GT.AND P6, PT, R2, 0x10, PT ;  /* 0x000000100200780c */ /* 0x000fe20003fc4270 */
[----:B------:R1:W1:Y:S01]  /*39c0*/  MUFU.TANH R8, R4 ;  /* 0x0000000400087308 */ /* 0x0002620000002400 */
[----:B------:R-:W-:Y:S02]  /*39d0*/  FSEL R13, R56, -INF , P0 ;  /* 0xff800000380d7808 */ /* 0x000fe40000000000 */
[----:B------:R-:W-:-:S02]  /*39e0*/  ISETP.GT.AND P1, PT, R2, 0x18, PT ;  /* 0x000000180200780c */ /* 0x000fc40003f24270 */
[----:B------:R-:W-:-:S03]  /*39f0*/  ISETP.GT.AND P0, PT, R2, 0x19, PT ;  /* 0x000000190200780c */ /* 0x000fc60003f04270 */
[----:B------:R-:W1:Y:S01]  /*3a00*/  MUFU.TANH R5, R5 ;  /* 0x0000000500057308 */ /* 0x000e620000002400 */
[----:B----4-:R-:W-:Y:S02]  /*3a10*/  FSEL R43, R40, -INF , P6 ;  /* 0xff800000282b7808 */ /* 0x010fe40003000000 */
[----:B---3--:R-:W-:Y:S02]  /*3a20*/  FSEL R42, R42, -INF , P5 ;  /* 0xff8000002a2a7808 */ /* 0x008fe40002800000 */
[C---:B------:R-:W-:Y:S02]  /*3a30*/  ISETP.GT.AND P6, PT, R2.reuse, 0x20, PT ;  /* 0x000000200200780c */ /* 0x040fe40003fc4270 */
[----:B------:R-:W-:Y:S02]  /*3a40*/  ISETP.GT.AND P5, PT, R2, 0x21, PT ;  /* 0x000000210200780c */ /* 0x000fe40003fa4270 */
[----:B------:R-:W-:Y:S02]  /*3a50*/  FSEL R46, R28, -INF , P1 ;  /* 0xff8000001c2e7808 */ /* 0x000fe40000800000 */
[----:B------:R-:W-:-:S02]  /*3a60*/  FSEL R47, R29, -INF , P0 ;  /* 0xff8000001d2f7808 */ /* 0x000fc40000000000 */
[C---:B------:R-:W-:Y:S02]  /*3a70*/  ISETP.GT.AND P1, PT, R2.reuse, 0x28, PT ;  /* 0x000000280200780c */ /* 0x040fe40003f24270 */
[----:B------:R-:W-:Y:S02]  /*3a80*/  ISETP.GT.AND P0, PT, R2, 0x29, PT ;  /* 0x000000290200780c */ /* 0x000fe40003f04270 */
[----:B------:R-:W-:Y:S02]  /*3a90*/  FSEL R131, R32, -INF , P6 ;  /* 0xff80000020837808 */ /* 0x000fe40003000000 */
[----:B-----5:R-:W-:Y:S01]  /*3aa0*/  FSEL R130, R24, -INF , P5 ;  /* 0xff80000018827808 */ /* 0x020fe20002800000 */
[----:B------:R-:W-:Y:S01]  /*3ab0*/  BAR.SYNC.DEFER_BLOCKING 0x0 ;  /* 0x0000000000007b1d */ /* 0x000fe20000010000 */
[----:B------:R-:W-:Y:S02]  /*3ac0*/  FMNMX.FTZ R101, R9, R10, !PT ;  /* 0x0000000a09657209 */ /* 0x000fe40007810000 */
[----:B------:R-:W-:-:S02]  /*3ad0*/  ISETP.GT.AND P6, PT, R2, 0x30, PT ;  /* 0x000000300200780c */ /* 0x000fc40003fc4270 */
[----:B------:R-:W-:Y:S01]  /*3ae0*/  ISETP.GT.AND P5, PT, R2, 0x31, PT ;  /* 0x000000310200780c */ /* 0x000fe20003fa4270 */
[----:B-1----:R-:W-:Y:S01]  /*3af0*/  FMUL.FTZ R4, R22, c[0x0][0x320] ;  /* 0x0000c80016047a20 */ /* 0x002fe20000410000 */
[----:B------:R-:W-:Y:S02]  /*3b00*/  FSEL R136, R20, -INF , P1 ;  /* 0xff80000014887808 */ /* 0x000fe40000800000 */
[----:B------:R-:W-:Y:S02]  /*3b10*/  FSEL R137, R15, -INF , P0 ;  /* 0xff8000000f897808 */ /* 0x000fe40000000000 */
[----:B------:R-:W-:Y:S02]  /*3b20*/  FMNMX.FTZ R101, R11, R101, !PT ;  /* 0x000000650b657209 */ /* 0x000fe40007810000 */
[C---:B------:R-:W-:Y:S02]  /*3b30*/  ISETP.GT.AND P1, PT, R2.reuse, 0x38, PT ;  /* 0x000000380200780c */ /* 0x040fe40003f24270 */
[----:B------:R-:W-:-:S02]  /*3b40*/  ISETP.GT.AND P0, PT, R2, 0x39, PT ;  /* 0x000000390200780c */ /* 0x000fc40003f04270 */
[----:B------:R-:W-:Y:S02]  /*3b50*/  FSEL R202, R14, -INF , P6 ;  /* 0xff8000000eca7808 */ /* 0x000fe40003000000 */
[----:B--2---:R-:W-:Y:S02]  /*3b60*/  FSEL R212, R12, -INF , P5 ;  /* 0xff8000000cd47808 */ /* 0x004fe40002800000 */
[C---:B------:R-:W-:Y:S02]  /*3b70*/  ISETP.GT.AND P6, PT, R0.reuse, RZ, PT ;  /* 0x000000ff0000720c */ /* 0x040fe40003fc4270 */
[----:B------:R-:W-:Y:S01]  /*3b80*/  ISETP.GT.AND P5, PT, R0, 0x1, PT ;  /* 0x000000010000780c */ /* 0x000fe20003fa4270 */
[----:B------:R-:W-:Y:S01]  /*3b90*/  FMUL.FTZ R20, R6, c[0x0][0x320] ;  /* 0x0000c80006147a20 */ /* 0x000fe20000410000 */
[----:B------:R-:W-:Y:S01]  /*3ba0*/  FMNMX.FTZ R101, R13, R101, !PT ;  /* 0x000000650d657209 */ /* 0x000fe20007810000 */
[----:B------:R-:W-:Y:S01]  /*3bb0*/  FMUL.FTZ R2, R35, c[0x0][0x320] ;  /* 0x0000c80023027a20 */ /* 0x000fe20000410000 */
[----:B------:R-:W-:Y:S01]  /*3bc0*/  FSEL R217, R8, -INF , P1 ;  /* 0xff80000008d97808 */ /* 0x000fe20000800000 */
[----:B------:R1:W-:Y:S01]  /*3bd0*/  MUFU.TANH R6, R4 ;  /* 0x0000000400067308 */ /* 0x0003e20000002400 */
[----:B------:R-:W-:Y:S01]  /*3be0*/  FSEL R220, R5, -INF , P0 ;  /* 0xff80000005dc7808 */ /* 0x000fe20000000000 */
[----:B------:R-:W-:Y:S01]  /*3bf0*/  FMUL.FTZ R21, R7, c[0x0][0x320] ;  /* 0x0000c80007157a20 */ /* 0x000fe20000410000 */
[----:B------:R-:W-:Y:S01]  /*3c00*/  ISETP.GT.AND P1, PT, R0, 0x8, PT ;  /* 0x000000080000780c */ /* 0x000fe20003f24270 */
[----:B------:R-:W-:Y:S01]  /*3c10*/  FMUL.FTZ R3, R34, c[0x0][0x320] ;  /* 0x0000c80022037a20 */ /* 0x000fe20000410000 */
[----:B------:R-:W-:Y:S01]  /*3c20*/  FSEL R5, R70, -INF , P5 ;  /* 0xff80000046057808 */ /* 0x000fe20002800000 */
[----:B------:R-:W-:Y:S01]  /*3c30*/  FMUL.FTZ R18, R18, c[0x0][0x320] ;  /* 0x0000c80012127a20 */ /* 0x000fe20000410000 */
[----:B------:R-:W-:Y:S01]  /*3c40*/  FMNMX.FTZ R101, R43, R101, !PT ;  /* 0x000000652b657209 */ /* 0x000fe20007810000 */
[----:B------:R2:W-:Y:S01]  /*3c50*/  MUFU.TANH R16, R2 ;  /* 0x0000000200107308 */ /* 0x0005e20000002400 */
[----:B------:R-:W-:Y:S01]  /*3c60*/  ISETP.GT.AND P0, PT, R0, 0x9, PT ;  /* 0x000000090000780c */ /* 0x000fe20003f04270 */
[----:B------:R-:W-:Y:S01]  /*3c70*/  FMUL.FTZ R19, R19, c[0x0][0x320] ;  /* 0x0000c80013137a20 */ /* 0x000fe20000410000 */
[----:B------:R-:W-:Y:S01]  /*3c80*/  FSEL R7, R49, -INF , P1 ;  /* 0xff80000031077808 */ /* 0x000fe20000800000 */
[----:B------:R-:W-:Y:S01]  /*3c90*/  IMAD.IADD R139, R193, 0x1, R195 ;  /* 0x00000001c18b7824 */ /* 0x000fe200078e02c3 */
[----:B------:R-:W-:Y:S01]  /*3ca0*/  LDSM.16.MT88.4 R24, [R196+0x2000] ;  /* 0x00200000c418783b */ /* 0x000fe20000004200 */
[----:B-1----:R-:W-:-:S02]  /*3cb0*/  FSEL R4, R71, -INF , P6 ;  /* 0xff80000047047808 */ /* 0x002fc40003000000 */
[----:B------:R-:W-:Y:S01]  /*3cc0*/  MUFU.TANH R12, R20 ;  /* 0x00000014000c7308 */ /* 0x000fe20000002400 */
[----:B------:R-:W-:Y:S01]  /*3cd0*/  FMNMX.FTZ R101, R42, R101, !PT ;  /* 0x000000652a657209 */ /* 0x000fe20007810000 */
[----:B------:R-:W-:Y:S01]  /*3ce0*/  IMAD.IADD R138, R193, 0x1, R196 ;  /* 0x00000001c18a7824 */ /* 0x000fe200078e02c4 */
[----:B------:R-:W-:Y:S01]  /*3cf0*/  ISETP.GT.AND P6, PT, R0, 0x10, PT ;  /* 0x000000100000780c */ /* 0x000fe20003fc4270 */
[----:B------:R-:W-:Y:S01]  /*3d00*/  LDSM.16.MT88.4 R32, [R195] ;  /* 0x00000000c320783b */ /* 0x000fe20000004200 */
[----:B--2---:R-:W-:Y:S02]  /*3d10*/  FMNMX.FTZ R2, R4, R5, !PT ;  /* 0x0000000504027209 */ /* 0x004fe40007810000 */
[----:B------:R-:W-:Y:S01]  /*3d20*/  FSEL R8, R48, -INF , P0 ;  /* 0xff80000030087808 */ /* 0x000fe20000000000 */
[----:B------:R1:W2:Y:S01]  /*3d30*/  MUFU.TANH R17, R3 ;  /* 0x0000000300117308 */ /* 0x0002a20000002400 */
[----:B------:R-:W-:Y:S01]  /*3d40*/  FMNMX.FTZ R2, R7, R2, !PT ;  /* 0x0000000207027209 */ /* 0x000fe20007810000 */
[----:B------:R-:W-:Y:S01]  /*3d50*/  LDSM.16.MT88.4 R36, [R138+0x2000] ;  /* 0x002000008a24783b */ /* 0x000fe20000004200 */
        /* <DEDUP_REMOVED lines=8> */
[----:B------:R-:W-:Y:S01]  /*3de0*/  FMNMX.FTZ R101, R131, R101, !PT ;  /* 0x0000006583657209 */ /* 0x000fe20007810000 */
[----:B-1----:R-:W-:Y:S01]  /*3df0*/  FMUL.FTZ R3, R23, c[0x0][0x320] ;  /* 0x0000c80017037a20 */ /* 0x002fe20000410000 */
[----:B------:R-:W-:Y:S02]  /*3e00*/  ISETP.GT.AND P0, PT, R0, 0x19, PT ;  /* 0x000000190000780c */ /* 0x000fe40003f04270 */
[----:B------:R-:W-:Y:S02]  /*3e10*/  FSEL R44, R30, -INF , P1 ;  /* 0xff8000001e2c7808 */ /* 0x000fe40000800000 */
[----:B------:R-:W-:Y:S02]  /*3e20*/  FMNMX.FTZ R2, R40, R2, !PT ;  /* 0x0000000228027209 */ /* 0x000fe40007810000 */
[----:B------:R-:W-:Y:S01]  /*3e30*/  FMNMX.FTZ R101, R130, R101, !PT ;  /* 0x0000006582657209 */ /* 0x000fe20007810000 */
[----:B------:R-:W1:Y:S01]  /*3e40*/  MUFU.TANH R15, R3 ;  /* 0x00000003000f7308 */ /* 0x000e620000002400 */
[----:B------:R-:W-:Y:S01]  /*3e50*/  ISETP.GT.AND P6, PT, R0, 0x20, PT ;  /* 0x000000200000780c */ /* 0x000fe20003fc4270 */
[----:B------:R-:W-:Y:S01]  /*3e60*/  LDSM.16.MT88.4 R28, [R139] ;  /* 0x000000008b1c783b */ /* 0x000fe20000004200 */
[----:B------:R-:W-:-:S02]  /*3e70*/  FSEL R45, R45, -INF , P0 ;  /* 0xff8000002d2d7808 */ /* 0x000fc40000000000 */
[----:B------:R-:W-:Y:S02]  /*3e80*/  FMNMX.FTZ R2, R44, R2, !PT ;  /* 0x000000022c027209 */ /* 0x000fe40007810000 */
[----:B------:R-:W-:Y:S01]  /*3e90*/  FMNMX.FTZ R101, R136, R101, !PT ;  /* 0x0000006588657209 */ /* 0x000fe20007810000 */
[----:B------:R-:W3:Y:S01]  /*3ea0*/  MUFU.TANH R3, R18 ;  /* 0x0000001200037308 */ /* 0x000ee20000002400 */
[C---:B------:R-:W-:Y:S02]  /*3eb0*/  ISETP.GT.AND P5, PT, R0.reuse, 0x21, PT ;  /* 0x000000210000780c */ /* 0x040fe40003fa4270 */
[----:B--2---:R-:W-:Y:S02]  /*3ec0*/  FSEL R102, R17, -INF , P6 ;  /* 0xff80000011667808 */ /* 0x004fe40003000000 */
[----:B------:R-:W-:Y:S02]  /*3ed0*/  FMNMX.FTZ R2, R45, R2, !PT ;  /* 0x000000022d027209 */ /* 0x000fe40007810000 */
[----:B------:R-:W-:Y:S01]  /*3ee0*/  FMNMX.FTZ R101, R137, R101, !PT ;  /* 0x0000006589657209 */ /* 0x000fe20007810000 */
[----:B------:R2:W4:Y:S01]  /*3ef0*/  MUFU.TANH R14, R19 ;  /* 0x00000013000e7308 */ /* 0x0005220000002400 */
[----:B------:R-:W-:-:S02]  /*3f00*/  ISETP.GT.AND P1, PT, R0, 0x28, PT ;  /* 0x000000280000780c */ /* 0x000fc40003f24270 */
[----:B------:R-:W-:Y:S02]  /*3f10*/  FSEL R103, R16, -INF , P5 ;  /* 0xff80000010677808 */ /* 0x000fe40002800000 */
[----:B------:R-:W-:Y:S02]  /*3f20*/  FMNMX.FTZ R2, R102, R2, !PT ;  /* 0x0000000266027209 */ /* 0x000fe40007810000 */
[----:B------:R-:W-:Y:S02]  /*3f30*/  FMNMX.FTZ R101, R202, R101, !PT ;  /* 0x00000065ca657209 */ /* 0x000fe40007810000 */
[----:B------:R-:W-:Y:S02]  /*3f40*/  ISETP.GT.AND P0, PT, R0, 0x29, PT ;  /* 0x000000290000780c */ /* 0x000fe40003f04270 */
[----:B------:R-:W-:Y:S02]  /*3f50*/  FSEL R128, R6, -INF , P1 ;  /* 0xff80000006807808 */ /* 0x000fe40000800000 */
[----:B------:R-:W-:-:S02]  /*3f60*/  FMNMX.FTZ R2, R103, R2, !PT ;  /* 0x0000000267027209 */ /* 0x000fc40007810000 */
[----:B------:R-:W-:Y:S01]  /*3f70*/  FMNMX.FTZ R101, R212, R101, !PT ;  /* 0x00000065d4657209 */ /* 0x000fe20007810000 */
[----:B------:R5:W4:Y:S01]  /*3f80*/  MUFU.TANH R6, R21 ;  /* 0x0000001500067308 */ /* 0x000b220000002400 */
[----:B------:R-:W-:Y:S01]  /*3f90*/  ISETP.GT.AND P5, PT, R0, 0x30, PT ;  /* 0x000000300000780c */ /* 0x000fe20003fa4270 */
[----:B--2---:R-:W-:Y:S01]  /*3fa0*/  LDSM.16.MT88.4 R16, [R116] ;  /* 0x000000007410783b */ /* 0x004fe20000004200 */
[----:B-1----:R-:W-:Y:S02]  /*3fb0*/  FSEL R129, R15, -INF , P0 ;  /* 0xff8000000f817808 */ /* 0x002fe40000000000 */
[----:B------:R-:W-:Y:S02]  /*3fc0*/  FMNMX.FTZ R2, R128, R2, !PT ;  /* 0x0000000280027209 */ /* 0x000fe40007810000 */
[----:B------:R-:W-:Y:S02]  /*3fd0*/  FMNMX.FTZ R101, R217, R101, !PT ;  /* 0x00000065d9657209 */ /* 0x000fe40007810000 */
[----:B------:R-:W-:-:S02]  /*3fe0*/  ISETP.GT.AND P0, PT, R0, 0x31, PT ;  /* 0x000000310000780c */ /* 0x000fc40003f04270 */
[----:B---3--:R-:W-:Y:S02]  /*3ff0*/  FSEL R185, R3, -INF , P5 ;  /* 0xff80000003b97808 */ /* 0x008fe40002800000 */
[----:B------:R-:W-:Y:S02]  /*4000*/  FMNMX.FTZ R2, R129, R2, !PT ;  /* 0x0000000281027209 */ /* 0x000fe40007810000 */
[----:B------:R-:W-:Y:S01]  /*4010*/  FMNMX.FTZ R101, R220, R101, !PT ;  /* 0x00000065dc657209 */ /* 0x000fe20007810000 */
[----:B-----5:R-:W-:Y:S01]  /*4020*/  LDSM.16.MT88.4 R20, [R196] ;  /* 0x00000000c414783b */ /* 0x020fe20000004200 */
[----:B------:R-:W-:Y:S02]  /*4030*/  ISETP.GT.AND P1, PT, R0, 0x38, PT ;  /* 0x000000380000780c */ /* 0x000fe40003f24270 */
[----:B----4-:R-:W-:Y:S02]  /*4040*/  FSEL R201, R14, -INF , P0 ;  /* 0xff8000000ec97808 */ /* 0x010fe40000000000 */
[----:B------:R-:W-:Y:S01]  /*4050*/  FMNMX.FTZ R2, R185, R2, !PT ;  /* 0x00000002b9027209 */ /* 0x000fe20007810000 */
[----:B------:R-:W1:Y:S01]  /*4060*/  SHFL.BFLY PT, R3, R101, 0x2, 0x1f ;  /* 0x0c401f0065037f89 */ /* 0x000e6200000e0000 */
[----:B------:R-:W-:-:S02]  /*4070*/  ISETP.GT.AND P0, PT, R0, 0x39, PT ;  /* 0x000000390000780c */ /* 0x000fc40003f04270 */
[----:B------:R-:W-:Y:S02]  /*4080*/  FSEL R186, R12, -INF , P1 ;  /* 0xff8000000cba7808 */ /* 0x000fe40000800000 */
[----:B------:R-:W-:Y:S02]  /*4090*/  FMNMX.FTZ R0, R201, R2, !PT ;  /* 0x00000002c9007209 */ /* 0x000fe40007810000 */
[----:B------:R-:W-:Y:S02]  /*40a0*/  FSEL R203, R6, -INF , P0 ;  /* 0xff80000006cb7808 */ /* 0x000fe40000000000 */
        /* <DEDUP_REMOVED lines=11> */
[--C-:B------:R-:W-:Y:S01]  /*4160*/  FFMA.FTZ R3, R9, c[0x0][0x2d0], -R2.reuse ;  /* 0x0000b40009037a23 */ /* 0x100fe20000010802 */
[----:B--2---:R-:W-:Y:S01]  /*4170*/  FMNMX.FTZ R100, R0, R100, !PT ;  /* 0x0000006400647209 */ /* 0x004fe20007810000 */
[----:B------:R-:W-:Y:S02]  /*4180*/  FFMA.FTZ R0, R10, c[0x0][0x2d0], -R2 ;  /* 0x0000b4000a007a23 */ /* 0x000fe40000010802 */
[----:B------:R1:W-:Y:S01]  /*4190*/  MUFU.EX2 R249, R3 ;  /* 0x0000000300f97308 */ /* 0x0003e20000000800 */
[----:B------:R-:W-:-:S07]  /*41a0*/  FSETP.NEU.FTZ.AND P0, PT, R100, -INF , PT ;  /* 0xff8000006400780b */ /* 0x000fce0003f1d000 */
[----:B------:R2:W3:Y:S01]  /*41b0*/  MUFU.EX2 R247, R0 ;  /* 0x0000000000f77308 */ /* 0x0004e20000000800 */
[----:B-1----:R-:W-:-:S07]  /*41c0*/  FFMA.FTZ R3, R11, c[0x0][0x2d0], -R2 ;  /* 0x0000b4000b037a23 */ /* 0x002fce0000010802 */
[----:B------:R1:W-:Y:S01]  /*41d0*/  MUFU.EX2 R246, R3 ;  /* 0x0000000300f67308 */ /* 0x0003e20000000800 */
[----:B--2---:R-:W-:-:S05]  /*41e0*/  FMUL.FTZ R0, R100, c[0x0][0x2d0] ;  /* 0x0000b40064007a20 */ /* 0x004fca0000410000 */
[----:B------:R-:W-:Y:S01]  /*41f0*/  FSEL R0, R0, RZ, P0 ;  /* 0x000000ff00007208 */ /* 0x000fe20000000000 */
[----:B-1----:R-:W-:Y:S02]  /*4200*/  FFMA.FTZ R3, R13, c[0x0][0x2d0], -R2 ;  /* 0x0000b4000d037a23 */ /* 0x002fe40000010802 */
[----:B------:R-:W1:Y:S02]  /*4210*/  LDSM.16.MT88.4 R12, [R195+0x2000] ;  /* 0x00200000c30c783b */ /* 0x000e640000004200 */
[----:B------:R2:W4:Y:S02]  /*4220*/  MUFU.EX2 R248, R3 ;  /* 0x0000000300f87308 */ /* 0x0005240000000800 */
[----:B--2---:R-:W-:-:S06]  /*4230*/  FFMA.FTZ R3, R4, c[0x0][0x2d0], -R0 ;  /* 0x0000b40004037a23 */ /* 0x004fcc0000010800 */
[----:B------:R2:W-:Y:S02]  /*4240*/  MUFU.EX2 R244, R3 ;  /* 0x0000000300f47308 */ /* 0x0005e40000000800 */
[----:B--2---:R-:W-:-:S06]  /*4250*/  FFMA.FTZ R3, R5, c[0x0][0x2d0], -R0 ;  /* 0x0000b40005037a23 */ /* 0x004fcc0000010800 */
[----:B------:R2:W5:Y:S02]  /*4260*/  MUFU.EX2 R243, R3 ;  /* 0x0000000300f37308 */ /* 0x0005640000000800 */
[----:B--2---:R-:W-:-:S06]  /*4270*/  FFMA.FTZ R3, R7, c[0x0][0x2d0], -R0 ;  /* 0x0000b40007037a23 */ /* 0x004fcc0000010800 */
[----:B------:R2:W-:Y:S02]  /*4280*/  MUFU.EX2 R242, R3 ;  /* 0x0000000300f27308 */ /* 0x0005e40000000800 */
[----:B--2---:R-:W-:Y:S02]  /*4290*/  FFMA.FTZ R3, R8, c[0x0][0x2d0], -R0 ;  /* 0x0000b40008037a23 */ /* 0x004fe40000010800 */
[----:B------:R-:W2:Y:S04]  /*42a0*/  LDSM.16.MT88.4 R8, [R139+0x2000] ;  /* 0x002000008b08783b */ /* 0x000ea80000004200 */
[----:B------:R-:W1:Y:S01]  /*42b0*/  MUFU.EX2 R245, R3 ;  /* 0x0000000300f57308 */ /* 0x000e620000000800 */
[----:B---3--:R-:W-:Y:S02]  /*42c0*/  F2FP.BF16.PACK_AB R4, R247, R249 ;  /* 0x000000f9f704723e */ /* 0x008fe400000010ff */
[----:B----4-:R-:W-:-:S02]  /*42d0*/  F2FP.BF16.PACK_AB R6, R248, R246 ;  /* 0x000000f6f806723e */ /* 0x010fc400000010ff */
[----:B-----5:R-:W-:Y:S02]  /*42e0*/  F2FP.BF16.PACK_AB R5, R243, R244 ;  /* 0x000000f4f305723e */ /* 0x020fe400000010ff */
[----:B-1----:R-:W-:Y:S01]  /*42f0*/  F2FP.BF16.PACK_AB R7, R245, R242 ;  /* 0x000000f2f507723e */ /* 0x002fe200000010ff */
[----:B------:R-:W-:-:S06]  /*4300*/  FFMA.FTZ R3, R43, c[0x0][0x2d0], -R2 ;  /* 0x0000b4002b037a23 */ /* 0x000fcc0000010802 */
[C---:B------:R-:W-:Y:S08]  /*4310*/  HMMA.16816.F32.BF16 R92, R4.reuse, R20, RZ ;  /* 0x00000014045c723c */ /* 0x040ff000000418ff */
[C---:B------:R-:W-:Y:S01]  /*4320*/  HMMA.16816.F32.BF16 R88, R4.reuse, R22, RZ ;  /* 0x000000160458723c */ /* 0x040fe200000418ff */
[----:B------:R-:W1:Y:S07]  /*4330*/  LDSM.16.MT88.4 R20, [R195+0x4000] ;  /* 0x00400000c314783b */ /* 0x000e6e0000004200 */
[C---:B------:R-:W-:Y:S08]  /*4340*/  HMMA.16816.F32.BF16 R76, R4.reuse, R12, RZ ;  /* 0x0000000c044c723c */ /* 0x040ff000000418ff */
[C---:B------:R-:W-:Y:S01]  /*4350*/  HMMA.16816.F32.BF16 R72, R4.reuse, R14, RZ ;  /* 0x0000000e0448723c */ /* 0x040fe200000418ff */
[----:B------:R-:W3:Y:S07]  /*4360*/  LDSM.16.MT88.4 R12, [R196+0x4000] ;  /* 0x00400000c40c783b */ /* 0x000eee0000004200 */
[C---:B--2---:R-:W-:Y:S08]  /*4370*/  HMMA.16816.F32.BF16 R64, R4.reuse, R8, RZ ;  /* 0x000000080440723c */ /* 0x044ff000000418ff */
[----:B------:R-:W-:Y:S01]  /*4380*/  HMMA.16816.F32.BF16 R68, R4, R10, RZ ;  /* 0x0000000a0444723c */ /* 0x000fe200000418ff */
[----:B------:R1:W2:Y:S01]  /*4390*/  LDSM.16.MT88.4 R8, [R116+0x4000] ;  /* 0x004000007408783b */ /* 0x0002a20000004200 */
[----:B------:R4:W-:Y:S02]  /*43a0*/  MUFU.EX2 R239, R3 ;  /* 0x0000000300ef7308 */ /* 0x0009e40000000800 */
[----:B----4-:R-:W-:-:S06]  /*43b0*/  FFMA.FTZ R3, R42, c[0x0][0x2d0], -R2 ;  /* 0x0000b4002a037a23 */ /* 0x010fcc0000010802 */
[----:B------:R4:W5:Y:S01]  /*43c0*/  MUFU.EX2 R241, R3 ;  /* 0x0000000300f17308 */ /* 0x0009620000000800 */
[----:B------:R-:W-:Y:S01]  /*43d0*/  HMMA.16816.F32.BF16 R84, R4, R16, RZ ;  /* 0x000000100454723c */ /* 0x000fe200000418ff */
[----:B----4-:R-:W-:-:S06]  /*43e0*/  FFMA.FTZ R3, R46, c[0x0][0x2d0], -R2 ;  /* 0x0000b4002e037a23 */ /* 0x010fcc0000010802 */
[----:B------:R4:W-:Y:S01]  /*43f0*/  MUFU.EX2 R238, R3 ;  /* 0x0000000300ee7308 */ /* 0x0009e20000000800 */
[----:B------:R-:W-:Y:S01]  /*4400*/  HMMA.16816.F32.BF16 R80, R4, R18, RZ ;  /* 0x000000120450723c */ /* 0x000fe200000418ff */
[----:B------:R-:W1:Y:S01]  /*4410*/  LDSM.16.MT88.4 R16, [R139+0x4000] ;  /* 0x004000008b10783b */ /* 0x000e620000004200 */
[----:B----4-:R-:W-:-:S05]  /*4420*/  FFMA.FTZ R3, R47, c[0x0][0x2d0], -R2 ;  /* 0x0000b4002f037a23 */ /* 0x010fca0000010802 */
[----:B------:R4:W-:Y:S01]  /*4430*/  MUFU.EX2 R240, R3 ;  /* 0x0000000300f07308 */ /* 0x0009e20000000800 */
[----:B------:R-:W-:Y:S01]  /*4440*/  HMMA.16816.F32.BF16 R48, R4, R36, RZ ;  /* 0x000000240430723c */ /* 0x000fe200000418ff */
[----:B----4-:R-:W-:-:S06]  /*4450*/  FFMA.FTZ R3, R41, c[0x0][0x2d0], -R0 ;  /* 0x0000b40029037a23 */ /* 0x010fcc0000010800 */
[----:B------:R4:W-:Y:S01]  /*4460*/  MUFU.EX2 R235, R3 ;  /* 0x0000000300eb7308 */ /* 0x0009e20000000800 */
[----:B------:R-:W-:Y:S01]  /*4470*/  HMMA.16816.F32.BF16 R52, R4, R38, RZ ;  /* 0x000000260434723c */ /* 0x000fe200000418ff */
[----:B------:R-:W1:Y:S01]  /*4480*/  LDSM.16.MT88.4 R36, [R195+0x800] ;  /* 0x00080000c324783b */ /* 0x000e620000004200 */
[----:B----4-:R-:W-:-:S06]  /*4490*/  FFMA.FTZ R3, R40, c[0x0][0x2d0], -R0 ;  /* 0x0000b40028037a23 */ /* 0x010fcc0000010800 */
[C---:B------:R-:W-:Y:S01]  /*44a0*/  HMMA.16816.F32.BF16 R112, R4.reuse, R32, RZ ;  /* 0x000000200470723c */ /* 0x040fe200000418ff */
[----:B------:R-:W4:Y:S01]  /*44b0*/  LDSM.16.MT88.4 R40, [R139+0x800] ;  /* 0x000800008b28783b */ /* 0x000f220000004200 */
[----:B------:R2:W1:Y:S06]  /*44c0*/  MUFU.EX2 R237, R3 ;  /* 0x0000000300ed7308 */ /* 0x00046c0000000800 */
[----:B------:R-:W-:Y:S01]  /*44d0*/  HMMA.16816.F32.BF16 R108, R4, R34, RZ ;  /* 0x00000022046c723c */ /* 0x000fe200000418ff */
[----:B------:R-:W1:Y:S01]  /*44e0*/  LDSM.16.MT88.4 R32, [R196+0x800] ;  /* 0x00080000c420783b */ /* 0x000e620000004200 */
[----:B--2---:R-:W-:-:S06]  /*44f0*/  FFMA.FTZ R3, R44, c[0x0][0x2d0], -R0 ;  /* 0x0000b4002c037a23 */ /* 0x004fcc0000010800 */
[C---:B------:R-:W-:Y:S01]  /*4500*/  HMMA.16816.F32.BF16 R96, R4.reuse, R28, RZ ;  /* 0x0000001c0460723c */ /* 0x040fe200000418ff */
[----:B------:R2:W-:Y:S07]  /*4510*/  MUFU.EX2 R234, R3 ;  /* 0x0000000300ea7308 */ /* 0x0005ee0000000800 */
[C---:B------:R-:W-:Y:S01]  /*4520*/  HMMA.16816.F32.BF16 R104, R4.reuse, R30, RZ ;  /* 0x0000001e0468723c */ /* 0x040fe200000418ff */
[----:B------:R-:W4:Y:S07]  /*4530*/  LDSM.16.MT88.4 R28, [R138+0x800] ;  /* 0x000800008a1c783b */ /* 0x000f2e0000004200 */
[----:B------:R-:W-:Y:S01]  /*4540*/  HMMA.16816.F32.BF16 R60, R4, R24, RZ ;  /* 0x00000018043c723c */ /* 0x000fe200000418ff */
[----:B--2---:R-:W-:-:S07]  /*4550*/  FFMA.FTZ R3, R45, c[0x0][0x2d0], -R0 ;  /* 0x0000b4002d037a23 */ /* 0x004fce0000010800 */
[C---:B------:R-:W-:Y:S01]  /*4560*/  HMMA.16816.F32.BF16 R56, R4.reuse, R26, RZ ;  /* 0x0000001a0438723c */ /* 0x040fe200000418ff */
[----:B------:R-:W2:Y:S07]  /*4570*/  LDSM.16.MT88.4 R24, [R195+0x2800] ;  /* 0x00280000c318783b */ /* 0x000eae0000004200 */
[C---:B-1----:R-:W-:Y:S08]  /*4580*/  HMMA.16816.F32.BF16 R116, R4.reuse, R20, RZ ;  /* 0x000000140474723c */ /* 0x042ff000000418ff */
[C---:B------:R-:W-:Y:S01]  /*4590*/  HMMA.16816.F32.BF16 R120, R4.reuse, R22, RZ ;  /* 0x000000160478723c */ /* 0x040fe200000418ff */
[----:B------:R-:W1:Y:S07]  /*45a0*/  LDSM.16.MT88.4 R20, [R139+0x2800] ;  /* 0x002800008b14783b */ /* 0x000e6e0000004200 */
[C---:B---3--:R-:W-:Y:S08]  /*45b0*/  HMMA.16816.F32.BF16 R44, R4.reuse, R12, RZ ;  /* 0x0000000c042c723c */ /* 0x048ff000000418ff */
[C---:B------:R-:W-:Y:S01]  /*45c0*/  HMMA.16816.F32.BF16 R140, R4.reuse, R14, RZ ;  /* 0x0000000e048c723c */ /* 0x040fe200000418ff */
[----:B------:R-:W3:Y:S07]  /*45d0*/  LDSM.16.MT88.4 R12, [R196+0x2800] ;  /* 0x00280000c40c783b */ /* 0x000eee0000004200 */
[C---:B------:R-:W-:Y:S08]  /*45e0*/  HMMA.16816.F32.BF16 R148, R4.reuse, R8, RZ ;  /* 0x000000080494723c */ /* 0x040ff000000418ff */
[C---:B------:R-:W-:Y:S01]  /*45f0*/  HMMA.16816.F32.BF16 R156, R4.reuse, R10, RZ ;  /* 0x0000000a049c723c */ /* 0x040fe200000418ff */
[----:B------:R-:W1:Y:S01]  /*4600*/  LDSM.16.MT88.4 R8, [R138+0x2800] ;  /* 0x002800008a08783b */ /* 0x000e620000004200 */
[----:B------:R-:W2:Y:S06]  /*4610*/  MUFU.EX2 R236, R3 ;  /* 0x0000000300ec7308 */ /* 0x000eac0000000800 */
[C---:B------:R-:W-:Y:S08]  /*4620*/  HMMA.16816.F32.BF16 R124, R4.reuse, R16, RZ ;  /* 0x00000010047c723c */ /* 0x040ff000000418ff */
[----:B------:R-:W-:Y:S01]  /*4630*/  HMMA.16816.F32.BF16 R132, R4, R18, RZ ;  /* 0x000000120484723c */ /* 0x000fe200000418ff */
[----:B------:R-:W1:Y:S06]  /*4640*/  LDSM.16.MT88.4 R16, [R195+0x4800] ;  /* 0x00480000c310783b */ /* 0x000e6c0000004200 */
[----:B-----5:R-:W-:-:S02]  /*4650*/  F2FP.BF16.PACK_AB R4, R241, R239 ;  /* 0x000000eff104723e */ /* 0x020fc400000010ff */
[----:B------:R-:W-:Y:S02]  /*4660*/  F2FP.BF16.PACK_AB R5, R237, R235 ;  /* 0x000000ebed05723e */ /* 0x000fe400000010ff */
[----:B------:R-:W-:Y:S02]  /*4670*/  F2FP.BF16.PACK_AB R6, R240, R238 ;  /* 0x000000eef006723e */ /* 0x000fe400000010ff */
[----:B--2---:R-:W-:Y:S01]  /*4680*/  F2FP.BF16.PACK_AB R7, R236, R234 ;  /* 0x000000eaec07723e */ /* 0x004fe200000010ff */
[----:B------:R-:W-:-:S06]  /*4690*/  FFMA.FTZ R3, R131, c[0x0][0x2d0], -R2 ;  /* 0x0000b40083037a23 */ /* 0x000fcc0000010802 */
[C---:B------:R-:W-:Y:S08]  /*46a0*/  HMMA.16816.F32.BF16 R164, R4.reuse, R38, R108 ;  /* 0x0000002604a4723c */ /* 0x040ff0000004186c */
[C---:B----4-:R-:W-:Y:S01]  /*46b0*/  HMMA.16816.F32.BF16 R152, R4.reuse, R42, R104 ;  /* 0x0000002a0498723c */ /* 0x050fe20000041868 */
[----:B------:R2:W-:Y:S07]  /*46c0*/  MUFU.EX2 R184, R3 ;  /* 0x0000000300b87308 */ /* 0x0005ee0000000800 */
[C---:B------:R-:W-:Y:S08]  /*46d0*/  HMMA.16816.F32.BF16 R160, R4.reuse, R40, R96 ;  /* 0x0000002804a0723c */ /* 0x040ff00000041860 */
[C---:B------:R-:W-:Y:S08]  /*46e0*/  HMMA.16816.F32.BF16 R144, R4.reuse, R32, R92 ;  /* 0x000000200490723c */ /* 0x040ff0000004185c */
[C---:B------:R-:W-:Y:S08]  /*46f0*/  HMMA.16816.F32.BF16 R108, R4.reuse, R28, R84 ;  /* 0x0000001c046c723c */ /* 0x040ff00000041854 */
[C---:B------:R-:W-:Y:S01]  /*4700*/  HMMA.16816.F32.BF16 R104, R4.reuse, R30, R80 ;  /* 0x0000001e0468723c */ /* 0x040fe20000041850 */
[--C-:B--2---:R-:W-:Y:S01]  /*4710*/  FFMA.FTZ R3, R130, c[0x0][0x2d0], -R2.reuse ;  /* 0x0000b40082037a23 */ /* 0x104fe20000010802 */
[----:B------:R-:W-:Y:S06]  /*4720*/  LDSM.16.MT88.4 R28, [R195+0x5000] ;  /* 0x00500000c31c783b */ /* 0x000fec0000004200 */
[C---:B------:R-:W-:Y:S08]  /*4730*/  HMMA.16816.F32.BF16 R96, R4.reuse, R24, R76 ;  /* 0x000000180460723c */ /* 0x040ff0000004184c */
[C---:B------:R-:W-:Y:S01]  /*4740*/  HMMA.16816.F32.BF16 R92, R4.reuse, R26, R72 ;  /* 0x0000001a045c723c */ /* 0x040fe20000041848 */
[----:B------:R-:W2:Y:S07]  /*4750*/  LDSM.16.MT88.4 R24, [R139+0x4800] ;  /* 0x004800008b18783b */ /* 0x000eae0000004200 */
[C---:B-1----:R-:W-:Y:S08]  /*4760*/  HMMA.16816.F32.BF16 R84, R4.reuse, R22, R68 ;  /* 0x000000160454723c */ /* 0x042ff00000041844 */
[C---:B---3--:R-:W-:Y:S08]  /*4770*/  HMMA.16816.F32.BF16 R80, R4.reuse, R12, R60 ;  /* 0x0000000c0450723c */ /* 0x048ff0000004183c */
[C---:B------:R-:W-:Y:S08]  /*4780*/  HMMA.16816.F32.BF16 R68, R4.reuse, R8, R48 ;  /* 0x000000080444723c */ /* 0x040ff00000041830 */
[C---:B------:R-:W-:Y:S01]  /*4790*/  HMMA.16816.F32.BF16 R60, R4.reuse, R10, R52 ;  /* 0x0000000a043c723c */ /* 0x040fe20000041834 */
[----:B------:R-:W1:Y:S01]  /*47a0*/  LDSM.16.MT88.4 R8, [R138+0x4800] ;  /* 0x004800008a08783b */ /* 0x000e620000004200 */
[----:B------:R3:W4:Y:S06]  /*47b0*/  MUFU.EX2 R183, R3 ;  /* 0x0000000300b77308 */ /* 0x00072c0000000800 */
[----:B------:R-:W-:Y:S01]  /*47c0*/  HMMA.16816.F32.BF16 R76, R4, R14, R56 ;  /* 0x0000000e044c723c */ /* 0x000fe20000041838 */
[----:B------:R-:W5:Y:S01]  /*47d0*/  LDSM.16.MT88.4 R12, [R196+0x4800] ;  /* 0x00480000c40c783b */ /* 0x000f620000004200 */
[----:B---3--:R-:W-:-:S04]  /*47e0*/  FFMA.FTZ R3, R136, c[0x0][0x2d0], -R2 ;  /* 0x0000b40088037a23 */ /* 0x008fc80000010802 */
[----:B------:R3:W-:Y:S02]  /*47f0*/  MUFU.EX2 R182, R3 ;  /* 0x0000000300b67308 */ /* 0x0007e40000000800 */
[C---:B------:R-:W-:Y:S08]  /*4800*/  HMMA.16816.F32.BF16 R52, R4.reuse, R16, R116 ;  /* 0x000000100434723c */ /* 0x040ff00000041874 */
[----:B------:R-:W-:Y:S01]  /*4810*/  HMMA.16816.F32.BF16 R56, R4, R18, R120 ;  /* 0x000000120438723c */ /* 0x000fe20000041878 */
[----:B------:R-:W1:Y:S01]  /*4820*/  LDSM.16.MT88.4 R16, [R195+0x1000] ;  /* 0x00100000c310783b */ /* 0x000e620000004200 */
[----:B---3--:R-:W-:-:S04]  /*4830*/  FFMA.FTZ R3, R137, c[0x0][0x2d0], -R2 ;  /* 0x0000b40089037a23 */ /* 0x008fc80000010802 */
[----:B------:R3:W-:Y:S02]  /*4840*/  MUFU.EX2 R216, R3 ;  /* 0x0000000300d87308 */ /* 0x0007e40000000800 */
[----:B------:R-:W-:Y:S01]  /*4850*/  HMMA.16816.F32.BF16 R168, R4, R36, R112 ;  /* 0x0000002404a8723c */ /* 0x000fe20000041870 */
[----:B---3--:R-:W-:-:S05]  /*4860*/  FFMA.FTZ R3, R102, c[0x0][0x2d0], -R0 ;  /* 0x0000b40066037a23 */ /* 0x008fca0000010800 */
[----:B------:R3:W-:Y:S02]  /*4870*/  MUFU.EX2 R181, R3 ;  /* 0x0000000300b57308 */ /* 0x0007e40000000800 */
[----:B------:R-:W-:Y:S01]  /*4880*/  HMMA.16816.F32.BF16 R112, R4, R34, R88 ;  /* 0x000000220470723c */ /* 0x000fe20000041858 */
[----:B------:R-:W1:Y:S01]  /*4890*/  LDSM.16.MT88.4 R32, [R196+0x1000] ;  /* 0x00100000c420783b */ /* 0x000e620000004200 */
[----:B---3--:R-:W-:-:S04]  /*48a0*/  FFMA.FTZ R3, R103, c[0x0][0x2d0], -R0 ;  /* 0x0000b40067037a23 */ /* 0x008fc80000010800 */
[----:B------:R3:W1:Y:S02]  /*48b0*/  MUFU.EX2 R180, R3 ;  /* 0x0000000300b47308 */ /* 0x0006640000000800 */
[----:B------:R-:W-:Y:S01]  /*48c0*/  HMMA.16816.F32.BF16 R88, R4, R20, R64 ;  /* 0x000000140458723c */ /* 0x000fe20000041840 */
[----:B------:R-:W-:Y:S01]  /*48d0*/  LDSM.16.MT88.4 R20, [R139+0x3000] ;  /* 0x003000008b14783b */ /* 0x000fe20000004200 */
[----:B---3--:R-:W-:-:S04]  /*48e0*/  FFMA.FTZ R3, R128, c[0x0][0x2d0], -R0 ;  /* 0x0000b40080037a23 */ /* 0x008fc80000010800 */
[----:B------:R3:W-:Y:S02]  /*48f0*/  MUFU.EX2 R103, R3 ;  /* 0x0000000300677308 */ /* 0x0007e40000000800 */
[C---:B--2---:R-:W-:Y:S01]  /*4900*/  HMMA.16816.F32.BF16 R48, R4.reuse, R24, R124 ;  /* 0x000000180430723c */ /* 0x044fe2000004187c */
[----:B------:R-:W-:Y:S07]  /*4910*/  LDSM.16.MT88.4 R124, [R196+0x1800] ;  /* 0x00180000c47c783b */ /* 0x000fee0000004200 */
[----:B------:R-:W-:Y:S01]  /*4920*/  HMMA.16816.F32.BF16 R40, R4, R26, R132 ;  /* 0x0000001a0428723c */ /* 0x000fe20000041884 */
[----:B------:R-:W2:Y:S01]  /*4930*/  LDSM.16.MT88.4 R24, [R139+0x1000] ;  /* 0x001000008b18783b */ /* 0x000ea20000004200 */
[----:B---3--:R-:W-:-:S06]  /*4940*/  FFMA.FTZ R3, R129, c[0x0][0x2d0], -R0 ;  /* 0x0000b40081037a23 */ /* 0x008fcc0000010800 */
[C---:B-1----:R-:W-:Y:S01]  /*4950*/  HMMA.16816.F32.BF16 R72, R4.reuse, R8, R148 ;  /* 0x000000080448723c */ /* 0x042fe20000041894 */
[----:B------:R-:W1:Y:S07]  /*4960*/  MUFU.EX2 R102, R3 ;  /* 0x0000000300667308 */ /* 0x000e6e0000000800 */
[C---:B------:R-:W-:Y:S01]  /*4970*/  HMMA.16816.F32.BF16 R64, R4.reuse, R10, R156 ;  /* 0x0000000a0440723c */ /* 0x040fe2000004189c */
[----:B------:R-:W3:Y:S07]  /*4980*/  LDSM.16.MT88.4 R8, [R195+0x3000] ;  /* 0x00300000c308783b */ /* 0x000eee0000004200 */
[C---:B-----5:R-:W-:Y:S08]  /*4990*/  HMMA.16816.F32.BF16 R36, R4.reuse, R12, R44 ;  /* 0x0000000c0424723c */ /* 0x060ff0000004182c */
[----:B------:R-:W-:Y:S01]  /*49a0*/  HMMA.16816.F32.BF16 R44, R4, R14, R140 ;  /* 0x0000000e042c723c */ /* 0x000fe2000004188c */
[----:B------:R-:W-:Y:S06]  /*49b0*/  LDSM.16.MT88.4 R12, [R138+0x1000] ;  /* 0x001000008a0c783b */ /* 0x000fec0000004200 */
[----:B----4-:R-:W-:-:S02]  /*49c0*/  F2FP.BF16.PACK_AB R4, R183, R184 ;  /* 0x000000b8b704723e */ /* 0x010fc400000010ff */
[----:B------:R-:W-:Y:S02]  /*49d0*/  F2FP.BF16.PACK_AB R5, R180, R181 ;  /* 0x000000b5b405723e */ /* 0x000fe400000010ff */
[----:B------:R-:W-:Y:S02]  /*49e0*/  F2FP.BF16.PACK_AB R6, R216, R182 ;  /* 0x000000b6d806723e */ /* 0x000fe400000010ff */
[----:B-1----:R-:W-:-:S07]  /*49f0*/  F2FP.BF16.PACK_AB R7, R102, R103 ;  /* 0x000000676607723e */ /* 0x002fce00000010ff */
[C---:B------:R-:W-:Y:S08]  /*4a00*/  HMMA.16816.F32.BF16 R208, R4.reuse, R16, R168 ;  /* 0x0000001004d0723c */ /* 0x040ff000000418a8 */
[C---:B------:R-:W-:Y:S01]  /*4a10*/  HMMA.16816.F32.BF16 R176, R4.reuse, R18, R164 ;  /* 0x0000001204b0723c */ /* 0x040fe200000418a4 */
[----:B------:R-:W1:Y:S07]  /*4a20*/  LDSM.16.MT88.4 R16, [R196+0x3000] ;  /* 0x00300000c410783b */ /* 0x000e6e0000004200 */
[C---:B------:R-:W-:Y:S07]  /*4a30*/  HMMA.16816.F32.BF16 R168, R4.reuse, R34, R112 ;  /* 0x0000002204a8723c */ /* 0x040fee0000041870 */
[----:B------:R-:W-:Y:S01]  /*4a40*/  IMAD.IADD R115, R193, 0x1, R195 ;  /* 0x00000001c1737824 */ /* 0x000fe200078e02c3 */
[----:B--2---:R-:W-:Y:S01]  /*4a50*/  HMMA.16816.F32.BF16 R204, R4, R24, R160 ;  /* 0x0000001804cc723c */ /* 0x004fe200000418a0 */
[----:B------:R-:W-:-:S03]  /*4a60*/  FFMA.FTZ R3, R202, c[0x0][0x2d0], -R2 ;  /* 0x0000b400ca037a23 */ /* 0x000fc60000010802 */
[----:B------:R-:W-:Y:S04]  /*4a70*/  LDSM.16.MT88.4 R116, [R115+0x1800] ;  /* 0x001800007374783b */ /* 0x000fe80000004200 */
[C---:B------:R-:W-:Y:S01]  /*4a80*/  HMMA.16816.F32.BF16 R172, R4.reuse, R26, R152 ;  /* 0x0000001a04ac723c */ /* 0x040fe20000041898 */
[----:B------:R-:W2:Y:S07]  /*4a90*/  LDSM.16.MT88.4 R24, [R138+0x3000] ;  /* 0x003000008a18783b */ /* 0x000eae0000004200 */
[C---:B---3--:R-:W-:Y:S08]  /*4aa0*/  HMMA.16816.F32.BF16 R160, R4.reuse, R8, R96 ;  /* 0x0000000804a0723c */ /* 0x048ff00000041860 */
[----:B------:R-:W-:Y:S01]  /*4ab0*/  HMMA.16816.F32.BF16 R152, R4, R10, R92 ;  /* 0x0000000a0498723c */ /* 0x000fe2000004185c */
[----:B------:R-:W3:Y:S01]  /*4ac0*/  LDSM.16.MT88.4 R8, [R115+0x5000] ;  /* 0x005000007308783b */ /* 0x000ee20000004200 */
[----:B------:R-:W-:-:S05]  /*4ad0*/  IMAD.IADD R202, R193, 0x1, R196 ;  /* 0x00000001c1ca7824 */ /* 0x000fca00078e02c4 */
[----:B------:R-:W-:Y:S01]  /*4ae0*/  LDSM.16.MT88.4 R132, [R202+0x1800] ;  /* 0x00180000ca84783b */ /* 0x000fe20000004200 */
[C---:B------:R-:W-:Y:S08]  /*4af0*/  HMMA.16816.F32.BF16 R120, R4.reuse, R32, R144 ;  /* 0x000000200478723c */ /* 0x040ff00000041890 */
[C---:B-1----:R-:W-:Y:S01]  /*4b00*/  HMMA.16816.F32.BF16 R144, R4.reuse, R16, R80 ;  /* 0x000000100490723c */ /* 0x042fe20000041850 */
[----:B------:R-:W-:Y:S07]  /*4b10*/  LDSM.16.MT88.4 R80, [R115+0x5800] ;  /* 0x005800007350783b */ /* 0x000fee0000004200 */
[C---:B------:R-:W-:Y:S01]  /*4b20*/  HMMA.16816.F32.BF16 R140, R4.reuse, R18, R76 ;  /* 0x00000012048c723c */ /* 0x040fe2000004184c */
[----:B------:R-:W1:Y:S07]  /*4b30*/  LDSM.16.MT88.4 R16, [R202+0x5000] ;  /* 0x00500000ca10783b */ /* 0x000e6e0000004200 */
[C---:B------:R-:W-:Y:S01]  /*4b40*/  HMMA.16816.F32.BF16 R128, R4.reuse, R12, R108 ;  /* 0x0000000c0480723c */ /* 0x040fe2000004186c */
[----:B------:R-:W-:Y:S07]  /*4b50*/  LDSM.16.MT88.4 R108, [R195+0x1800] ;  /* 0x00180000c36c783b */ /* 0x000fee0000004200 */
[C---:B------:R-:W-:Y:S01]  /*4b60*/  HMMA.16816.F32.BF16 R164, R4.reuse, R14, R104 ;  /* 0x0000000e04a4723c */ /* 0x040fe20000041868 */
[----:B------:R-:W4:Y:S07]  /*4b70*/  LDSM.16.MT88.4 R12, [R196+0x5000] ;  /* 0x00500000c40c783b */ /* 0x000f2e0000004200 */
[C---:B------:R-:W-:Y:S01]  /*4b80*/  HMMA.16816.F32.BF16 R148, R4.reuse, R22, R84 ;  /* 0x000000160494723c */ /* 0x040fe20000041854 */
[----:B------:R5:W-:Y:S07]  /*4b90*/  MUFU.EX2 R23, R3 ;  /* 0x0000000300177308 */ /* 0x000bee0000000800 */
[----:B------:R-:W-:Y:S01]  /*4ba0*/  HMMA.16816.F32.BF16 R156, R4, R20, R88 ;  /* 0x00000014049c723c */ /* 0x000fe20000041858 */
[----:B------:R-:W-:Y:S01]  /*4bb0*/  LDSM.16.MT88.4 R88, [R196+0x5800] ;  /* 0x00580000c458783b */ /* 0x000fe20000004200 */
[----:B-----5:R-:W-:-:S04]  /*4bc0*/  FFMA.FTZ R3, R212, c[0x0][0x2d0], -R2 ;  /* 0x0000b400d4037a23 */ /* 0x020fc80000010802 */
[----:B------:R5:W1:Y:S02]  /*4bd0*/  MUFU.EX2 R22, R3 ;  /* 0x0000000300167308 */ /* 0x000a640000000800 */
[----:B--2---:R-:W-:Y:S01]  /*4be0*/  HMMA.16816.F32.BF16 R136, R4, R24, R68 ;  /* 0x000000180488723c */ /* 0x004fe20000041844 */
[--C-:B-----5:R-:W-:Y:S02]  /*4bf0*/  FFMA.FTZ R3, R217, c[0x0][0x2d0], -R2.reuse ;  /* 0x0000b400d9037a23 */ /* 0x120fe40000010802 */
[----:B------:R-:W-:-:S05]  /*4c00*/  FFMA.FTZ R2, R220, c[0x0][0x2d0], -R2 ;  /* 0x0000b400dc027a23 */ /* 0x000fca0000010802 */
[C---:B------:R-:W-:Y:S01]  /*4c10*/  HMMA.16816.F32.BF16 R32, R4.reuse, R26, R60 ;  /* 0x0000001a0420723c */ /* 0x040fe2000004183c */
[----:B------:R2:W-:Y:S07]  /*4c20*/  MUFU.EX2 R20, R2 ;  /* 0x0000000200147308 */ /* 0x0005ee0000000800 */
[----:B---3--:R-:W-:Y:S01]  /*4c30*/  HMMA.16816.F32.BF16 R24, R4, R10, R40 ;  /* 0x0000000a0418723c */ /* 0x008fe20000041828 */
[----:B------:R-:W3:Y:S01]  /*4c40*/  LDSM.16.MT88.4 R40, [R195+0x3800] ;  /* 0x00380000c328783b */ /* 0x000ee20000004200 */
[----:B--2---:R-:W-:-:S04]  /*4c50*/  FFMA.FTZ R2, R185, c[0x0][0x2d0], -R0 ;  /* 0x0000b400b9027a23 */ /* 0x004fc80000010800 */
[----:B------:R2:W-:Y:S02]  /*4c60*/  MUFU.EX2 R10, R2 ;  /* 0x00000002000a7308 */ /* 0x0005e40000000800 */
[----:B------:R-:W-:Y:S01]  /*4c70*/  HMMA.16816.F32.BF16 R76, R4, R8, R48 ;  /* 0x00000008044c723c */ /* 0x000fe20000041830 */
[----:B------:R5:W1:Y:S01]  /*4c80*/  LDSM.16.MT88.4 R48, [R115+0x3800] ;  /* 0x003800007330783b */ /* 0x000a620000004200 */
[----:B--2---:R-:W-:-:S04]  /*4c90*/  FFMA.FTZ R2, R201, c[0x0][0x2d0], -R0 ;  /* 0x0000b400c9027a23 */ /* 0x004fc80000010800 */
[----:B------:R2:W1:Y:S08]  /*4ca0*/  MUFU.EX2 R9, R2 ;  /* 0x0000000200097308 */ /* 0x0004700000000800 */
[----:B------:R-:W1:Y:S01]  /*4cb0*/  MUFU.EX2 R21, R3 ;  /* 0x0000000300157308 */ /* 0x000e620000000800 */
[--C-:B--2---:R-:W-:Y:S02]  /*4cc0*/  FFMA.FTZ R2, R186, c[0x0][0x2d0], -R0.reuse ;  /* 0x0000b400ba027a23 */ /* 0x104fe40000010800 */
[----:B------:R-:W-:-:S05]  /*4cd0*/  FFMA.FTZ R0, R203, c[0x0][0x2d0], -R0 ;  /* 0x0000b400cb007a23 */ /* 0x000fca0000010800 */
[----:B------:R2:W-:Y:S08]  /*4ce0*/  MUFU.EX2 R8, R2 ;  /* 0x0000000200087308 */ /* 0x0005f00000000800 */
[----:B------:R1:W1:Y:S01]  /*4cf0*/  MUFU.EX2 R3, R0 ;  /* 0x0000000000037308 */ /* 0x0002620000000800 */
[----:B--2---:R-:W-:-:S04]  /*4d00*/  FADD.FTZ R2, R249, R247 ;  /* 0x000000f7f9027221 */ /* 0x004fc80000010000 */
[----:B------:R-:W-:Y:S02]  /*4d10*/  FADD.FTZ R2, R246, R2 ;  /* 0x00000002f6027221 */ /* 0x000fe40000010000 */
[----:B-1----:R-:W-:-:S04]  /*4d20*/  FADD.FTZ R0, R244, R243 ;  /* 0x000000f3f4007221 */ /* 0x002fc80000010000 */
[----:B------:R-:W-:Y:S01]  /*4d30*/  FADD.FTZ R0, R242, R0 ;  /* 0x00000000f2007221 */ /* 0x000fe20000010000 */
[----:B------:R-:W-:Y:S01]  /*4d40*/  HMMA.16816.F32.BF16 R68, R4, R28, R52 ;  /* 0x0000001c0444723c */ /* 0x000fe20000041834 */
[----:B------:R-:W-:Y:S02]  /*4d50*/  FADD.FTZ R2, R248, R2 ;  /* 0x00000002f8027221 */ /* 0x000fe40000010000 */
[----:B------:R-:W-:Y:S02]  /*4d60*/  FADD.FTZ R0, R245, R0 ;  /* 0x00000000f5007221 */ /* 0x000fe40000010000 */
[----:B------:R-:W-:-:S03]  /*4d70*/  FADD.FTZ R2, R239, R2 ;  /* 0x00000002ef027221 */ /* 0x000fc60000010000 */
[----:B------:R-:W-:Y:S01]  /*4d80*/  HMMA.16816.F32.BF16 R92, R4, R16, R72 ;  /* 0x00000010045c723c */ /* 0x000fe20000041848 */
[----:B------:R-:W-:Y:S01]  /*4d90*/  LDSM.16.MT88.4 R72, [R195+0x5800] ;  /* 0x00580000c348783b */ /* 0x000fe20000004200 */
[----:B------:R-:W-:-:S06]  /*4da0*/  FADD.FTZ R0, R235, R0 ;  /* 0x00000000eb007221 */ /* 0x000fcc0000010000 */
[----:B------:R-:W-:Y:S01]  /*4db0*/  HMMA.16816.F32.BF16 R28, R4, R30, R56 ;  /* 0x0000001e041c723c */ /* 0x000fe20000041838 */
[----:B------:R-:W1:Y:S01]  /*4dc0*/  LDSM.16.MT88.4 R56, [R196+0x3800] ;  /* 0x00380000c438783b */ /* 0x000e620000004200 */
[----:B------:R-:W-:-:S06]  /*4dd0*/  FADD.FTZ R2, R241, R2 ;  /* 0x00000002f1027221 */ /* 0x000fcc0000010000 */
[----:B----4-:R-:W-:Y:S01]  /*4de0*/  HMMA.16816.F32.BF16 R84, R4, R12, R36 ;  /* 0x0000000c0454723c */ /* 0x010fe20000041824 */
[----:B------:R-:W-:-:S07]  /*4df0*/  FADD.FTZ R0, R237, R0 ;  /* 0x00000000ed007221 */ /* 0x000fce0000010000 */
[C---:B------:R-:W-:Y:S01]  /*4e00*/  HMMA.16816.F32.BF16 R16, R4.reuse, R18, R64 ;  /* 0x000000120410723c */ /* 0x040fe20000041840 */
[----:B------:R-:W2:Y:S07]  /*4e10*/  LDSM.16.MT88.4 R64, [R202+0x3800] ;  /* 0x00380000ca40783b */ /* 0x000eae0000004200 */
[----:B------:R-:W-:Y:S01]  /*4e20*/  HMMA.16816.F32.BF16 R12, R4, R14, R44 ;  /* 0x0000000e040c723c */ /* 0x000fe2000004182c */
[----:B------:R-:W4:Y:S01]  /*4e30*/  LDSM.16.MT88.4 R4, [R202+0x5800] ;  /* 0x00580000ca04783b */ /* 0x000f220000004200 */
[----:B------:R-:W-:-:S02]  /*4e40*/  FADD.FTZ R2, R238, R2 ;  /* 0x00000002ee027221 */ /* 0x000fc40000010000 */
[----:B------:R-:W-:Y:S02]  /*4e50*/  FADD.FTZ R0, R234, R0 ;  /* 0x00000000ea007221 */ /* 0x000fe40000010000 */
[----:B------:R-:W-:Y:S02]  /*4e60*/  FADD.FTZ R2, R240, R2 ;  /* 0x00000002f0027221 */ /* 0x000fe40000010000 */
[----:B------:R-:W-:Y:S02]  /*4e70*/  FADD.FTZ R0, R236, R0 ;  /* 0x00000000ec007221 */ /* 0x000fe40000010000 */
[----:B------:R-:W-:Y:S02]  /*4e80*/  FADD.FTZ R2, R184, R2 ;  /* 0x00000002b8027221 */ /* 0x000fe40000010000 */
[----:B------:R-:W-:Y:S02]  /*4e90*/  FADD.FTZ R0, R181, R0 ;  /* 0x00000000b5007221 */ /* 0x000fe40000010000 */
[----:B------:R-:W-:-:S02]  /*4ea0*/  FADD.FTZ R2, R183, R2 ;  /* 0x00000002b7027221 */ /* 0x000fc40000010000 */
[----:B------:R-:W-:Y:S02]  /*4eb0*/  FADD.FTZ R0, R180, R0 ;  /* 0x00000000b4007221 */ /* 0x000fe40000010000 */
[----:B------:R-:W-:Y:S02]  /*4ec0*/  FADD.FTZ R2, R182, R2 ;  /* 0x00000002b6027221 */ /* 0x000fe40000010000 */
[----:B------:R-:W-:Y:S01]  /*4ed0*/  FADD.FTZ R0, R103, R0 ;  /* 0x0000000067007221 */ /* 0x000fe20000010000 */
[----:B------:R-:W-:Y:S01]  /*4ee0*/  ISETP.GE.AND P0, PT, R197, 0x3, PT ;  /* 0x00000003c500780c */ /* 0x000fe20003f06270 */
[----:B------:R-:W-:Y:S02]  /*4ef0*/  FADD.FTZ R216, R216, R2 ;  /* 0x00000002d8d87221 */ /* 0x000fe40000010000 */
[----:B------:R-:W-:Y:S01]  /*4f00*/  FADD.FTZ R217, R102, R0 ;  /* 0x0000000066d97221 */ /* 0x000fe20000010000 */
[----:B------:R-:W-:Y:S01]  /*4f10*/  F2FP.BF16.PACK_AB R96, R22, R23 ;  /* 0x000000171660723e */ /* 0x000fe200000010ff */
[----:B------:R-:W-:Y:S01]  /*4f20*/  FADD.FTZ R216, R23, R216 ;  /* 0x000000d817d87221 */ /* 0x000fe20000010000 */
[----:B------:R-:W-:Y:S01]  /*4f30*/  F2FP.BF16.PACK_AB R97, R9, R10 ;  /* 0x0000000a0961723e */ /* 0x000fe200000010ff */
[----:B------:R-:W-:Y:S01]  /*4f40*/  FADD.FTZ R217, R10, R217 ;  /* 0x000000d90ad97221 */ /* 0x000fe20000010000 */
[----:B------:R-:W-:-:S02]  /*4f50*/  F2FP.BF16.PACK_AB R98, R20, R21 ;  /* 0x000000151462723e */ /* 0x000fc400000010ff */
[----:B------:R-:W-:Y:S01]  /*4f60*/  F2FP.BF16.PACK_AB R99, R3, R8 ;  /* 0x000000080363723e */ /* 0x000fe200000010ff */
[----:B------:R-:W-:Y:S02]  /*4f70*/  FADD.FTZ R216, R22, R216 ;  /* 0x000000d816d87221 */ /* 0x000fe40000010000 */
[----:B------:R-:W-:Y:S01]  /*4f80*/  FADD.FTZ R217, R9, R217 ;  /* 0x000000d909d97221 */ /* 0x000fe20000010000 */
[----:B------:R-:W-:Y:S01]  /*4f90*/  BSSY B0, `(.L_x_1445) ;  /* 0x000006e000007945 */ /* 0x000fe20003800000 */
[----:B------:R-:W-:Y:S02]  /*4fa0*/  FADD.FTZ R216, R21, R216 ;  /* 0x000000d815d87221 */ /* 0x000fe40000010000 */
[----:B------:R-:W-:Y:S01]  /*4fb0*/  HMMA.16816.F32.BF16 R104, R96, R108, R208 ;  /* 0x0000006c6068723c */ /* 0x000fe200000418d0 */
[----:B------:R-:W-:Y:S02]  /*4fc0*/  FADD.FTZ R217, R8, R217 ;  /* 0x000000d908d97221 */ /* 0x000fe40000010000 */
[----:B------:R-:W-:-:S05]  /*4fd0*/  FADD.FTZ R216, R20, R216 ;  /* 0x000000d814d87221 */ /* 0x000fca0000010000 */
[----:B-----5:R-:W-:Y:S01]  /*4fe0*/  HMMA.16816.F32.BF16 R112, R96, R116, R204 ;  /* 0x000000746070723c */ /* 0x020fe200000418cc */
[----:B------:R-:W-:-:S07]  /*4ff0*/  FADD.FTZ R217, R3, R217 ;  /* 0x000000d903d97221 */ /* 0x000fce0000010000 */
[C---:B------:R-:W-:Y:S08]  /*5000*/  HMMA.16816.F32.BF16 R120, R96.reuse, R124, R120 ;  /* 0x0000007c6078723c */ /* 0x040ff00000041878 */
[C---:B------:R-:W-:Y:S08]  /*5010*/  HMMA.16816.F32.BF16 R128, R96.reuse, R132, R128 ;  /* 0x000000846080723c */ /* 0x040ff00000041880 */
[C---:B---3--:R-:W-:Y:S08]  /*5020*/  HMMA.16816.F32.BF16 R36, R96.reuse, R40, R160 ;  /* 0x000000286024723c */ /* 0x048ff000000418a0 */
[C---:B------:R-:W-:Y:S08]  /*5030*/  HMMA.16816.F32.BF16 R44, R96.reuse, R48, R156 ;  /* 0x00000030602c723c */ /* 0x040ff0000004189c */
[C---:B-1----:R-:W-:Y:S08]  /*5040*/  HMMA.16816.F32.BF16 R52, R96.reuse, R56, R144 ;  /* 0x000000386034723c */ /* 0x042ff00000041890 */
[C---:B--2---:R-:W-:Y:S08]  /*5050*/  HMMA.16816.F32.BF16 R60, R96.reuse, R64, R136 ;  /* 0x00000040603c723c */ /* 0x044ff00000041888 */
        /* <DEDUP_REMOVED lines=16> */
[----:B------:R-:W-:Y:S07]  /*5160*/  @!UPT UIADD3 URZ, URZ, URZ, URZ ;  /* 0x0000003f3f3ff290 */ /* 0x000fee000fffe03f */
[----:B------:R-:W-:Y:S11]  /*5170*/  @!P0 BRA `(.L_x_1446) ;  /* 0x000004f000008947 */ /* 0x000ff60003800000 */
[----:B------:R-:W-:Y:S02]  /*5180*/  IMAD R199, R197, 0x40, R228 ;  /* 0x00000040c5c77824 */ /* 0x000fe400078e02e4 */
[----:B------:R-:W-:-:S03]  /*5190*/  IMAD.MOV.U32 R198, RZ, RZ, RZ ;  /* 0x000000ffffc67224 */ /* 0x000fc600078e00ff */
        /* <DEDUP_REMOVED lines=10> */
[----:B------:R-:W-:Y:S01]  /*5240*/  SHF.R.S32.HI R11, RZ, 0x1f, R214 ;  /* 0x0000001fff0b7819 */ /* 0x000fe200000114d6 */
[----:B------:R-:W-:Y:S01]  /*5250*/  IMAD.SHL.U32 R18, R214, 0x2, RZ ;  /* 0x00000002d6127824 */ /* 0x000fe200078e00ff */
[----:B------:R-:W-:Y:S01]  /*5260*/  SHF.R.S32.HI R28, RZ, 0x1f, R213 ;  /* 0x0000001fff1c7819 */ /* 0x000fe200000114d5 */
[----:B------:R-:W-:Y:S01]  /*5270*/  IMAD R199, R0, c[0x0][0x2b8], R199 ;  /* 0x0000ae0000c77a24 */ /* 0x000fe200078e02c7 */
[----:B------:R-:W-:Y:S01]  /*5280*/  SHF.L.U64.HI R15, R214, 0x1, R11 ;  /* 0x00000001d60f7819 */ /* 0x000fe2000001020b */
[----:B------:R-:W-:Y:S01]  /*5290*/  IMAD.SHL.U32 R17, R213, 0x2, RZ ;  /* 0x00000002d5117824 */ /* 0x000fe200078e00ff */
[----:B------:R-:W-:Y:S01]  /*52a0*/  SHF.R.S32.HI R11, RZ, 0x1f, R200 ;  /* 0x0000001fff0b7819 */ /* 0x000fe200000114c8 */
[----:B------:R-:W-:Y:S01]  /*52b0*/  IMAD.SHL.U32 R16, R200, 0x2, RZ ;  /* 0x00000002c8107824 */ /* 0x000fe200078e00ff */
[----:B------:R-:W-:-:S02]  /*52c0*/  SHF.R.S32.HI R0, RZ, 0x1f, R199 ;  /* 0x0000001fff007819 */ /* 0x000fc400000114c7 */
[----:B------:R-:W-:Y:S02]  /*52d0*/  SHF.L.U64.HI R14, R213, 0x1, R28 ;  /* 0x00000001d50e7819 */ /* 0x000fe4000001021c */
[----:B------:R-:W-:Y:S01]  /*52e0*/  SHF.L.U64.HI R13, R200, 0x1, R11 ;  /* 0x00000001c80d7819 */ /* 0x000fe2000001020b */
[----:B------:R-:W-:-:S04]  /*52f0*/  IMAD R0, R0, c[0x0][0x1e0], RZ ;  /* 0x0000780000007a24 */ /* 0x000fc800078e02ff */
        /* <DEDUP_REMOVED lines=13> */
.L_x_1512:
        /* <DEDUP_REMOVED lines=21> */
.L_x_1513:
        /* <DEDUP_REMOVED lines=21> */
.L_x_1446:
[----:B------:R-:W-:Y:S05]  /*5670*/  BSYNC B0 ;  /* 0x0000000000007941 */ /* 0x000fea0003800000 */
.L_x_1445:
[----:B------:R-:W2:Y:S01]  /*5680*/  LDL R0, [R1+0x4] ;  /* 0x0000040001007983 */ /* 0x000ea20000100800 */
[----:B-1----:R-:W-:Y:S01]  /*5690*/  IMAD.MOV.U32 R3, RZ, RZ, c[0x0][0x2ac] ;  /* 0x0000ab00ff037624 */ /* 0x002fe200078e00ff */
[----:B------:R-:W-:Y:S01]  /*56a0*/  IADD3 R197, R197, -0x2, RZ ;  /* 0xfffffffec5c57810 */ /* 0x000fe20007ffe0ff */
[----:B------:R-:W-:Y:S01]  /*56b0*/  IMAD.MOV.U32 R211, RZ, RZ, RZ ;  /* 0x000000ffffd37224 */ /* 0x000fe200078e00ff */
[----:B------:R-:W0:Y:S01]  /*56c0*/  LDGDEPBAR ;  /* 0x00000000000079af */ /* 0x000e220000000000 */
[----:B------:R-:W-:-:S02]  /*56d0*/  IMAD R3, R3, c[0x0][0x1d0], RZ ;  /* 0x0000740003037a24 */ /* 0x000fc400078e02ff */
[----:B------:R-:W-:Y:S02]  /*56e0*/  IMAD.MOV.U32 R186, RZ, RZ, 0x1 ;  /* 0x00000001ffba7424 */ /* 0x000fe400078e00ff */
[----:B--2---:R-:W-:-:S05]  /*56f0*/  @P4 IMAD.HI.U32 R2, R0, c[0x0][0x2c8], RZ ;  /* 0x0000b20000024a27 */ /* 0x004fca00078e00ff */
[----:B------:R-:W-:-:S04]  /*5700*/  @P4 SHF.R.U32.HI R0, RZ, c[0x0][0x2cc], R2 ;  /* 0x0000b300ff004a19 */ /* 0x000fc80000011602 */
[----:B------:R-:W-:-:S04]  /*5710*/  IADD3 R0, R0, -c[0x0][0x168], R3 ;  /* 0x80005a0000007a10 */ /* 0x000fc80007ffe003 */
[----:B------:R-:W-:-:S04]  /*5720*/  SHF.R.S32.HI R2, RZ, 0x1f, R0 ;  /* 0x0000001fff027819 */ /* 0x000fc80000011400 */
[----:B------:R-:W-:-:S04]  /*5730*/  LEA.HI R0, R2, R0, RZ, 0x6 ;  /* 0x0000000002007211 */ /* 0x000fc800078f30ff */
[----:B------:R-:W-:-:S04]  /*5740*/  SHF.R.S32.HI R0, RZ, 0x6, R0 ;  /* 0x00000006ff007819 */ /* 0x000fc80000011400 */
[----:B------:R-:W-:-:S04]  /*5750*/  IMNMX R220, RZ, R0, !PT ;  /* 0x00000000ffdc7217 */ /* 0x000fc80007800200 */
[----:B------:R-:W-:-:S13]  /*5760*/  ISETP.GE.AND P0, PT, R197, R220, PT ;  /* 0x000000dcc500720c */ /* 0x000fda0003f06270 */
[----:B------:R-:W-:Y:S05]  /*5770*/  @!P0 BRA `(.L_x_1449) ;  /* 0x000037d000008947 */ /* 0x000fea0003800000 */
[----:B------:R-:W-:Y:S01]  /*5780*/  IMAD.MOV.U32 R103, RZ, RZ, R100 ;  /* 0x000000ffff677224 */ /* 0x000fe200078e0064 */
[----:B------:R-:W-:Y:S01]  /*5790*/  MOV R211, RZ ;  /* 0x000000ff00d37202 */ /* 0x000fe20000000f00 */
[----:B------:R-:W-:Y:S01]  /*57a0*/  IMAD.MOV.U32 R102, RZ, RZ, R101 ;  /* 0x000000ffff667224 */ /* 0x000fe200078e0065 */
[----:B------:R-:W-:Y:S02]  /*57b0*/  MOV R186, 0x1 ;  /* 0x0000000100ba7802 */ /* 0x000fe40000000f00 */
.L_x_1458:
[----:B------:R-:W-:Y:S04]  /*57c0*/  DEPBAR.LE SB0, 0x2 ;  /* 0x000080800000791a */ /* 0x000fe80000000000 */
[----:B------:R-:W-:Y:S01]  /*57d0*/  WARPSYNC 0xffffffff ;  /* 0xffffffff00007948 */ /* 0x000fe20003800000 */
[----:B------:R-:W-:Y:S01]  /*57e0*/  BAR.SYNC.DEFER_BLOCKING 0x0 ;  /* 0x0000000000007b1d */ /* 0x000fe20000010000 */
[----:B------:R-:W-:Y:S01]  /*57f0*/  IMAD R185, R186, 0x6000, RZ ;  /* 0x00006000bab97824 */ /* 0x000fe200078e02ff */
[----:B------:R-:W-:Y:S04]  /*5800*/  ISETP.GE.AND P0, PT, R197, 0x1, PT ;  /* 0x00000001c500780c */ /* 0x000fe80003f06270 */
[----:B------:R-:W-:Y:S04]  /*5810*/  IADD3 R0, R194, R185, RZ ;  /* 0x000000b9c2007210 */ /* 0x000fe80007ffe0ff */
[----:B------:R-:W-:Y:S01]  /*5820*/  IADD3 R101, R192, R0, RZ ;  /* 0x00000000c0657210 */ /* 0x000fe20007ffe0ff */
        /* <DEDUP_REMOVED lines=12> */
[----:B------:R-:W-:Y:S01]  /*58f0*/  IMAD.SHL.U32 R31, R214, 0x2, RZ ;  /* 0x00000002d61f7824 */ /* 0x000fe200078e00ff */
[----:B------:R-:W-:Y:S01]  /*5900*/  SHF.R.S32.HI R2, RZ, 0x1f, R199 ;  /* 0x0000001fff027819 */ /* 0x000fe200000114c7 */
[----:B------:R-:W-:Y:S01]  /*5910*/  IMAD.SHL.U32 R30, R213, 0x2, RZ ;  /* 0x00000002d51e7824 */ /* 0x000fe200078e00ff */
[----:B------:R-:W-:Y:S01]  /*5920*/  SHF.R.S32.HI R20, RZ, 0x1f, R198 ;  /* 0x0000001fff147819 */ /* 0x000fe200000114c6 */
[----:B------:R-:W-:Y:S01]  /*5930*/  IMAD.SHL.U32 R29, R200, 0x2, RZ ;  /* 0x00000002c81d7824 */ /* 0x000fe200078e00ff */
[----:B------:R-:W-:Y:S01]  /*5940*/  SHF.R.S32.HI R5, RZ, 0x1f, R214 ;  /* 0x0000001fff057819 */ /* 0x000fe200000114d6 */
[----:B------:R-:W-:Y:S01]  /*5950*/  IMAD R4, R2, c[0x0][0x208], RZ ;  /* 0x0000820002047a24 */ /* 0x000fe200078e02ff */
[----:B------:R-:W-:Y:S01]  /*5960*/  SHF.R.S32.HI R6, RZ, 0x1f, R213 ;  /* 0x0000001fff067819 */ /* 0x000fe200000114d5 */
[C---:B------:R-:W-:Y:S01]  /*5970*/  IMAD.WIDE.U32 R2, R199.reuse, c[0x0][0x208], RZ ;  /* 0x00008200c7027a25 */ /* 0x040fe200078e00ff */
[----:B------:R-:W-:Y:S02]  /*5980*/  SHF.L.U64.HI R28, R214, 0x1, R5 ;  /* 0x00000001d61c7819 */ /* 0x000fe40000010205 */
[----:B------:R-:W-:Y:S01]  /*5990*/  SHF.R.S32.HI R5, RZ, 0x1f, R200 ;  /* 0x0000001fff057819 */ /* 0x000fe200000114c8 */
[----:B------:R-:W-:Y:S01]  /*59a0*/  IMAD R4, R199, c[0x0][0x20c], R4 ;  /* 0x00008300c7047a24 */ /* 0x000fe200078e0204 */
[----:B------:R-:W-:Y:S01]  /*59b0*/  SHF.L.U64.HI R23, R213, 0x1, R6 ;  /* 0x00000001d5177819 */ /* 0x000fe20000010206 */
[----:B------:R-:W-:Y:S01]  /*59c0*/  IMAD R20, R20, c[0x0][0x218], RZ ;  /* 0x0000860014147a24 */ /* 0x000fe200078e02ff */
[----:B------:R-:W-:Y:S01]  /*59d0*/  SHF.L.U64.HI R22, R200, 0x1, R5 ;  /* 0x00000001c8167819 */ /* 0x000fe20000010205 */
[----:B------:R-:W-:Y:S02]  /*59e0*/  IMAD.IADD R3, R3, 0x1, R4 ;  /* 0x0000000103037824 */ /* 0x000fe400078e0204 */
[C---:B------:R-:W-:Y:S02]  /*59f0*/  IMAD R20, R198.reuse, c[0x0][0x21c], R20 ;  /* 0x00008700c6147a24 */ /* 0x040fe400078e0214 */
[----:B------:R-:W-:Y:S05]  /*5a00*/  IMAD.WIDE.U32 R2, R198, c[0x0][0x218], R2 ;  /* 0x00008600c6027a25 */ /* 0x000fea00078e0002 */
[----:B------:R-:W-:Y:S04]  /*5a10*/  IADD3 R2, P0, R226, R2, RZ ;  /* 0x00000002e2027210 */ /* 0x000fe80007f1e0ff */
[----:B------:R-:W-:Y:S02]  /*5a20*/  IADD3.X R20, R231, R3, R20, P0, !PT ;  /* 0x00000003e7147210 */ /* 0x000fe400007fe414 */
[C---:B------:R-:W-:Y:S04]  /*5a30*/  LEA R21, P0, R2.reuse, c[0x0][0x1f8], 0x1 ;  /* 0x00007e0002157a11 */ /* 0x040fe800078008ff */
[----:B------:R-:W-:Y:S01]  /*5a40*/  LEA.HI.X R20, R2, c[0x0][0x1fc], R20, 0x1, P0 ;  /* 0x00007f0002147a11 */ /* 0x000fe200000f0c14 */
[----:B------:R-:W-:-:S06]  /*5a50*/  BRA.DIV ~URZ, `(.L_x_1452) ;  /* 0x000099b27f007947 */ /* 0x000fcc000b800000 */
[----:B------:R4:W3:Y:S02]  /*5a60*/  SHFL.IDX PT, R5, R20, RZ, 0x181f ;  /* 0x00181fff14057589 */ /* 0x0008e400000e0000 */
.L_x_1514:
[----:B------:R-:W-:-:S05]  /*5a70*/  BRA.DIV ~URZ, `(.L_x_1453) ;  /* 0x00009a027f007947 */ /* 0x000fca000b800000 */
[----:B------:R-:W5:Y:S01]  /*5a80*/  SHFL.IDX PT, R2, R21, RZ, 0x181f ;  /* 0x00181fff15027589 */ /* 0x000f6200000e0000 */
[----:B------:R-:W-:Y:S01]  /*5a90*/  ISETP.GE.AND P5, PT, R200, c[0x0][0x1d4], PT ;  /* 0x00007500c8007a0c */ /* 0x000fe20003fa6270 */
[----:B------:R-:W-:Y:S01]  /*5aa0*/  IMAD R4, R211, 0x6000, R232 ;  /* 0x00006000d3047824 */ /* 0x000fe200078e02e8 */
[----:B------:R-:W-:Y:S02]  /*5ab0*/  ISETP.GE.AND P1, PT, R213, c[0x0][0x1d4], PT ;  /* 0x00007500d5007a0c */ /* 0x000fe40003f26270 */
[C---:B-----5:R-:W-:Y:S02]  /*5ac0*/  IADD3 R12, P0, R2.reuse, R29, RZ ;  /* 0x0000001d020c7210 */ /* 0x060fe40007f1e0ff */
[----:B------:R-:W-:Y:S03]  /*5ad0*/  IADD3 R6, P6, R2, R30, RZ ;  /* 0x0000001e02067210 */ /* 0x000fe60007fde0ff */
[C---:B---3--:R-:W-:Y:S01]  /*5ae0*/  IMAD.X R13, R5.reuse, 0x1, R22, P0 ;  /* 0x00000001050d7824 */ /* 0x048fe200000e0616 */
[----:B------:R-:W-:Y:S01]  /*5af0*/  ISETP.GE.AND P0, PT, R214, c[0x0][0x1d4], PT ;  /* 0x00007500d6007a0c */ /* 0x000fe20003f06270 */
[C---:B------:R-:W-:Y:S01]  /*5b00*/  IMAD.X R7, R5.reuse, 0x1, R23, P6 ;  /* 0x0000000105077824 */ /* 0x040fe200030e0617 */
[----:B------:R-:W-:Y:S02]  /*5b10*/  IADD3 R14, P6, R2, R31, RZ ;  /* 0x0000001f020e7210 */ /* 0x000fe40007fde0ff */
[----:B------:R-:W-:Y:S01]  /*5b20*/  @!PT LDS RZ, [RZ] ;  /* 0x00000000fffff984 */ /* 0x000fe20000000800 */
[----:B------:R-:W-:Y:S01]  /*5b30*/  @!PT LDS RZ, [RZ] ;  /* 0x00000000fffff984 */ /* 0x000fe20000000800 */
[----:B------:R3:W-:Y:S03]  /*5b40*/  LDGSTS.E.BYPASS.LTC128B.128 [R4], [R12.64], !P5 ;  /* 0x000000000c047fae */ /* 0x0007e6000e901d46 */
[----:B------:R-:W-:Y:S01]  /*5b50*/  IMAD.X R15, R5, 0x1, R28, P6 ;  /* 0x00000001050f7824 */ /* 0x000fe200030e061c */
[----:B------:R3:W-:Y:S04]  /*5b60*/  LDGSTS.E.BYPASS.LTC128B.128 [R4+0x2000], [R6.64], !P1 ;  /* 0x0200000006047fae */ /* 0x0007e8000c901d46 */
[----:B------:R5:W4:Y:S04]  /*5b70*/  SHFL.IDX PT, R5, R20, 0x1, 0x181f ;  /* 0x00381f0014057f89 */ /* 0x000b2800000e0000 */
[----:B------:R2:W-:Y:S04]  /*5b80*/  LDGSTS.E.BYPASS.LTC128B.128 [R4+0x4000], [R14.64], !P0 ;  /* 0x040000000e047fae */ /* 0x0005e8000c101d46 */
[----:B------:R3:W1:Y:S01]  /*5b90*/  SHFL.IDX PT, R2, R21, 0x1, 0x181f ;  /* 0x00381f0015027f89 */ /* 0x00066200000e0000 */
[----:B----45:R-:W-:Y:S02]  /*5ba0*/  SEL R20, RZ, 0x10, P5 ;  /* 0x00000010ff147807 */ /* 0x030fe40002800000 */
[----:B--2---:R-:W-:Y:S02]  /*5bb0*/  SEL R15, RZ, 0x10, P1 ;  /* 0x00000010ff0f7807 */ /* 0x004fe40000800000 */
[----:B------:R-:W-:Y:S02]  /*5bc0*/  SEL R14, RZ, 0x10, P0 ;  /* 0x00000010ff0e7807 */ /* 0x000fe40000000000 */
.L_x_1515:
[----:B-1-3--:R-:W-:Y:S02]  /*5bd0*/  IADD3 R3, -R15, 0x10, RZ ;  /* 0x000000100f037810 */ /* 0x00afe40007ffe1ff */
[----:B------:R-:W-:Y:S02]  /*5be0*/  IADD3 R12, -R20, 0x10, RZ ;  /* 0x00000010140c7810 */ /* 0x000fe40007ffe1ff */
[----:B------:R-:W-:Y:S02]  /*5bf0*/  IADD3 R6, -R14, 0x10, RZ ;  /* 0x000000100e067810 */ /* 0x000fe40007ffe1ff */
[----:B------:R-:W-:Y:S02]  /*5c00*/  LOP3.LUT R7, R3, 0xf, RZ, 0xc0, !PT ;  /* 0x0000000f03077812 */ /* 0x000fe400078ec0ff */
[----:B------:R-:W-:Y:S02]  /*5c10*/  LOP3.LUT R12, R12, 0xf, RZ, 0xc0, !PT ;  /* 0x0000000f0c0c7812 */ /* 0x000fe400078ec0ff */
[----:B------:R-:W-:Y:S02]  /*5c20*/  LOP3.LUT R3, R6, 0xf, RZ, 0xc0, !PT ;  /* 0x0000000f06037812 */ /* 0x000fe400078ec0ff */
[-C--:B------:R-:W-:Y:S02]  /*5c30*/  IADD3 R6, P6, P5, R7, R2.reuse, R30 ;  /* 0x0000000207067210 */ /* 0x080fe40007dde01e */
[-C--:B------:R-:W-:Y:S02]  /*5c40*/  IADD3 R12, P1, P0, R12, R2.reuse, R29 ;  /* 0x000000020c0c7210 */ /* 0x080fe4000783e01d */
[-C--:B------:R-:W-:Y:S02]  /*5c50*/  IADD3.X R7, RZ, R5.reuse, R23, P6, P5 ;  /* 0x00000005ff077210 */ /* 0x080fe400037ea417 */
[----:B------:R-:W-:Y:S02]  /*5c60*/  ISETP.NE.U32.AND P6, PT, R20, RZ, PT ;  /* 0x000000ff1400720c */ /* 0x000fe40003fc5070 */
[-C--:B------:R-:W-:Y:S02]  /*5c70*/  IADD3.X R13, RZ, R5.reuse, R22, P1, P0 ;  /* 0x00000005ff0d7210 */ /* 0x080fe40000fe0416 */
        /* <DEDUP_REMOVED lines=10> */
.L_x_1451:
[----:B------:R-:W-:Y:S05]  /*5d20*/  BSYNC B0 ;  /* 0x0000000000007941 */ /* 0x000fea0003800000 */
.L_x_1450:
[----:B------:R-:W0:Y:S01]  /*5d30*/  LDGDEPBAR ;  /* 0x00000000000079af */ /* 0x000e220000000000 */
[----:B------:R-:W-:Y:S01]  /*5d40*/  WARPSYNC 0xffffffff ;  /* 0xffffffff00007948 */ /* 0x000fe20003800000 */
[C---:B-123--:R-:W-:Y:S01]  /*5d50*/  HMMA.16816.F32.BF16 R4, R32.reuse, R8, RZ ;  /* 0x000000082004723c */ /* 0x04efe200000418ff */
[----:B------:R-:W-:Y:S03]  /*5d60*/  BSSY B0, `(.L_x_1454) ;  /* 0x0000315000007945 */ /* 0x000fe60003800000 */
[CC--:B------:R-:W-:Y:S02]  /*5d70*/  IADD3 R2, R191.reuse, R0.reuse, RZ ;  /* 0x00000000bf027210 */ /* 0x0c0fe40007ffe0ff */
[----:B------:R-:W-:Y:S01]  /*5d80*/  LDSM.16.M88.4 R160, [R190] ;  /* 0x00000000bea0783b */ /* 0x000fe20000000200 */
[----:B------:R-:W-:Y:S01]  /*5d90*/  IADD3 R184, R191, R101, RZ ;  /* 0x00000065bfb87210 */ /* 0x000fe20007ffe0ff */
[C---:B------:R-:W-:Y:S01]  /*5da0*/  HMMA.16816.F32.BF16 R8, R32.reuse, R10, RZ ;  /* 0x0000000a2008723c */ /* 0x040fe200000418ff */
[CC--:B------:R-:W-:Y:S03]  /*5db0*/  IADD3 R3, R192.reuse, R0.reuse, RZ ;  /* 0x00000000c0037210 */ /* 0x0c0fe60007ffe0ff */
[----:B------:R-:W-:Y:S02]  /*5dc0*/  IADD3 R100, R192, R0, R191 ;  /* 0x00000000c0647210 */ /* 0x000fe40007ffe0bf */
[----:B------:R-:W1:Y:S01]  /*5dd0*/  LDSM.16.M88.4 R164, [R2] ;  /* 0x0000000002a4783b */ /* 0x000e620000000200 */
[----:B------:R-:W-:Y:S01]  /*5de0*/  SHF.L.U32 R212, R197, 0x6, RZ ;  /* 0x00000006c5d47819 */ /* 0x000fe200000006ff */
[C---:B----4-:R-:W-:Y:S06]  /*5df0*/  HMMA.16816.F32.BF16 R12, R32.reuse, R16, RZ ;  /* 0x00000010200c723c */ /* 0x050fec00000418ff */
[----:B------:R-:W-:Y:S02]  /*5e00*/  LDSM.16.M88.4 R168, [R184] ;  /* 0x00000000b8a8783b */ /* 0x000fe40000000200 */
[C---:B------:R-:W-:Y:S06]  /*5e10*/  HMMA.16816.F32.BF16 R16, R32.reuse, R18, RZ ;  /* 0x000000122010723c */ /* 0x040fec00000418ff */
[----:B------:R-:W-:Y:S02]  /*5e20*/  LDSM.16.M88.4 R172, [R3+0x2800] ;  /* 0x0028000003ac783b */ /* 0x000fe40000000200 */
[C---:B------:R-:W-:Y:S06]  /*5e30*/  HMMA.16816.F32.BF16 R20, R32.reuse, R24, RZ ;  /* 0x000000182014723c */ /* 0x040fec00000418ff */
[----:B------:R-:W-:Y:S02]  /*5e40*/  LDSM.16.M88.4 R176, [R2+0x2000] ;  /* 0x0020000002b0783b */ /* 0x000fe40000000200 */
[C---:B------:R-:W-:Y:S06]  /*5e50*/  HMMA.16816.F32.BF16 R24, R32.reuse, R26, RZ ;  /* 0x0000001a2018723c */ /* 0x040fec00000418ff */
[----:B------:R-:W-:Y:S02]  /*5e60*/  LDSM.16.M88.4 R180, [R0+0x4000] ;  /* 0x0040000000b4783b */ /* 0x000fe40000000200 */
[C---:B------:R-:W-:Y:S06]  /*5e70*/  HMMA.16816.F32.BF16 R28, R32.reuse, R136, RZ ;  /* 0x00000088201c723c */ /* 0x040fec00000418ff */
[----:B------:R-:W2:Y:S02]  /*5e80*/  LDL R201, [R1] ;  /* 0x0000000001c97983 */ /* 0x000ea40000100800 */
[----:B------:R-:W-:Y:S02]  /*5e90*/  HMMA.16816.F32.BF16 R32, R32, R138, RZ ;  /* 0x0000008a2020723c */ /* 0x000fe400000418ff */
[----:B------:R-:W3:Y:S06]  /*5ea0*/  LDSM.16.M88.4 R136, [R2+0x800] ;  /* 0x000800000288783b */ /* 0x000eec0000000200 */
        /* <DEDUP_REMOVED lines=8> */
[----:B------:R-:W4:Y:S07]  /*5f30*/  LDSM.16.M88.4 R152, [R189] ;  /* 0x00000000bd98783b */ /* 0x000f2e0000000200 */
        /* <DEDUP_REMOVED lines=15> */
[----:B------:R-:W4:Y:S07]  /*6030*/  LDSM.16.M88.4 R148, [R0+0x2000] ;  /* 0x002000000094783b */ /* 0x000f2e0000000200 */
[C---:B------:R-:W-:Y:S01]  /*6040*/  HMMA.16816.F32.BF16 R4, R152.reuse, R168, R4 ;  /* 0x000000a89804723c */ /* 0x040fe20000041804 */
[----:B------:R-:W5:Y:S07]  /*6050*/  LDSM.16.M88.4 R160, [R0+0x2800] ;  /* 0x0028000000a0783b */ /* 0x000f6e0000000200 */
[C---:B------:R-:W-:Y:S01]  /*6060*/  HMMA.16816.F32.BF16 R8, R152.reuse, R170, R8 ;  /* 0x000000aa9808723c */ /* 0x040fe20000041808 */
[----:B------:R-:W-:Y:S07]  /*6070*/  LDSM.16.M88.4 R168, [R101+0x2000] ;  /* 0x0020000065a8783b */ /* 0x000fee0000000200 */
[C---:B------:R-:W-:Y:S08]  /*6080*/  HMMA.16816.F32.BF16 R12, R152.reuse, R140, R12 ;  /* 0x0000008c980c723c */ /* 0x040ff0000004180c */
[C---:B------:R-:W-:Y:S01]  /*6090*/  HMMA.16816.F32.BF16 R16, R152.reuse, R142, R16 ;  /* 0x0000008e9810723c */ /* 0x040fe20000041810 */
[----:B------:R-:W5:Y:S07]  /*60a0*/  LDSM.16.M88.4 R140, [R0+0x3000] ;  /* 0x00300000008c783b */ /* 0x000f6e0000000200 */
        /* <DEDUP_REMOVED lines=13> */
[C---:B------:R-:W-:Y:S08]  /*6180*/  HMMA.16816.F32.BF16 R20, R144.reuse, R140, R20 ;  /* 0x0000008c9014723c */ /* 0x040ff00000041814 */
        /* <DEDUP_REMOVED lines=19> */
[----:B------:R-:W1:Y:S07]  /*62c0*/  LDSM.16.M88.4 R156, [R100+0x3800] ;  /* 0x00380000649c783b */ /* 0x000e6e0000000200 */
[C---:B------:R-:W-:Y:S01]  /*62d0*/  HMMA.16816.F32.BF16 R8, R152.reuse, R178, R8 ;  /* 0x000000b29808723c */ /* 0x040fe20000041808 */
[----:B------:R-:W-:Y:S07]  /*62e0*/  LDSM.16.M88.4 R176, [R101+0x4000] ;  /* 0x0040000065b0783b */ /* 0x000fee0000000200 */
[C---:B-----5:R-:W-:Y:S08]  /*62f0*/  HMMA.16816.F32.BF16 R12, R152.reuse, R140, R12 ;  /* 0x0000008c980c723c */ /* 0x060ff0000004180c */
[C---:B------:R-:W-:Y:S01]  /*6300*/  HMMA.16816.F32.BF16 R16, R152.reuse, R142, R16 ;  /* 0x0000008e9810723c */ /* 0x040fe20000041810 */
[----:B------:R-:W5:Y:S07]  /*6310*/  LDSM.16.M88.4 R140, [R0+0x4800] ;  /* 0x00480000008c783b */ /* 0x000f6e0000000200 */
[C---:B--2---:R-:W-:Y:S08]  /*6320*/  HMMA.16816.F32.BF16 R20, R152.reuse, R144, R20 ;  /* 0x000000909814723c */ /* 0x044ff00000041814 */
[C---:B------:R-:W-:Y:S01]  /*6330*/  HMMA.16816.F32.BF16 R24, R152.reuse, R146, R24 ;  /* 0x000000929818723c */ /* 0x040fe20000041818 */
[----:B------:R-:W2:Y:S07]  /*6340*/  LDSM.16.M88.4 R144, [R0+0x5000] ;  /* 0x005000000090783b */ /* 0x000eae0000000200 */
[C---:B------:R-:W-:Y:S08]  /*6350*/  HMMA.16816.F32.BF16 R28, R152.reuse, R160, R28 ;  /* 0x000000a0981c723c */ /* 0x040ff0000004181c */
[----:B------:R-:W-:Y:S01]  /*6360*/  HMMA.16816.F32.BF16 R32, R152, R162, R32 ;  /* 0x000000a29820723c */ /* 0x000fe20000041820 */
[----:B------:R2:W5:Y:S07]  /*6370*/  LDSM.16.M88.4 R152, [R0+0x5800] ;  /* 0x005800000098783b */ /* 0x00056e0000000200 */
[C---:B-1----:R-:W-:Y:S01]  /*6380*/  HMMA.16816.F32.BF16 R4, R164.reuse, R168, R4 ;  /* 0x000000a8a404723c */ /* 0x042fe20000041804 */
[----:B------:R-:W1:Y:S07]  /*6390*/  LDSM.16.M88.4 R160, [R188+0x8000] ;  /* 0x00800000bca0783b */ /* 0x000e6e0000000200 */
[C---:B------:R-:W-:Y:S01]  /*63a0*/  HMMA.16816.F32.BF16 R8, R164.reuse, R170, R8 ;  /* 0x000000aaa408723c */ /* 0x040fe20000041808 */
[----:B------:R-:W-:Y:S07]  /*63b0*/  LDSM.16.M88.4 R168, [R2+0x4000] ;  /* 0x0040000002a8783b */ /* 0x000fee0000000200 */
[C---:B---3--:R-:W-:Y:S04]  /*63c0*/  HMMA.16816.F32.BF16 R12, R164.reuse, R136, R12 ;  /* 0x00000088a40c723c */ /* 0x048fe8000004180c */
[----:B--2---:R-:W-:Y:S04]  /*63d0*/  MOV R0, R215 ;  /* 0x000000d700007202 */ /* 0x004fe80000000f00 */
[C---:B------:R-:W-:Y:S01]  /*63e0*/  HMMA.16816.F32.BF16 R16, R164.reuse, R138, R16 ;  /* 0x0000008aa410723c */ /* 0x040fe20000041810 */
[----:B------:R-:W2:Y:S07]  /*63f0*/  LDSM.16.M88.4 R136, [R3+0x4800] ;  /* 0x004800000388783b */ /* 0x000eae0000000200 */
[C---:B----4-:R-:W-:Y:S08]  /*6400*/  HMMA.16816.F32.BF16 R20, R164.reuse, R148, R20 ;  /* 0x00000094a414723c */ /* 0x050ff00000041814 */
[C---:B------:R-:W-:Y:S01]  /*6410*/  HMMA.16816.F32.BF16 R24, R164.reuse, R150, R24 ;  /* 0x00000096a418723c */ /* 0x040fe20000041818 */
[----:B------:R-:W3:Y:S07]  /*6420*/  LDSM.16.M88.4 R148, [R3+0x5000] ;  /* 0x005000000394783b */ /* 0x000eee0000000200 */
[C---:B------:R-:W-:Y:S08]  /*6430*/  HMMA.16816.F32.BF16 R28, R164.reuse, R156, R28 ;  /* 0x0000009ca41c723c */ /* 0x040ff0000004181c */
        /* <DEDUP_REMOVED lines=9> */
[C---:B------:R-:W-:Y:S08]  /*64d0*/  HMMA.16816.F32.BF16 R20, R172.reuse, R144, R20 ;  /* 0x00000090ac14723c */ /* 0x040ff00000041814 */
[C---:B------:R-:W-:Y:S01]  /*64e0*/  HMMA.16816.F32.BF16 R24, R172.reuse, R146, R24 ;  /* 0x00000092ac18723c */ /* 0x040fe20000041818 */
[----:B------:R-:W3:Y:S07]  /*64f0*/  LDSM.16.M88.4 R144, [R2+0x5000] ;  /* 0x005000000290783b */ /* 0x000eee0000000200 */
[C---:B------:R-:W-:Y:S08]  /*6500*/  HMMA.16816.F32.BF16 R28, R172.reuse, R152, R28 ;  /* 0x00000098ac1c723c */ /* 0x040ff0000004181c */
[----:B------:R-:W-:Y:S01]  /*6510*/  HMMA.16816.F32.BF16 R32, R172, R154, R32 ;  /* 0x0000009aac20723c */ /* 0x000fe20000041820 */
[----:B------:R2:W4:Y:S07]  /*6520*/  LDSM.16.M88.4 R152, [R2+0x5800] ;  /* 0x005800000298783b */ /* 0x00052e0000000200 */
[C---:B-1----:R-:W-:Y:S01]  /*6530*/  HMMA.16816.F32.BF16 R4, R160.reuse, R176, R4 ;  /* 0x000000b0a004723c */ /* 0x042fe20000041804 */
[----:B------:R-:W1:Y:S07]  /*6540*/  LDSM.16.M88.4 R172, [R189+0x8000] ;  /* 0x00800000bdac783b */ /* 0x000e6e0000000200 */
[C---:B------:R-:W-:Y:S08]  /*6550*/  HMMA.16816.F32.BF16 R8, R160.reuse, R178, R8 ;  /* 0x000000b2a008723c */ /* 0x040ff00000041808 */
[C---:B--2---:R-:W-:Y:S04]  /*6560*/  HMMA.16816.F32.BF16 R12, R160.reuse, R136, R12 ;  /* 0x00000088a00c723c */ /* 0x044fe8000004180c */
[----:B------:R-:W-:Y:S04]  /*6570*/  @P4 IMAD.HI.U32 R2, R215, c[0x0][0x2c8], RZ ;  /* 0x0000b200d7024a27 */ /* 0x000fe800078e00ff */
[C---:B------:R-:W-:Y:S01]  /*6580*/  HMMA.16816.F32.BF16 R16, R160.reuse, R138, R16 ;  /* 0x0000008aa010723c */ /* 0x040fe20000041810 */
[----:B------:R-:W2:Y:S03]  /*6590*/  LDSM.16.M88.4 R136, [R100+0x4800] ;  /* 0x004800006488783b */ /* 0x000ea60000000200 */
[----:B------:R-:W-:Y:S04]  /*65a0*/  @P4 SHF.R.U32.HI R0, RZ, c[0x0][0x2cc], R2 ;  /* 0x0000b300ff004a19 */ /* 0x000fe80000011602 */
[C---:B---3--:R-:W-:Y:S01]  /*65b0*/  HMMA.16816.F32.BF16 R20, R160.reuse, R148, R20 ;  /* 0x00000094a014723c */ /* 0x048fe20000041814 */
[----:B------:R-:W-:Y:S07]  /*65c0*/  SHFL.IDX PT, R2, R0, RZ, 0x1c1f ;  /* 0x001c1fff00027589 */ /* 0x000fee00000e0000 */
[C---:B------:R-:W-:Y:S01]  /*65d0*/  HMMA.16816.F32.BF16 R24, R160.reuse, R150, R24 ;  /* 0x00000096a018723c */ /* 0x040fe20000041818 */
[----:B------:R3:W-:Y:S07]  /*65e0*/  SHFL.IDX PT, R3, R0, 0x1, 0x1c1f ;  /* 0x003c1f0000037f89 */ /* 0x0007ee00000e0000 */
[C---:B----4-:R-:W-:Y:S07]  /*65f0*/  HMMA.16816.F32.BF16 R28, R160.reuse, R156, R28 ;  /* 0x0000009ca01c723c */ /* 0x050fee000004181c */
[----:B------:R-:W-:Y:S01]  /*6600*/  IADD3 R156, R195, R185, RZ ;  /* 0x000000b9c39c7210 */ /* 0x000fe20007ffe0ff */
[----:B------:R-:W-:Y:S08]  /*6610*/  HMMA.16816.F32.BF16 R32, R160, R158, R32 ;  /* 0x0000009ea020723c */ /* 0x000ff00000041820 */
[C---:B------:R-:W-:Y:S05]  /*6620*/  HMMA.16816.F32.BF16 R4, R164.reuse, R168, R4 ;  /* 0x000000a8a404723c */ /* 0x040fea0000041804 */
[----:B---3--:R-:W-:Y:S03]  /*6630*/  IADD3 R0, -R201, 0x1, -R212 ;  /* 0x00000001c9007810 */ /* 0x008fe60007ffe9d4 */
        /* <DEDUP_REMOVED lines=13> */
[----:B------:R-:W-:Y:S01]  /*6710*/  FMUL.FTZ R6, R6, c[0x0][0x320] ;  /* 0x0000c80006067a20 */ /* 0x000fe20000410000 */
[----:B------:R-:W1:Y:S03]  /*6720*/  MUFU.TANH R145, R4 ;  /* 0x0000000400917308 */ /* 0x000e660000002400 */
        /* <DEDUP_REMOVED lines=14> */
[----:B------:R-:W-:Y:S03]  /*6810*/  FMUL.FTZ R19, R19, c[0x0][0x320] ;  /* 0x0000c80013137a20 */ /* 0x000fe60000410000 */
[----:B------:R4:W5:Y:S10]  /*6820*/  MUFU.TANH R142, R7 ;  /* 0x00000007008e7308 */ /* 0x0009740000002400 */
[----:B------:R-:W1:Y:S10]  /*6830*/  MUFU.TANH R140, R8 ;  /* 0x00000008008c7308 */ /* 0x000e740000002400 */
[----:B------:R-:W-:Y:S01]  /*6840*/  MUFU.TANH R137, R9 ;  /* 0x0000000900897308 */ /* 0x000fe20000002400 */
[----:B----4-:R-:W4:Y:S09]  /*6850*/  LDSM.16.M88.4 R4, [R100+0x5000] ;  /* 0x005000006404783b */ /* 0x010f320000000200 */
[----:B------:R-:W-:Y:S10]  /*6860*/  MUFU.TANH R136, R10 ;  /* 0x0000000a00887308 */ /* 0x000ff40000002400 */
[----:B------:R1:W-:Y:S10]  /*6870*/  MUFU.TANH R101, R11 ;  /* 0x0000000b00657308 */ /* 0x0003f40000002400 */
[----:B------:R-:W-:Y:S10]  /*6880*/  MUFU.TANH R14, R14 ;  /* 0x0000000e000e7308 */ /* 0x000ff40000002400 */
[----:B------:R-:W-:Y:S01]  /*6890*/  MUFU.TANH R15, R15 ;  /* 0x0000000f000f7308 */ /* 0x000fe20000002400 */
[C---:B----4-:R-:W-:Y:S01]  /*68a0*/  HMMA.16816.F32.BF16 R20, R172.reuse, R4, R20 ;  /* 0x00000004ac14723c */ /* 0x050fe20000041814 */
[----:B-1----:R-:W1:Y:S01]  /*68b0*/  LDSM.16.M88.4 R8, [R100+0x5800] ;  /* 0x005800006408783b */ /* 0x002e620000000200 */
[----:B------:R-:W-:Y:S07]  /*68c0*/  DEPBAR.LE SB0, 0x2 ;  /* 0x000080800000791a */ /* 0x000fee0000000000 */
[----:B------:R-:W4:Y:S03]  /*68d0*/  MUFU.TANH R12, R12 ;  /* 0x0000000c000c7308 */ /* 0x000f260000002400 */
[----:B------:R-:W-:Y:S01]  /*68e0*/  MOV R4, c[0x0][0x2ac] ;  /* 0x0000ab0000047a02 */ /* 0x000fe20000000f00 */
[C---:B------:R-:W-:Y:S01]  /*68f0*/  HMMA.16816.F32.BF16 R24, R172.reuse, R6, R24 ;  /* 0x00000006ac18723c */ /* 0x040fe20000041818 */
[----:B------:R-:W-:Y:S04]  /*6900*/  BAR.SYNC.DEFER_BLOCKING 0x0 ;  /* 0x0000000000007b1d */ /* 0x000fe80000010000 */
[----:B------:R-:W-:Y:S07]  /*6910*/  IMAD R0, R4, c[0x0][0x1d0], R0 ;  /* 0x0000740004007a24 */ /* 0x000fee00078e0200 */
[----:B------:R-:W-:Y:S01]  /*6920*/  IADD3 R0, R0, -c[0x0][0x168], RZ ;  /* 0x80005a0000007a10 */ /* 0x000fe20007ffe0ff */
[----:B------:R-:W-:Y:S03]  /*6930*/  FMUL.FTZ R20, R20, c[0x0][0x320] ;  /* 0x0000c80014147a20 */ /* 0x000fe60000410000 */
[C---:B------:R-:W-:Y:S01]  /*6940*/  IADD3 R2, R0.reuse, R2, RZ ;  /* 0x0000000200027210 */ /* 0x040fe20007ffe0ff */
[----:B------:R-:W-:Y:S01]  /*6950*/  FMUL.FTZ R21, R21, c[0x0][0x320] ;  /* 0x0000c80015157a20 */ /* 0x000fe20000410000 */
[----:B------:R-:W-:Y:S01]  /*6960*/  IADD3 R0, R0, R3, RZ ;  /* 0x0000000300007210 */ /* 0x000fe20007ffe0ff */
[----:B------:R-:W-:Y:S01]  /*6970*/  FMUL.FTZ R22, R22, c[0x0][0x320] ;  /* 0x0000c80016167a20 */ /* 0x000fe20000410000 */
[C---:B------:R-:W-:Y:S01]  /*6980*/  ISETP.GT.AND P5, PT, R2.reuse, RZ, PT ;  /* 0x000000ff0200720c */ /* 0x040fe20003fa4270 */
[----:B------:R-:W-:Y:S01]  /*6990*/  FMUL.FTZ R23, R23, c[0x0][0x320] ;  /* 0x0000c80017177a20 */ /* 0x000fe20000410000 */
[----:B------:R-:W-:Y:S02]  /*69a0*/  ISETP.GT.AND P1, PT, R2, 0x1, PT ;  /* 0x000000010200780c */ /* 0x000fe40003f24270 */
[----:B------:R-:W-:Y:S01]  /*69b0*/  FMUL.FTZ R24, R24, c[0x0][0x320] ;  /* 0x0000c80018187a20 */ /* 0x000fe20000410000 */
[----:B------:R-:W-:Y:S01]  /*69c0*/  MUFU.TANH R20, R20 ;  /* 0x0000001400147308 */ /* 0x000fe20000002400 */
[----:B------:R-:W-:Y:S01]  /*69d0*/  FMUL.FTZ R25, R25, c[0x0][0x320] ;  /* 0x0000c80019197a20 */ /* 0x000fe20000410000 */
[----:B------:R-:W-:Y:S01]  /*69e0*/  ISETP.GT.AND P0, PT, R0, RZ, PT ;  /* 0x000000ff0000720c */ /* 0x000fe20003f04270 */
[----:B------:R-:W-:Y:S01]  /*69f0*/  FMUL.FTZ R26, R26, c[0x0][0x320] ;  /* 0x0000c8001a1a7a20 */ /* 0x000fe20000410000 */
[----:B------:R-:W-:Y:S01]  /*6a00*/  ISETP.GT.AND P6, PT, R0, 0x1, PT ;  /* 0x000000010000780c */ /* 0x000fe20003fc4270 */
[----:B------:R-:W-:Y:S01]  /*6a10*/  FMUL.FTZ R27, R27, c[0x0][0x320] ;  /* 0x0000c8001b1b7a20 */ /* 0x000fe20000410000 */
[----:B------:R-:W-:Y:S01]  /*6a20*/  FSEL R4, R145, -INF , P5 ;  /* 0xff80000091047808 */ /* 0x000fe20002800000 */
[C---:B-1----:R-:W-:Y:S03]  /*6a30*/  HMMA.16816.F32.BF16 R28, R172.reuse, R8, R28 ;  /* 0x00000008ac1c723c */ /* 0x042fe6000004181c */
[----:B------:R1:W1:Y:S01]  /*6a40*/  MUFU.TANH R141, R13 ;  /* 0x0000000d008d7308 */ /* 0x0002620000002400 */
[----:B------:R-:W-:Y:S02]  /*6a50*/  ISETP.GT.AND P5, PT, R2, 0x8, PT ;  /* 0x000000080200780c */ /* 0x000fe40003fa4270 */
[----:B--2---:R-:W-:Y:S02]  /*6a60*/  FSEL R3, R144, -INF , P1 ;  /* 0xff80000090037808 */ /* 0x004fe40000800000 */
[----:B---3--:R-:W-:Y:S01]  /*6a70*/  FSEL R9, R143, -INF , P0 ;  /* 0xff8000008f097808 */ /* 0x008fe20000000000 */
[----:B------:R-:W-:Y:S03]  /*6a80*/  HMMA.16816.F32.BF16 R32, R172, R10, R32 ;  /* 0x0000000aac20723c */ /* 0x000fe60000041820 */
[----:B------:R-:W-:Y:S01]  /*6a90*/  ISETP.GT.AND P1, PT, R2, 0x9, PT ;  /* 0x000000090200780c */ /* 0x000fe20003f24270 */
[----:B------:R-:W2:Y:S01]  /*6aa0*/  MUFU.TANH R16, R16 ;  /* 0x0000001000107308 */ /* 0x000ea20000002400 */
[----:B-----5:R-:W-:Y:S02]  /*6ab0*/  FSEL R8, R142, -INF , P6 ;  /* 0xff8000008e087808 */ /* 0x020fe40003000000 */
[----:B------:R-:W-:Y:S02]  /*6ac0*/  FSEL R6, R140, -INF , P5 ;  /* 0xff8000008c067808 */ /* 0x000fe40002800000 */
[----:B------:R-:W-:Y:S02]  /*6ad0*/  ISETP.GT.AND P5, PT, R2, 0x10, PT ;  /* 0x000000100200780c */ /* 0x000fe40003fa4270 */
[C---:B------:R-:W-:Y:S02]  /*6ae0*/  ISETP.GT.AND P0, PT, R0.reuse, 0x8, PT ;  /* 0x000000080000780c */ /* 0x040fe40003f04270 */
[----:B------:R-:W-:Y:S01]  /*6af0*/  ISETP.GT.AND P6, PT, R0, 0x9, PT ;  /* 0x000000090000780c */ /* 0x000fe20003fc4270 */
[----:B------:R-:W3:Y:S01]  /*6b00*/  MUFU.TANH R17, R17 ;  /* 0x0000001100117308 */ /* 0x000ee20000002400 */
[----:B----4-:R-:W-:Y:S01]  /*6b10*/  FSEL R140, R12, -INF , P5 ;  /* 0xff8000000c8c7808 */ /* 0x010fe20002800000 */
[----:B------:R-:W-:Y:S01]  /*6b20*/  FMUL.FTZ R28, R28, c[0x0][0x320] ;  /* 0x0000c8001c1c7a20 */ /* 0x000fe20000410000 */
[----:B------:R-:W-:Y:S01]  /*6b30*/  ISETP.GT.AND P5, PT, R2, 0x18, PT ;  /* 0x000000180200780c */ /* 0x000fe20003fa4270 */
[----:B------:R-:W-:Y:S01]  /*6b40*/  FMUL.FTZ R29, R29, c[0x0][0x320] ;  /* 0x0000c8001d1d7a20 */ /* 0x000fe20000410000 */
[----:B------:R-:W-:Y:S01]  /*6b50*/  FMNMX.FTZ R11, R9, R103, !PT ;  /* 0x00000067090b7209 */ /* 0x000fe20007810000 */
[----:B------:R-:W-:Y:S01]  /*6b60*/  FMUL.FTZ R30, R30, c[0x0][0x320] ;  /* 0x0000c8001e1e7a20 */ /* 0x000fe20000410000 */
[----:B------:R-:W-:Y:S01]  /*6b70*/  FSEL R5, R137, -INF , P1 ;  /* 0xff80000089057808 */ /* 0x000fe20000800000 */
[----:B-1----:R-:W-:Y:S01]  /*6b80*/  FMUL.FTZ R13, R31, c[0x0][0x320] ;  /* 0x0000c8001f0d7a20 */ /* 0x002fe20000410000 */
[----:B------:R-:W-:Y:S01]  /*6b90*/  ISETP.GT.AND P1, PT, R2, 0x11, PT ;  /* 0x000000110200780c */ /* 0x000fe20003f24270 */
[----:B------:R-:W1:Y:S01]  /*6ba0*/  MUFU.TANH R18, R18 ;  /* 0x0000001200127308 */ /* 0x000e620000002400 */
[----:B------:R-:W-:Y:S01]  /*6bb0*/  FSEL R7, R136, -INF , P0 ;  /* 0xff80000088077808 */ /* 0x000fe20000000000 */
[----:B------:R-:W-:Y:S01]  /*6bc0*/  FMUL.FTZ R32, R32, c[0x0][0x320] ;  /* 0x0000c80020207a20 */ /* 0x000fe20000410000 */
[----:B------:R-:W-:Y:S01]  /*6bd0*/  ISETP.GT.AND P0, PT, R0, 0x10, PT ;  /* 0x000000100000780c */ /* 0x000fe20003f04270 */
[----:B------:R-:W-:Y:S01]  /*6be0*/  FMUL.FTZ R34, R34, c[0x0][0x320] ;  /* 0x0000c80022227a20 */ /* 0x000fe20000410000 */
[----:B------:R-:W-:Y:S01]  /*6bf0*/  FSEL R10, R101, -INF , P6 ;  /* 0xff800000650a7808 */ /* 0x000fe20003000000 */
[----:B------:R-:W-:Y:S01]  /*6c00*/  FMUL.FTZ R12, R35, c[0x0][0x320] ;  /* 0x0000c800230c7a20 */ /* 0x000fe20000410000 */
[----:B------:R-:W-:Y:S01]  /*6c10*/  ISETP.GT.AND P6, PT, R0, 0x11, PT ;  /* 0x000000110000780c */ /* 0x000fe20003fc4270 */
[----:B------:R-:W-:Y:S01]  /*6c20*/  FMUL.FTZ R33, R33, c[0x0][0x320] ;  /* 0x0000c80021217a20 */ /* 0x000fe20000410000 */
[----:B------:R-:W-:Y:S01]  /*6c30*/  FMNMX.FTZ R101, R4, R102, !PT ;  /* 0x0000006604657209 */ /* 0x000fe20007810000 */
[----:B------:R-:W4:Y:S01]  /*6c40*/  MUFU.TANH R19, R19 ;  /* 0x0000001300137308 */ /* 0x000f220000002400 */
[----:B------:R-:W-:Y:S02]  /*6c50*/  FSEL R141, R141, -INF , P1 ;  /* 0xff8000008d8d7808 */ /* 0x000fe40000800000 */
[----:B------:R-:W-:Y:S02]  /*6c60*/  FSEL R142, R14, -INF , P0 ;  /* 0xff8000000e8e7808 */ /* 0x000fe40000000000 */
[----:B------:R-:W-:Y:S02]  /*6c70*/  FSEL R143, R15, -INF , P6 ;  /* 0xff8000000f8f7808 */ /* 0x000fe40003000000 */
[----:B--2---:R-:W-:Y:S02]  /*6c80*/  FSEL R146, R16, -INF , P5 ;  /* 0xff80000010927808 */ /* 0x004fe40002800000 */
[----:B------:R-:W-:Y:S01]  /*6c90*/  ISETP.GT.AND P1, PT, R2, 0x19, PT ;  /* 0x000000190200780c */ /* 0x000fe20003f24270 */
[----:B------:R-:W2:Y:S01]  /*6ca0*/  MUFU.TANH R21, R21 ;  /* 0x0000001500157308 */ /* 0x000ea20000002400 */
[C---:B------:R-:W-:Y:S02]  /*6cb0*/  ISETP.GT.AND P0, PT, R0.reuse, 0x18, PT ;  /* 0x000000180000780c */ /* 0x040fe40003f04270 */
[----:B------:R-:W-:Y:S02]  /*6cc0*/  ISETP.GT.AND P6, PT, R0, 0x19, PT ;  /* 0x000000190000780c */ /* 0x000fe40003fc4270 */
[----:B------:R-:W-:Y:S02]  /*6cd0*/  ISETP.GT.AND P5, PT, R2, 0x20, PT ;  /* 0x000000200200780c */ /* 0x000fe40003fa4270 */
[----:B------:R-:W-:Y:S02]  /*6ce0*/  FMNMX.FTZ R101, R3, R101, !PT ;  /* 0x0000006503657209 */ /* 0x000fe40007810000 */
[----:B------:R-:W-:Y:S01]  /*6cf0*/  FMNMX.FTZ R11, R8, R11, !PT ;  /* 0x0000000b080b7209 */ /* 0x000fe20007810000 */
[----:B------:R-:W5:Y:S01]  /*6d00*/  MUFU.TANH R22, R22 ;  /* 0x0000001600167308 */ /* 0x000f620000002400 */
[----:B---3--:R-:W-:Y:S02]  /*6d10*/  FSEL R147, R17, -INF , P1 ;  /* 0xff80000011937808 */ /* 0x008fe40000800000 */
[----:B-1----:R-:W-:Y:S02]  /*6d20*/  FSEL R148, R18, -INF , P0 ;  /* 0xff80000012947808 */ /* 0x002fe40000000000 */
[----:B----4-:R-:W-:Y:S02]  /*6d30*/  FSEL R149, R19, -INF , P6 ;  /* 0xff80000013957808 */ /* 0x010fe40003000000 */
[----:B------:R-:W-:Y:S02]  /*6d40*/  FSEL R151, R20, -INF , P5 ;  /* 0xff80000014977808 */ /* 0x000fe40002800000 */
[----:B------:R-:W-:Y:S01]  /*6d50*/  ISETP.GT.AND P1, PT, R2, 0x21, PT ;  /* 0x000000210200780c */ /* 0x000fe20003f24270 */
[----:B------:R-:W1:Y:S01]  /*6d60*/  MUFU.TANH R24, R24 ;  /* 0x0000001800187308 */ /* 0x000e620000002400 */
[----:B------:R-:W-:Y:S02]  /*6d70*/  ISETP.GT.AND P0, PT, R0, 0x20, PT ;  /* 0x000000200000780c */ /* 0x000fe40003f04270 */
[C---:B------:R-:W-:Y:S02]  /*6d80*/  ISETP.GT.AND P6, PT, R2.reuse, 0x28, PT ;  /* 0x000000280200780c */ /* 0x040fe40003fc4270 */
[----:B------:R-:W-:Y:S02]  /*6d90*/  ISETP.GT.AND P5, PT, R2, 0x29, PT ;  /* 0x000000290200780c */ /* 0x000fe40003fa4270 */
[----:B------:R-:W-:Y:S02]  /*6da0*/  FMNMX.FTZ R101, R6, R101, !PT ;  /* 0x0000006506657209 */ /* 0x000fe40007810000 */
[----:B------:R-:W-:Y:S01]  /*6db0*/  FMNMX.FTZ R11, R7, R11, !PT ;  /* 0x0000000b070b7209 */ /* 0x000fe20007810000 */
[----:B------:R-:W3:Y:S01]  /*6dc0*/  MUFU.TANH R25, R25 ;  /* 0x0000001900197308 */ /* 0x000ee20000002400 */
[----:B--2---:R-:W-:Y:S02]  /*6dd0*/  FSEL R152, R21, -INF , P1 ;  /* 0xff80000015987808 */ /* 0x004fe40000800000 */
[----:B------:R-:W-:Y:S02]  /*6de0*/  FMNMX.FTZ R101, R5, R101, !PT ;  /* 0x0000006505657209 */ /* 0x000fe40007810000 */
[----:B-----5:R-:W-:Y:S02]  /*6df0*/  FSEL R154, R22, -INF , P0 ;  /* 0xff800000169a7808 */ /* 0x020fe40000000000 */
[C---:B------:R-:W-:Y:S02]  /*6e00*/  ISETP.GT.AND P1, PT, R2.reuse, 0x30, PT ;  /* 0x000000300200780c */ /* 0x040fe40003f24270 */
[----:B------:R-:W-:Y:S01]  /*6e10*/  ISETP.GT.AND P0, PT, R2, 0x31, PT ;  /* 0x000000310200780c */ /* 0x000fe20003f04270 */
[----:B------:R-:W2:Y:S01]  /*6e20*/  MUFU.TANH R28, R28 ;  /* 0x0000001c001c7308 */ /* 0x000ea20000002400 */
[----:B------:R-:W-:Y:S02]  /*6e30*/  FMNMX.FTZ R101, R140, R101, !PT ;  /* 0x000000658c657209 */ /* 0x000fe40007810000 */
[----:B-1----:R-:W-:Y:S02]  /*6e40*/  FSEL R157, R24, -INF , P6 ;  /* 0xff800000189d7808 */ /* 0x002fe40003000000 */
[----:B------:R-:W-:Y:S02]  /*6e50*/  ISETP.GT.AND P6, PT, R2, 0x38, PT ;  /* 0x000000380200780c */ /* 0x000fe40003fc4270 */
[----:B------:R-:W-:Y:S03]  /*6e60*/  FMNMX.FTZ R101, R141, R101, !PT ;  /* 0x000000658d657209 */ /* 0x000fe60007810000 */
[----:B------:R-:W1:Y:S01]  /*6e70*/  MUFU.TANH R23, R23 ;  /* 0x0000001700177308 */ /* 0x000e620000002400 */
[----:B------:R-:W-:Y:S02]  /*6e80*/  FMNMX.FTZ R101, R146, R101, !PT ;  /* 0x0000006592657209 */ /* 0x000fe40007810000 */
[----:B---3--:R-:W-:Y:S02]  /*6e90*/  FSEL R158, R25, -INF , P5 ;  /* 0xff800000199e7808 */ /* 0x008fe40002800000 */
[----:B------:R-:W-:Y:S02]  /*6ea0*/  ISETP.GT.AND P5, PT, R2, 0x39, PT ;  /* 0x000000390200780c */ /* 0x000fe40003fa4270 */
[----:B------:R-:W-:Y:S03]  /*6eb0*/  FMNMX.FTZ R2, R10, R11, !PT ;  /* 0x0000000b0a027209 */ /* 0x000fe60007810000 */
[----:B------:R-:W3:Y:S01]  /*6ec0*/  MUFU.TANH R29, R29 ;  /* 0x0000001d001d7308 */ /* 0x000ee20000002400 */
[----:B------:R-:W-:Y:S02]  /*6ed0*/  FMNMX.FTZ R101, R147, R101, !PT ;  /* 0x0000006593657209 */ /* 0x000fe40007810000 */
[----:B------:R-:W-:Y:S02]  /*6ee0*/  FMNMX.FTZ R2, R142, R2, !PT ;  /* 0x000000028e027209 */ /* 0x000fe40007810000 */
[----:B--2---:R-:W-:Y:S02]  /*6ef0*/  FSEL R160, R28, -INF , P1 ;  /* 0xff8000001ca07808 */ /* 0x004fe40000800000 */
[----:B------:R-:W-:Y:S02]  /*6f00*/  FMNMX.FTZ R2, R143, R2, !PT ;  /* 0x000000028f027209 */ /* 0x000fe40007810000 */
[----:B------:R-:W-:Y:S01]  /*6f10*/  ISETP.GT.AND P1, PT, R0, 0x21, PT ;  /* 0x000000210000780c */ /* 0x000fe20003f24270 */
[----:B------:R-:W2:Y:S01]  /*6f20*/  MUFU.TANH R26, R26 ;  /* 0x0000001a001a7308 */ /* 0x000ea20000002400 */
[----:B------:R-:W-:Y:S02]  /*6f30*/  FMNMX.FTZ R2, R148, R2, !PT ;  /* 0x0000000294027209 */ /* 0x000fe40007810000 */
[----:B------:R-:W-:Y:S02]  /*6f40*/  FMNMX.FTZ R101, R151, R101, !PT ;  /* 0x0000006597657209 */ /* 0x000fe40007810000 */
[----:B------:R-:W-:Y:S02]  /*6f50*/  FMNMX.FTZ R2, R149, R2, !PT ;  /* 0x0000000295027209 */ /* 0x000fe40007810000 */
[----:B-1----:R-:W-:Y:S02]  /*6f60*/  FSEL R150, R23, -INF , P1 ;  /* 0xff80000017967808 */ /* 0x002fe40000800000 */
[----:B------:R-:W-:Y:S01]  /*6f70*/  FMNMX.FTZ R2, R154, R2, !PT ;  /* 0x000000029a027209 */ /* 0x000fe20007810000 */
[----:B------:R-:W1:Y:S01]  /*6f80*/  MUFU.TANH R27, R27 ;  /* 0x0000001b001b7308 */ /* 0x000e620000002400 */
[----:B------:R-:W-:Y:S02]  /*6f90*/  FMNMX.FTZ R101, R152, R101, !PT ;  /* 0x0000006598657209 */ /* 0x000fe40007810000 */
[----:B------:R-:W-:Y:S02]  /*6fa0*/  FMNMX.FTZ R2, R150, R2, !PT ;  /* 0x0000000296027209 */ /* 0x000fe40007810000 */
[----:B---3--:R-:W-:Y:S02]  /*6fb0*/  FSEL R161, R29, -INF , P0 ;  /* 0xff8000001da17808 */ /* 0x008fe40000000000 */
[C---:B------:R-:W-:Y:S02]  /*6fc0*/  ISETP.GT.AND P0, PT, R0.reuse, 0x28, PT ;  /* 0x000000280000780c */ /* 0x040fe40003f04270 */
[----:B------:R-:W-:Y:S01]  /*6fd0*/  ISETP.GT.AND P1, PT, R0, 0x29, PT ;  /* 0x000000290000780c */ /* 0x000fe20003f24270 */
[----:B------:R-:W3:Y:S01]  /*6fe0*/  MUFU.TANH R30, R30 ;  /* 0x0000001e001e7308 */ /* 0x000ee20000002400 */
[----:B------:R-:W-:Y:S02]  /*6ff0*/  FMNMX.FTZ R101, R157, R101, !PT ;  /* 0x000000659d657209 */ /* 0x000fe40007810000 */
[----:B--2---:R-:W-:Y:S02]  /*7000*/  FSEL R153, R26, -INF , P0 ;  /* 0xff8000001a997808 */ /* 0x004fe40000000000 */
[----:B------:R-:W-:Y:S02]  /*7010*/  ISETP.GT.AND P0, PT, R0, 0x30, PT ;  /* 0x000000300000780c */ /* 0x000fe40003f04270 */
[----:B------:R-:W-:Y:S03]  /*7020*/  FMNMX.FTZ R2, R153, R2, !PT ;  /* 0x0000000299027209 */ /* 0x000fe60007810000 */
        /* <DEDUP_REMOVED lines=8> */
[C---:B------:R-:W-:Y:S02]  /*70b0*/  ISETP.GT.AND P0, PT, R0.reuse, 0x38, PT ;  /* 0x000000380000780c */ /* 0x040fe40003f04270 */
[----:B------:R-:W-:Y:S03]  /*70c0*/  FMNMX.FTZ R2, R159, R2, !PT ;  /* 0x000000029f027209 */ /* 0x000fe60007810000 */
[----:B------:R-:W3:Y:S01]  /*70d0*/  MUFU.TANH R34, R34 ;  /* 0x0000002200227308 */ /* 0x000ee20000002400 */
[----:B------:R-:W-:Y:S02]  /*70e0*/  FMNMX.FTZ R101, R161, R101, !PT ;  /* 0x00000065a1657209 */ /* 0x000fe40007810000 */
[----:B--2---:R-:W-:Y:S02]  /*70f0*/  FSEL R162, R13, -INF , P1 ;  /* 0xff8000000da27808 */ /* 0x004fe40000800000 */
[----:B------:R-:W-:Y:S02]  /*7100*/  ISETP.GT.AND P1, PT, R0, 0x39, PT ;  /* 0x000000390000780c */ /* 0x000fe40003f24270 */
[----:B------:R-:W-:Y:S03]  /*7110*/  FMNMX.FTZ R0, R162, R2, !PT ;  /* 0x00000002a2007209 */ /* 0x000fe60007810000 */
[----:B------:R-:W2:Y:S01]  /*7120*/  MUFU.TANH R12, R12 ;  /* 0x0000000c000c7308 */ /* 0x000ea20000002400 */
[----:B-1----:R-:W-:Y:S04]  /*7130*/  FSEL R163, R32, -INF , P6 ;  /* 0xff80000020a37808 */ /* 0x002fe80003000000 */
[----:B------:R-:W-:Y:S05]  /*7140*/  FMNMX.FTZ R101, R163, R101, !PT ;  /* 0x00000065a3657209 */ /* 0x000fea0007810000 */
[----:B------:R-:W1:Y:S01]  /*7150*/  MUFU.TANH R33, R33 ;  /* 0x0000002100217308 */ /* 0x000e620000002400 */
[----:B---3--:R-:W-:Y:S04]  /*7160*/  FSEL R184, R34, -INF , P0 ;  /* 0xff80000022b87808 */ /* 0x008fe80000000000 */
[----:B------:R-:W-:Y:S02]  /*7170*/  FMNMX.FTZ R0, R184, R0, !PT ;  /* 0x00000000b8007209 */ /* 0x000fe40007810000 */
[----:B--2---:R-:W-:Y:S02]  /*7180*/  FSEL R202, R12, -INF , P1 ;  /* 0xff8000000cca7808 */ /* 0x004fe40000800000 */
[----:B------:R-:W-:Y:S02]  /*7190*/  LDSM.16.MT88.4 R12, [R156] ;  /* 0x000000009c0c783b */ /* 0x000fe40000004200 */
[----:B------:R-:W-:Y:S02]  /*71a0*/  FMNMX.FTZ R0, R202, R0, !PT ;  /* 0x00000000ca007209 */ /* 0x000fe40007810000 */
[----:B-1----:R-:W-:Y:S04]  /*71b0*/  FSEL R201, R33, -INF , P5 ;  /* 0xff80000021c97808 */ /* 0x002fe80002800000 */
[----:B------:R-:W1:Y:S01]  /*71c0*/  SHFL.BFLY PT, R2, R0, 0x2, 0x1f ;  /* 0x0c401f0000027f89 */ /* 0x000e6200000e0000 */
[----:B------:R-:W-:Y:S07]  /*71d0*/  FMNMX.FTZ R101, R201, R101, !PT ;  /* 0x00000065c9657209 */ /* 0x000fee0007810000 */
[----:B------:R-:W2:Y:S01]  /*71e0*/  SHFL.BFLY PT, R11, R101, 0x2, 0x1f ;  /* 0x0c401f00650b7f89 */ /* 0x000ea200000e0000 */
[----:B-1----:R-:W-:Y:S07]  /*71f0*/  FMNMX.FTZ R0, R0, R2, !PT ;  /* 0x0000000200007209 */ /* 0x002fee0007810000 */
[----:B------:R-:W1:Y:S01]  /*7200*/  SHFL.BFLY PT, R100, R0, 0x1, 0x1f ;  /* 0x0c201f0000647f89 */ /* 0x000e6200000e0000 */
[----:B--2---:R-:W-:Y:S07]  /*7210*/  FMNMX.FTZ R101, R101, R11, !PT ;  /* 0x0000000b65657209 */ /* 0x004fee0007810000 */
[----:B------:R-:W2:Y:S01]  /*7220*/  SHFL.BFLY PT, R11, R101, 0x1, 0x1f ;  /* 0x0c201f00650b7f89 */ /* 0x000ea200000e0000 */
[----:B-1----:R-:W-:Y:S04]  /*7230*/  FMNMX.FTZ R100, R0, R100, !PT ;  /* 0x0000006400647209 */ /* 0x002fe80007810000 */
[C---:B------:R-:W-:Y:S01]  /*7240*/  FSETP.NEU.FTZ.AND P0, PT, R100.reuse, -INF , PT ;  /* 0xff8000006400780b */ /* 0x040fe20003f1d000 */
[C---:B------:R-:W-:Y:S01]  /*7250*/  FMUL.FTZ R145, R100.reuse, c[0x0][0x2d0] ;  /* 0x0000b40064917a20 */ /* 0x040fe20000410000 */
[----:B--2---:R-:W-:Y:S02]  /*7260*/  FMNMX.FTZ R101, R101, R11, !PT ;  /* 0x0000000b65657209 */ /* 0x004fe40007810000 */
[----:B------:R-:W-:Y:S02]  /*7270*/  FSEL R0, R100, RZ, P0 ;  /* 0x000000ff64007208 */ /* 0x000fe40000000000 */
[C---:B------:R-:W-:Y:S01]  /*7280*/  FSETP.NEU.FTZ.AND P1, PT, R101.reuse, -INF , PT ;  /* 0xff8000006500780b */ /* 0x040fe20003f3d000 */
[----:B------:R-:W-:Y:S01]  /*7290*/  FMUL.FTZ R144, R101, c[0x0][0x2d0] ;  /* 0x0000b40065907a20 */ /* 0x000fe20000410000 */
[----:B------:R-:W-:Y:S01]  /*72a0*/  FSEL R145, R145, RZ, P0 ;  /* 0x000000ff91917208 */ /* 0x000fe20000000000 */
[----:B------:R-:W-:Y:S01]  /*72b0*/  FADD.FTZ R0, -R0, R103 ;  /* 0x0000006700007221 */ /* 0x000fe20000010100 */
[----:B------:R-:W-:Y:S02]  /*72c0*/  FSEL R2, R101, RZ, P1 ;  /* 0x000000ff65027208 */ /* 0x000fe40000800000 */
[----:B------:R-:W-:Y:S01]  /*72d0*/  FSEL R144, R144, RZ, P1 ;  /* 0x000000ff90907208 */ /* 0x000fe20000800000 */
[----:B------:R-:W-:Y:S01]  /*72e0*/  FMUL.FTZ R0, R0, c[0x0][0x2d0] ;  /* 0x0000b40000007a20 */ /* 0x000fe20000410000 */
[----:B------:R-:W-:Y:S01]  /*72f0*/  IADD3 R103, R193, R156, RZ ;  /* 0x0000009cc1677210 */ /* 0x000fe20007ffe0ff */
[----:B------:R-:W-:Y:S01]  /*7300*/  FADD.FTZ R2, -R2, R102 ;  /* 0x0000006602027221 */ /* 0x000fe20000010100 */
[----:B------:R-:W-:Y:S01]  /*7310*/  ISETP.GE.AND P0, PT, R197, 0x2, PT ;  /* 0x00000002c500780c */ /* 0x000fe20003f06270 */
[--C-:B------:R-:W-:Y:S01]  /*7320*/  FFMA.FTZ R4, R4, c[0x0][0x2d0], -R144.reuse ;  /* 0x0000b40004047a23 */ /* 0x100fe20000010890 */
[----:B------:R-:W-:Y:S01]  /*7330*/  ISETP.GE.AND P1, PT, R211, 0x1, PT ;  /* 0x00000001d300780c */ /* 0x000fe20003f26270 */
[----:B------:R-:W-:Y:S01]  /*7340*/  FMUL.FTZ R2, R2, c[0x0][0x2d0] ;  /* 0x0000b40002027a20 */ /* 0x000fe20000410000 */
[----:B------:R-:W1:Y:S01]  /*7350*/  MUFU.EX2 R0, R0 ;  /* 0x0000000000007308 */ /* 0x000e620000000800 */
[--C-:B------:R-:W-:Y:S01]  /*7360*/  FFMA.FTZ R3, R3, c[0x0][0x2d0], -R144.reuse ;  /* 0x0000b40003037a23 */ /* 0x100fe20000010890 */
[----:B------:R-:W2:Y:S01]  /*7370*/  LDSM.16.MT88.4 R20, [R103] ;  /* 0x000000006714783b */ /* 0x000ea20000004200 */
[--C-:B------:R-:W-:Y:S02]  /*7380*/  FFMA.FTZ R6, R6, c[0x0][0x2d0], -R144.reuse ;  /* 0x0000b40006067a23 */ /* 0x100fe40000010890 */
[--C-:B------:R-:W-:Y:S02]  /*7390*/  FFMA.FTZ R5, R5, c[0x0][0x2d0], -R144.reuse ;  /* 0x0000b40005057a23 */ /* 0x100fe40000010890 */
[--C-:B------:R-:W-:Y:S02]  /*73a0*/  FFMA.FTZ R9, R9, c[0x0][0x2d0], -R145.reuse ;  /* 0x0000b40009097a23 */ /* 0x100fe40000010891 */
[--C-:B------:R-:W-:Y:S01]  /*73b0*/  FFMA.FTZ R8, R8, c[0x0][0x2d0], -R145.reuse ;  /* 0x0000b40008087a23 */ /* 0x100fe20000010891 */
[----:B------:R-:W-:Y:S01]  /*73c0*/  MUFU.EX2 R210, R4 ;  /* 0x0000000400d27308 */ /* 0x000fe20000000800 */
[--C-:B------:R-:W-:Y:S02]  /*73d0*/  FFMA.FTZ R7, R7, c[0x0][0x2d0], -R145.reuse ;  /* 0x0000b40007077a23 */ /* 0x100fe40000010891 */
[--C-:B------:R-:W-:Y:S07]  /*73e0*/  FFMA.FTZ R10, R10, c[0x0][0x2d0], -R145.reuse ;  /* 0x0000b4000a0a7a23 */ /* 0x100fee0000010891 */
[----:B------:R-:W3:Y:S01]  /*73f0*/  MUFU.EX2 R209, R3 ;  /* 0x0000000300d17308 */ /* 0x000ee20000000800 */
[C---:B-1----:R-:W-:Y:S02]  /*7400*/  FMUL.FTZ R11, R0.reuse, R111 ;  /* 0x0000006f000b7220 */ /* 0x042fe40000410000 */
[C---:B------:R-:W-:Y:S02]  /*7410*/  FMUL.FTZ R18, R0.reuse, R118 ;  /* 0x0000007600127220 */ /* 0x040fe40000410000 */
[C---:B------:R-:W-:Y:S05]  /*7420*/  FMUL.FTZ R19, R0.reuse, R119 ;  /* 0x0000007700137220 */ /* 0x040fea0000410000 */
[----:B------:R1:W-:Y:S01]  /*7430*/  MUFU.EX2 R208, R6 ;  /* 0x0000000600d07308 */ /* 0x0003e20000000800 */
[C---:B------:R-:W-:Y:S02]  /*7440*/  FMUL.FTZ R26, R0.reuse, R126 ;  /* 0x0000007e001a7220 */ /* 0x040fe40000410000 */
[C---:B------:R-:W-:Y:S02]  /*7450*/  FMUL.FTZ R27, R0.reuse, R127 ;  /* 0x0000007f001b7220 */ /* 0x040fe40000410000 */
[C---:B------:R-:W-:Y:S02]  /*7460*/  FMUL.FTZ R34, R0.reuse, R134 ;  /* 0x0000008600227220 */ /* 0x040fe40000410000 */
[C---:B------:R-:W-:Y:S02]  /*7470*/  FMUL.FTZ R35, R0.reuse, R135 ;  /* 0x0000008700237220 */ /* 0x040fe40000410000 */
[C---:B------:R-:W-:Y:S01]  /*7480*/  FMUL.FTZ R38, R0.reuse, R38 ;  /* 0x0000002600267220 */ /* 0x040fe20000410000 */
[----:B------:R-:W4:Y:S01]  /*7490*/  MUFU.EX2 R207, R5 ;  /* 0x0000000500cf7308 */ /* 0x000f220000000800 */
[C---:B------:R-:W-:Y:S02]  /*74a0*/  FMUL.FTZ R39, R0.reuse, R39 ;  /* 0x0000002700277220 */ /* 0x040fe40000410000 */
[C---:B------:R-:W-:Y:S01]  /*74b0*/  FMUL.FTZ R42, R0.reuse, R42 ;  /* 0x0000002a002a7220 */ /* 0x040fe20000410000 */
[----:B---3--:R-:W-:Y:S01]  /*74c0*/  F2FP.BF16.PACK_AB R136, R209, R210 ;  /* 0x000000d2d188723e */ /* 0x008fe200000010ff */
[----:B------:R-:W-:Y:S01]  /*74d0*/  FMUL.FTZ R43, R0, R43 ;  /* 0x0000002b002b7220 */ /* 0x000fe20000410000 */
[----:B------:R-:W-:Y:S01]  /*74e0*/  IADD3 R3, R196, R185, RZ ;  /* 0x000000b9c4037210 */ /* 0x000fe20007ffe0ff */
[C---:B------:R-:W-:Y:S02]  /*74f0*/  FMUL.FTZ R46, R0.reuse, R46 ;  /* 0x0000002e002e7220 */ /* 0x040fe40000410000 */
[C---:B------:R-:W-:Y:S01]  /*7500*/  FMUL.FTZ R47, R0.reuse, R47 ;  /* 0x0000002f002f7220 */ /* 0x040fe20000410000 */
[----:B------:R-:W-:Y:S01]  /*7510*/  MUFU.EX2 R206, R9 ;  /* 0x0000000900ce7308 */ /* 0x000fe20000000800 */
[----:B------:R-:W3:Y:S01]  /*7520*/  LDSM.16.MT88.4 R28, [R3] ;  /* 0x00000000031c783b */ /* 0x000ee20000004200 */
[----:B------:R-:W-:Y:S01]  /*7530*/  IADD3 R102, R193, R3, RZ ;  /* 0x00000003c1667210 */ /* 0x000fe20007ffe0ff */
[C---:B------:R-:W-:Y:S02]  /*7540*/  FMUL.FTZ R50, R0.reuse, R50 ;  /* 0x0000003200327220 */ /* 0x040fe40000410000 */
[C---:B-1----:R-:W-:Y:S02]  /*7550*/  FMUL.FTZ R6, R0.reuse, R106 ;  /* 0x0000006a00067220 */ /* 0x042fe40000410000 */
[C---:B------:R-:W-:Y:S02]  /*7560*/  FMUL.FTZ R51, R0.reuse, R51 ;  /* 0x0000003300337220 */ /* 0x040fe40000410000 */
[C---:B------:R-:W-:Y:S01]  /*7570*/  FMUL.FTZ R54, R0.reuse, R54 ;  /* 0x0000003600367220 */ /* 0x040fe20000410000 */
[----:B------:R-:W1:Y:S01]  /*7580*/  MUFU.EX2 R205, R8 ;  /* 0x0000000800cd7308 */ /* 0x000e620000000800 */
[C---:B------:R-:W-:Y:S02]  /*7590*/  FMUL.FTZ R55, R0.reuse, R55 ;  /* 0x0000003700377220 */ /* 0x040fe40000410000 */
[C---:B------:R-:W-:Y:S01]  /*75a0*/  FMUL.FTZ R58, R0.reuse, R58 ;  /* 0x0000003a003a7220 */ /* 0x040fe20000410000 */
[----:B----4-:R-:W-:Y:S01]  /*75b0*/  F2FP.BF16.PACK_AB R138, R207, R208 ;  /* 0x000000d0cf8a723e */ /* 0x010fe200000010ff */
[C---:B------:R-:W-:Y:S02]  /*75c0*/  FMUL.FTZ R59, R0.reuse, R59 ;  /* 0x0000003b003b7220 */ /* 0x040fe40000410000 */
[C---:B------:R-:W-:Y:S02]  /*75d0*/  FMUL.FTZ R62, R0.reuse, R62 ;  /* 0x0000003e003e7220 */ /* 0x040fe40000410000 */
[C---:B------:R-:W-:Y:S01]  /*75e0*/  FMUL.FTZ R63, R0.reuse, R63 ;  /* 0x0000003f003f7220 */ /* 0x040fe20000410000 */
[----:B------:R4:W-:Y:S01]  /*75f0*/  MUFU.EX2 R204, R7 ;  /* 0x0000000700cc7308 */ /* 0x0009e20000000800 */
        /* <DEDUP_REMOVED lines=15> */
[C---:B----4-:R-:W-:Y:S02]  /*76f0*/  FMUL.FTZ R7, R0.reuse, R107 ;  /* 0x0000006b00077220 */ /* 0x050fe40000410000 */
[C---:B------:R-:W-:Y:S02]  /*7700*/  FMUL.FTZ R94, R0.reuse, R94 ;  /* 0x0000005e005e7220 */ /* 0x040fe40000410000 */
[C---:B------:R-:W-:Y:S02]  /*7710*/  FMUL.FTZ R95, R0.reuse, R95 ;  /* 0x0000005f005f7220 */ /* 0x040fe40000410000 */
[C---:B------:R-:W-:Y:S02]  /*7720*/  FMUL.FTZ R98, R0.reuse, R98 ;  /* 0x0000006200627220 */ /* 0x040fe40000410000 */
[C---:B------:R-:W-:Y:S01]  /*7730*/  FMUL.FTZ R99, R0.reuse, R99 ;  /* 0x0000006300637220 */ /* 0x040fe20000410000 */
[----:B-----5:R-:W-:Y:S01]  /*7740*/  F2FP.BF16.PACK_AB R139, R203, R204 ;  /* 0x000000cccb8b723e */ /* 0x020fe200000010ff */
[C---:B------:R-:W-:Y:S02]  /*7750*/  FMUL.FTZ R10, R0.reuse, R110 ;  /* 0x0000006e000a7220 */ /* 0x040fe40000410000 */
[C---:B------:R-:W-:Y:S02]  /*7760*/  FMUL.FTZ R82, R0.reuse, R82 ;  /* 0x0000005200527220 */ /* 0x040fe40000410000 */
[----:B------:R-:W-:Y:S02]  /*7770*/  FMUL.FTZ R83, R0, R83 ;  /* 0x0000005300537220 */ /* 0x000fe40000410000 */
[C---:B-1----:R-:W-:Y:S02]  /*7780*/  FMUL.FTZ R4, R2.reuse, R104 ;  /* 0x0000006802047220 */ /* 0x042fe40000410000 */
[C---:B------:R-:W-:Y:S02]  /*7790*/  FMUL.FTZ R5, R2.reuse, R105 ;  /* 0x0000006902057220 */ /* 0x040fe40000410000 */
[----:B------:R-:W1:Y:S01]  /*77a0*/  LDSM.16.MT88.4 R104, [R102] ;  /* 0x000000006668783b */ /* 0x000e620000004200 */
        /* <DEDUP_REMOVED lines=8> */
[----:B------:R-:W-:Y:S02]  /*7830*/  FMUL.FTZ R17, R2, R117 ;  /* 0x0000007502117220 */ /* 0x000fe40000410000 */
[C---:B------:R-:W-:Y:S01]  /*7840*/  FMUL.FTZ R14, R0.reuse, R114 ;  /* 0x00000072000e7220 */ /* 0x040fe20000410000 */
[----:B------:R-:W-:Y:S03]  /*7850*/  LDSM.16.MT88.4 R116, [R156+0x800] ;  /* 0x000800009c74783b */ /* 0x000fe60000004200 */
[----:B------:R-:W-:Y:S02]  /*7860*/  FMUL.FTZ R15, R0, R115 ;  /* 0x00000073000f7220 */ /* 0x000fe40000410000 */
[C---:B------:R-:W-:Y:S02]  /*7870*/  FMUL.FTZ R24, R2.reuse, R124 ;  /* 0x0000007c02187220 */ /* 0x040fe40000410000 */
[C---:B------:R-:W-:Y:S01]  /*7880*/  FMUL.FTZ R25, R2.reuse, R125 ;  /* 0x0000007d02197220 */ /* 0x040fe20000410000 */
[----:B------:R-:W5:Y:S01]  /*7890*/  LDSM.16.MT88.4 R112, [R103+0x2000] ;  /* 0x002000006770783b */ /* 0x000f620000004200 */
[C---:B------:R-:W-:Y:S01]  /*78a0*/  FMUL.FTZ R32, R2.reuse, R132 ;  /* 0x0000008402207220 */ /* 0x040fe20000410000 */
[C---:B--2---:R-:W-:Y:S03]  /*78b0*/  HMMA.16816.F32.BF16 R12, R136.reuse, R20, R12 ;  /* 0x00000014880c723c */ /* 0x044fe6000004180c */
[C---:B------:R-:W-:Y:S02]  /*78c0*/  FMUL.FTZ R33, R2.reuse, R133 ;  /* 0x0000008502217220 */ /* 0x040fe40000410000 */
[C---:B------:R-:W-:Y:S01]  /*78d0*/  FMUL.FTZ R36, R2.reuse, R36 ;  /* 0x0000002402247220 */ /* 0x040fe20000410000 */
[----:B------:R-:W-:Y:S01]  /*78e0*/  LDSM.16.MT88.4 R124, [R102+0x800] ;  /* 0x00080000667c783b */ /* 0x000fe20000004200 */
[C---:B------:R-:W-:Y:S01]  /*78f0*/  FMUL.FTZ R20, R2.reuse, R120 ;  /* 0x0000007802147220 */ /* 0x040fe20000410000 */
[C---:B------:R-:W-:Y:S04]  /*7900*/  HMMA.16816.F32.BF16 R16, R136.reuse, R22, R16 ;  /* 0x000000168810723c */ /* 0x040fe80000041810 */
[C---:B------:R-:W-:Y:S02]  /*7910*/  FMUL.FTZ R21, R2.reuse, R121 ;  /* 0x0000007902157220 */ /* 0x040fe40000410000 */
[----:B------:R-:W-:Y:S01]  /*7920*/  FMUL.FTZ R37, R2, R37 ;  /* 0x0000002502257220 */ /* 0x000fe20000410000 */
[----:B------:R-:W-:Y:S01]  /*7930*/  LDSM.16.MT88.4 R132, [R103+0x2800] ;  /* 0x002800006784783b */ /* 0x000fe20000004200 */
[C---:B------:R-:W-:Y:S04]  /*7940*/  FMUL.FTZ R22, R0.reuse, R122 ;  /* 0x0000007a00167220 */ /* 0x040fe80000410000 */
[----:B------:R-:W-:Y:S02]  /*7950*/  FMUL.FTZ R23, R0, R123 ;  /* 0x0000007b00177220 */ /* 0x000fe40000410000 */
[C---:B------:R-:W-:Y:S01]  /*7960*/  FMUL.FTZ R40, R2.reuse, R40 ;  /* 0x0000002802287220 */ /* 0x040fe20000410000 */
[----:B------:R-:W-:Y:S01]  /*7970*/  LDSM.16.MT88.4 R120, [R3+0x800] ;  /* 0x000800000378783b */ /* 0x000fe20000004200 */
[C---:B------:R-:W-:Y:S02]  /*7980*/  FMUL.FTZ R41, R2.reuse, R41 ;  /* 0x0000002902297220 */ /* 0x040fe40000410000 */
[C---:B------:R-:W-:Y:S01]  /*7990*/  FMUL.FTZ R44, R2.reuse, R44 ;  /* 0x0000002c022c7220 */ /* 0x040fe20000410000 */
[C---:B---3--:R-:W-:Y:S03]  /*79a0*/  HMMA.16816.F32.BF16 R20, R136.reuse, R28, R20 ;  /* 0x0000001c8814723c */ /* 0x048fe60000041814 */
[C---:B------:R-:W-:Y:S02]  /*79b0*/  FMUL.FTZ R45, R2.reuse, R45 ;  /* 0x0000002d022d7220 */ /* 0x040fe40000410000 */
[C---:B------:R-:W-:Y:S02]  /*79c0*/  FMUL.FTZ R48, R2.reuse, R48 ;  /* 0x0000003002307220 */ /* 0x040fe40000410000 */
[C---:B------:R-:W-:Y:S01]  /*79d0*/  FMUL.FTZ R28, R2.reuse, R128 ;  /* 0x00000080021c7220 */ /* 0x040fe20000410000 */
[C---:B------:R-:W-:Y:S04]  /*79e0*/  HMMA.16816.F32.BF16 R24, R136.reuse, R30, R24 ;  /* 0x0000001e8818723c */ /* 0x040fe80000041818 */
[C---:B------:R-:W-:Y:S02]  /*79f0*/  FMUL.FTZ R29, R2.reuse, R129 ;  /* 0x00000081021d7220 */ /* 0x040fe40000410000 */
[----:B------:R-:W-:Y:S02]  /*7a00*/  FMUL.FTZ R49, R2, R49 ;  /* 0x0000003102317220 */ /* 0x000fe40000410000 */
[C---:B------:R-:W-:Y:S04]  /*7a10*/  FMUL.FTZ R30, R0.reuse, R130 ;  /* 0x00000082001e7220 */ /* 0x040fe80000410000 */
[----:B------:R-:W-:Y:S02]  /*7a20*/  FMUL.FTZ R31, R0, R131 ;  /* 0x00000083001f7220 */ /* 0x000fe40000410000 */
[----:B------:R-:W-:Y:S01]  /*7a30*/  LDSM.16.MT88.4 R128, [R156+0x2800] ;  /* 0x002800009c80783b */ /* 0x000fe20000004200 */
[C---:B------:R-:W-:Y:S02]  /*7a40*/  FMUL.FTZ R52, R2.reuse, R52 ;  /* 0x0000003402347220 */ /* 0x040fe40000410000 */
[C---:B------:R-:W-:Y:S02]  /*7a50*/  FMUL.FTZ R53, R2.reuse, R53 ;  /* 0x0000003502357220 */ /* 0x040fe40000410000 */
[C---:B-1----:R-:W-:Y:S03]  /*7a60*/  HMMA.16816.F32.BF16 R28, R136.reuse, R104, R28 ;  /* 0x00000068881c723c */ /* 0x042fe6000004181c */
        /* <DEDUP_REMOVED lines=27> */
[----:B------:R1:W4:Y:S01]  /*7c20*/  MUFU.EX2 R183, R104 ;  /* 0x0000006800b77308 */ /* 0x0003220000000800 */
[C---:B------:R-:W-:Y:S02]  /*7c30*/  FMUL.FTZ R96, R2.reuse, R96 ;  /* 0x0000006002607220 */ /* 0x040fe40000410000 */
[C---:B------:R-:W-:Y:S02]  /*7c40*/  FMUL.FTZ R97, R2.reuse, R97 ;  /* 0x0000006102617220 */ /* 0x040fe40000410000 */
[C---:B--2---:R-:W-:Y:S04]  /*7c50*/  HMMA.16816.F32.BF16 R60, R136.reuse, R108, R60 ;  /* 0x0000006c883c723c */ /* 0x044fe8000004183c */
[C---:B------:R-:W-:Y:S02]  /*7c60*/  FMUL.FTZ R76, R2.reuse, R76 ;  /* 0x0000004c024c7220 */ /* 0x040fe40000410000 */
[C---:B------:R-:W-:Y:S02]  /*7c70*/  FMUL.FTZ R77, R2.reuse, R77 ;  /* 0x0000004d024d7220 */ /* 0x040fe40000410000 */
[C---:B------:R-:W-:Y:S04]  /*7c80*/  HMMA.16816.F32.BF16 R64, R136.reuse, R110, R64 ;  /* 0x0000006e8840723c */ /* 0x040fe80000041840 */
[----:B------:R-:W-:Y:S02]  /*7c90*/  FFMA.FTZ R108, R141, c[0x0][0x2d0], -R144 ;  /* 0x0000b4008d6c7a23 */ /* 0x000fe40000010890 */
[C---:B------:R-:W-:Y:S02]  /*7ca0*/  FMUL.FTZ R80, R2.reuse, R80 ;  /* 0x0000005002507220 */ /* 0x040fe40000410000 */
[C---:B---3--:R-:W-:Y:S01]  /*7cb0*/  HMMA.16816.F32.BF16 R68, R136.reuse, R112, R68 ;  /* 0x000000708844723c */ /* 0x048fe20000041844 */
[----:B------:R2:W3:Y:S01]  /*7cc0*/  MUFU.EX2 R182, R108 ;  /* 0x0000006c00b67308 */ /* 0x0004e20000000800 */
[----:B-1----:R-:W1:Y:S02]  /*7cd0*/  LDSM.16.MT88.4 R104, [R103+0x4000] ;  /* 0x004000006768783b */ /* 0x002e640000004200 */
[C---:B------:R-:W-:Y:S02]  /*7ce0*/  FMUL.FTZ R81, R2.reuse, R81 ;  /* 0x0000005102517220 */ /* 0x040fe40000410000 */
[----:B------:R-:W-:Y:S02]  /*7cf0*/  FFMA.FTZ R2, R2, R216, R210 ;  /* 0x000000d802027223 */ /* 0x000fe400000100d2 */
[C---:B------:R-:W-:Y:S04]  /*7d00*/  HMMA.16816.F32.BF16 R72, R136.reuse, R114, R72 ;  /* 0x000000728848723c */ /* 0x040fe80000041848 */
[--C-:B------:R-:W-:Y:S02]  /*7d10*/  FFMA.FTZ R112, R143, c[0x0][0x2d0], -R145.reuse ;  /* 0x0000b4008f707a23 */ /* 0x100fe40000010891 */
[----:B------:R-:W-:Y:S02]  /*7d20*/  FFMA.FTZ R0, R0, R217, R206 ;  /* 0x000000d900007223 */ /* 0x000fe400000100ce */
[----:B------:R5:W-:Y:S01]  /*7d30*/  MUFU.EX2 R180, R112 ;  /* 0x0000007000b47308 */ /* 0x000be20000000800 */
[----:B------:R-:W-:Y:S03]  /*7d40*/  FADD.FTZ R2, R209, R2 ;  /* 0x00000002d1027221 */ /* 0x000fe60000010000 */
[----:B------:R-:W-:Y:S02]  /*7d50*/  FADD.FTZ R0, R205, R0 ;  /* 0x00000000cd007221 */ /* 0x000fe40000010000 */
[----:B------:R-:W-:Y:S02]  /*7d60*/  FADD.FTZ R2, R208, R2 ;  /* 0x00000002d0027221 */ /* 0x000fe40000010000 */
[----:B------:R-:W-:Y:S02]  /*7d70*/  FADD.FTZ R0, R204, R0 ;  /* 0x00000000cc007221 */ /* 0x000fe40000010000 */
[--C-:B--2---:R-:W-:Y:S02]  /*7d80*/  FFMA.FTZ R108, R142, c[0x0][0x2d0], -R145.reuse ;  /* 0x0000b4008e6c7a23 */ /* 0x104fe40000010891 */
[----:B------:R-:W-:Y:S01]  /*7d90*/  LDSM.16.MT88.4 R140, [R3+0x2800] ;  /* 0x00280000038c783b */ /* 0x000fe20000004200 */
[----:B------:R-:W-:Y:S01]  /*7da0*/  FADD.FTZ R2, R207, R2 ;  /* 0x00000002cf027221 */ /* 0x000fe20000010000 */
[----:B------:R2:W2:Y:S01]  /*7db0*/  MUFU.EX2 R181, R108 ;  /* 0x0000006c00b57308 */ /* 0x0004a20000000800 */
[----:B------:R-:W-:Y:S02]  /*7dc0*/  FADD.FTZ R0, R203, R0 ;  /* 0x00000000cb007221 */ /* 0x000fe40000010000 */
[----:B----4-:R-:W-:Y:S04]  /*7dd0*/  FADD.FTZ R2, R183, R2 ;  /* 0x00000002b7027221 */ /* 0x010fe80000010000 */
[----:B---3--:R-:W-:Y:S02]  /*7de0*/  FADD.FTZ R2, R182, R2 ;  /* 0x00000002b6027221 */ /* 0x008fe40000010000 */
[--C-:B-----5:R-:W-:Y:S01]  /*7df0*/  FFMA.FTZ R112, R146, c[0x0][0x2d0], -R144.reuse ;  /* 0x0000b40092707a23 */ /* 0x120fe20000010890 */
[C---:B-1----:R-:W-:Y:S03]  /*7e00*/  HMMA.16816.F32.BF16 R76, R136.reuse, R104, R76 ;  /* 0x00000068884c723c */ /* 0x042fe6000004184c */
[----:B------:R1:W3:Y:S04]  /*7e10*/  MUFU.EX2 R179, R112 ;  /* 0x0000007000b37308 */ /* 0x0002e80000000800 */
[----:B------:R-:W-:Y:S01]  /*7e20*/  FFMA.FTZ R104, R147, c[0x0][0x2d0], -R144 ;  /* 0x0000b40093687a23 */ /* 0x000fe20000010890 */
[C---:B------:R-:W-:Y:S05]  /*7e30*/  HMMA.16816.F32.BF16 R80, R136.reuse, R106, R80 ;  /* 0x0000006a8850723c */ /* 0x040fea0000041850 */
[----:B------:R4:W5:Y:S01]  /*7e40*/  MUFU.EX2 R178, R104 ;  /* 0x0000006800b27308 */ /* 0x0009620000000800 */
[----:B--2---:R-:W2:Y:S01]  /*7e50*/  LDSM.16.MT88.4 R108, [R3+0x4000] ;  /* 0x00400000036c783b */ /* 0x004ea20000004200 */
[C---:B------:R-:W-:Y:S01]  /*7e60*/  F2FP.BF16.PACK_AB R105, R180.reuse, R181 ;  /* 0x000000b5b469723e */ /* 0x040fe200000010ff */
[----:B------:R-:W-:Y:S04]  /*7e70*/  FADD.FTZ R0, R181, R0 ;  /* 0x00000000b5007221 */ /* 0x000fe80000010000 */
[----:B------:R-:W-:Y:S02]  /*7e80*/  FADD.FTZ R0, R180, R0 ;  /* 0x00000000b4007221 */ /* 0x000fe40000010000 */
[----:B-1----:R-:W1:Y:S01]  /*7e90*/  LDSM.16.MT88.4 R112, [R102+0x4000] ;  /* 0x004000006670783b */ /* 0x002e620000004200 */
[----:B---3--:R-:W-:Y:S02]  /*7ea0*/  FADD.FTZ R2, R179, R2 ;  /* 0x00000002b3027221 */ /* 0x008fe40000010000 */
[--C-:B----4-:R-:W-:Y:S01]  /*7eb0*/  FFMA.FTZ R104, R148, c[0x0][0x2d0], -R145.reuse ;  /* 0x0000b40094687a23 */ /* 0x110fe20000010891 */
[C---:B-----5:R-:W-:Y:S01]  /*7ec0*/  F2FP.BF16.PACK_AB R106, R178.reuse, R179 ;  /* 0x000000b3b26a723e */ /* 0x060fe200000010ff */
[----:B------:R-:W-:Y:S02]  /*7ed0*/  FADD.FTZ R2, R178, R2 ;  /* 0x00000002b2027221 */ /* 0x000fe40000010000 */
[----:B------:R3:W4:Y:S01]  /*7ee0*/  MUFU.EX2 R177, R104 ;  /* 0x0000006800b17308 */ /* 0x0007220000000800 */
[C---:B--2---:R-:W-:Y:S08]  /*7ef0*/  HMMA.16816.F32.BF16 R84, R136.reuse, R108, R84 ;  /* 0x0000006c8854723c */ /* 0x044ff00000041854 */
[C---:B------:R-:W-:Y:S01]  /*7f00*/  HMMA.16816.F32.BF16 R88, R136.reuse, R110, R88 ;  /* 0x0000006e8858723c */ /* 0x040fe20000041858 */
[----:B------:R-:W2:Y:S03]  /*7f10*/  LDSM.16.MT88.4 R108, [R103+0x800] ;  /* 0x00080000676c783b */ /* 0x000ea60000004200 */
[--C-:B---3--:R-:W-:Y:S02]  /*7f20*/  FFMA.FTZ R104, R149, c[0x0][0x2d0], -R145.reuse ;  /* 0x0000b40095687a23 */ /* 0x108fe40000010891 */
[----:B----4-:R-:W-:Y:S02]  /*7f30*/  FADD.FTZ R0, R177, R0 ;  /* 0x00000000b1007221 */ /* 0x010fe40000010000 */
[C---:B-1----:R-:W-:Y:S01]  /*7f40*/  HMMA.16816.F32.BF16 R92, R136.reuse, R112, R92 ;  /* 0x00000070885c723c */ /* 0x042fe2000004185c */
[----:B------:R1:W3:Y:S07]  /*7f50*/  MUFU.EX2 R176, R104 ;  /* 0x0000006800b07308 */ /* 0x0002ee0000000800 */
[----:B------:R-:W-:Y:S01]  /*7f60*/  HMMA.16816.F32.BF16 R96, R136, R114, R96 ;  /* 0x000000728860723c */ /* 0x000fe20000041860 */
[----:B------:R-:W4:Y:S03]  /*7f70*/  LDSM.16.MT88.4 R112, [R102+0x2800] ;  /* 0x002800006670783b */ /* 0x000f260000004200 */
[----:B-1----:R-:W-:Y:S01]  /*7f80*/  F2FP.BF16.PACK_AB R104, R182, R183 ;  /* 0x000000b7b668723e */ /* 0x002fe200000010ff */
[C---:B---3--:R-:W-:Y:S01]  /*7f90*/  FADD.FTZ R0, R176.reuse, R0 ;  /* 0x00000000b0007221 */ /* 0x048fe20000010000 */
[----:B------:R-:W-:Y:S07]  /*7fa0*/  F2FP.BF16.PACK_AB R107, R176, R177 ;  /* 0x000000b1b06b723e */ /* 0x000fee00000010ff */
[C---:B------:R-:W-:Y:S08]  /*7fb0*/  HMMA.16816.F32.BF16 R4, R104.reuse, R116, R4 ;  /* 0x000000746804723c */ /* 0x040ff00000041804 */
[C---:B------:R-:W-:Y:S01]  /*7fc0*/  HMMA.16816.F32.BF16 R8, R104.reuse, R118, R8 ;  /* 0x000000766808723c */ /* 0x040fe20000041808 */
[----:B------:R-:W-:Y:S07]  /*7fd0*/  LDSM.16.MT88.4 R116, [R103+0x4800] ;  /* 0x004800006774783b */ /* 0x000fee0000004200 */
[C---:B--2---:R-:W-:Y:S08]  /*7fe0*/  HMMA.16816.F32.BF16 R12, R104.reuse, R108, R12 ;  /* 0x0000006c680c723c */ /* 0x044ff0000004180c */
[C---:B------:R-:W-:Y:S01]  /*7ff0*/  HMMA.16816.F32.BF16 R16, R104.reuse, R110, R16 ;  /* 0x0000006e6810723c */ /* 0x040fe20000041810 */
[----:B------:R-:W1:Y:S07]  /*8000*/  LDSM.16.MT88.4 R108, [R156+0x4800] ;  /* 0x004800009c6c783b */ /* 0x000e6e0000004200 */
[C---:B------:R-:W-:Y:S07]  /*8010*/  HMMA.16816.F32.BF16 R20, R104.reuse, R120, R20 ;  /* 0x000000786814723c */ /* 0x040fee0000041814 */
[--C-:B------:R-:W-:Y:S01]  /*8020*/  FFMA.FTZ R120, R151, c[0x0][0x2d0], -R144.reuse ;  /* 0x0000b40097787a23 */ /* 0x100fe20000010890 */
[C---:B------:R-:W-:Y:S03]  /*8030*/  HMMA.16816.F32.BF16 R24, R104.reuse, R122, R24 ;  /* 0x0000007a6818723c */ /* 0x040fe60000041818 */
[----:B------:R2:W3:Y:S05]  /*8040*/  MUFU.EX2 R175, R120 ;  /* 0x0000007800af7308 */ /* 0x0004ea0000000800 */
[C---:B------:R-:W-:Y:S08]  /*8050*/  HMMA.16816.F32.BF16 R28, R104.reuse, R124, R28 ;  /* 0x0000007c681c723c */ /* 0x040ff0000004181c */
[C---:B------:R-:W-:Y:S01]  /*8060*/  HMMA.16816.F32.BF16 R32, R104.reuse, R126, R32 ;  /* 0x0000007e6820723c */ /* 0x040fe20000041820 */
[----:B------:R-:W-:Y:S07]  /*8070*/  LDSM.16.MT88.4 R124, [R103+0x1000] ;  /* 0x00100000677c783b */ /* 0x000fee0000004200 */
[C---:B------:R-:W-:Y:S04]  /*8080*/  HMMA.16816.F32.BF16 R36, R104.reuse, R128, R36 ;  /* 0x000000806824723c */ /* 0x040fe80000041824 */
[----:B--2---:R-:W-:Y:S02]  /*8090*/  FFMA.FTZ R120, R152, c[0x0][0x2d0], -R144 ;  /* 0x0000b40098787a23 */ /* 0x004fe40000010890 */
[----:B---3--:R-:W-:Y:S02]  /*80a0*/  FADD.FTZ R2, R175, R2 ;  /* 0x00000002af027221 */ /* 0x008fe40000010000 */
[C---:B------:R-:W-:Y:S01]  /*80b0*/  HMMA.16816.F32.BF16 R40, R104.reuse, R130, R40 ;  /* 0x000000826828723c */ /* 0x040fe20000041828 */
[----:B------:R2:W3:Y:S03]  /*80c0*/  MUFU.EX2 R174, R120 ;  /* 0x0000007800ae7308 */ /* 0x0004e60000000800 */
[--C-:B------:R-:W-:Y:S04]  /*80d0*/  FFMA.FTZ R128, R155, c[0x0][0x2d0], -R145.reuse ;  /* 0x0000b4009b807a23 */ /* 0x100fe80000010891 */
[C---:B------:R-:W-:Y:S03]  /*80e0*/  HMMA.16816.F32.BF16 R44, R104.reuse, R132, R44 ;  /* 0x00000084682c723c */ /* 0x040fe6000004182c */
[----:B------:R5:W-:Y:S05]  /*80f0*/  MUFU.EX2 R168, R128 ;  /* 0x0000008000a87308 */ /* 0x000bea0000000800 */
[C---:B------:R-:W-:Y:S01]  /*8100*/  HMMA.16816.F32.BF16 R48, R104.reuse, R134, R48 ;  /* 0x000000866830723c */ /* 0x040fe20000041830 */
[----:B------:R-:W-:Y:S07]  /*8110*/  LDSM.16.MT88.4 R132, [R102+0x1800] ;  /* 0x001800006684783b */ /* 0x000fee0000004200 */
[C---:B------:R-:W-:Y:S04]  /*8120*/  HMMA.16816.F32.BF16 R52, R104.reuse, R140, R52 ;  /* 0x0000008c6834723c */ /* 0x040fe80000041834 */
[--C-:B--2---:R-:W-:Y:S02]  /*8130*/  FFMA.FTZ R120, R150, c[0x0][0x2d0], -R145.reuse ;  /* 0x0000b40096787a23 */ /* 0x104fe40000010891 */
[----:B------:R-:W-:Y:S01]  /*8140*/  LDSM.16.MT88.4 R148, [R3+0x3800] ;  /* 0x003800000394783b */ /* 0x000fe20000004200 */
[----:B---3--:R-:W-:Y:S01]  /*8150*/  FADD.FTZ R2, R174, R2 ;  /* 0x00000002ae027221 */ /* 0x008fe20000010000 */
[C---:B------:R-:W-:Y:S01]  /*8160*/  HMMA.16816.F32.BF16 R56, R104.reuse, R142, R56 ;  /* 0x0000008e6838723c */ /* 0x040fe20000041838 */
[----:B------:R2:W-:Y:S05]  /*8170*/  MUFU.EX2 R172, R120 ;  /* 0x0000007800ac7308 */ /* 0x0005ea0000000800 */
[----:B-----5:R-:W-:Y:S02]  /*8180*/  LDSM.16.MT88.4 R128, [R102+0x1000] ;  /* 0x001000006680783b */ /* 0x020fe40000004200 */
[C---:B----4-:R-:W-:Y:S06]  /*8190*/  HMMA.16816.F32.BF16 R60, R104.reuse, R112, R60 ;  /* 0x00000070683c723c */ /* 0x050fec000004183c */
[----:B------:R-:W-:Y:S01]  /*81a0*/  LDSM.16.MT88.4 R140, [R156+0x3800] ;  /* 0x003800009c8c783b */ /* 0x000fe20000004200 */
[--C-:B------:R-:W-:Y:S01]  /*81b0*/  FFMA.FTZ R112, R154, c[0x0][0x2d0], -R145.reuse ;  /* 0x0000b4009a707a23 */ /* 0x100fe20000010891 */
[C---:B------:R-:W-:Y:S03]  /*81c0*/  HMMA.16816.F32.BF16 R64, R104.reuse, R114, R64 ;  /* 0x000000726840723c */ /* 0x040fe60000041840 */
[----:B------:R3:W4:Y:S05]  /*81d0*/  MUFU.EX2 R173, R112 ;  /* 0x0000007000ad7308 */ /* 0x00072a0000000800 */
[C---:B-1----:R-:W-:Y:S01]  /*81e0*/  HMMA.16816.F32.BF16 R68, R104.reuse, R108, R68 ;  /* 0x0000006c6844723c */ /* 0x042fe20000041844 */
[----:B--2---:R-:W-:Y:S06]  /*81f0*/  LDSM.16.MT88.4 R120, [R102+0x4800] ;  /* 0x004800006678783b */ /* 0x004fec0000004200 */
[----:B------:R-:W-:Y:S01]  /*8200*/  FFMA.FTZ R108, R157, c[0x0][0x2d0], -R144 ;  /* 0x0000b4009d6c7a23 */ /* 0x000fe20000010890 */
[C---:B------:R-:W-:Y:S03]  /*8210*/  HMMA.16816.F32.BF16 R72, R104.reuse, R110, R72 ;  /* 0x0000006e6848723c */ /* 0x040fe60000041848 */
[----:B------:R1:W2:Y:S05]  /*8220*/  MUFU.EX2 R171, R108 ;  /* 0x0000006c00ab7308 */ /* 0x0002aa0000000800 */
[C---:B------:R-:W-:Y:S01]  /*8230*/  HMMA.16816.F32.BF16 R76, R104.reuse, R116, R76 ;  /* 0x00000074684c723c */ /* 0x040fe2000004184c */
[----:B---3--:R-:W3:Y:S03]  /*8240*/  LDSM.16.MT88.4 R112, [R3+0x4800] ;  /* 0x004800000370783b */ /* 0x008ee60000004200 */
[----:B----4-:R-:W-:Y:S04]  /*8250*/  FADD.FTZ R0, R173, R0 ;  /* 0x00000000ad007221 */ /* 0x010fe80000010000 */
[C---:B------:R-:W-:Y:S01]  /*8260*/  HMMA.16816.F32.BF16 R80, R104.reuse, R118, R80 ;  /* 0x000000766850723c */ /* 0x040fe20000041850 */
[----:B------:R-:W-:Y:S03]  /*8270*/  LDSM.16.MT88.4 R116, [R3+0x1000] ;  /* 0x001000000374783b */ /* 0x000fe60000004200 */
[----:B------:R-:W-:Y:S02]  /*8280*/  FADD.FTZ R0, R172, R0 ;  /* 0x00000000ac007221 */ /* 0x000fe40000010000 */
[----:B-1----:R-:W-:Y:S02]  /*8290*/  FFMA.FTZ R108, R158, c[0x0][0x2d0], -R144 ;  /* 0x0000b4009e6c7a23 */ /* 0x002fe40000010890 */
[----:B--2---:R-:W-:Y:S02]  /*82a0*/  FADD.FTZ R2, R171, R2 ;  /* 0x00000002ab027221 */ /* 0x004fe40000010000 */
[----:B------:R1:W2:Y:S01]  /*82b0*/  MUFU.EX2 R170, R108 ;  /* 0x0000006c00aa7308 */ /* 0x0002a20000000800 */
[C---:B---3--:R-:W-:Y:S03]  /*82c0*/  HMMA.16816.F32.BF16 R84, R104.reuse, R112, R84 ;  /* 0x000000706854723c */ /* 0x048fe60000041854 */
[--C-:B-1----:R-:W-:Y:S02]  /*82d0*/  FFMA.FTZ R108, R153, c[0x0][0x2d0], -R145.reuse ;  /* 0x0000b400996c7a23 */ /* 0x102fe40000010891 */
[----:B------:R-:W-:Y:S03]  /*82e0*/  LDSM.16.MT88.4 R152, [R102+0x3800] ;  /* 0x003800006698783b */ /* 0x000fe60000004200 */
[C---:B------:R-:W-:Y:S01]  /*82f0*/  HMMA.16816.F32.BF16 R88, R104.reuse, R114, R88 ;  /* 0x000000726858723c */ /* 0x040fe20000041858 */
[----:B------:R1:W3:Y:S03]  /*8300*/  MUFU.EX2 R169, R108 ;  /* 0x0000006c00a97308 */ /* 0x0002e60000000800 */
[----:B--2---:R-:W-:Y:S01]  /*8310*/  FADD.FTZ R2, R170, R2 ;  /* 0x00000002aa027221 */ /* 0x004fe20000010000 */
[----:B------:R-:W-:Y:S03]  /*8320*/  LDSM.16.MT88.4 R112, [R156+0x3000] ;  /* 0x003000009c70783b */ /* 0x000fe60000004200 */
[C---:B------:R-:W-:Y:S08]  /*8330*/  HMMA.16816.F32.BF16 R92, R104.reuse, R120, R92 ;  /* 0x00000078685c723c */ /* 0x040ff0000004185c */
[----:B------:R-:W-:Y:S01]  /*8340*/  HMMA.16816.F32.BF16 R96, R104, R122, R96 ;  /* 0x0000007a6860723c */ /* 0x000fe20000041860 */
[----:B------:R-:W-:Y:S06]  /*8350*/  LDSM.16.MT88.4 R120, [R103+0x3000] ;  /* 0x003000006778783b */ /* 0x000fec0000004200 */
[----:B------:R-:W-:Y:S02]  /*8360*/  F2FP.BF16.PACK_AB R104, R174, R175 ;  /* 0x000000afae68723e */ /* 0x000fe400000010ff */
[----:B-1----:R-:W1:Y:S03]  /*8370*/  LDSM.16.MT88.4 R108, [R156+0x1000] ;  /* 0x001000009c6c783b */ /* 0x002e660000004200 */
[----:B------:R-:W-:Y:S01]  /*8380*/  F2FP.BF16.PACK_AB R105, R172, R173 ;  /* 0x000000adac69723e */ /* 0x000fe200000010ff */
[----:B---3--:R-:W-:Y:S01]  /*8390*/  FADD.FTZ R0, R169, R0 ;  /* 0x00000000a9007221 */ /* 0x008fe20000010000 */
        /* <DEDUP_REMOVED lines=18> */
[C---:B------:R-:W-:Y:S07]  /*84c0*/  HMMA.16816.F32.BF16 R44, R104.reuse, R120, R44 ;  /* 0x00000078682c723c */ /* 0x040fee000004182c */
[--C-:B------:R-:W-:Y:S01]  /*84d0*/  FFMA.FTZ R120, R160, c[0x0][0x2d0], -R144.reuse ;  /* 0x0000b400a0787a23 */ /* 0x100fe20000010890 */
[C---:B------:R-:W-:Y:S03]  /*84e0*/  HMMA.16816.F32.BF16 R48, R104.reuse, R122, R48 ;  /* 0x0000007a6830723c */ /* 0x040fe60000041830 */
[----:B------:R4:W5:Y:S05]  /*84f0*/  MUFU.EX2 R167, R120 ;  /* 0x0000007800a77308 */ /* 0x00096a0000000800 */
[C---:B-1----:R-:W-:Y:S07]  /*8500*/  HMMA.16816.F32.BF16 R52, R104.reuse, R108, R52 ;  /* 0x0000006c6834723c */ /* 0x042fee0000041834 */
[--C-:B------:R-:W-:Y:S01]  /*8510*/  FFMA.FTZ R108, R159, c[0x0][0x2d0], -R145.reuse ;  /* 0x0000b4009f6c7a23 */ /* 0x100fe20000010891 */
[C---:B------:R-:W-:Y:S03]  /*8520*/  HMMA.16816.F32.BF16 R56, R104.reuse, R110, R56 ;  /* 0x0000006e6838723c */ /* 0x040fe60000041838 */
[----:B------:R1:W-:Y:S05]  /*8530*/  MUFU.EX2 R165, R108 ;  /* 0x0000006c00a57308 */ /* 0x0003ea0000000800 */
[C---:B---3--:R-:W-:Y:S01]  /*8540*/  HMMA.16816.F32.BF16 R60, R104.reuse, R116, R60 ;  /* 0x00000074683c723c */ /* 0x048fe2000004183c */
[----:B----4-:R-:W3:Y:S03]  /*8550*/  LDSM.16.MT88.4 R120, [R103+0x5000] ;  /* 0x005000006778783b */ /* 0x010ee60000004200 */
[----:B-----5:R-:W-:Y:S03]  /*8560*/  F2FP.BF16.PACK_AB R136, R166, R167 ;  /* 0x000000a7a688723e */ /* 0x020fe600000010ff */
[--C-:B------:R-:W-:Y:S01]  /*8570*/  FFMA.FTZ R116, R162, c[0x0][0x2d0], -R145.reuse ;  /* 0x0000b400a2747a23 */ /* 0x100fe20000010891 */
[C---:B------:R-:W-:Y:S03]  /*8580*/  HMMA.16816.F32.BF16 R64, R104.reuse, R118, R64 ;  /* 0x000000766840723c */ /* 0x040fe60000041840 */
[----:B------:R4:W5:Y:S05]  /*8590*/  MUFU.EX2 R164, R116 ;  /* 0x0000007400a47308 */ /* 0x00096a0000000800 */
[C---:B--2---:R-:W-:Y:S01]  /*85a0*/  HMMA.16816.F32.BF16 R68, R104.reuse, R112, R68 ;  /* 0x000000706844723c */ /* 0x044fe20000041844 */
[----:B-1----:R-:W1:Y:S06]  /*85b0*/  LDSM.16.MT88.4 R108, [R3+0x5000] ;  /* 0x00500000036c783b */ /* 0x002e6c0000004200 */
[--C-:B------:R-:W-:Y:S01]  /*85c0*/  FFMA.FTZ R112, R184, c[0x0][0x2d0], -R145.reuse ;  /* 0x0000b400b8707a23 */ /* 0x100fe20000010891 */
[C---:B------:R-:W-:Y:S03]  /*85d0*/  HMMA.16816.F32.BF16 R72, R104.reuse, R114, R72 ;  /* 0x000000726848723c */ /* 0x040fe60000041848 */
[----:B------:R2:W-:Y:S01]  /*85e0*/  MUFU.EX2 R161, R112 ;  /* 0x0000007000a17308 */ /* 0x0005e20000000800 */
[----:B------:R-:W-:Y:S02]  /*85f0*/  FFMA.FTZ R145, R202, c[0x0][0x2d0], -R145 ;  /* 0x0000b400ca917a23 */ /* 0x000fe40000010891 */
[--C-:B----4-:R-:W-:Y:S07]  /*8600*/  FFMA.FTZ R116, R163, c[0x0][0x2d0], -R144.reuse ;  /* 0x0000b400a3747a23 */ /* 0x110fee0000010890 */
[----:B------:R-:W4:Y:S01]  /*8610*/  MUFU.EX2 R160, R145 ;  /* 0x0000009100a07308 */ /* 0x000f220000000800 */
[----:B------:R-:W-:Y:S01]  /*8620*/  FFMA.FTZ R144, R201, c[0x0][0x2d0], -R144 ;  /* 0x0000b400c9907a23 */ /* 0x000fe20000010890 */
[----:B-----5:R-:W-:Y:S01]  /*8630*/  F2FP.BF16.PACK_AB R137, R164, R165 ;  /* 0x000000a5a489723e */ /* 0x020fe200000010ff */
[C---:B---3--:R-:W-:Y:S07]  /*8640*/  HMMA.16816.F32.BF16 R76, R104.reuse, R120, R76 ;  /* 0x00000078684c723c */ /* 0x048fee000004184c */
[----:B------:R3:W-:Y:S01]  /*8650*/  MUFU.EX2 R163, R116 ;  /* 0x0000007400a37308 */ /* 0x0007e20000000800 */
[C---:B------:R-:W-:Y:S01]  /*8660*/  HMMA.16816.F32.BF16 R80, R104.reuse, R122, R80 ;  /* 0x0000007a6850723c */ /* 0x040fe20000041850 */
[----:B--2---:R-:W-:Y:S08]  /*8670*/  LDSM.16.MT88.4 R112, [R156+0x1800] ;  /* 0x001800009c70783b */ /* 0x004ff00000004200 */
[----:B------:R-:W2:Y:S01]  /*8680*/  MUFU.EX2 R162, R144 ;  /* 0x0000009000a27308 */ /* 0x000ea20000000800 */
[C---:B-1----:R-:W-:Y:S01]  /*8690*/  HMMA.16816.F32.BF16 R84, R104.reuse, R108, R84 ;  /* 0x0000006c6854723c */ /* 0x042fe20000041854 */
[----:B------:R-:W-:Y:S02]  /*86a0*/  LDSM.16.MT88.4 R120, [R103+0x1800] ;  /* 0x001800006778783b */ /* 0x000fe40000004200 */
[----:B----4-:R-:W-:Y:S05]  /*86b0*/  F2FP.BF16.PACK_AB R139, R160, R161 ;  /* 0x000000a1a08b723e */ /* 0x010fea00000010ff */
[C---:B------:R-:W-:Y:S01]  /*86c0*/  HMMA.16816.F32.BF16 R88, R104.reuse, R110, R88 ;  /* 0x0000006e6858723c */ /* 0x040fe20000041858 */
[----:B------:R-:W-:Y:S08]  /*86d0*/  LDSM.16.MT88.4 R156, [R156+0x5800] ;  /* 0x005800009c9c783b */ /* 0x000ff00000004200 */
[----:B---3--:R-:W1:Y:S03]  /*86e0*/  LDSM.16.MT88.4 R116, [R102+0x5000] ;  /* 0x005000006674783b */ /* 0x008e660000004200 */
[----:B--2---:R-:W-:Y:S05]  /*86f0*/  F2FP.BF16.PACK_AB R138, R162, R163 ;  /* 0x000000a3a28a723e */ /* 0x004fea00000010ff */
[----:B------:R-:W2:Y:S01]  /*8700*/  LDSM.16.MT88.4 R144, [R103+0x3800] ;  /* 0x003800006790783b */ /* 0x000ea20000004200 */
[C---:B-1----:R-:W-:Y:S08]  /*8710*/  HMMA.16816.F32.BF16 R92, R104.reuse, R116, R92 ;  /* 0x00000074685c723c */ /* 0x042ff0000004185c */
[----:B------:R-:W-:Y:S08]  /*8720*/  HMMA.16816.F32.BF16 R96, R104, R118, R96 ;  /* 0x000000766860723c */ /* 0x000ff00000041860 */
[C---:B------:R-:W-:Y:S01]  /*8730*/  HMMA.16816.F32.BF16 R104, R136.reuse, R112, R4 ;  /* 0x000000708868723c */ /* 0x040fe20000041804 */
[----:B------:R-:W1:Y:S07]  /*8740*/  LDSM.16.MT88.4 R4, [R103+0x5800] ;  /* 0x005800006704783b */ /* 0x000e6e0000004200 */
[C---:B------:R-:W-:Y:S01]  /*8750*/  HMMA.16816.F32.BF16 R108, R136.reuse, R114, R8 ;  /* 0x00000072886c723c */ /* 0x040fe20000041808 */
[----:B------:R3:W4:Y:S07]  /*8760*/  LDSM.16.MT88.4 R8, [R3+0x5800] ;  /* 0x005800000308783b */ /* 0x00072e0000004200 */
[C---:B------:R-:W-:Y:S01]  /*8770*/  HMMA.16816.F32.BF16 R112, R136.reuse, R120, R12 ;  /* 0x000000788870723c */ /* 0x040fe2000004180c */
[----:B------:R-:W5:Y:S07]  /*8780*/  LDSM.16.MT88.4 R12, [R102+0x5800] ;  /* 0x00580000660c783b */ /* 0x000f6e0000004200 */
[C---:B------:R-:W-:Y:S08]  /*8790*/  HMMA.16816.F32.BF16 R116, R136.reuse, R122, R16 ;  /* 0x0000007a8874723c */ /* 0x040ff00000041810 */
[C---:B------:R-:W-:Y:S04]  /*87a0*/  HMMA.16816.F32.BF16 R120, R136.reuse, R124, R20 ;  /* 0x0000007c8878723c */ /* 0x040fe80000041814 */
[----:B---3--:R-:W-:Y:S02]  /*87b0*/  FADD.FTZ R3, R168, R0 ;  /* 0x00000000a8037221 */ /* 0x008fe40000010000 */
[----:B------:R-:W-:Y:S02]  /*87c0*/  FADD.FTZ R0, R167, R2 ;  /* 0x00000002a7007221 */ /* 0x000fe40000010000 */
[C---:B------:R-:W-:Y:S04]  /*87d0*/  HMMA.16816.F32.BF16 R124, R136.reuse, R126, R24 ;  /* 0x0000007e887c723c */ /* 0x040fe80000041818 */
[----:B------:R-:W-:Y:S02]  /*87e0*/  FADD.FTZ R3, R165, R3 ;  /* 0x00000003a5037221 */ /* 0x000fe40000010000 */
[----:B------:R-:W-:Y:S02]  /*87f0*/  FADD.FTZ R2, R166, R0 ;  /* 0x00000000a6027221 */ /* 0x000fe40000010000 */
[C---:B------:R-:W-:Y:S04]  /*8800*/  HMMA.16816.F32.BF16 R128, R136.reuse, R132, R28 ;  /* 0x000000848880723c */ /* 0x040fe8000004181c */
[----:B------:R-:W-:Y:S02]  /*8810*/  FADD.FTZ R0, R164, R3 ;  /* 0x00000003a4007221 */ /* 0x000fe40000010000 */
[----:B------:R-:W-:Y:S01]  /*8820*/  FADD.FTZ R3, R163, R2 ;  /* 0x00000002a3037221 */ /* 0x000fe20000010000 */
[----:B------:R-:W-:Y:S01]  /*8830*/  IADD3 R2, R211, 0x1, RZ ;  /* 0x00000001d3027810 */ /* 0x000fe20007ffe0ff */
[C---:B------:R-:W-:Y:S04]  /*8840*/  HMMA.16816.F32.BF16 R132, R136.reuse, R134, R32 ;  /* 0x000000868884723c */ /* 0x040fe80000041820 */
[----:B------:R-:W-:Y:S01]  /*8850*/  FADD.FTZ R0, R161, R0 ;  /* 0x00000000a1007221 */ /* 0x000fe20000010000 */
[----:B------:R-:W-:Y:S01]  /*8860*/  SEL R211, R2, RZ, !P1 ;  /* 0x000000ff02d37207 */ /* 0x000fe20004800000 */
[----:B------:R-:W-:Y:S02]  /*8870*/  FADD.FTZ R216, R162, R3 ;  /* 0x00000003a2d87221 */ /* 0x000fe40000010000 */
[C---:B------:R-:W-:Y:S04]  /*8880*/  HMMA.16816.F32.BF16 R36, R136.reuse, R140, R36 ;  /* 0x0000008c8824723c */ /* 0x040fe80000041824 */
[----:B------:R-:W-:Y:S04]  /*8890*/  FADD.FTZ R217, R160, R0 ;  /* 0x00000000a0d97221 */ /* 0x000fe80000010000 */
[C---:B------:R-:W-:Y:S08]  /*88a0*/  HMMA.16816.F32.BF16 R40, R136.reuse, R142, R40 ;  /* 0x0000008e8828723c */ /* 0x040ff00000041828 */
        /* <DEDUP_REMOVED lines=10> */
[C---:B----4-:R-:W-:Y:S08]  /*8950*/  HMMA.16816.F32.BF16 R84, R136.reuse, R8, R84 ;  /* 0x000000088854723c */ /* 0x050ff00000041854 */
[C---:B------:R-:W-:Y:S08]  /*8960*/  HMMA.16816.F32.BF16 R88, R136.reuse, R10, R88 ;  /* 0x0000000a8858723c */ /* 0x040ff00000041858 */
[C---:B-----5:R-:W-:Y:S08]  /*8970*/  HMMA.16816.F32.BF16 R92, R136.reuse, R12, R92 ;  /* 0x0000000c885c723c */ /* 0x060ff0000004185c */
[----:B------:R-:W-:Y:S01]  /*8980*/  HMMA.16816.F32.BF16 R96, R136, R14, R96 ;  /* 0x0000000e8860723c */ /* 0x000fe20000041860 */
[----:B------:R-:W-:Y:S07]  /*8990*/  @!UPT UIADD3 URZ, URZ, URZ, URZ ;  /* 0x0000003f3f3ff290 */ /* 0x000fee000fffe03f */
[----:B------:R-:W-:-:S11]  /*89a0*/  @!P0 BRA `(.L_x_1455) ;  /* 0x0000050000008947 */ /* 0x000fd60003800000 */
[----:B------:R-:W-:Y:S01]  /*89b0*/  IADD3 R2, R219, R212, R228 ;  /* 0x000000d4db027210 */ /* 0x000fe20007ffe0e4 */
[----:B------:R-:W-:Y:S01]  /*89c0*/  IMAD.MOV.U32 R198, RZ, RZ, RZ ;  /* 0x000000ffffc67224 */ /* 0x000fe200078e00ff */
[----:B------:R-:W-:Y:S01]  /*89d0*/  SHF.R.S32.HI R234, RZ, 0x1f, R214 ;  /* 0x0000001fffea7819 */ /* 0x000fe200000114d6 */
[----:B------:R-:W-:Y:S01]  /*89e0*/  IMAD.SHL.U32 R18, R214, 0x2, RZ ;  /* 0x00000002d6127824 */ /* 0x000fe200078e00ff */
[----:B------:R-:W-:Y:S01]  /*89f0*/  IADD3 R2, R2, -0x80, RZ ;  /* 0xffffff8002027810 */ /* 0x000fe20007ffe0ff */
[C---:B------:R-:W-:Y:S01]  /*8a00*/  IMAD.SHL.U32 R17, R213.reuse, 0x2, RZ ;  /* 0x00000002d5117824 */ /* 0x040fe200078e00ff */
[----:B------:R-:W-:Y:S01]  /*8a10*/  SHF.L.U64.HI R15, R214, 0x1, R234 ;  /* 0x00000001d60f7819 */ /* 0x000fe200000102ea */
[----:B------:R-:W-:Y:S01]  /*8a20*/  IMAD.SHL.U32 R16, R200, 0x2, RZ ;  /* 0x00000002c8107824 */ /* 0x000fe200078e00ff */
[----:B------:R-:W-:Y:S01]  /*8a30*/  SHF.R.S32.HI R235, RZ, 0x1f, R213 ;  /* 0x0000001fffeb7819 */ /* 0x000fe200000114d5 */
[----:B------:R-:W-:Y:S01]  /*8a40*/  @P3 IMAD.HI.U32 R3, R2, c[0x0][0x2bc], RZ ;  /* 0x0000af0002033a27 */ /* 0x000fe200078e00ff */
[----:B------:R-:W-:Y:S02]  /*8a50*/  SHF.R.S32.HI R234, RZ, 0x1f, R200 ;  /* 0x0000001fffea7819 */ /* 0x000fe400000114c8 */
[----:B------:R-:W-:Y:S01]  /*8a60*/  SHF.L.U64.HI R14, R213, 0x1, R235 ;  /* 0x00000001d50e7819 */ /* 0x000fe200000102eb */
[----:B------:R-:W-:Y:S01]  /*8a70*/  IMAD.MOV.U32 R0, RZ, RZ, R2 ;  /* 0x000000ffff007224 */ /* 0x000fe200078e0002 */
[----:B------:R-:W-:Y:S02]  /*8a80*/  @P3 SHF.R.U32.HI R0, RZ, c[0x0][0x2c0], R3 ;  /* 0x0000b000ff003a19 */ /* 0x000fe40000011603 */
[----:B------:R-:W-:Y:S02]  /*8a90*/  SHF.L.U64.HI R13, R200, 0x1, R234 ;  /* 0x00000001c80d7819 */ /* 0x000fe400000102ea */
        /* <DEDUP_REMOVED lines=22> */
.L_x_1516:
[----:B------:R-:W-:-:S05]  /*8c00*/  BRA.DIV ~URZ, `(.L_x_1457) ;  /* 0x00006b327f007947 */ /* 0x000fca000b800000 */
[----:B------:R-:W3:Y:S01]  /*8c10*/  SHFL.IDX PT, R2, R12, RZ, 0x181f ;  /* 0x00181fff0c027589 */ /* 0x000ee200000e0000 */
[----:B------:R-:W-:Y:S01]  /*8c20*/  ISETP.GE.AND P5, PT, R200, c[0x0][0x1d4], PT ;  /* 0x00007500c8007a0c */ /* 0x000fe20003fa6270 */
[----:B------:R-:W-:Y:S01]  /*8c30*/  IMAD R0, R211, 0x6000, R233 ;  /* 0x00006000d3007824 */ /* 0x000fe200078e02e9 */
[----:B------:R-:W-:Y:S02]  /*8c40*/  ISETP.GE.AND P1, PT, R213, c[0x0][0x1d4], PT ;  /* 0x00007500d5007a0c */ /* 0x000fe40003f26270 */
        /* <DEDUP_REMOVED lines=13> */
[----:B------:R2:W1:Y:S02]  /*8d20*/  SHFL.IDX PT, R2, R12, 0x1, 0x181f ;  /* 0x00381f000c027f89 */ /* 0x00046400000e0000 */
[----:B-1-3--:R-:W-:Y:S02]  /*8d30*/  SEL R5, RZ, 0x10, P0 ;  /* 0x00000010ff057807 */ /* 0x00afe40000000000 */
[----:B-----5:R-:W-:Y:S02]  /*8d40*/  SEL R11, RZ, 0x10, P5 ;  /* 0x00000010ff0b7807 */ /* 0x020fe40002800000 */
[----:B------:R-:W-:Y:S04]  /*8d50*/  SEL R10, RZ, 0x10, P1 ;  /* 0x00000010ff0a7807 */ /* 0x000fe80000800000 */
.L_x_1517:
[----:B--2-4-:R-:W-:Y:S02]  /*8d60*/  IADD3 R3, -R10, 0x10, RZ ;  /* 0x000000100a037810 */ /* 0x014fe40007ffe1ff */
[----:B------:R-:W-:Y:S02]  /*8d70*/  IADD3 R8, -R11, 0x10, RZ ;  /* 0x000000100b087810 */ /* 0x000fe40007ffe1ff */
[----:B------:R-:W-:Y:S02]  /*8d80*/  IADD3 R6, -R5, 0x10, RZ ;  /* 0x0000001005067810 */ /* 0x000fe40007ffe1ff */
[----:B------:R-:W-:Y:S02]  /*8d90*/  LOP3.LUT R7, R3, 0xf, RZ, 0xc0, !PT ;  /* 0x0000000f03077812 */ /* 0x000fe400078ec0ff */
[----:B------:R-:W-:Y:S02]  /*8da0*/  LOP3.LUT R8, R8, 0xf, RZ, 0xc0, !PT ;  /* 0x0000000f08087812 */ /* 0x000fe400078ec0ff */
[----:B------:R-:W-:Y:S02]  /*8db0*/  LOP3.LUT R3, R6, 0xf, RZ, 0xc0, !PT ;  /* 0x0000000f06037812 */ /* 0x000fe400078ec0ff */
[-C--:B------:R-:W-:Y:S02]  /*8dc0*/  IADD3 R6, P6, P5, R7, R2.reuse, R17 ;  /* 0x0000000207067210 */ /* 0x080fe40007dde011 */
[----:B------:R-:W-:Y:S02]  /*8dd0*/  IADD3 R8, P1, P0, R8, R2, R16 ;  /* 0x0000000208087210 */ /* 0x000fe4000783e010 */
        /* <DEDUP_REMOVED lines=13> */
.L_x_1455:
[----:B------:R-:W-:Y:S05]  /*8eb0*/  BSYNC B0 ;  /* 0x0000000000007941 */ /* 0x000fea0003800000 */
.L_x_1454:
[C---:B------:R-:W-:Y:S01]  /*8ec0*/  ISETP.GT.AND P0, PT, R197.reuse, R220, PT ;  /* 0x000000dcc500720c */ /* 0x040fe20003f04270 */
[----:B------:R-:W0:Y:S01]  /*8ed0*/  LDGDEPBAR ;  /* 0x00000000000079af */ /* 0x000e220000000000 */
[C---:B------:R-:W-:Y:S01]  /*8ee0*/  ISETP.GE.AND P1, PT, R186.reuse, 0x1, PT ;  /* 0x00000001ba00780c */ /* 0x040fe20003f26270 */
[----:B------:R-:W-:Y:S01]  /*8ef0*/  IMAD.MOV.U32 R103, RZ, RZ, R100 ;  /* 0x000000ffff677224 */ /* 0x000fe200078e0064 */
[----:B------:R-:W-:Y:S01]  /*8f00*/  IADD3 R186, R186, 0x1, RZ ;  /* 0x00000001baba7810 */ /* 0x000fe20007ffe0ff */
[----:B------:R-:W-:Y:S01]  /*8f10*/  IMAD.MOV.U32 R102, RZ, RZ, R101 ;  /* 0x000000ffff667224 */ /* 0x000fe200078e0065 */
[----:B------:R-:W-:Y:S02]  /*8f20*/  IADD3 R197, R197, -0x1, RZ ;  /* 0xffffffffc5c57810 */ /* 0x000fe40007ffe0ff */
[----:B------:R-:W-:Y:S05]  /*8f30*/  SEL R186, R186, RZ, !P1 ;  /* 0x000000ffbaba7207 */ /* 0x000fea0004800000 */
[----:B-1----:R-:W-:-:S05]  /*8f40*/  @P0 BRA `(.L_x_1458) ;  /* 0xffffc87000000947 */ /* 0x002fca000383ffff */
.L_x_1449:
[----:B------:R-:W-:Y:S01]  /*8f50*/  ISETP.GE.AND P0, PT, R197, RZ, PT ;  /* 0x000000ffc500720c */ /* 0x000fe20003f06270 */
[----:B------:R-:W-:Y:S01]  /*8f60*/  IMAD.MOV.U32 R234, RZ, RZ, 0x1f ;  /* 0x0000001fffea7424 */ /* 0x000fe200078e00ff */
[----:B------:R-:W-:-:S11]  /*8f70*/  MOV R220, 0xffffffff ;  /* 0xffffffff00dc7802 */ /* 0x000fd60000000f00 */
[----:B------:R-:W-:Y:S05]  /*8f80*/  @!P0 BRA `(.L_x_1459) ;  /* 0x0000328000008947 */ /* 0x000fea0003800000 */
[----:B------:R-:W-:Y:S02]  /*8f90*/  MOV R102, R100 ;  /* 0x0000006400667202 */ /* 0x000fe40000000f00 */
[----:B------:R-:W-:Y:S02]  /*8fa0*/  MOV R0, R101 ;  /* 0x0000006500007202 */ /* 0x000fe40000000f00 */
.L_x_1469:
[----:B------:R-:W-:Y:S04]  /*8fb0*/  DEPBAR.LE SB0, 0x2 ;  /* 0x000080800000791a */ /* 0x000fe80000000000 */
[----:B------:R-:W-:Y:S01]  /*8fc0*/  WARPSYNC 0xffffffff ;  /* 0xffffffff00007948 */ /* 0x000fe20003800000 */
[----:B------:R-:W-:Y:S01]  /*8fd0*/  BAR.SYNC.DEFER_BLOCKING 0x0 ;  /* 0x0000000000007b1d */ /* 0x000fe20000010000 */
[----:B------:R-:W-:Y:S01]  /*8fe0*/  IMAD R185, R186, 0x6000, RZ ;  /* 0x00006000bab97824 */ /* 0x000fe200078e02ff */
[----:B------:R-:W-:Y:S04]  /*8ff0*/  ISETP.NE.AND P0, PT, R197, RZ, PT ;  /* 0x000000ffc500720c */ /* 0x000fe80003f05270 */
        /* <DEDUP_REMOVED lines=38> */
.L_x_1518:
[----:B------:R-:W-:-:S05]  /*9260*/  BRA.DIV ~URZ, `(.L_x_1463) ;  /* 0x000067927f007947 */ /* 0x000fca000b800000 */
[----:B------:R-:W5:Y:S01]  /*9270*/  SHFL.IDX PT, R2, R21, RZ, 0x181f ;  /* 0x00181fff15027589 */ /* 0x000f6200000e0000 */
[----:B------:R-:W-:Y:S01]  /*9280*/  ISETP.GE.AND P4, PT, R200, c[0x0][0x1d4], PT ;  /* 0x00007500c8007a0c */ /* 0x000fe20003f86270 */
[----:B------:R-:W-:Y:S01]  /*9290*/  IMAD R4, R211, 0x6000, R232 ;  /* 0x00006000d3047824 */ /* 0x000fe200078e02e8 */
[----:B------:R-:W-:Y:S02]  /*92a0*/  ISETP.GE.AND P1, PT, R213, c[0x0][0x1d4], PT ;  /* 0x00007500d5007a0c */ /* 0x000fe40003f26270 */
[----:B------:R-:W-:Y:S02]  /*92b0*/  ISETP.GE.AND P0, PT, R214, c[0x0][0x1d4], PT ;  /* 0x00007500d6007a0c */ /* 0x000fe40003f06270 */
[C---:B-----5:R-:W-:Y:S02]  /*92c0*/  IADD3 R12, P5, R2.reuse, R29, RZ ;  /* 0x0000001d020c7210 */ /* 0x060fe40007fbe0ff */
[C---:B------:R-:W-:Y:S03]  /*92d0*/  IADD3 R6, P6, R2.reuse, R30, RZ ;  /* 0x0000001e02067210 */ /* 0x040fe60007fde0ff */
[C---:B---3--:R-:W-:Y:S01]  /*92e0*/  IMAD.X R13, R5.reuse, 0x1, R22, P5 ;  /* 0x00000001050d7824 */ /* 0x048fe200028e0616 */
[----:B------:R-:W-:Y:S01]  /*92f0*/  IADD3 R14, P5, R2, R31, RZ ;  /* 0x0000001f020e7210 */ /* 0x000fe20007fbe0ff */
[C---:B------:R-:W-:Y:S01]  /*9300*/  IMAD.X R7, R5.reuse, 0x1, R23, P6 ;  /* 0x0000000105077824 */ /* 0x040fe200030e0617 */
[----:B------:R3:W4:Y:S03]  /*9310*/  SHFL.IDX PT, R2, R21, 0x1, 0x181f ;  /* 0x00381f0015027f89 */ /* 0x00072600000e0000 */
[----:B------:R-:W-:Y:S01]  /*9320*/  IMAD.X R15, R5, 0x1, R28, P5 ;  /* 0x00000001050f7824 */ /* 0x000fe200028e061c */
[----:B------:R-:W-:Y:S01]  /*9330*/  @!PT LDS RZ, [RZ] ;  /* 0x00000000fffff984 */ /* 0x000fe20000000800 */
[----:B------:R5:W-:Y:S04]  /*9340*/  LDGSTS.E.BYPASS.LTC128B.128 [R4], [R12.64], !P4 ;  /* 0x000000000c047fae */ /* 0x000be8000e101d46 */
[----:B------:R2:W-:Y:S04]  /*9350*/  LDGSTS.E.BYPASS.LTC128B.128 [R4+0x2000], [R6.64], !P1 ;  /* 0x0200000006047fae */ /* 0x0005e8000c901d46 */
[----:B------:R3:W1:Y:S04]  /*9360*/  SHFL.IDX PT, R5, R20, 0x1, 0x181f ;  /* 0x00381f0014057f89 */ /* 0x00066800000e0000 */
[----:B------:R3:W-:Y:S01]  /*9370*/  LDGSTS.E.BYPASS.LTC128B.128 [R4+0x4000], [R14.64], !P0 ;  /* 0x040000000e047fae */ /* 0x0007e2000c101d46 */
[----:B-----5:R-:W-:Y:S02]  /*9380*/  SEL R12, RZ, 0x10, P4 ;  /* 0x00000010ff0c7807 */ /* 0x020fe40002000000 */
[----:B--2---:R-:W-:Y:S02]  /*9390*/  SEL R7, RZ, 0x10, P1 ;  /* 0x00000010ff077807 */ /* 0x004fe40000800000 */
[----:B------:R-:W-:Y:S02]  /*93a0*/  SEL R6, RZ, 0x10, P0 ;  /* 0x00000010ff067807 */ /* 0x000fe40000000000 */
.L_x_1519:
[----:B-1-34-:R-:W-:Y:S02]  /*93b0*/  IADD3 R14, -R12, 0x10, RZ ;  /* 0x000000100c0e7810 */ /* 0x01afe40007ffe1ff */
[----:B------:R-:W-:Y:S02]  /*93c0*/  IADD3 R3, -R7, 0x10, RZ ;  /* 0x0000001007037810 */ /* 0x000fe40007ffe1ff */
[----:B------:R-:W-:Y:S02]  /*93d0*/  LOP3.LUT R14, R14, 0xf, RZ, 0xc0, !PT ;  /* 0x0000000f0e0e7812 */ /* 0x000fe400078ec0ff */
[----:B------:R-:W-:Y:S02]  /*93e0*/  ISETP.NE.U32.AND P6, PT, R12, RZ, PT ;  /* 0x000000ff0c00720c */ /* 0x000fe40003fc5070 */
[-C--:B------:R-:W-:Y:S02]  /*93f0*/  IADD3 R14, P5, P4, R14, R2.reuse, R29 ;  /* 0x000000020e0e7210 */ /* 0x080fe40007cbe01d */
[----:B------:R-:W-:Y:S02]  /*9400*/  LOP3.LUT R3, R3, 0xf, RZ, 0xc0, !PT ;  /* 0x0000000f03037812 */ /* 0x000fe400078ec0ff */
[C---:B------:R-:W-:Y:S02]  /*9410*/  IADD3 R13, -R6.reuse, 0x10, RZ ;  /* 0x00000010060d7810 */ /* 0x040fe40007ffe1ff */
[-C--:B------:R-:W-:Y:S02]  /*9420*/  IADD3.X R15, RZ, R5.reuse, R22, P5, P4 ;  /* 0x00000005ff0f7210 */ /* 0x080fe40002fe8416 */
[----:B------:R-:W-:Y:S02]  /*9430*/  ISETP.NE.U32.AND P5, PT, R7, RZ, PT ;  /* 0x000000ff0700720c */ /* 0x000fe40003fa5070 */
[-C--:B------:R-:W-:Y:S01]  /*9440*/  IADD3 R12, P1, P0, R3, R2.reuse, R30 ;  /* 0x00000002030c7210 */ /* 0x080fe2000783e01e */
[----:B------:R-:W-:Y:S01]  /*9450*/  @!PT LDS RZ, [RZ] ;  /* 0x00000000fffff984 */ /* 0x000fe20000000800 */
[----:B------:R-:W-:Y:S01]  /*9460*/  @!PT LDS RZ, [RZ] ;  /* 0x00000000fffff984 */ /* 0x000fe20000000800 */
[----:B------:R-:W-:Y:S01]  /*9470*/  @!PT LDS RZ, [RZ] ;  /* 0x00000000fffff984 */ /* 0x000fe20000000800 */
[----:B------:R1:W-:Y:S01]  /*9480*/  LDGSTS.E.BYPASS.LTC128B.128.ZFILL [R4+0x1000], [R14.64], P6 ;  /* 0x010000000e047fae */ /* 0x0003e2000b141d46 */
[----:B------:R-:W-:Y:S02]  /*9490*/  LOP3.LUT R3, R13, 0xf, RZ, 0xc0, !PT ;  /* 0x0000000f0d037812 */ /* 0x000fe400078ec0ff */
[----:B------:R-:W-:Y:S02]  /*94a0*/  ISETP.NE.U32.AND P4, PT, R6, RZ, PT ;  /* 0x000000ff0600720c */ /* 0x000fe40003f85070 */
[-C--:B------:R-:W-:Y:S02]  /*94b0*/  IADD3.X R13, RZ, R5.reuse, R23, P1, P0 ;  /* 0x00000005ff0d7210 */ /* 0x080fe40000fe0417 */
[----:B------:R-:W-:Y:S03]  /*94c0*/  IADD3 R2, P1, P0, R3, R2, R31 ;  /* 0x0000000203027210 */ /* 0x000fe6000783e01f */
[----:B------:R1:W-:Y:S01]  /*94d0*/  LDGSTS.E.BYPASS.LTC128B.128.ZFILL [R4+0x3000], [R12.64], P5 ;  /* 0x030000000c047fae */ /* 0x0003e2000a941d46 */
[----:B------:R-:W-:Y:S05]  /*94e0*/  IADD3.X R3, RZ, R5, R28, P1, P0 ;  /* 0x00000005ff037210 */ /* 0x000fea0000fe041c */
[----:B------:R1:W-:Y:S04]  /*94f0*/  LDGSTS.E.BYPASS.LTC128B.128.ZFILL [R4+0x5000], [R2.64], P4 ;  /* 0x0500000002047fae */ /* 0x0003e8000a141d46 */
.L_x_1461:
[----:B------:R-:W-:Y:S05]  /*9500*/  BSYNC B0 ;  /* 0x0000000000007941 */ /* 0x000fea0003800000 */
.L_x_1460:
[----:B------:R-:W0:Y:S01]  /*9510*/  LDGDEPBAR ;  /* 0x00000000000079af */ /* 0x000e220000000000 */
[----:B------:R-:W-:Y:S01]  /*9520*/  WARPSYNC 0xffffffff ;  /* 0xffffffff00007948 */ /* 0x000fe20003800000 */
[C---:B-123--:R-:W-:Y:S03]  /*9530*/  HMMA.16816.F32.BF16 R4, R32.reuse, R8, RZ ;  /* 0x000000082004723c */ /* 0x04efe600000418ff */
[----:B------:R-:W-:Y:S01]  /*9540*/  ISETP.GE.AND P0, PT, R211, 0x1, PT ;  /* 0x00000001d300780c */ /* 0x000fe20003f06270 */
[C-C-:B------:R-:W-:Y:S01]  /*9550*/  IMAD.IADD R2, R191.reuse, 0x1, R100.reuse ;  /* 0x00000001bf027824 */ /* 0x140fe200078e0264 */
[C---:B------:R-:W-:Y:S01]  /*9560*/  IADD3 R101, R192.reuse, R100, R191 ;  /* 0x00000064c0657210 */ /* 0x040fe20007ffe0bf */
[----:B------:R-:W-:Y:S01]  /*9570*/  LDSM.16.M88.4 R160, [R190] ;  /* 0x00000000bea0783b */ /* 0x000fe20000000200 */
[----:B------:R-:W-:Y:S01]  /*9580*/  IMAD.IADD R184, R191, 0x1, R103 ;  /* 0x00000001bfb87824 */ /* 0x000fe200078e0267 */
[C---:B------:R-:W-:Y:S01]  /*9590*/  HMMA.16816.F32.BF16 R8, R32.reuse, R10, RZ ;  /* 0x0000000a2008723c */ /* 0x040fe200000418ff */
[----:B------:R-:W-:Y:S05]  /*95a0*/  IMAD.IADD R3, R192, 0x1, R100 ;  /* 0x00000001c0037824 */ /* 0x000fea00078e0264 */
[----:B------:R-:W1:Y:S02]  /*95b0*/  LDSM.16.M88.4 R164, [R2] ;  /* 0x0000000002a4783b */ /* 0x000e640000000200 */
        /* <DEDUP_REMOVED lines=8> */
[C---:B------:R-:W-:Y:S08]  /*9640*/  HMMA.16816.F32.BF16 R28, R32.reuse, R136, RZ ;  /* 0x00000088201c723c */ /* 0x040ff000000418ff */
        /* <DEDUP_REMOVED lines=27> */
[C---:B-----5:R-:W-:Y:S01]  /*9800*/  HMMA.16816.F32.BF16 R4, R152.reuse, R168, R4 ;  /* 0x000000a89804723c */ /* 0x060fe20000041804 */
[----:B------:R-:W4:Y:S07]  /*9810*/  LDSM.16.M88.4 R160, [R100+0x2800] ;  /* 0x0028000064a0783b */ /* 0x000f2e0000000200 */
        /* <DEDUP_REMOVED lines=20> */
[----:B------:R-:W4:Y:S07]  /*9960*/  LDSM.16.M88.4 R140, [R2+0x2800] ;  /* 0x00280000028c783b */ /* 0x000f2e0000000200 */
[C---:B------:R-:W-:Y:S08]  /*9970*/  HMMA.16816.F32.BF16 R28, R144.reuse, R164, R28 ;  /* 0x000000a4901c723c */ /* 0x040ff0000004181c */
[----:B------:R-:W-:Y:S01]  /*9980*/  HMMA.16816.F32.BF16 R32, R144, R166, R32 ;  /* 0x000000a69020723c */ /* 0x000fe20000041820 */
[----:B------:R-:W5:Y:S07]  /*9990*/  LDSM.16.M88.4 R144, [R2+0x3000] ;  /* 0x003000000290783b */ /* 0x000f6e0000000200 */
        /* <DEDUP_REMOVED lines=14> */
[----:B------:R-:W1:Y:S07]  /*9a80*/  LDSM.16.M88.4 R156, [R101+0x3800] ;  /* 0x00380000659c783b */ /* 0x000e6e0000000200 */
[C---:B------:R-:W-:Y:S01]  /*9a90*/  HMMA.16816.F32.BF16 R8, R152.reuse, R178, R8 ;  /* 0x000000b29808723c */ /* 0x040fe20000041808 */
[----:B------:R-:W-:Y:S07]  /*9aa0*/  LDSM.16.M88.4 R176, [R103+0x4000] ;  /* 0x0040000067b0783b */ /* 0x000fee0000000200 */
[C---:B----4-:R-:W-:Y:S08]  /*9ab0*/  HMMA.16816.F32.BF16 R12, R152.reuse, R140, R12 ;  /* 0x0000008c980c723c */ /* 0x050ff0000004180c */
[C---:B------:R-:W-:Y:S01]  /*9ac0*/  HMMA.16816.F32.BF16 R16, R152.reuse, R142, R16 ;  /* 0x0000008e9810723c */ /* 0x040fe20000041810 */
[----:B------:R-:W4:Y:S07]  /*9ad0*/  LDSM.16.M88.4 R140, [R100+0x4800] ;  /* 0x00480000648c783b */ /* 0x000f2e0000000200 */
[C---:B-----5:R-:W-:Y:S08]  /*9ae0*/  HMMA.16816.F32.BF16 R20, R152.reuse, R144, R20 ;  /* 0x000000909814723c */ /* 0x060ff00000041814 */
[C---:B------:R-:W-:Y:S01]  /*9af0*/  HMMA.16816.F32.BF16 R24, R152.reuse, R146, R24 ;  /* 0x000000929818723c */ /* 0x040fe20000041818 */
[----:B------:R-:W5:Y:S07]  /*9b00*/  LDSM.16.M88.4 R144, [R100+0x5000] ;  /* 0x005000006490783b */ /* 0x000f6e0000000200 */
        /* <DEDUP_REMOVED lines=13> */
[C---:B------:R-:W-:Y:S08]  /*9be0*/  HMMA.16816.F32.BF16 R28, R164.reuse, R156, R28 ;  /* 0x0000009ca41c723c */ /* 0x040ff0000004181c */
[----:B------:R-:W-:Y:S01]  /*9bf0*/  HMMA.16816.F32.BF16 R32, R164, R158, R32 ;  /* 0x0000009ea420723c */ /* 0x000fe20000041820 */
[----:B------:R-:W1:Y:S07]  /*9c00*/  LDSM.16.M88.4 R156, [R3+0x5800] ;  /* 0x00580000039c783b */ /* 0x000e6e0000000200 */
        /* <DEDUP_REMOVED lines=12> */
[----:B------:R2:W4:Y:S07]  /*9cd0*/  LDSM.16.M88.4 R152, [R2+0x5800] ;  /* 0x005800000298783b */ /* 0x00052e0000000200 */
[C---:B-1----:R-:W-:Y:S01]  /*9ce0*/  HMMA.16816.F32.BF16 R4, R160.reuse, R176, R4 ;  /* 0x000000b0a004723c */ /* 0x042fe20000041804 */
[----:B------:R-:W1:Y:S07]  /*9cf0*/  LDSM.16.M88.4 R172, [R189+0x8000] ;  /* 0x00800000bdac783b */ /* 0x000e6e0000000200 */
[C---:B------:R-:W-:Y:S08]  /*9d00*/  HMMA.16816.F32.BF16 R8, R160.reuse, R178, R8 ;  /* 0x000000b2a008723c */ /* 0x040ff00000041808 */
[C---:B--2---:R-:W-:Y:S04]  /*9d10*/  HMMA.16816.F32.BF16 R12, R160.reuse, R136, R12 ;  /* 0x00000088a00c723c */ /* 0x044fe8000004180c */
[----:B------:R-:W-:Y:S04]  /*9d20*/  IADD3 R2, R211, 0x1, RZ ;  /* 0x00000001d3027810 */ /* 0x000fe80007ffe0ff */
[C---:B------:R-:W-:Y:S01]  /*9d30*/  HMMA.16816.F32.BF16 R16, R160.reuse, R138, R16 ;  /* 0x0000008aa010723c */ /* 0x040fe20000041810 */
[----:B------:R-:W2:Y:S03]  /*9d40*/  LDSM.16.M88.4 R136, [R101+0x4800] ;  /* 0x004800006588783b */ /* 0x000ea60000000200 */
[----:B------:R-:W-:Y:S04]  /*9d50*/  SEL R211, R2, RZ, !P0 ;  /* 0x000000ff02d37207 */ /* 0x000fe80004000000 */
[C---:B---3--:R-:W-:Y:S08]  /*9d60*/  HMMA.16816.F32.BF16 R20, R160.reuse, R148, R20 ;  /* 0x00000094a014723c */ /* 0x048ff00000041814 */
[C---:B------:R-:W-:Y:S08]  /*9d70*/  HMMA.16816.F32.BF16 R24, R160.reuse, R150, R24 ;  /* 0x00000096a018723c */ /* 0x040ff00000041818 */
[C---:B------:R-:W-:Y:S08]  /*9d80*/  HMMA.16816.F32.BF16 R28, R160.reuse, R156, R28 ;  /* 0x0000009ca01c723c */ /* 0x040ff0000004181c */
[----:B------:R-:W-:Y:S08]  /*9d90*/  HMMA.16816.F32.BF16 R32, R160, R158, R32 ;  /* 0x0000009ea020723c */ /* 0x000ff00000041820 */
[C---:B------:R-:W-:Y:S08]  /*9da0*/  HMMA.16816.F32.BF16 R4, R164.reuse, R168, R4 ;  /* 0x000000a8a404723c */ /* 0x040ff00000041804 */
[C---:B------:R-:W-:Y:S08]  /*9db0*/  HMMA.16816.F32.BF16 R8, R164.reuse, R170, R8 ;  /* 0x000000aaa408723c */ /* 0x040ff00000041808 */
[C---:B----4-:R-:W-:Y:S08]  /*9dc0*/  HMMA.16816.F32.BF16 R12, R164.reuse, R140, R12 ;  /* 0x0000008ca40c723c */ /* 0x050ff0000004180c */
[C---:B------:R-:W-:Y:S08]  /*9dd0*/  HMMA.16816.F32.BF16 R16, R164.reuse, R142, R16 ;  /* 0x0000008ea410723c */ /* 0x040ff00000041810 */
[C---:B-----5:R-:W-:Y:S08]  /*9de0*/  HMMA.16816.F32.BF16 R20, R164.reuse, R144, R20 ;  /* 0x00000090a414723c */ /* 0x060ff00000041814 */
        /* <DEDUP_REMOVED lines=8> */
[----:B------:R-:W-:Y:S01]  /*9e70*/  MUFU.TANH R140, R4 ;  /* 0x00000004008c7308 */ /* 0x000fe20000002400 */
[----:B------:R-:W-:Y:S02]  /*9e80*/  FMUL.FTZ R6, R6, c[0x0][0x320] ;  /* 0x0000c80006067a20 */ /* 0x000fe40000410000 */
[----:B------:R-:W-:Y:S02]  /*9e90*/  FMUL.FTZ R5, R5, c[0x0][0x320] ;  /* 0x0000c80005057a20 */ /* 0x000fe40000410000 */
[----:B------:R-:W-:Y:S04]  /*9ea0*/  FMUL.FTZ R7, R7, c[0x0][0x320] ;  /* 0x0000c80007077a20 */ /* 0x000fe80000410000 */
[----:B------:R-:W-:Y:S01]  /*9eb0*/  FMUL.FTZ R8, R8, c[0x0][0x320] ;  /* 0x0000c80008087a20 */ /* 0x000fe20000410000 */
[----:B------:R-:W1:Y:S01]  /*9ec0*/  MUFU.TANH R143, R6 ;  /* 0x00000006008f7308 */ /* 0x000e620000002400 */
        /* <DEDUP_REMOVED lines=11> */
[----:B------:R2:W3:Y:S01]  /*9f80*/  MUFU.TANH R144, R7 ;  /* 0x0000000700907308 */ /* 0x0004e20000002400 */
[----:B------:R-:W-:Y:S01]  /*9f90*/  FMUL.FTZ R19, R19, c[0x0][0x320] ;  /* 0x0000c80013137a20 */ /* 0x000fe20000410000 */
[----:B-1----:R-:W-:Y:S08]  /*9fa0*/  FMNMX.FTZ R100, R143, R102, !PT ;  /* 0x000000668f647209 */ /* 0x002ff00007810000 */
[----:B------:R-:W-:Y:S10]  /*9fb0*/  MUFU.TANH R141, R8 ;  /* 0x00000008008d7308 */ /* 0x000ff40000002400 */
[----:B------:R-:W1:Y:S01]  /*9fc0*/  MUFU.TANH R136, R10 ;  /* 0x0000000a00887308 */ /* 0x000e620000002400 */
[----:B--2---:R-:W2:Y:S01]  /*9fd0*/  LDSM.16.M88.4 R4, [R101+0x5000] ;  /* 0x005000006504783b */ /* 0x004ea20000000200 */
[----:B---3--:R-:W-:Y:S08]  /*9fe0*/  FMNMX.FTZ R100, R144, R100, !PT ;  /* 0x0000006490647209 */ /* 0x008ff00007810000 */
[----:B------:R-:W-:Y:S10]  /*9ff0*/  MUFU.TANH R103, R9 ;  /* 0x0000000900677308 */ /* 0x000ff40000002400 */
[----:B------:R3:W4:Y:S01]  /*a000*/  MUFU.TANH R137, R11 ;  /* 0x0000000b00897308 */ /* 0x0007220000002400 */
[----:B-1----:R-:W-:Y:S09]  /*a010*/  FMNMX.FTZ R100, R136, R100, !PT ;  /* 0x0000006488647209 */ /* 0x002ff20007810000 */
[----:B------:R-:W-:Y:S10]  /*a020*/  MUFU.TANH R145, R12 ;  /* 0x0000000c00917308 */ /* 0x000ff40000002400 */
[----:B------:R-:W1:Y:S01]  /*a030*/  MUFU.TANH R149, R14 ;  /* 0x0000000e00957308 */ /* 0x000e620000002400 */
[----:B---3--:R3:W5:Y:S01]  /*a040*/  LDSM.16.M88.4 R8, [R101+0x5800] ;  /* 0x005800006508783b */ /* 0x0087620000000200 */
[C---:B--2---:R-:W-:Y:S03]  /*a050*/  HMMA.16816.F32.BF16 R20, R172.reuse, R4, R20 ;  /* 0x00000004ac14723c */ /* 0x044fe60000041814 */
[----:B----4-:R-:W-:Y:S05]  /*a060*/  FMNMX.FTZ R100, R137, R100, !PT ;  /* 0x0000006489647209 */ /* 0x010fea0007810000 */
[----:B------:R-:W-:Y:S01]  /*a070*/  MUFU.TANH R146, R13 ;  /* 0x0000000d00927308 */ /* 0x000fe20000002400 */
[C---:B------:R-:W-:Y:S09]  /*a080*/  HMMA.16816.F32.BF16 R24, R172.reuse, R6, R24 ;  /* 0x00000006ac18723c */ /* 0x040ff20000041818 */
[----:B------:R-:W2:Y:S03]  /*a090*/  MUFU.TANH R151, R15 ;  /* 0x0000000f00977308 */ /* 0x000ea60000002400 */
[----:B-1----:R-:W-:Y:S02]  /*a0a0*/  FMNMX.FTZ R100, R149, R100, !PT ;  /* 0x0000006495647209 */ /* 0x002fe40007810000 */
[----:B---3--:R-:W-:Y:S01]  /*a0b0*/  FMNMX.FTZ R101, R140, R0, !PT ;  /* 0x000000008c657209 */ /* 0x008fe20007810000 */
[----:B------:R-:W-:Y:S04]  /*a0c0*/  FMUL.FTZ R20, R20, c[0x0][0x320] ;  /* 0x0000c80014147a20 */ /* 0x000fe80000410000 */
[----:B------:R-:W1:Y:S01]  /*a0d0*/  MUFU.TANH R147, R16 ;  /* 0x0000001000937308 */ /* 0x000e620000002400 */
[----:B------:R-:W-:Y:S01]  /*a0e0*/  FMUL.FTZ R22, R22, c[0x0][0x320] ;  /* 0x0000c80016167a20 */ /* 0x000fe20000410000 */
[----:B------:R-:W-:Y:S01]  /*a0f0*/  FMNMX.FTZ R101, R142, R101, !PT ;  /* 0x000000658e657209 */ /* 0x000fe20007810000 */
[----:B------:R-:W-:Y:S02]  /*a100*/  FMUL.FTZ R21, R21, c[0x0][0x320] ;  /* 0x0000c80015157a20 */ /* 0x000fe40000410000 */
[----:B------:R-:W-:Y:S01]  /*a110*/  FMUL.FTZ R23, R23, c[0x0][0x320] ;  /* 0x0000c80017177a20 */ /* 0x000fe20000410000 */
[----:B------:R-:W-:Y:S01]  /*a120*/  FMNMX.FTZ R101, R141, R101, !PT ;  /* 0x000000658d657209 */ /* 0x000fe20007810000 */
[----:B------:R-:W-:Y:S02]  /*a130*/  FMUL.FTZ R24, R24, c[0x0][0x320] ;  /* 0x0000c80018187a20 */ /* 0x000fe40000410000 */
[----:B------:R-:W-:Y:S01]  /*a140*/  FMUL.FTZ R26, R26, c[0x0][0x320] ;  /* 0x0000c8001a1a7a20 */ /* 0x000fe20000410000 */
[----:B------:R-:W3:Y:S01]  /*a150*/  MUFU.TANH R150, R18 ;  /* 0x0000001200967308 */ /* 0x000ee20000002400 */
[----:B------:R-:W-:Y:S01]  /*a160*/  FMNMX.FTZ R101, R103, R101, !PT ;  /* 0x0000006567657209 */ /* 0x000fe20007810000 */
[----:B------:R-:W-:Y:S01]  /*a170*/  FMUL.FTZ R25, R25, c[0x0][0x320] ;  /* 0x0000c80019197a20 */ /* 0x000fe20000410000 */
[C---:B-----5:R-:W-:Y:S03]  /*a180*/  HMMA.16816.F32.BF16 R28, R172.reuse, R8, R28 ;  /* 0x00000008ac1c723c */ /* 0x060fe6000004181c */
[----:B------:R-:W-:Y:S01]  /*a190*/  FMUL.FTZ R27, R27, c[0x0][0x320] ;  /* 0x0000c8001b1b7a20 */ /* 0x000fe20000410000 */
[----:B------:R-:W-:Y:S03]  /*a1a0*/  FMNMX.FTZ R101, R145, R101, !PT ;  /* 0x0000006591657209 */ /* 0x000fe60007810000 */
[----:B------:R-:W4:Y:S01]  /*a1b0*/  MUFU.TANH R148, R17 ;  /* 0x0000001100947308 */ /* 0x000f220000002400 */
[----:B--2---:R-:W-:Y:S01]  /*a1c0*/  FMNMX.FTZ R100, R151, R100, !PT ;  /* 0x0000006497647209 */ /* 0x004fe20007810000 */
[----:B------:R-:W-:Y:S03]  /*a1d0*/  HMMA.16816.F32.BF16 R32, R172, R10, R32 ;  /* 0x0000000aac20723c */ /* 0x000fe60000041820 */
[----:B------:R-:W-:Y:S05]  /*a1e0*/  FMNMX.FTZ R101, R146, R101, !PT ;  /* 0x0000006592657209 */ /* 0x000fea0007810000 */
[----:B------:R-:W2:Y:S01]  /*a1f0*/  MUFU.TANH R152, R19 ;  /* 0x0000001300987308 */ /* 0x000ea20000002400 */
[----:B-1----:R-:W-:Y:S03]  /*a200*/  FMNMX.FTZ R101, R147, R101, !PT ;  /* 0x0000006593657209 */ /* 0x002fe60007810000 */
[----:B---3--:R-:W-:Y:S03]  /*a210*/  FMNMX.FTZ R100, R150, R100, !PT ;  /* 0x0000006496647209 */ /* 0x008fe60007810000 */
[----:B------:R-:W-:Y:S03]  /*a220*/  FMUL.FTZ R28, R28, c[0x0][0x320] ;  /* 0x0000c8001c1c7a20 */ /* 0x000fe60000410000 */
[----:B------:R-:W1:Y:S01]  /*a230*/  MUFU.TANH R154, R20 ;  /* 0x00000014009a7308 */ /* 0x000e620000002400 */
[----:B------:R-:W-:Y:S02]  /*a240*/  FMUL.FTZ R30, R30, c[0x0][0x320] ;  /* 0x0000c8001e1e7a20 */ /* 0x000fe40000410000 */
[----:B------:R-:W-:Y:S01]  /*a250*/  FMUL.FTZ R29, R29, c[0x0][0x320] ;  /* 0x0000c8001d1d7a20 */ /* 0x000fe20000410000 */
[----:B----4-:R-:W-:Y:S01]  /*a260*/  FMNMX.FTZ R101, R148, R101, !PT ;  /* 0x0000006594657209 */ /* 0x010fe20007810000 */
[----:B------:R-:W-:Y:S02]  /*a270*/  FMUL.FTZ R31, R31, c[0x0][0x320] ;  /* 0x0000c8001f1f7a20 */ /* 0x000fe40000410000 */
[----:B------:R-:W-:Y:S02]  /*a280*/  FMUL.FTZ R32, R32, c[0x0][0x320] ;  /* 0x0000c80020207a20 */ /* 0x000fe40000410000 */
[----:B------:R-:W-:Y:S01]  /*a290*/  FMUL.FTZ R34, R34, c[0x0][0x320] ;  /* 0x0000c80022227a20 */ /* 0x000fe20000410000 */
[----:B------:R-:W3:Y:S01]  /*a2a0*/  MUFU.TANH R159, R22 ;  /* 0x00000016009f7308 */ /* 0x000ee20000002400 */
[----:B------:R-:W-:Y:S02]  /*a2b0*/  FMUL.FTZ R33, R33, c[0x0][0x320] ;  /* 0x0000c80021217a20 */ /* 0x000fe40000410000 */
[----:B------:R-:W-:Y:S01]  /*a2c0*/  FMUL.FTZ R35, R35, c[0x0][0x320] ;  /* 0x0000c80023237a20 */ /* 0x000fe20000410000 */
[----:B--2---:R-:W-:Y:S06]  /*a2d0*/  FMNMX.FTZ R100, R152, R100, !PT ;  /* 0x0000006498647209 */ /* 0x004fec0007810000 */
        /* <DEDUP_REMOVED lines=27> */
[----:B---3--:R-:W-:Y:S02]  /*a490*/  FMNMX.FTZ R100, R170, R100, !PT ;  /* 0x00000064aa647209 */ /* 0x008fe40007810000 */
[----:B--2---:R-:W-:Y:S02]  /*a4a0*/  FMNMX.FTZ R101, R166, R101, !PT ;  /* 0x00000065a6657209 */ /* 0x004fe40007810000 */
[----:B-1----:R-:W-:Y:S01]  /*a4b0*/  FMNMX.FTZ R100, R168, R100, !PT ;  /* 0x00000064a8647209 */ /* 0x002fe20007810000 */
[----:B------:R-:W-:-:S05]  /*a4c0*/  BRA.DIV ~URZ, `(.L_x_1464) ;  /* 0x000057827f007947 */ /* 0x000fca000b800000 */
[----:B------:R1:W2:Y:S02]  /*a4d0*/  SHFL.BFLY PT, R2, R101, 0x2, 0x1f ;  /* 0x0c401f0065027f89 */ /* 0x0002a400000e0000 */
.L_x_1520:
[----:B-12---:R-:W-:Y:S01]  /*a4e0*/  FMNMX.FTZ R101, R101, R2, !PT ;  /* 0x0000000265657209 */ /* 0x006fe20007810000 */
[----:B------:R-:W1:Y:S01]  /*a4f0*/  SHFL.BFLY PT, R3, R100, 0x2, 0x1f ;  /* 0x0c401f0064037f89 */ /* 0x000e6200000e0000 */
[----:B------:R-:W-:Y:S04]  /*a500*/  DEPBAR.LE SB0, 0x2 ;  /* 0x000080800000791a */ /* 0x000fe80000000000 */
[----:B------:R-:W-:Y:S01]  /*a510*/  IADD3 R156, R195, R185, RZ ;  /* 0x000000b9c39c7210 */ /* 0x000fe20007ffe0ff */
[----:B------:R-:W-:Y:S02]  /*a520*/  BSSY B0, `(.L_x_1465) ;  /* 0x00001c4000007945 */ /* 0x000fe40003800000 */
[----:B------:R-:W-:Y:S01]  /*a530*/  BAR.SYNC.DEFER_BLOCKING 0x0 ;  /* 0x0000000000007b1d */ /* 0x000fe20000010000 */
[----:B------:R-:W-:Y:S02]  /*a540*/  ISETP.GE.AND P0, PT, R197, 0x2, PT ;  /* 0x00000002c500780c */ /* 0x000fe40003f06270 */
[----:B-1----:R-:W-:Y:S05]  /*a550*/  FMNMX.FTZ R100, R100, R3, !PT ;  /* 0x0000000364647209 */ /* 0x002fea0007810000 */
[----:B------:R-:W-:Y:S08]  /*a560*/  LDSM.16.MT88.4 R12, [R156] ;  /* 0x000000009c0c783b */ /* 0x000ff00000004200 */
[----:B------:R-:W1:Y:S08]  /*a570*/  SHFL.BFLY PT, R2, R101, 0x1, 0x1f ;  /* 0x0c201f0065027f89 */ /* 0x000e7000000e0000 */
[----:B------:R-:W2:Y:S01]  /*a580*/  SHFL.BFLY PT, R5, R100, 0x1, 0x1f ;  /* 0x0c201f0064057f89 */ /* 0x000ea200000e0000 */
[----:B-1----:R-:W-:Y:S05]  /*a590*/  FMNMX.FTZ R101, R101, R2, !PT ;  /* 0x0000000265657209 */ /* 0x002fea0007810000 */
[C---:B------:R-:W-:Y:S02]  /*a5a0*/  FMUL.FTZ R162, R101.reuse, c[0x0][0x2d0] ;  /* 0x0000b40065a27a20 */ /* 0x040fe40000410000 */
[----:B------:R-:W-:Y:S01]  /*a5b0*/  FADD.FTZ R0, -R101, R0 ;  /* 0x0000000065007221 */ /* 0x000fe20000010100 */
[----:B--2---:R-:W-:Y:S01]  /*a5c0*/  FMNMX.FTZ R100, R100, R5, !PT ;  /* 0x0000000564647209 */ /* 0x004fe20007810000 */
[--C-:B------:R-:W-:Y:S02]  /*a5d0*/  FFMA.FTZ R3, R140, c[0x0][0x2d0], -R162.reuse ;  /* 0x0000b4008c037a23 */ /* 0x100fe400000108a2 */
[----:B------:R-:W-:Y:S02]  /*a5e0*/  FMUL.FTZ R0, R0, c[0x0][0x2d0] ;  /* 0x0000b40000007a20 */ /* 0x000fe40000410000 */
[----:B------:R1:W-:Y:S01]  /*a5f0*/  MUFU.EX2 R215, R3 ;  /* 0x0000000300d77308 */ /* 0x0003e20000000800 */
[----:B------:R-:W-:Y:S02]  /*a600*/  FMUL.FTZ R163, R100, c[0x0][0x2d0] ;  /* 0x0000b40064a37a20 */ /* 0x000fe40000410000 */
[--C-:B------:R-:W-:Y:S07]  /*a610*/  FFMA.FTZ R4, R142, c[0x0][0x2d0], -R162.reuse ;  /* 0x0000b4008e047a23 */ /* 0x100fee00000108a2 */
[----:B------:R2:W3:Y:S10]  /*a620*/  MUFU.EX2 R2, R0 ;  /* 0x0000000000027308 */ /* 0x0004f40000000800 */
[----:B------:R4:W5:Y:S01]  /*a630*/  MUFU.EX2 R212, R4 ;  /* 0x0000000400d47308 */ /* 0x0009620000000800 */
[--C-:B-1----:R-:W-:Y:S09]  /*a640*/  FFMA.FTZ R3, R143, c[0x0][0x2d0], -R163.reuse ;  /* 0x0000b4008f037a23 */ /* 0x102ff200000108a3 */
[----:B------:R1:W-:Y:S01]  /*a650*/  MUFU.EX2 R208, R3 ;  /* 0x0000000300d07308 */ /* 0x0003e20000000800 */
[--C-:B--2---:R-:W-:Y:S02]  /*a660*/  FFMA.FTZ R0, R141, c[0x0][0x2d0], -R162.reuse ;  /* 0x0000b4008d007a23 */ /* 0x104fe400000108a2 */
[C---:B---3--:R-:W-:Y:S02]  /*a670*/  FMUL.FTZ R5, R2.reuse, R105 ;  /* 0x0000006902057220 */ /* 0x048fe40000410000 */
[C---:B------:R-:W-:Y:S05]  /*a680*/  FMUL.FTZ R8, R2.reuse, R108 ;  /* 0x0000006c02087220 */ /* 0x040fea0000410000 */
[----:B------:R2:W-:Y:S01]  /*a690*/  MUFU.EX2 R210, R0 ;  /* 0x0000000000d27308 */ /* 0x0005e20000000800 */
[C---:B------:R-:W-:Y:S02]  /*a6a0*/  FMUL.FTZ R9, R2.reuse, R109 ;  /* 0x0000006d02097220 */ /* 0x040fe40000410000 */
[C---:B------:R-:W-:Y:S02]  /*a6b0*/  FMUL.FTZ R16, R2.reuse, R116 ;  /* 0x0000007402107220 */ /* 0x040fe40000410000 */
[C---:B----4-:R-:W-:Y:S02]  /*a6c0*/  FMUL.FTZ R4, R2.reuse, R104 ;  /* 0x0000006802047220 */ /* 0x050fe40000410000 */
[C---:B------:R-:W-:Y:S02]  /*a6d0*/  FMUL.FTZ R17, R2.reuse, R117 ;  /* 0x0000007502117220 */ /* 0x040fe40000410000 */
[C---:B------:R-:W-:Y:S02]  /*a6e0*/  FMUL.FTZ R24, R2.reuse, R124 ;  /* 0x0000007c02187220 */ /* 0x040fe40000410000 */
[C---:B------:R-:W-:Y:S02]  /*a6f0*/  FMUL.FTZ R25, R2.reuse, R125 ;  /* 0x0000007d02197220 */ /* 0x040fe40000410000 */
[----:B------:R-:W-:Y:S02]  /*a700*/  FMUL.FTZ R32, R2, R132 ;  /* 0x0000008402207220 */ /* 0x000fe40000410000 */
[--C-:B-1----:R-:W-:Y:S02]  /*a710*/  FFMA.FTZ R3, R144, c[0x0][0x2d0], -R163.reuse ;  /* 0x0000b40090037a23 */ /* 0x102fe400000108a3 */
[C---:B------:R-:W-:Y:S02]  /*a720*/  FMUL.FTZ R33, R2.reuse, R133 ;  /* 0x0000008502217220 */ /* 0x040fe40000410000 */
[----:B------:R1:W-:Y:S01]  /*a730*/  MUFU.EX2 R207, R3 ;  /* 0x0000000300cf7308 */ /* 0x0003e20000000800 */
[C---:B------:R-:W-:Y:S02]  /*a740*/  FMUL.FTZ R36, R2.reuse, R36 ;  /* 0x0000002402247220 */ /* 0x040fe40000410000 */
[C---:B------:R-:W-:Y:S02]  /*a750*/  FMUL.FTZ R37, R2.reuse, R37 ;  /* 0x0000002502257220 */ /* 0x040fe40000410000 */
[----:B--2---:R-:W-:Y:S01]  /*a760*/  FFMA.FTZ R0, R103, c[0x0][0x2d0], -R162 ;  /* 0x0000b40067007a23 */ /* 0x004fe200000108a2 */
[----:B------:R-:W-:Y:S01]  /*a770*/  IADD3 R103, R193, R156, RZ ;  /* 0x0000009cc1677210 */ /* 0x000fe20007ffe0ff */
[C---:B------:R-:W-:Y:S02]  /*a780*/  FMUL.FTZ R40, R2.reuse, R40 ;  /* 0x0000002802287220 */ /* 0x040fe40000410000 */
[C---:B------:R-:W-:Y:S01]  /*a790*/  FMUL.FTZ R41, R2.reuse, R41 ;  /* 0x0000002902297220 */ /* 0x040fe20000410000 */
[----:B------:R-:W2:Y:S01]  /*a7a0*/  MUFU.EX2 R209, R0 ;  /* 0x0000000000d17308 */ /* 0x000ea20000000800 */
[----:B------:R-:W3:Y:S01]  /*a7b0*/  LDSM.16.MT88.4 R20, [R103] ;  /* 0x000000006714783b */ /* 0x000ee20000004200 */
[C---:B------:R-:W-:Y:S02]  /*a7c0*/  FMUL.FTZ R44, R2.reuse, R44 ;  /* 0x0000002c022c7220 */ /* 0x040fe40000410000 */
[C---:B------:R-:W-:Y:S02]  /*a7d0*/  FMUL.FTZ R45, R2.reuse, R45 ;  /* 0x0000002d022d7220 */ /* 0x040fe40000410000 */
[C---:B------:R-:W-:Y:S02]  /*a7e0*/  FMUL.FTZ R48, R2.reuse, R48 ;  /* 0x0000003002307220 */ /* 0x040fe40000410000 */
[C---:B------:R-:W-:Y:S02]  /*a7f0*/  FMUL.FTZ R49, R2.reuse, R49 ;  /* 0x0000003102317220 */ /* 0x040fe40000410000 */
[C---:B------:R-:W-:Y:S02]  /*a800*/  FMUL.FTZ R52, R2.reuse, R52 ;  /* 0x0000003402347220 */ /* 0x040fe40000410000 */
[----:B------:R-:W-:Y:S02]  /*a810*/  FMUL.FTZ R53, R2, R53 ;  /* 0x0000003502357220 */ /* 0x000fe40000410000 */
[--C-:B-1----:R-:W-:Y:S01]  /*a820*/  FFMA.FTZ R3, R136, c[0x0][0x2d0], -R163.reuse ;  /* 0x0000b40088037a23 */ /* 0x102fe200000108a3 */
[----:B-----5:R-:W-:Y:S01]  /*a830*/  F2FP.BF16.PACK_AB R136, R212, R215 ;  /* 0x000000d7d488723e */ /* 0x020fe200000010ff */
[C---:B------:R-:W-:Y:S02]  /*a840*/  FMUL.FTZ R56, R2.reuse, R56 ;  /* 0x0000003802387220 */ /* 0x040fe40000410000 */
[----:B------:R1:W-:Y:S01]  /*a850*/  MUFU.EX2 R206, R3 ;  /* 0x0000000300ce7308 */ /* 0x0003e20000000800 */
[C---:B------:R-:W-:Y:S02]  /*a860*/  FMUL.FTZ R57, R2.reuse, R57 ;  /* 0x0000003902397220 */ /* 0x040fe40000410000 */
[C---:B------:R-:W-:Y:S02]  /*a870*/  FMUL.FTZ R60, R2.reuse, R60 ;  /* 0x0000003c023c7220 */ /* 0x040fe40000410000 */
[----:B------:R-:W-:Y:S01]  /*a880*/  FMUL.FTZ R61, R2, R61 ;  /* 0x0000003d023d7220 */ /* 0x000fe20000410000 */
[----:B--2---:R-:W-:Y:S01]  /*a890*/  F2FP.BF16.PACK_AB R138, R209, R210 ;  /* 0x000000d2d18a723e */ /* 0x004fe200000010ff */
[----:B------:R-:W-:Y:S02]  /*a8a0*/  FADD.FTZ R0, -R100, R102 ;  /* 0x0000006664007221 */ /* 0x000fe40000010100 */
[----:B------:R-:W-:Y:S02]  /*a8b0*/  FMUL.FTZ R64, R2, R64 ;  /* 0x0000004002407220 */ /* 0x000fe40000410000 */
[----:B------:R-:W-:Y:S02]  /*a8c0*/  FMUL.FTZ R0, R0, c[0x0][0x2d0] ;  /* 0x0000b40000007a20 */ /* 0x000fe40000410000 */
[C---:B------:R-:W-:Y:S02]  /*a8d0*/  FMUL.FTZ R65, R2.reuse, R65 ;  /* 0x0000004102417220 */ /* 0x040fe40000410000 */
[C---:B------:R-:W-:Y:S02]  /*a8e0*/  FMUL.FTZ R68, R2.reuse, R68 ;  /* 0x0000004402447220 */ /* 0x040fe40000410000 */
[----:B------:R-:W2:Y:S01]  /*a8f0*/  MUFU.EX2 R0, R0 ;  /* 0x0000000000007308 */ /* 0x000ea20000000800 */
[C---:B------:R-:W-:Y:S02]  /*a900*/  FMUL.FTZ R69, R2.reuse, R69 ;  /* 0x0000004502457220 */ /* 0x040fe40000410000 */
[C---:B------:R-:W-:Y:S02]  /*a910*/  FMUL.FTZ R72, R2.reuse, R72 ;  /* 0x0000004802487220 */ /* 0x040fe40000410000 */
[C---:B------:R-:W-:Y:S02]  /*a920*/  FMUL.FTZ R73, R2.reuse, R73 ;  /* 0x0000004902497220 */ /* 0x040fe40000410000 */
[----:B-1----:R-:W-:Y:S01]  /*a930*/  FFMA.FTZ R3, R137, c[0x0][0x2d0], -R163 ;  /* 0x0000b40089037a23 */ /* 0x002fe200000108a3 */
[----:B------:R-:W-:Y:S01]  /*a940*/  F2FP.BF16.PACK_AB R137, R207, R208 ;  /* 0x000000d0cf89723e */ /* 0x000fe200000010ff */
[C---:B------:R-:W-:Y:S02]  /*a950*/  FMUL.FTZ R76, R2.reuse, R76 ;  /* 0x0000004c024c7220 */ /* 0x040fe40000410000 */
[----:B------:R-:W1:Y:S01]  /*a960*/  MUFU.EX2 R205, R3 ;  /* 0x0000000300cd7308 */ /* 0x000e620000000800 */
[C---:B------:R-:W-:Y:S02]  /*a970*/  FMUL.FTZ R77, R2.reuse, R77 ;  /* 0x0000004d024d7220 */ /* 0x040fe40000410000 */
[C---:B------:R-:W-:Y:S02]  /*a980*/  FMUL.FTZ R84, R2.reuse, R84 ;  /* 0x0000005402547220 */ /* 0x040fe40000410000 */
[C---:B------:R-:W-:Y:S02]  /*a990*/  FMUL.FTZ R85, R2.reuse, R85 ;  /* 0x0000005502557220 */ /* 0x040fe40000410000 */
[C---:B------:R-:W-:Y:S02]  /*a9a0*/  FMUL.FTZ R88, R2.reuse, R88 ;  /* 0x0000005802587220 */ /* 0x040fe40000410000 */
[C---:B------:R-:W-:Y:S02]  /*a9b0*/  FMUL.FTZ R89, R2.reuse, R89 ;  /* 0x0000005902597220 */ /* 0x040fe40000410000 */
[----:B------:R-:W-:Y:S02]  /*a9c0*/  FMUL.FTZ R92, R2, R92 ;  /* 0x0000005c025c7220 */ /* 0x000fe40000410000 */
[C---:B--2---:R-:W-:Y:S02]  /*a9d0*/  FMUL.FTZ R6, R0.reuse, R106 ;  /* 0x0000006a00067220 */ /* 0x044fe40000410000 */
[C---:B------:R-:W-:Y:S02]  /*a9e0*/  FMUL.FTZ R7, R0.reuse, R107 ;  /* 0x0000006b00077220 */ /* 0x040fe40000410000 */
[C---:B------:R-:W-:Y:S02]  /*a9f0*/  FMUL.FTZ R10, R0.reuse, R110 ;  /* 0x0000006e000a7220 */ /* 0x040fe40000410000 */
[C---:B------:R-:W-:Y:S02]  /*aa00*/  FMUL.FTZ R11, R0.reuse, R111 ;  /* 0x0000006f000b7220 */ /* 0x040fe40000410000 */
[C---:B------:R-:W-:Y:S01]  /*aa10*/  FMUL.FTZ R18, R0.reuse, R118 ;  /* 0x0000007600127220 */ /* 0x040fe20000410000 */
[----:B------:R-:W-:Y:S01]  /*aa20*/  LDSM.16.MT88.4 R108, [R156+0x2000] ;  /* 0x002000009c6c783b */ /* 0x000fe20000004200 */
[C---:B------:R-:W-:Y:S01]  /*aa30*/  FMUL.FTZ R19, R0.reuse, R119 ;  /* 0x0000007700137220 */ /* 0x040fe20000410000 */
[----:B-1----:R-:W-:Y:S01]  /*aa40*/  F2FP.BF16.PACK_AB R139, R205, R206 ;  /* 0x000000cecd8b723e */ /* 0x002fe200000010ff */
[----:B------:R-:W-:Y:S01]  /*aa50*/  FMUL.FTZ R26, R0, R126 ;  /* 0x0000007e001a7220 */ /* 0x000fe20000410000 */
[----:B------:R-:W-:Y:S01]  /*aa60*/  IADD3 R3, R196, R185, RZ ;  /* 0x000000b9c4037210 */ /* 0x000fe20007ffe0ff */
[C---:B------:R-:W-:Y:S02]  /*aa70*/  FMUL.FTZ R27, R0.reuse, R127 ;  /* 0x0000007f001b7220 */ /* 0x040fe40000410000 */
[C---:B------:R-:W-:Y:S01]  /*aa80*/  FMUL.FTZ R34, R0.reuse, R134 ;  /* 0x0000008600227220 */ /* 0x040fe20000410000 */
[----:B------:R-:W-:Y:S01]  /*aa90*/  LDSM.16.MT88.4 R116, [R156+0x800] ;  /* 0x000800009c74783b */ /* 0x000fe20000004200 */
[C---:B------:R-:W-:Y:S05]  /*aaa0*/  HMMA.16816.F32.BF16 R4, R136.reuse, R12, R4 ;  /* 0x0000000c8804723c */ /* 0x040fea0000041804 */
[----:B------:R-:W-:Y:S01]  /*aab0*/  IADD3 R102, R193, R3, RZ ;  /* 0x00000003c1667210 */ /* 0x000fe20007ffe0ff */
[----:B------:R-:W-:Y:S01]  /*aac0*/  FMUL.FTZ R35, R0, R135 ;  /* 0x0000008700237220 */ /* 0x000fe20000410000 */
[----:B------:R-:W1:Y:S01]  /*aad0*/  LDSM.16.MT88.4 R28, [R3] ;  /* 0x00000000031c783b */ /* 0x000e620000004200 */
[C---:B------:R-:W-:Y:S04]  /*aae0*/  HMMA.16816.F32.BF16 R8, R136.reuse, R14, R8 ;  /* 0x0000000e8808723c */ /* 0x040fe80000041808 */
[C---:B------:R-:W-:Y:S02]  /*aaf0*/  FMUL.FTZ R12, R2.reuse, R112 ;  /* 0x00000070020c7220 */ /* 0x040fe40000410000 */
[----:B------:R-:W-:Y:S01]  /*ab00*/  FMUL.FTZ R13, R2, R113 ;  /* 0x00000071020d7220 */ /* 0x000fe20000410000 */
[----:B------:R-:W2:Y:S01]  /*ab10*/  LDSM.16.MT88.4 R104, [R102] ;  /* 0x000000006668783b */ /* 0x000ea20000004200 */
[C---:B------:R-:W-:Y:S04]  /*ab20*/  FMUL.FTZ R14, R0.reuse, R114 ;  /* 0x00000072000e7220 */ /* 0x040fe80000410000 */
[C---:B------:R-:W-:Y:S02]  /*ab30*/  FMUL.FTZ R15, R0.reuse, R115 ;  /* 0x00000073000f7220 */ /* 0x040fe40000410000 */
[C---:B------:R-:W-:Y:S01]  /*ab40*/  FMUL.FTZ R38, R0.reuse, R38 ;  /* 0x0000002600267220 */ /* 0x040fe20000410000 */
[----:B------:R-:W4:Y:S01]  /*ab50*/  LDSM.16.MT88.4 R112, [R103+0x2000] ;  /* 0x002000006770783b */ /* 0x000f220000004200 */
[C---:B------:R-:W-:Y:S02]  /*ab60*/  FMUL.FTZ R39, R0.reuse, R39 ;  /* 0x0000002700277220 */ /* 0x040fe40000410000 */
[C---:B------:R-:W-:Y:S01]  /*ab70*/  FMUL.FTZ R42, R0.reuse, R42 ;  /* 0x0000002a002a7220 */ /* 0x040fe20000410000 */
[C---:B---3--:R-:W-:Y:S03]  /*ab80*/  HMMA.16816.F32.BF16 R12, R136.reuse, R20, R12 ;  /* 0x00000014880c723c */ /* 0x048fe6000004180c */
[C---:B------:R-:W-:Y:S01]  /*ab90*/  FMUL.FTZ R43, R0.reuse, R43 ;  /* 0x0000002b002b7220 */ /* 0x040fe20000410000 */
[----:B------:R-:W-:Y:S01]  /*aba0*/  LDSM.16.MT88.4 R124, [R102+0x800] ;  /* 0x00080000667c783b */ /* 0x000fe20000004200 */
[----:B------:R-:W-:Y:S02]  /*abb0*/  FMUL.FTZ R46, R0, R46 ;  /* 0x0000002e002e7220 */ /* 0x000fe40000410000 */
[C---:B------:R-:W-:Y:S01]  /*abc0*/  FMUL.FTZ R20, R2.reuse, R120 ;  /* 0x0000007802147220 */ /* 0x040fe20000410000 */
[C---:B------:R-:W-:Y:S04]  /*abd0*/  HMMA.16816.F32.BF16 R16, R136.reuse, R22, R16 ;  /* 0x000000168810723c */ /* 0x040fe80000041810 */
[----:B------:R-:W-:Y:S01]  /*abe0*/  FMUL.FTZ R21, R2, R121 ;  /* 0x0000007902157220 */ /* 0x000fe20000410000 */
[----:B------:R-:W-:Y:S01]  /*abf0*/  LDSM.16.MT88.4 R132, [R103+0x2800] ;  /* 0x002800006784783b */ /* 0x000fe20000004200 */
[C---:B------:R-:W-:Y:S02]  /*ac00*/  FMUL.FTZ R47, R0.reuse, R47 ;  /* 0x0000002f002f7220 */ /* 0x040fe40000410000 */
[C---:B------:R-:W-:Y:S04]  /*ac10*/  FMUL.FTZ R22, R0.reuse, R122 ;  /* 0x0000007a00167220 */ /* 0x040fe80000410000 */
[C---:B------:R-:W-:Y:S01]  /*ac20*/  FMUL.FTZ R23, R0.reuse, R123 ;  /* 0x0000007b00177220 */ /* 0x040fe20000410000 */
[----:B------:R-:W-:Y:S01]  /*ac30*/  LDSM.16.MT88.4 R140, [R3+0x2800] ;  /* 0x00280000038c783b */ /* 0x000fe20000004200 */
[C---:B------:R-:W-:Y:S02]  /*ac40*/  FMUL.FTZ R50, R0.reuse, R50 ;  /* 0x0000003200327220 */ /* 0x040fe40000410000 */
[C---:B------:R-:W-:Y:S02]  /*ac50*/  FMUL.FTZ R51, R0.reuse, R51 ;  /* 0x0000003300337220 */ /* 0x040fe40000410000 */
[C---:B------:R-:W-:Y:S01]  /*ac60*/  FMUL.FTZ R54, R0.reuse, R54 ;  /* 0x0000003600367220 */ /* 0x040fe20000410000 */
[C---:B-1----:R-:W-:Y:S02]  /*ac70*/  HMMA.16816.F32.BF16 R20, R136.reuse, R28, R20 ;  /* 0x0000001c8814723c */ /* 0x042fe40000041814 */
[----:B------:R-:W-:Y:S01]  /*ac80*/  LDSM.16.MT88.4 R120, [R3+0x800] ;  /* 0x000800000378783b */ /* 0x000fe20000004200 */
        /* <DEDUP_REMOVED lines=19> */
[C---:B------:R-:W-:Y:S04]  /*adc0*/  HMMA.16816.F32.BF16 R36, R136.reuse, R108, R36 ;  /* 0x0000006c8824723c */ /* 0x040fe80000041824 */
[C---:B------:R-:W-:Y:S02]  /*add0*/  FMUL.FTZ R75, R0.reuse, R75 ;  /* 0x0000004b004b7220 */ /* 0x040fe40000410000 */
[C---:B------:R-:W-:Y:S02]  /*ade0*/  FMUL.FTZ R86, R0.reuse, R86 ;  /* 0x0000005600567220 */ /* 0x040fe40000410000 */
[C---:B------:R-:W-:Y:S01]  /*adf0*/  HMMA.16816.F32.BF16 R40, R136.reuse, R110, R40 ;  /* 0x0000006e8828723c */ /* 0x040fe20000041828 */
[----:B------:R-:W2:Y:S03]  /*ae00*/  LDSM.16.MT88.4 R108, [R102+0x2000] ;  /* 0x00200000666c783b */ /* 0x000ea60000004200 */
[C---:B------:R-:W-:Y:S02]  /*ae10*/  FMUL.FTZ R87, R0.reuse, R87 ;  /* 0x0000005700577220 */ /* 0x040fe40000410000 */
[C---:B------:R-:W-:Y:S02]  /*ae20*/  FMUL.FTZ R90, R0.reuse, R90 ;  /* 0x0000005a005a7220 */ /* 0x040fe40000410000 */
[C---:B----4-:R-:W-:Y:S04]  /*ae30*/  HMMA.16816.F32.BF16 R44, R136.reuse, R112, R44 ;  /* 0x00000070882c723c */ /* 0x050fe8000004182c */
[----:B------:R-:W-:Y:S02]  /*ae40*/  FMUL.FTZ R91, R0, R91 ;  /* 0x0000005b005b7220 */ /* 0x000fe40000410000 */
        /* <DEDUP_REMOVED lines=9> */
[C---:B------:R-:W-:Y:S01]  /*aee0*/  FMUL.FTZ R99, R0.reuse, R99 ;  /* 0x0000006300637220 */ /* 0x040fe20000410000 */
[C---:B------:R-:W-:Y:S01]  /*aef0*/  HMMA.16816.F32.BF16 R56, R136.reuse, R106, R56 ;  /* 0x0000006a8838723c */ /* 0x040fe20000041838 */
[----:B------:R-:W1:Y:S03]  /*af00*/  LDSM.16.MT88.4 R104, [R103+0x4000] ;  /* 0x004000006768783b */ /* 0x000e660000004200 */
[C---:B------:R-:W-:Y:S02]  /*af10*/  FMUL.FTZ R78, R0.reuse, R78 ;  /* 0x0000004e004e7220 */ /* 0x040fe40000410000 */
[----:B------:R-:W-:Y:S02]  /*af20*/  FMUL.FTZ R79, R0, R79 ;  /* 0x0000004f004f7220 */ /* 0x000fe40000410000 */
[C---:B--2---:R-:W-:Y:S04]  /*af30*/  HMMA.16816.F32.BF16 R60, R136.reuse, R108, R60 ;  /* 0x0000006c883c723c */ /* 0x044fe8000004183c */
[C---:B------:R-:W-:Y:S02]  /*af40*/  FMUL.FTZ R80, R2.reuse, R80 ;  /* 0x0000005002507220 */ /* 0x040fe40000410000 */
[----:B------:R-:W-:Y:S02]  /*af50*/  FMUL.FTZ R81, R2, R81 ;  /* 0x0000005102517220 */ /* 0x000fe40000410000 */
[C---:B------:R-:W-:Y:S04]  /*af60*/  HMMA.16816.F32.BF16 R64, R136.reuse, R110, R64 ;  /* 0x0000006e8840723c */ /* 0x040fe80000041840 */
[--C-:B------:R-:W-:Y:S02]  /*af70*/  FFMA.FTZ R108, R145, c[0x0][0x2d0], -R162.reuse ;  /* 0x0000b400916c7a23 */ /* 0x100fe400000108a2 */
[C---:B------:R-:W-:Y:S02]  /*af80*/  FMUL.FTZ R82, R0.reuse, R82 ;  /* 0x0000005200527220 */ /* 0x040fe40000410000 */
[C---:B---3--:R-:W-:Y:S01]  /*af90*/  HMMA.16816.F32.BF16 R68, R136.reuse, R112, R68 ;  /* 0x000000708844723c */ /* 0x048fe20000041844 */
[----:B------:R2:W-:Y:S03]  /*afa0*/  MUFU.EX2 R204, R108 ;  /* 0x0000006c00cc7308 */ /* 0x0005e60000000800 */
[----:B------:R-:W-:Y:S02]  /*afb0*/  FMUL.FTZ R83, R0, R83 ;  /* 0x0000005300537220 */ /* 0x000fe40000410000 */
[----:B------:R-:W-:Y:S02]  /*afc0*/  FFMA.FTZ R2, R2, R216, R215 ;  /* 0x000000d802027223 */ /* 0x000fe400000100d7 */
[C---:B------:R-:W-:Y:S04]  /*afd0*/  HMMA.16816.F32.BF16 R72, R136.reuse, R114, R72 ;  /* 0x000000728848723c */ /* 0x040fe80000041848 */
[----:B------:R-:W-:Y:S02]  /*afe0*/  FFMA.FTZ R112, R147, c[0x0][0x2d0], -R162 ;  /* 0x0000b40093707a23 */ /* 0x000fe400000108a2 */
[----:B------:R-:W-:Y:S02]  /*aff0*/  FFMA.FTZ R0, R0, R217, R208 ;  /* 0x000000d900007223 */ /* 0x000fe400000100d0 */
[----:B------:R3:W-:Y:S01]  /*b000*/  MUFU.EX2 R202, R112 ;  /* 0x0000007000ca7308 */ /* 0x0007e20000000800 */
[C---:B-1----:R-:W-:Y:S07]  /*b010*/  HMMA.16816.F32.BF16 R76, R136.reuse, R104, R76 ;  /* 0x00000068884c723c */ /* 0x042fee000004184c */
[--C-:B------:R-:W-:Y:S01]  /*b020*/  FFMA.FTZ R104, R149, c[0x0][0x2d0], -R163.reuse ;  /* 0x0000b40095687a23 */ /* 0x100fe200000108a3 */
[C---:B------:R-:W-:Y:S03]  /*b030*/  HMMA.16816.F32.BF16 R80, R136.reuse, R106, R80 ;  /* 0x0000006a8850723c */ /* 0x040fe60000041850 */
[----:B------:R1:W-:Y:S01]  /*b040*/  MUFU.EX2 R185, R104 ;  /* 0x0000006800b97308 */ /* 0x0003e20000000800 */
[--C-:B--2---:R-:W-:Y:S02]  /*b050*/  FFMA.FTZ R108, R146, c[0x0][0x2d0], -R162.reuse ;  /* 0x0000b400926c7a23 */ /* 0x104fe400000108a2 */
[----:B------:R-:W-:Y:S07]  /*b060*/  LDSM.16.MT88.4 R144, [R103+0x3800] ;  /* 0x003800006790783b */ /* 0x000fee0000004200 */
[----:B------:R2:W-:Y:S01]  /*b070*/  MUFU.EX2 R203, R108 ;  /* 0x0000006c00cb7308 */ /* 0x0005e20000000800 */
[--C-:B---3--:R-:W-:Y:S09]  /*b080*/  FFMA.FTZ R112, R148, c[0x0][0x2d0], -R162.reuse ;  /* 0x0000b40094707a23 */ /* 0x108ff200000108a2 */
[----:B------:R3:W4:Y:S01]  /*b090*/  MUFU.EX2 R201, R112 ;  /* 0x0000007000c97308 */ /* 0x0007220000000800 */
[--C-:B-1----:R-:W-:Y:S09]  /*b0a0*/  FFMA.FTZ R104, R151, c[0x0][0x2d0], -R163.reuse ;  /* 0x0000b40097687a23 */ /* 0x102ff200000108a3 */
[----:B------:R1:W5:Y:S01]  /*b0b0*/  MUFU.EX2 R184, R104 ;  /* 0x0000006800b87308 */ /* 0x0003620000000800 */
[----:B--2---:R-:W2:Y:S08]  /*b0c0*/  LDSM.16.MT88.4 R108, [R3+0x4000] ;  /* 0x00400000036c783b */ /* 0x004eb00000004200 */
[----:B---3--:R-:W3:Y:S01]  /*b0d0*/  LDSM.16.MT88.4 R112, [R102+0x4000] ;  /* 0x004000006670783b */ /* 0x008ee20000004200 */
[----:B----4-:R-:W-:Y:S01]  /*b0e0*/  F2FP.BF16.PACK_AB R106, R201, R202 ;  /* 0x000000cac96a723e */ /* 0x010fe200000010ff */
[--C-:B-1----:R-:W-:Y:S01]  /*b0f0*/  FFMA.FTZ R104, R150, c[0x0][0x2d0], -R163.reuse ;  /* 0x0000b40096687a23 */ /* 0x102fe200000108a3 */
[----:B-----5:R-:W-:Y:S05]  /*b100*/  F2FP.BF16.PACK_AB R105, R184, R185 ;  /* 0x000000b9b869723e */ /* 0x020fea00000010ff */
[----:B------:R-:W-:Y:S01]  /*b110*/  LDSM.16.MT88.4 R148, [R3+0x3800] ;  /* 0x003800000394783b */ /* 0x000fe20000004200 */
[----:B------:R1:W-:Y:S01]  /*b120*/  MUFU.EX2 R183, R104 ;  /* 0x0000006800b77308 */ /* 0x0003e20000000800 */
[C---:B--2---:R-:W-:Y:S08]  /*b130*/  HMMA.16816.F32.BF16 R84, R136.reuse, R108, R84 ;  /* 0x0000006c8854723c */ /* 0x044ff00000041854 */
[C---:B------:R-:W-:Y:S01]  /*b140*/  HMMA.16816.F32.BF16 R88, R136.reuse, R110, R88 ;  /* 0x0000006e8858723c */ /* 0x040fe20000041858 */
[----:B------:R-:W2:Y:S03]  /*b150*/  LDSM.16.MT88.4 R108, [R103+0x800] ;  /* 0x00080000676c783b */ /* 0x000ea60000004200 */
[--C-:B-1----:R-:W-:Y:S04]  /*b160*/  FFMA.FTZ R104, R152, c[0x0][0x2d0], -R163.reuse ;  /* 0x0000b40098687a23 */ /* 0x102fe800000108a3 */
[C---:B---3--:R-:W-:Y:S01]  /*b170*/  HMMA.16816.F32.BF16 R92, R136.reuse, R112, R92 ;  /* 0x00000070885c723c */ /* 0x048fe2000004185c */
[----:B------:R1:W3:Y:S07]  /*b180*/  MUFU.EX2 R182, R104 ;  /* 0x0000006800b67308 */ /* 0x0002ee0000000800 */
[----:B------:R-:W-:Y:S01]  /*b190*/  HMMA.16816.F32.BF16 R96, R136, R114, R96 ;  /* 0x000000728860723c */ /* 0x000fe20000041860 */
[----:B------:R-:W4:Y:S03]  /*b1a0*/  LDSM.16.MT88.4 R112, [R102+0x2800] ;  /* 0x002800006670783b */ /* 0x000f260000004200 */
[----:B-1----:R-:W-:Y:S02]  /*b1b0*/  F2FP.BF16.PACK_AB R104, R203, R204 ;  /* 0x000000cccb68723e */ /* 0x002fe400000010ff */
[----:B---3--:R-:W-:Y:S07]  /*b1c0*/  F2FP.BF16.PACK_AB R107, R182, R183 ;  /* 0x000000b7b66b723e */ /* 0x008fee00000010ff */
        /* <DEDUP_REMOVED lines=12> */
[----:B------:R-:W-:Y:S07]  /*b290*/  LDSM.16.MT88.4 R124, [R103+0x1000] ;  /* 0x00100000677c783b */ /* 0x000fee0000004200 */
[C---:B------:R-:W-:Y:S04]  /*b2a0*/  HMMA.16816.F32.BF16 R36, R104.reuse, R128, R36 ;  /* 0x000000806824723c */ /* 0x040fe80000041824 */
[--C-:B--2---:R-:W-:Y:S03]  /*b2b0*/  FFMA.FTZ R120, R157, c[0x0][0x2d0], -R162.reuse ;  /* 0x0000b4009d787a23 */ /* 0x104fe600000108a2 */
[--C-:B------:R-:W-:Y:S01]  /*b2c0*/  FFMA.FTZ R128, R161, c[0x0][0x2d0], -R163.reuse ;  /* 0x0000b400a1807a23 */ /* 0x100fe200000108a3 */
[C---:B------:R-:W-:Y:S01]  /*b2d0*/  HMMA.16816.F32.BF16 R40, R104.reuse, R130, R40 ;  /* 0x000000826828723c */ /* 0x040fe20000041828 */
[----:B------:R2:W3:Y:S07]  /*b2e0*/  MUFU.EX2 R180, R120 ;  /* 0x0000007800b47308 */ /* 0x0004ee0000000800 */
[C---:B------:R-:W-:Y:S03]  /*b2f0*/  HMMA.16816.F32.BF16 R44, R104.reuse, R132, R44 ;  /* 0x00000084682c723c */ /* 0x040fe6000004182c */
[----:B------:R5:W-:Y:S05]  /*b300*/  MUFU.EX2 R174, R128 ;  /* 0x0000008000ae7308 */ /* 0x000bea0000000800 */
[C---:B------:R-:W-:Y:S01]  /*b310*/  HMMA.16816.F32.BF16 R48, R104.reuse, R134, R48 ;  /* 0x000000866830723c */ /* 0x040fe20000041830 */
[----:B------:R-:W-:Y:S07]  /*b320*/  LDSM.16.MT88.4 R132, [R102+0x1800] ;  /* 0x001800006684783b */ /* 0x000fee0000004200 */
[C---:B------:R-:W-:Y:S04]  /*b330*/  HMMA.16816.F32.BF16 R52, R104.reuse, R140, R52 ;  /* 0x0000008c6834723c */ /* 0x040fe80000041834 */
[--C-:B--2---:R-:W-:Y:S04]  /*b340*/  FFMA.FTZ R120, R155, c[0x0][0x2d0], -R162.reuse ;  /* 0x0000b4009b787a23 */ /* 0x104fe800000108a2 */
[C---:B------:R-:W-:Y:S01]  /*b350*/  HMMA.16816.F32.BF16 R56, R104.reuse, R142, R56 ;  /* 0x0000008e6838723c */ /* 0x040fe20000041838 */
[----:B------:R-:W-:Y:S01]  /*b360*/  LDSM.16.MT88.4 R140, [R156+0x3800] ;  /* 0x003800009c8c783b */ /* 0x000fe20000004200 */
[----:B------:R2:W-:Y:S06]  /*b370*/  MUFU.EX2 R178, R120 ;  /* 0x0000007800b27308 */ /* 0x0005ec0000000800 */
[C---:B----4-:R-:W-:Y:S01]  /*b380*/  HMMA.16816.F32.BF16 R60, R104.reuse, R112, R60 ;  /* 0x00000070683c723c */ /* 0x050fe2000004183c */
[----:B-----5:R-:W-:Y:S06]  /*b390*/  LDSM.16.MT88.4 R128, [R102+0x1000] ;  /* 0x001000006680783b */ /* 0x020fec0000004200 */
[--C-:B------:R-:W-:Y:S01]  /*b3a0*/  FFMA.FTZ R112, R153, c[0x0][0x2d0], -R162.reuse ;  /* 0x0000b40099707a23 */ /* 0x100fe200000108a2 */
[C---:B------:R-:W-:Y:S01]  /*b3b0*/  HMMA.16816.F32.BF16 R64, R104.reuse, R114, R64 ;  /* 0x000000726840723c */ /* 0x040fe20000041840 */
[----:B------:R-:W-:Y:S02]  /*b3c0*/  LDSM.16.MT88.4 R152, [R102+0x3800] ;  /* 0x003800006698783b */ /* 0x000fe40000004200 */
[----:B------:R4:W5:Y:S05]  /*b3d0*/  MUFU.EX2 R179, R112 ;  /* 0x0000007000b37308 */ /* 0x00096a0000000800 */
[C---:B-1----:R-:W-:Y:S01]  /*b3e0*/  HMMA.16816.F32.BF16 R68, R104.reuse, R108, R68 ;  /* 0x0000006c6844723c */ /* 0x042fe20000041844 */
[----:B--2---:R-:W-:Y:S06]  /*b3f0*/  LDSM.16.MT88.4 R120, [R102+0x4800] ;  /* 0x004800006678783b */ /* 0x004fec0000004200 */
[--C-:B------:R-:W-:Y:S01]  /*b400*/  FFMA.FTZ R108, R159, c[0x0][0x2d0], -R163.reuse ;  /* 0x0000b4009f6c7a23 */ /* 0x100fe200000108a3 */
[C---:B------:R-:W-:Y:S03]  /*b410*/  HMMA.16816.F32.BF16 R72, R104.reuse, R110, R72 ;  /* 0x0000006e6848723c */ /* 0x040fe60000041848 */
[----:B------:R1:W-:Y:S05]  /*b420*/  MUFU.EX2 R177, R108 ;  /* 0x0000006c00b17308 */ /* 0x0003ea0000000800 */
[C---:B------:R-:W-:Y:S01]  /*b430*/  HMMA.16816.F32.BF16 R76, R104.reuse, R116, R76 ;  /* 0x00000074684c723c */ /* 0x040fe2000004184c */
[----:B----4-:R-:W2:Y:S07]  /*b440*/  LDSM.16.MT88.4 R112, [R3+0x4800] ;  /* 0x004800000370783b */ /* 0x010eae0000004200 */
[C---:B------:R-:W-:Y:S01]  /*b450*/  HMMA.16816.F32.BF16 R80, R104.reuse, R118, R80 ;  /* 0x000000766850723c */ /* 0x040fe20000041850 */
[----:B------:R-:W-:Y:S03]  /*b460*/  LDSM.16.MT88.4 R116, [R3+0x1000] ;  /* 0x001000000374783b */ /* 0x000fe60000004200 */
[--C-:B-1----:R-:W-:Y:S04]  /*b470*/  FFMA.FTZ R108, R160, c[0x0][0x2d0], -R163.reuse ;  /* 0x0000b400a06c7a23 */ /* 0x102fe800000108a3 */
[----:B------:R1:W4:Y:S01]  /*b480*/  MUFU.EX2 R176, R108 ;  /* 0x0000006c00b07308 */ /* 0x0003220000000800 */
[C---:B--2---:R-:W-:Y:S03]  /*b490*/  HMMA.16816.F32.BF16 R84, R104.reuse, R112, R84 ;  /* 0x000000706854723c */ /* 0x044fe60000041854 */
[--C-:B-1----:R-:W-:Y:S05]  /*b4a0*/  FFMA.FTZ R108, R158, c[0x0][0x2d0], -R163.reuse ;  /* 0x0000b4009e6c7a23 */ /* 0x102fea00000108a3 */
[C---:B------:R-:W-:Y:S01]  /*b4b0*/  HMMA.16816.F32.BF16 R88, R104.reuse, R114, R88 ;  /* 0x000000726858723c */ /* 0x040fe20000041858 */
[----:B------:R1:W2:Y:S01]  /*b4c0*/  MUFU.EX2 R175, R108 ;  /* 0x0000006c00af7308 */ /* 0x0002a20000000800 */
[----:B------:R-:W-:Y:S06]  /*b4d0*/  LDSM.16.MT88.4 R112, [R156+0x3000] ;  /* 0x003000009c70783b */ /* 0x000fec0000004200 */
[C---:B------:R-:W-:Y:S08]  /*b4e0*/  HMMA.16816.F32.BF16 R92, R104.reuse, R120, R92 ;  /* 0x00000078685c723c */ /* 0x040ff0000004185c */
[----:B------:R-:W-:Y:S01]  /*b4f0*/  HMMA.16816.F32.BF16 R96, R104, R122, R96 ;  /* 0x0000007a6860723c */ /* 0x000fe20000041860 */
[----:B------:R-:W-:Y:S06]  /*b500*/  LDSM.16.MT88.4 R120, [R103+0x3000] ;  /* 0x003000006778783b */ /* 0x000fec0000004200 */
[----:B---3--:R-:W-:Y:S02]  /*b510*/  F2FP.BF16.PACK_AB R104, R180, R181 ;  /* 0x000000b5b468723e */ /* 0x008fe400000010ff */
[----:B-1----:R-:W1:Y:S03]  /*b520*/  LDSM.16.MT88.4 R108, [R156+0x1000] ;  /* 0x001000009c6c783b */ /* 0x002e660000004200 */
[----:B-----5:R-:W-:Y:S02]  /*b530*/  F2FP.BF16.PACK_AB R106, R178, R179 ;  /* 0x000000b3b26a723e */ /* 0x020fe400000010ff */
[----:B----4-:R-:W-:Y:S02]  /*b540*/  F2FP.BF16.PACK_AB R105, R176, R177 ;  /* 0x000000b1b069723e */ /* 0x010fe400000010ff */
[----:B--2---:R-:W-:Y:S07]  /*b550*/  F2FP.BF16.PACK_AB R107, R174, R175 ;  /* 0x000000afae6b723e */ /* 0x004fee00000010ff */
        /* <DEDUP_REMOVED lines=27> */
[----:B------:R-:W-:Y:S01]  /*b710*/  FFMA.FTZ R116, R166, c[0x0][0x2d0], -R162 ;  /* 0x0000b400a6747a23 */ /* 0x000fe200000108a2 */
[C---:B------:R-:W-:Y:S03]  /*b720*/  HMMA.16816.F32.BF16 R64, R104.reuse, R118, R64 ;  /* 0x000000766840723c */ /* 0x040fe60000041840 */
[----:B------:R4:W5:Y:S05]  /*b730*/  MUFU.EX2 R165, R116 ;  /* 0x0000007400a57308 */ /* 0x00096a0000000800 */
[C---:B--2---:R-:W-:Y:S01]  /*b740*/  HMMA.16816.F32.BF16 R68, R104.reuse, R112, R68 ;  /* 0x000000706844723c */ /* 0x044fe20000041844 */
[----:B-1----:R-:W1:Y:S06]  /*b750*/  LDSM.16.MT88.4 R108, [R3+0x5000] ;  /* 0x00500000036c783b */ /* 0x002e6c0000004200 */
[--C-:B------:R-:W-:Y:S01]  /*b760*/  FFMA.FTZ R112, R171, c[0x0][0x2d0], -R163.reuse ;  /* 0x0000b400ab707a23 */ /* 0x100fe200000108a3 */
[C---:B------:R-:W-:Y:S03]  /*b770*/  HMMA.16816.F32.BF16 R72, R104.reuse, R114, R72 ;  /* 0x000000726848723c */ /* 0x040fe60000041848 */
[----:B------:R2:W-:Y:S01]  /*b780*/  MUFU.EX2 R162, R112 ;  /* 0x0000007000a27308 */ /* 0x0005e20000000800 */
[--C-:B----4-:R-:W-:Y:S01]  /*b790*/  FFMA.FTZ R116, R169, c[0x0][0x2d0], -R163.reuse ;  /* 0x0000b400a9747a23 */ /* 0x110fe200000108a3 */
[----:B-----5:R-:W-:Y:S08]  /*b7a0*/  F2FP.BF16.PACK_AB R138, R165, R167 ;  /* 0x000000a7a58a723e */ /* 0x020ff000000010ff */
[----:B------:R4:W5:Y:S01]  /*b7b0*/  MUFU.EX2 R164, R116 ;  /* 0x0000007400a47308 */ /* 0x0009620000000800 */
[C---:B---3--:R-:W-:Y:S07]  /*b7c0*/  HMMA.16816.F32.BF16 R76, R104.reuse, R120, R76 ;  /* 0x00000078684c723c */ /* 0x048fee000004184c */
[--C-:B------:R-:W-:Y:S01]  /*b7d0*/  FFMA.FTZ R120, R168, c[0x0][0x2d0], -R163.reuse ;  /* 0x0000b400a8787a23 */ /* 0x100fe200000108a3 */
[C---:B------:R-:W-:Y:S03]  /*b7e0*/  HMMA.16816.F32.BF16 R80, R104.reuse, R122, R80 ;  /* 0x0000007a6850723c */ /* 0x040fe60000041850 */
[----:B------:R3:W-:Y:S01]  /*b7f0*/  MUFU.EX2 R160, R120 ;  /* 0x0000007800a07308 */ /* 0x0007e20000000800 */
[----:B--2---:R-:W-:Y:S04]  /*b800*/  FFMA.FTZ R112, R170, c[0x0][0x2d0], -R163 ;  /* 0x0000b400aa707a23 */ /* 0x004fe800000108a3 */
[C---:B-1----:R-:W-:Y:S05]  /*b810*/  HMMA.16816.F32.BF16 R84, R104.reuse, R108, R84 ;  /* 0x0000006c6854723c */ /* 0x042fea0000041854 */
[----:B------:R1:W2:Y:S01]  /*b820*/  MUFU.EX2 R161, R112 ;  /* 0x0000007000a17308 */ /* 0x0002a20000000800 */
[----:B----4-:R-:W4:Y:S01]  /*b830*/  LDSM.16.MT88.4 R116, [R102+0x5000] ;  /* 0x005000006674783b */ /* 0x010f220000004200 */
[----:B-----5:R-:W-:Y:S01]  /*b840*/  F2FP.BF16.PACK_AB R137, R162, R164 ;  /* 0x000000a4a289723e */ /* 0x020fe200000010ff */
[C---:B------:R-:W-:Y:S06]  /*b850*/  HMMA.16816.F32.BF16 R88, R104.reuse, R110, R88 ;  /* 0x0000006e6858723c */ /* 0x040fec0000041858 */
[----:B---3--:R-:W-:Y:S08]  /*b860*/  LDSM.16.MT88.4 R120, [R103+0x1800] ;  /* 0x001800006778783b */ /* 0x008ff00000004200 */
[----:B-1----:R-:W1:Y:S01]  /*b870*/  LDSM.16.MT88.4 R112, [R156+0x1800] ;  /* 0x001800009c70783b */ /* 0x002e620000004200 */
[----:B--2---:R-:W-:Y:S07]  /*b880*/  F2FP.BF16.PACK_AB R139, R160, R161 ;  /* 0x000000a1a08b723e */ /* 0x004fee00000010ff */
[----:B------:R-:W2:Y:S01]  /*b890*/  LDSM.16.MT88.4 R156, [R156+0x5800] ;  /* 0x005800009c9c783b */ /* 0x000ea20000004200 */
[C---:B----4-:R-:W-:Y:S08]  /*b8a0*/  HMMA.16816.F32.BF16 R92, R104.reuse, R116, R92 ;  /* 0x00000074685c723c */ /* 0x050ff0000004185c */
[----:B------:R-:W-:Y:S08]  /*b8b0*/  HMMA.16816.F32.BF16 R96, R104, R118, R96 ;  /* 0x000000766860723c */ /* 0x000ff00000041860 */
[C---:B-1----:R-:W-:Y:S01]  /*b8c0*/  HMMA.16816.F32.BF16 R104, R136.reuse, R112, R4 ;  /* 0x000000708868723c */ /* 0x042fe20000041804 */
        /* <DEDUP_REMOVED lines=51> */
[C---:B------:R-:W-:Y:S08]  /*bc00*/  HMMA.16816.F32.BF16 R80, R136.reuse, R6, R80 ;  /* 0x000000068850723c */ /* 0x040ff00000041850 */
[C---:B----4-:R-:W-:Y:S08]  /*bc10*/  HMMA.16816.F32.BF16 R84, R136.reuse, R8, R84 ;  /* 0x000000088854723c */ /* 0x050ff00000041854 */
[C---:B------:R-:W-:Y:S08]  /*bc20*/  HMMA.16816.F32.BF16 R88, R136.reuse, R10, R88 ;  /* 0x0000000a8858723c */ /* 0x040ff00000041858 */
[C---:B-----5:R-:W-:Y:S08]  /*bc30*/  HMMA.16816.F32.BF16 R92, R136.reuse, R12, R92 ;  /* 0x0000000c885c723c */ /* 0x060ff0000004185c */
[----:B------:R-:W-:Y:S01]  /*bc40*/  HMMA.16816.F32.BF16 R96, R136, R14, R96 ;  /* 0x0000000e8860723c */ /* 0x000fe20000041860 */
[----:B------:R-:W-:Y:S07]  /*bc50*/  @!UPT UIADD3 URZ, URZ, URZ, URZ ;  /* 0x0000003f3f3ff290 */ /* 0x000fee000fffe03f */
[----:B------:R-:W-:-:S11]  /*bc60*/  @!P0 BRA `(.L_x_1466) ;  /* 0x000004f000008947 */ /* 0x000fd60003800000 */
[----:B------:R-:W-:Y:S01]  /*bc70*/  IMAD R2, R197, 0x40, R228 ;  /* 0x00000040c5027824 */ /* 0x000fe200078e02e4 */
[----:B------:R-:W-:Y:S01]  /*bc80*/  SHF.R.S32.HI R235, RZ, 0x1f, R214 ;  /* 0x0000001fffeb7819 */ /* 0x000fe200000114d6 */
[----:B------:R-:W-:Y:S01]  /*bc90*/  IMAD.MOV.U32 R198, RZ, RZ, RZ ;  /* 0x000000ffffc67224 */ /* 0x000fe200078e00ff */
[----:B------:R-:W-:Y:S01]  /*bca0*/  SHF.R.S32.HI R236, RZ, 0x1f, R213 ;  /* 0x0000001fffec7819 */ /* 0x000fe200000114d5 */
[----:B------:R-:W-:Y:S01]  /*bcb0*/  IMAD.SHL.U32 R18, R214, 0x2, RZ ;  /* 0x00000002d6127824 */ /* 0x000fe200078e00ff */
[----:B------:R-:W-:Y:S01]  /*bcc0*/  IADD3 R2, R2, -0x80, R219 ;  /* 0xffffff8002027810 */ /* 0x000fe20007ffe0db */
[C---:B------:R-:W-:Y:S01]  /*bcd0*/  IMAD.SHL.U32 R17, R213.reuse, 0x2, RZ ;  /* 0x00000002d5117824 */ /* 0x040fe200078e00ff */
[----:B------:R-:W-:Y:S01]  /*bce0*/  SHF.L.U64.HI R15, R214, 0x1, R235 ;  /* 0x00000001d60f7819 */ /* 0x000fe200000102eb */
        /* <DEDUP_REMOVED lines=29> */
.L_x_1521:
[----:B------:R-:W-:-:S05]  /*bec0*/  BRA.DIV ~URZ, `(.L_x_1468) ;  /* 0x00003e527f007947 */ /* 0x000fca000b800000 */
[----:B------:R-:W3:Y:S01]  /*bed0*/  SHFL.IDX PT, R2, R12, RZ, 0x181f ;  /* 0x00181fff0c027589 */ /* 0x000ee200000e0000 */
[----:B------:R-:W-:Y:S01]  /*bee0*/  ISETP.GE.AND P4, PT, R200, c[0x0][0x1d4], PT ;  /* 0x00007500c8007a0c */ /* 0x000fe20003f86270 */
[----:B------:R-:W-:Y:S01]  /*bef0*/  IMAD R0, R211, 0x6000, R233 ;  /* 0x00006000d3007824 */ /* 0x000fe200078e02e9 */
[----:B------:R-:W-:Y:S02]  /*bf00*/  ISETP.GE.AND P1, PT, R213, c[0x0][0x1d4], PT ;  /* 0x00007500d5007a0c */ /* 0x000fe40003f26270 */
[----:B------:R-:W-:Y:S02]  /*bf10*/  ISETP.GE.AND P0, PT, R214, c[0x0][0x1d4], PT ;  /* 0x00007500d6007a0c */ /* 0x000fe40003f06270 */
[C---:B---3--:R-:W-:Y:S02]  /*bf20*/  IADD3 R8, P5, R2.reuse, R16, RZ ;  /* 0x0000001002087210 */ /* 0x048fe40007fbe0ff */
[----:B------:R-:W-:Y:S03]  /*bf30*/  IADD3 R6, P6, R2, R17, RZ ;  /* 0x0000001102067210 */ /* 0x000fe60007fde0ff */
[----:B--2---:R-:W-:Y:S01]  /*bf40*/  IMAD.X R9, R4, 0x1, R13, P5 ;  /* 0x0000000104097824 */ /* 0x004fe200028e060d */
[----:B------:R-:W-:Y:S01]  /*bf50*/  IADD3 R10, P5, R2, R18, RZ ;  /* 0x00000012020a7210 */ /* 0x000fe20007fbe0ff */
[C---:B------:R-:W-:Y:S01]  /*bf60*/  IMAD.X R7, R4.reuse, 0x1, R14, P6 ;  /* 0x0000000104077824 */ /* 0x040fe200030e060e */
[----:B------:R-:W2:Y:S03]  /*bf70*/  SHFL.IDX PT, R2, R12, 0x1, 0x181f ;  /* 0x00381f000c027f89 */ /* 0x000ea600000e0000 */
[----:B------:R-:W-:Y:S01]  /*bf80*/  IMAD.X R11, R4, 0x1, R15, P5 ;  /* 0x00000001040b7824 */ /* 0x000fe200028e060f */
[----:B------:R-:W-:Y:S01]  /*bf90*/  @!PT LDS RZ, [RZ] ;  /* 0x00000000fffff984 */ /* 0x000fe20000000800 */
[----:B------:R3:W-:Y:S04]  /*bfa0*/  LDGSTS.E.BYPASS.LTC128B.128 [R0], [R8.64], !P4 ;  /* 0x0000000008007fae */ /* 0x0007e8000e101d46 */
[----:B------:R4:W-:Y:S04]  /*bfb0*/  LDGSTS.E.BYPASS.LTC128B.128 [R0+0x2000], [R6.64], !P1 ;  /* 0x0200000006007fae */ /* 0x0009e8000c901d46 */
[----:B------:R5:W-:Y:S04]  /*bfc0*/  LDGSTS.E.BYPASS.LTC128B.128 [R0+0x4000], [R10.64], !P0 ;  /* 0x040000000a007fae */ /* 0x000be8000c101d46 */
[----:B------:R1:W2:Y:S01]  /*bfd0*/  SHFL.IDX PT, R4, R5, 0x1, 0x181f ;  /* 0x00381f0005047f89 */ /* 0x0002a200000e0000 */
[----:B----4-:R-:W-:Y:S02]  /*bfe0*/  SEL R7, RZ, 0x10, P0 ;  /* 0x00000010ff077807 */ /* 0x010fe40000000000 */
[----:B-1----:R-:W-:Y:S02]  /*bff0*/  SEL R5, RZ, 0x10, P4 ;  /* 0x00000010ff057807 */ /* 0x002fe40002000000 */
[----:B-----5:R-:W-:Y:S02]  /*c000*/  SEL R10, RZ, 0x10, P1 ;  /* 0x00000010ff0a7807 */ /* 0x020fe40000800000 */
.L_x_1522:
[----:B--23--:R-:W-:Y:S02]  /*c010*/  IADD3 R8, -R5, 0x10, RZ ;  /* 0x0000001005087810 */ /* 0x00cfe40007ffe1ff */
[----:B------:R-:W-:Y:S02]  /*c020*/  IADD3 R3, -R10, 0x10, RZ ;  /* 0x000000100a037810 */ /* 0x000fe40007ffe1ff */
[----:B------:R-:W-:Y:S02]  /*c030*/  LOP3.LUT R8, R8, 0xf, RZ, 0xc0, !PT ;  /* 0x0000000f08087812 */ /* 0x000fe400078ec0ff */
[----:B------:R-:W-:Y:S02]  /*c040*/  LOP3.LUT R3, R3, 0xf, RZ, 0xc0, !PT ;  /* 0x0000000f03037812 */ /* 0x000fe400078ec0ff */
[----:B------:R-:W-:Y:S02]  /*c050*/  IADD3 R9, -R7, 0x10, RZ ;  /* 0x0000001007097810 */ /* 0x000fe40007ffe1ff */
[-C--:B------:R-:W-:Y:S02]  /*c060*/  IADD3 R8, P5, P4, R8, R2.reuse, R16 ;  /* 0x0000000208087210 */ /* 0x080fe40007cbe010 */
[----:B------:R-:W-:Y:S02]  /*c070*/  ISETP.NE.U32.AND P6, PT, R5, RZ, PT ;  /* 0x000000ff0500720c */ /* 0x000fe40003fc5070 */
[----:B------:R-:W-:Y:S02]  /*c080*/  IADD3 R6, P1, P0, R3, R2, R17 ;  /* 0x0000000203067210 */ /* 0x000fe4000783e011 */
[----:B------:R-:W-:Y:S02]  /*c090*/  LOP3.LUT R3, R9, 0xf, RZ, 0xc0, !PT ;  /* 0x0000000f09037812 */ /* 0x000fe400078ec0ff */
[-C--:B------:R-:W-:Y:S02]  /*c0a0*/  IADD3.X R9, RZ, R4.reuse, R13, P5, P4 ;  /* 0x00000004ff097210 */ /* 0x080fe40002fe840d */
[----:B------:R-:W-:Y:S02]  /*c0b0*/  ISETP.NE.U32.AND P5, PT, R10, RZ, PT ;  /* 0x000000ff0a00720c */ /* 0x000fe40003fa5070 */
[----:B------:R-:W-:Y:S02]  /*c0c0*/  ISETP.NE.U32.AND P4, PT, R7, RZ, PT ;  /* 0x000000ff0700720c */ /* 0x000fe40003f85070 */
[----:B------:R-:W-:Y:S01]  /*c0d0*/  IADD3.X R7, RZ, R4, R14, P1, P0 ;  /* 0x00000004ff077210 */ /* 0x000fe20000fe040e */
[----:B------:R-:W-:Y:S01]  /*c0e0*/  @!PT LDS RZ, [RZ] ;  /* 0x00000000fffff984 */ /* 0x000fe20000000800 */
[----:B------:R-:W-:Y:S01]  /*c0f0*/  @!PT LDS RZ, [RZ] ;  /* 0x00000000fffff984 */ /* 0x000fe20000000800 */
[----:B------:R-:W-:Y:S01]  /*c100*/  @!PT LDS RZ, [RZ] ;  /* 0x00000000fffff984 */ /* 0x000fe20000000800 */
[----:B------:R1:W-:Y:S01]  /*c110*/  LDGSTS.E.BYPASS.LTC128B.128.ZFILL [R0+0x1000], [R8.64], P6 ;  /* 0x0100000008007fae */ /* 0x0003e2000b141d46 */
[----:B------:R-:W-:Y:S04]  /*c120*/  IADD3 R2, P1, P0, R3, R2, R18 ;  /* 0x0000000203027210 */ /* 0x000fe8000783e012 */
[----:B------:R-:W-:Y:S03]  /*c130*/  IADD3.X R3, RZ, R4, R15, P1, P0 ;  /* 0x00000004ff037210 */ /* 0x000fe60000fe040f */
[----:B------:R1:W-:Y:S04]  /*c140*/  LDGSTS.E.BYPASS.LTC128B.128.ZFILL [R0+0x3000], [R6.64], P5 ;  /* 0x0300000006007fae */ /* 0x0003e8000a941d46 */
[----:B------:R1:W-:Y:S02]  /*c150*/  LDGSTS.E.BYPASS.LTC128B.128.ZFILL [R0+0x5000], [R2.64], P4 ;  /* 0x0500000002007fae */ /* 0x0003e4000a141d46 */
.L_x_1466:
[----:B------:R-:W-:Y:S05]  /*c160*/  BSYNC B0 ;  /* 0x0000000000007941 */ /* 0x000fea0003800000 */
.L_x_1465:
[C---:B------:R-:W-:Y:S01]  /*c170*/  ISETP.GT.AND P0, PT, R197.reuse, RZ, PT ;  /* 0x000000ffc500720c */ /* 0x040fe20003f04270 */
[----:B------:R-:W0:Y:S01]  /*c180*/  LDGDEPBAR ;  /* 0x00000000000079af */ /* 0x000e220000000000 */
[----:B-1----:R-:W-:Y:S01]  /*c190*/  IADD3 R2, R197, -0x1, RZ ;  /* 0xffffffffc5027810 */ /* 0x002fe20007ffe0ff */
[----:B------:R-:W-:Y:S01]  /*c1a0*/  IMAD.MOV.U32 R102, RZ, RZ, R100 ;  /* 0x000000ffff667224 */ /* 0x000fe200078e0064 */
[C---:B------:R-:W-:Y:S01]  /*c1b0*/  ISETP.GE.AND P1, PT, R186.reuse, 0x1, PT ;  /* 0x00000001ba00780c */ /* 0x040fe20003f26270 */
[----:B------:R-:W-:Y:S01]  /*c1c0*/  IMAD.MOV.U32 R0, RZ, RZ, R101 ;  /* 0x000000ffff007224 */ /* 0x000fe200078e0065 */
[----:B------:R-:W-:Y:S01]  /*c1d0*/  IADD3 R186, R186, 0x1, RZ ;  /* 0x00000001baba7810 */ /* 0x000fe20007ffe0ff */
[----:B------:R-:W-:Y:S03]  /*c1e0*/  IMAD.MOV.U32 R197, RZ, RZ, R2 ;  /* 0x000000ffffc57224 */ /* 0x000fe600078e0002 */
[----:B------:R-:W-:Y:S03]  /*c1f0*/  SEL R186, R186, RZ, !P1 ;  /* 0x000000ffbaba7207 */ /* 0x000fe60004800000 */
[----:B------:R-:W-:-:S05]  /*c200*/  @P0 BRA `(.L_x_1469) ;  /* 0xffffcda000000947 */ /* 0x000fca000383ffff */
.L_x_1459:
[----:B------:R-:W-:Y:S05]  /*c210*/  BRA.DIV ~URZ, `(.L_x_1470) ;  /* 0x00003d527f007947 */ /* 0x000fea000b800000 */
[----:B------:R1:W2:Y:S02]  /*c220*/  SHFL.BFLY PT, R5, R216, 0x2, 0x1f ;  /* 0x0c401f00d8057f89 */ /* 0x0002a400000e0000 */
.L_x_1523:
[----:B--2---:R-:W-:Y:S01]  /*c230*/  FADD.FTZ R5, R5, R216 ;  /* 0x000000d805057221 */ /* 0x004fe20000010000 */
[----:B------:R-:W-:Y:S05]  /*c240*/  BRA.DIV ~URZ, `(.L_x_1471) ;  /* 0x00003d827f007947 */ /* 0x000fea000b800000 */
[----:B------:R-:W2:Y:S04]  /*c250*/  SHFL.BFLY PT, R0, R217, 0x2, 0x1f ;  /* 0x0c401f00d9007f89 */ /* 0x000ea800000e0000 */
[----:B------:R-:W3:Y:S01]  /*c260*/  SHFL.BFLY PT, R2, R5, 0x1, 0x1f ;  /* 0x0c201f0005027f89 */ /* 0x000ee200000e0000 */
[----:B--2---:R-:W-:-:S02]  /*c270*/  FADD.FTZ R0, R0, R217 ;  /* 0x000000d900007221 */ /* 0x004fc40000010000 */
[----:B---3--:R-:W-:-:S03]  /*c280*/  FADD.FTZ R5, R5, R2 ;  /* 0x0000000205057221 */ /* 0x008fc60000010000 */
[----:B------:R2:W3:Y:S04]  /*c290*/  SHFL.BFLY PT, R3, R0, 0x1, 0x1f ;  /* 0x0c201f0000037f89 */ /* 0x0004e800000e0000 */
.L_x_1524:
[----:B------:R-:W-:Y:S01]  /*c2a0*/  FSETP.NE.FTZ.AND P1, PT, R5, RZ, PT ;  /* 0x000000ff0500720b */ /* 0x000fe20003f35000 */
[----:B---3--:R-:W-:Y:S01]  /*c2b0*/  FADD.FTZ R3, R3, R0 ;  /* 0x0000000003037221 */ /* 0x008fe20000010000 */
[----:B------:R-:W-:Y:S02]  /*c2c0*/  MOV R2, RZ ;  /* 0x000000ff00027202 */ /* 0x000fe40000000f00 */
[----:B--2---:R-:W-:Y:S02]  /*c2d0*/  MOV R0, RZ ;  /* 0x000000ff00007202 */ /* 0x004fe40000000f00 */
[----:B------:R-:W-:Y:S02]  /*c2e0*/  FSETP.NE.FTZ.AND P0, PT, R3, RZ, PT ;  /* 0x000000ff0300720b */ /* 0x000fe40003f15000 */
[----:B------:R-:W-:-:S05]  /*c2f0*/  MOV R137, 0xff800000 ;  /* 0xff80000000897802 */ /* 0x000fca0000000f00 */
[----:B------:R-:W2:Y:S01]  /*c300*/  @P1 MUFU.RCP R2, R5 ;  /* 0x0000000500021308 */ /* 0x000ea20000001000 */
[----:B------:R-:W-:-:S05]  /*c310*/  @P1 MOV R4, 0x3f317218 ;  /* 0x3f31721800041802 */ /* 0x000fca0000000f00 */
[----:B------:R-:W-:Y:S02]  /*c320*/  @P1 FMUL.FTZ R4, R4, c[0x0][0x2d0] ;  /* 0x0000b40004041a20 */ /* 0x000fe40000410000 */
[----:B------:R-:W3:Y:S01]  /*c330*/  @P1 MUFU.LG2 R5, R5 ;  /* 0x0000000500051308 */ /* 0x000ee20000000c00 */
[----:B--2---:R-:W-:-:S07]  /*c340*/  FMUL.FTZ R34, R2, R133 ;  /* 0x0000008502227220 */ /* 0x004fce0000410000 */
[----:B------:R-:W2:Y:S01]  /*c350*/  @P0 MUFU.RCP R0, R3 ;  /* 0x0000000300000308 */ /* 0x000ea20000001000 */
        /* <DEDUP_REMOVED lines=50> */
[----:B---3--:R-:W-:-:S02]  /*c680*/  @P1 FMUL.FTZ R5, R5, 0.69314718246459960938 ;  /* 0x3f31721805051820 */ /* 0x008fc40000410000 */
[----:B--2---:R-:W-:Y:S02]  /*c690*/  FMUL.FTZ R106, R0, R106 ;  /* 0x0000006a006a7220 */ /* 0x004fe40000410000 */
        /* <DEDUP_REMOVED lines=53> */
.L_x_1424:
[----:B--2---:R2:W5:Y:S01]  /*c9f0*/  LDL R40, [R1+0x8] ;  /* 0x0000080001287983 */ /* 0x0045620000100800 */
        /* <DEDUP_REMOVED lines=17> */
[----:B------:R2:W-:Y:S02]  /*cb10*/  STL [R1+0x8], R40 ;  /* 0x0000082801007387 */ /* 0x0005e40000100800 */
.L_x_1473:
[----:B--2---:R-:W-:Y:S05]  /*cb20*/  BSYNC B0 ;  /* 0x0000000000007941 */ /* 0x004fea0003800000 */
.L_x_1472:
        /* <DEDUP_REMOVED lines=120> */
[----:B-1----:R-:W-:Y:S05]  /*d2b0*/  CALL.REL.NOINC `($__internal_7_$__cuda_sm70_shflsync_idx_p) ;  /* 0x0000323000007944 */ /* 0x002fea0003c00000 */
.L_x_1476:
[----:B--2---:R-:W2:Y:S04]  /*d2c0*/  LDL R2, [R1+0x30] ;  /* 0x0000300001027983 */ /* 0x004ea80000100800 */
[----:B------:R-:W2:Y:S01]  /*d2d0*/  LDL.LU R13, [R1+0x4] ;  /* 0x00000400010d7983 */ /* 0x000ea20000300800 */
[----:B------:R-:W-:Y:S01]  /*d2e0*/  IMAD.MOV.U32 R0, RZ, RZ, 0x1 ;  /* 0x00000001ff007424 */ /* 0x000fe200078e00ff */
[----:B------:R-:W-:Y:S02]  /*d2f0*/  SHF.R.S32.HI R8, RZ, 0x1f, R252 ;  /* 0x0000001fff087819 */ /* 0x000fe400000114fc */
[----:B------:R-:W3:Y:S02]  /*d300*/  LDL R14, [R1+0x38] ;  /* 0x00003800010e7983 */ /* 0x000ee40000100800 */
[----:B------:R-:W-:Y:S01]  /*d310*/  ISETP.NE.AND P1, PT, R0, c[0x0][0x4e8], PT ;  /* 0x00013a0000007a0c */ /* 0x000fe20003f25270 */
[----:B------:R-:W-:-:S04]  /*d320*/  IMAD R5, R8, c[0x0][0x490], RZ ;  /* 0x0001240008057a24 */ /* 0x000fc800078e02ff */
[----:B------:R-:W-:Y:S01]  /*d330*/  IMAD R5, R252, c[0x0][0x494], R5 ;  /* 0x00012500fc057a24 */ /* 0x000fe200078e0205 */
[----:B------:R-:W-:Y:S01]  /*d340*/  SHF.R.S32.HI R11, RZ, 0x1f, R251 ;  /* 0x0000001fff0b7819 */ /* 0x000fe200000114fb */
[----:B------:R-:W4:Y:S04]  /*d350*/  S2R R16, SR_TID.X ;  /* 0x0000000000107919 */ /* 0x000f280000002100 */
[----:B------:R-:W-:Y:S01]  /*d360*/  IMAD R9, R11, c[0x0][0x498], RZ ;  /* 0x000126000b097a24 */ /* 0x000fe200078e02ff */
[----:B------:R-:W-:Y:S02]  /*d370*/  ULDC UR5, c[0x0][0x4e8] ;  /* 0x00013a0000057ab9 */ /* 0x000fe40000000800 */
[----:B------:R-:W-:Y:S02]  /*d380*/  ULDC UR4, c[0x0][0x388] ;  /* 0x0000e20000047ab9 */ /* 0x000fe40000000800 */
[----:B------:R-:W-:Y:S01]  /*d390*/  UIMAD UR4, UR5, UR4, URZ ;  /* 0x00000004050472a4 */ /* 0x000fe2000f8e023f */
[----:B----4-:R-:W-:-:S04]  /*d3a0*/  SHF.R.S32.HI R15, RZ, 0x1f, R16 ;  /* 0x0000001fff0f7819 */ /* 0x010fc80000011410 */
[----:B------:R-:W-:-:S04]  /*d3b0*/  LEA.HI R15, R15, R16, RZ, 0x5 ;  /* 0x000000100f0f7211 */ /* 0x000fc800078f28ff */
[----:B------:R-:W-:-:S04]  /*d3c0*/  LOP3.LUT R15, R15, 0xffffffe0, RZ, 0xc0, !PT ;  /* 0xffffffe00f0f7812 */ /* 0x000fc800078ec0ff */
[----:B------:R-:W-:Y:S01]  /*d3d0*/  IADD3 R15, -R15, R16, RZ ;  /* 0x000000100f0f7210 */ /* 0x000fe20007ffe1ff */
[----:B------:R-:W-:Y:S01]  /*d3e0*/  BSSY B0, `(.L_x_1477) ;  /* 0x000005b000007945 */ /* 0x000fe20003800000 */
[----:B--2---:R-:W-:Y:S01]  /*d3f0*/  IADD3 R4, R2, R13, RZ ;  /* 0x0000000d02047210 */ /* 0x004fe20007ffe0ff */
[----:B------:R-:W-:-:S04]  /*d400*/  IMAD.WIDE.U32 R2, R252, c[0x0][0x490], RZ ;  /* 0x00012400fc027a25 */ /* 0x000fc800078e00ff */
[----:B------:R-:W-:-:S04]  /*d410*/  @P1 IMAD.HI.U32 R6, R4, c[0x0][0x4ec], RZ ;  /* 0x00013b0004061a27 */ /* 0x000fc800078e00ff */
[----:B------:R-:W-:Y:S01]  /*d420*/  IMAD.MOV.U32 R0, RZ, RZ, R4 ;  /* 0x000000ffff007224 */ /* 0x000fe200078e0004 */
[----:B------:R-:W-:Y:S02]  /*d430*/  @P1 SHF.R.U32.HI R0, RZ, c[0x0][0x4f0], R6 ;  /* 0x00013c00ff001a19 */ /* 0x000fe40000011606 */
[----:B------:R-:W-:-:S03]  /*d440*/  IADD3 R3, R3, R5, RZ ;  /* 0x0000000503037210 */ /* 0x000fc60007ffe0ff */
[----:B------:R-:W-:Y:S02]  /*d450*/  IMAD.MOV R5, RZ, RZ, -R0 ;  /* 0x000000ffff057224 */ /* 0x000fe400078e0a00 */
[----:B------:R-:W-:-:S04]  /*d460*/  IMAD.WIDE.U32 R6, R251, c[0x0][0x498], R2 ;  /* 0x00012600fb067a25 */ /* 0x000fc800078e0002 */
[----:B------:R-:W-:Y:S01]  /*d470*/  IMAD R2, R5, c[0x0][0x4e8], R4 ;  /* 0x00013a0005027a24 */ /* 0x000fe200078e0204 */
[----:B------:R-:W-:Y:S01]  /*d480*/  IADD3 R4, P0, R0, R6, RZ ;  /* 0x0000000600047210 */ /* 0x000fe20007f1e0ff */
[----:B------:R-:W-:Y:S01]  /*d490*/  IMAD R3, R251, c[0x0][0x49c], R9 ;  /* 0x00012700fb037a24 */ /* 0x000fe200078e0209 */
[----:B------:R-:W-:Y:S02]  /*d4a0*/  SHF.R.S32.HI R5, RZ, 0x1f, R0 ;  /* 0x0000001fff057819 */ /* 0x000fe40000011400 */
[----:B------:R-:W-:Y:S01]  /*d4b0*/  SHF.R.S32.HI R6, RZ, 0x1f, R2 ;  /* 0x0000001fff067819 */ /* 0x000fe20000011402 */
[----:B------:R-:W-:Y:S01]  /*d4c0*/  IMAD R0, R8, c[0x0][0x3e8], RZ ;  /* 0x0000fa0008007a24 */ /* 0x000fe200078e02ff */
[----:B------:R-:W-:Y:S02]  /*d4d0*/  IADD3.X R5, R5, R7, R3, P0, !PT ;  /* 0x0000000705057210 */ /* 0x000fe400007fe403 */
[----:B------:R-:W-:Y:S01]  /*d4e0*/  IADD3 R10, R219, R13, RZ ;  /* 0x0000000ddb0a7210 */ /* 0x000fe20007ffe0ff */
[----:B------:R-:W-:-:S02]  /*d4f0*/  IMAD R3, R6, c[0x0][0x488], RZ ;  /* 0x0001220006037a24 */ /* 0x000fc400078e02ff */
[C---:B------:R-:W-:Y:S02]  /*d500*/  IMAD R8, R252.reuse, c[0x0][0x3ec], R0 ;  /* 0x0000fb00fc087a24 */ /* 0x040fe400078e0200 */
[----:B------:R-:W-:-:S04]  /*d510*/  IMAD.WIDE.U32 R6, R252, c[0x0][0x3e8], RZ ;  /* 0x0000fa00fc067a25 */ /* 0x000fc800078e00ff */
[C---:B------:R-:W-:Y:S02]  /*d520*/  IMAD R9, R2.reuse, c[0x0][0x48c], R3 ;  /* 0x0001230002097a24 */ /* 0x040fe400078e0203 */
[----:B------:R-:W-:Y:S01]  /*d530*/  IMAD.WIDE.U32 R4, R2, c[0x0][0x488], R4 ;  /* 0x0001220002047a25 */ /* 0x000fe200078e0004 */
[----:B------:R-:W-:-:S03]  /*d540*/  IADD3 R3, R7, R8, RZ ;  /* 0x0000000807037210 */ /* 0x000fc60007ffe0ff */
[----:B------:R-:W-:Y:S01]  /*d550*/  @P1 IMAD.HI.U32 R2, R10, c[0x0][0x4ec], RZ ;  /* 0x00013b000a021a27 */ /* 0x000fe200078e00ff */
[----:B------:R-:W-:-:S03]  /*d560*/  LEA R8, P0, R4, c[0x0][0x450], 0x2 ;  /* 0x0001140004087a11 */ /* 0x000fc600078010ff */
[----:B------:R-:W-:Y:S02]  /*d570*/  IMAD.IADD R5, R5, 0x1, R9 ;  /* 0x0000000105057824 */ /* 0x000fe400078e0209 */
[----:B------:R-:W-:Y:S01]  /*d580*/  IMAD.MOV.U32 R0, RZ, RZ, R10 ;  /* 0x000000ffff007224 */ /* 0x000fe200078e000a */
[----:B------:R-:W-:Y:S02]  /*d590*/  @P1 SHF.R.U32.HI R0, RZ, c[0x0][0x4f0], R2 ;  /* 0x00013c00ff001a19 */ /* 0x000fe40000011602 */
[----:B------:R-:W-:Y:S01]  /*d5a0*/  MOV R2, R6 ;  /* 0x0000000600027202 */ /* 0x000fe20000000f00 */
[----:B------:R-:W-:Y:S01]  /*d5b0*/  IMAD R6, R11, c[0x0][0x3f0], RZ ;  /* 0x0000fc000b067a24 */ /* 0x000fe200078e02ff */
[----:B------:R-:W-:-:S03]  /*d5c0*/  LEA.HI.X R5, R4, c[0x0][0x454], R5, 0x2, P0 ;  /* 0x0001150004057a11 */ /* 0x000fc600000f1405 */
[C---:B------:R-:W-:Y:S02]  /*d5d0*/  IMAD R9, R251.reuse, c[0x0][0x3f4], R6 ;  /* 0x0000fd00fb097a24 */ /* 0x040fe400078e0206 */
[----:B------:R-:W-:Y:S01]  /*d5e0*/  IMAD.WIDE.U32 R2, R251, c[0x0][0x3f0], R2 ;  /* 0x0000fc00fb027a25 */ /* 0x000fe200078e0002 */
[----:B------:R-:W-:Y:S04]  /*d5f0*/  SHFL.IDX PT, R6, R8, RZ, 0x1c1f ;  /* 0x001c1fff08067589 */ /* 0x000fe800000e0000 */
[----:B------:R-:W2:Y:S01]  /*d600*/  SHFL.IDX PT, R7, R5, RZ, 0x1c1f ;  /* 0x001c1fff05077589 */ /* 0x000ea200000e0000 */
[----:B------:R-:W-:-:S03]  /*d610*/  IMAD.MOV R11, RZ, RZ, -R0 ;  /* 0x000000ffff0b7224 */ /* 0x000fc600078e0a00 */
[----:B------:R4:W-:Y:S01]  /*d620*/  SHFL.IDX PT, R4, R8, 0x1, 0x1c1f ;  /* 0x003c1f0008047f89 */ /* 0x0009e200000e0000 */
[----:B------:R-:W-:-:S03]  /*d630*/  IMAD.IADD R3, R3, 0x1, R9 ;  /* 0x0000000103037824 */ /* 0x000fc600078e0209 */
[----:B------:R-:W5:Y:S01]  /*d640*/  SHFL.IDX PT, R5, R5, 0x1, 0x1c1f ;  /* 0x003c1f0005057f89 */ /* 0x000f6200000e0000 */
[----:B---3--:R-:W-:Y:S02]  /*d650*/  IADD3 R9, R14, R13, RZ ;  /* 0x0000000d0e097210 */ /* 0x008fe40007ffe0ff */
[----:B------:R-:W-:-:S04]  /*d660*/  LOP3.LUT P0, RZ, R15, 0x3, RZ, 0xc0, !PT ;  /* 0x000000030fff7812 */ /* 0x000fc8000780c0ff */
[----:B------:R-:W-:Y:S01]  /*d670*/  ISETP.GE.OR P1, PT, R9, UR4, P0 ;  /* 0x0000000409007c0c */ /* 0x000fe20008726670 */
[----:B----4-:R-:W-:Y:S01]  /*d680*/  IMAD R8, R11, c[0x0][0x4e8], R10 ;  /* 0x00013a000b087a24 */ /* 0x010fe200078e020a */
[----:B------:R-:W-:-:S04]  /*d690*/  IADD3 R11, R9, 0x8, RZ ;  /* 0x00000008090b7810 */ /* 0x000fc80007ffe0ff */
[----:B------:R-:W-:Y:S02]  /*d6a0*/  ISETP.GE.OR P0, PT, R11, UR4, P0 ;  /* 0x000000040b007c0c */ /* 0x000fe40008706670 */
[----:B------:R-:W-:-:S05]  /*d6b0*/  SHF.R.S32.HI R12, RZ, 0x1f, R0 ;  /* 0x0000001fff0c7819 */ /* 0x000fca0000011400 */
[----:B--2---:R2:W-:Y:S01]  /*d6c0*/  @!P1 ST.E [R6.64], R137 ;  /* 0x0000008906009985 */ /* 0x0045e2000c101906 */
[----:B------:R-:W-:Y:S02]  /*d6d0*/  IMAD R10, R12, c[0x0][0x3e0], RZ ;  /* 0x0000f8000c0a7a24 */ /* 0x000fe400078e02ff */
[----:B------:R-:W-:-:S03]  /*d6e0*/  IMAD.WIDE.U32 R2, R0, c[0x0][0x3e0], R2 ;  /* 0x0000f80000027a25 */ /* 0x000fc600078e0002 */
[----:B-----5:R2:W-:Y:S01]  /*d6f0*/  @!P0 ST.E [R4.64], R49 ;  /* 0x0000003104008985 */ /* 0x0205e2000c101906 */
[----:B------:R-:W-:Y:S01]  /*d700*/  IMAD R9, R0, c[0x0][0x3e4], R10 ;  /* 0x0000f90000097a24 */ /* 0x000fe200078e020a */
[----:B------:R-:W-:Y:S02]  /*d710*/  SHF.R.S32.HI R0, RZ, 0x1f, R8 ;  /* 0x0000001fff007819 */ /* 0x000fe40000011408 */
        /* <DEDUP_REMOVED lines=8> */
[----:B------:R2:W1:Y:S01]  /*d7a0*/  LDS.128 R60, [R221+0xb080] ;  /* 0x00b08000dd3c7984 */ /* 0x0004620000000c00 */
[----:B------:R-:W-:-:S02]  /*d7b0*/  IMAD.IADD R3, R3, 0x1, R9 ;  /* 0x0000000103037824 */ /* 0x000fc400078e0209 */
[----:B------:R-:W-:Y:S02]  /*d7c0*/  IMAD R0, R0, c[0x0][0x3d8], RZ ;  /* 0x0000f60000007a24 */ /* 0x000fe400078e02ff */
[----:B------:R-:W-:-:S04]  /*d7d0*/  IMAD.WIDE.U32 R2, R8, c[0x0][0x3d8], R2 ;  /* 0x0000f60008027a25 */ /* 0x000fc800078e0002 */
[----:B------:R-:W-:Y:S01]  /*d7e0*/  IMAD R0, R8, c[0x0][0x3dc], R0 ;  /* 0x0000f70008007a24 */ /* 0x000fe200078e0200 */
[----:B------:R-:W-:Y:S01]  /*d7f0*/  LEA R12, P0, R2, c[0x0][0x380], 0x1 ;  /* 0x0000e000020c7a11 */ /* 0x000fe200078008ff */
[----:B------:R-:W-:-:S03]  /*d800*/  IMAD.IADD R11, R250, 0x1, R13 ;  /* 0x00000001fa0b7824 */ /* 0x000fc600078e020d */
[----:B------:R-:W-:-:S04]  /*d810*/  IADD3 R0, R3, R0, RZ ;  /* 0x0000000003007210 */ /* 0x000fc80007ffe0ff */
[----:B------:R-:W-:Y:S02]  /*d820*/  LEA.HI.X R10, R2, c[0x0][0x384], R0, 0x1, P0 ;  /* 0x0000e100020a7a11 */ /* 0x000fe400000f0c00 */
[----:B------:R-:W-:Y:S01]  /*d830*/  ISETP.GE.AND P0, PT, R11, UR4, PT ;  /* 0x000000040b007c0c */ /* 0x000fe2000bf06270 */
[----:B------:R2:W1:Y:S01]  /*d840*/  SHFL.IDX PT, R0, R12, RZ, 0x181f ;  /* 0x00181fff0c007589 */ /* 0x00046200000e0000 */
[----:B------:R-:W-:-:S03]  /*d850*/  SHF.R.S32.HI R13, RZ, 0x1f, R214 ;  /* 0x0000001fff0d7819 */ /* 0x000fc600000114d6 */
[----:B------:R2:W1:Y:S01]  /*d860*/  SHFL.IDX PT, R2, R10, RZ, 0x181f ;  /* 0x00181fff0a027589 */ /* 0x00046200000e0000 */
[----:B------:R-:W-:Y:S02]  /*d870*/  SHF.R.S32.HI R14, RZ, 0x1f, R213 ;  /* 0x0000001fff0e7819 */ /* 0x000fe400000114d5 */
[----:B------:R-:W-:-:S05]  /*d880*/  SHF.R.S32.HI R15, RZ, 0x1f, R200 ;  /* 0x0000001fff0f7819 */ /* 0x000fca00000114c8 */
[----:B------:R-:W-:Y:S05]  /*d890*/  @P0 BRA `(.L_x_1478) ;  /* 0x000000f000000947 */ /* 0x000fea0003800000 */
[----:B---34-:R-:W3:Y:S01]  /*d8a0*/  LDS.128 R24, [R221+0x80] ;  /* 0x00008000dd187984 */ /* 0x018ee20000000c00 */
[----:B------:R-:W-:Y:S02]  /*d8b0*/  ISETP.GE.AND P5, PT, R200, c[0x0][0x3c8], PT ;  /* 0x0000f200c8007a0c */ /* 0x000fe40003fa6270 */
[----:B------:R-:W-:Y:S01]  /*d8c0*/  ISETP.GE.AND P4, PT, R213, c[0x0][0x3c8], PT ;  /* 0x0000f200d5007a0c */ /* 0x000fe20003f86270 */
[----:B------:R-:W4:Y:S01]  /*d8d0*/  LDS.128 R20, [R221+0x4080] ;  /* 0x00408000dd147984 */ /* 0x000f220000000c00 */
[----:B------:R-:W-:-:S03]  /*d8e0*/  ISETP.GE.AND P3, PT, R214, c[0x0][0x3c8], PT ;  /* 0x0000f200d6007a0c */ /* 0x000fc60003f66270 */
[----:B------:R-:W5:Y:S06]  /*d8f0*/  LDS.128 R16, [R221+0x8080] ;  /* 0x00808000dd107984 */ /* 0x000f6c0000000c00 */
[-C--:B-1----:R-:W-:Y:S02]  /*d900*/  @!P5 LEA R8, P2, R200, R0.reuse, 0x1 ;  /* 0x00000000c808d211 */ /* 0x082fe400078408ff */
[-C--:B--2---:R-:W-:Y:S02]  /*d910*/  @!P4 LEA R6, P1, R213, R0.reuse, 0x1 ;  /* 0x00000000d506c211 */ /* 0x084fe400078208ff */
[----:B------:R-:W-:-:S02]  /*d920*/  @!P3 LEA R4, P0, R214, R0, 0x1 ;  /* 0x00000000d604b211 */ /* 0x000fc400078008ff */
[-C--:B------:R-:W-:Y:S02]  /*d930*/  @!P5 LEA.HI.X R9, R200, R2.reuse, R15, 0x1, P2 ;  /* 0x00000002c809d211 */ /* 0x080fe400010f0c0f */
[-C--:B------:R-:W-:Y:S02]  /*d940*/  @!P4 LEA.HI.X R7, R213, R2.reuse, R14, 0x1, P1 ;  /* 0x00000002d507c211 */ /* 0x080fe400008f0c0e */
[----:B------:R-:W-:Y:S01]  /*d950*/  @!P3 LEA.HI.X R5, R214, R2, R13, 0x1, P0 ;  /* 0x00000002d605b211 */ /* 0x000fe200000f0c0d */
[----:B---3--:R1:W-:Y:S04]  /*d960*/  @!P5 ST.E.128 [R8.64], R24 ;  /* 0x000000180800d985 */ /* 0x0083e8000c101d06 */
[----:B----4-:R1:W-:Y:S04]  /*d970*/  @!P4 ST.E.128 [R6.64], R20 ;  /* 0x000000140600c985 */ /* 0x0103e8000c101d06 */
[----:B-----5:R1:W-:Y:S02]  /*d980*/  @!P3 ST.E.128 [R4.64], R16 ;  /* 0x000000100400b985 */ /* 0x0203e4000c101d06 */
.L_x_1478:
[----:B---34-:R-:W-:Y:S05]  /*d990*/  BSYNC B0 ;  /* 0x0000000000007941 */ /* 0x018fea0003800000 */
.L_x_1477:
[----:B------:R-:W-:Y:S01]  /*d9a0*/  IADD3 R3, R11, 0x20, RZ ;  /* 0x000000200b037810 */ /* 0x000fe20007ffe0ff */
[----:B-1----:R1:W3:Y:S01]  /*d9b0*/  SHFL.IDX PT, R2, R10, 0x1, 0x181f ;  /* 0x00381f000a027f89 */ /* 0x0022e200000e0000 */
[----:B------:R-:W-:Y:S02]  /*d9c0*/  BSSY B0, `(.L_x_1479) ;  /* 0x0000010000007945 */ /* 0x000fe40003800000 */
[----:B------:R-:W-:Y:S01]  /*d9d0*/  ISETP.GE.AND P0, PT, R3, UR4, PT ;  /* 0x0000000403007c0c */ /* 0x000fe2000bf06270 */
[----:B------:R1:W4:-:S12]  /*d9e0*/  SHFL.IDX PT, R0, R12, 0x1, 0x181f ;  /* 0x00381f000c007f89 */ /* 0x00031800000e0000 */
[----:B------:R-:W-:Y:S05]  /*d9f0*/  @P0 BRA `(.L_x_1480) ;  /* 0x000000c000000947 */ /* 0x000fea0003800000 */
[----:B------:R-:W-:Y:S02]  /*da00*/  ISETP.GE.AND P2, PT, R200, c[0x0][0x3c8], PT ;  /* 0x0000f200c8007a0c */ /* 0x000fe40003f46270 */
[----:B------:R-:W-:Y:S02]  /*da10*/  ISETP.GE.AND P1, PT, R213, c[0x0][0x3c8], PT ;  /* 0x0000f200d5007a0c */ /* 0x000fe40003f26270 */
[----:B------:R-:W-:-:S09]  /*da20*/  ISETP.GE.AND P0, PT, R214, c[0x0][0x3c8], PT ;  /* 0x0000f200d6007a0c */ /* 0x000fd20003f06270 */
[-C--:B----4-:R-:W-:Y:S02]  /*da30*/  @!P2 LEA R8, P5, R200, R0.reuse, 0x1 ;  /* 0x00000000c808a211 */ /* 0x090fe400078a08ff */
[CC--:B--2---:R-:W-:Y:S02]  /*da40*/  @!P1 LEA R6, P4, R213.reuse, R0.reuse, 0x1 ;  /* 0x00000000d5069211 */ /* 0x0c4fe400078808ff */
[----:B------:R-:W-:Y:S02]  /*da50*/  @!P0 LEA R4, P3, R214, R0, 0x1 ;  /* 0x00000000d6048211 */ /* 0x000fe400078608ff */
[-C--:B---3--:R-:W-:Y:S02]  /*da60*/  @!P2 LEA.HI.X R9, R200, R2.reuse, R15, 0x1, P5 ;  /* 0x00000002c809a211 */ /* 0x088fe400028f0c0f */
[-C--:B------:R-:W-:Y:S02]  /*da70*/  @!P1 LEA.HI.X R7, R213, R2.reuse, R14, 0x1, P4 ;  /* 0x00000002d5079211 */ /* 0x080fe400020f0c0e */
[----:B------:R-:W-:Y:S01]  /*da80*/  @!P0 LEA.HI.X R5, R214, R2, R13, 0x1, P3 ;  /* 0x00000002d6058211 */ /* 0x000fe200018f0c0d */
[----:B------:R2:W-:Y:S04]  /*da90*/  @!P2 ST.E.128 [R8.64], R36 ;  /* 0x000000240800a985 */ /* 0x0005e8000c101d06 */
[----:B------:R2:W-:Y:S04]  /*daa0*/  @!P1 ST.E.128 [R6.64], R32 ;  /* 0x0000002006009985 */ /* 0x0005e8000c101d06 */
[----:B------:R2:W-:Y:S02]  /*dab0*/  @!P0 ST.E.128 [R4.64], R28 ;  /* 0x0000001c04008985 */ /* 0x0005e4000c101d06 */
.L_x_1480:
[----:B------:R-:W-:Y:S05]  /*dac0*/  BSYNC B0 ;  /* 0x0000000000007941 */ /* 0x000fea0003800000 */
.L_x_1479:
[----:B------:R-:W-:Y:S01]  /*dad0*/  IADD3 R3, R11, 0x40, RZ ;  /* 0x000000400b037810 */ /* 0x000fe20007ffe0ff */
[----:B---3--:R3:W1:Y:S01]  /*dae0*/  SHFL.IDX PT, R2, R10, 0x2, 0x181f ;  /* 0x00581f000a027f89 */ /* 0x00866200000e0000 */
[----:B------:R-:W-:Y:S02]  /*daf0*/  BSSY B0, `(.L_x_1481) ;  /* 0x0000010000007945 */ /* 0x000fe40003800000 */
[----:B------:R-:W-:Y:S01]  /*db00*/  ISETP.GE.AND P0, PT, R3, UR4, PT ;  /* 0x0000000403007c0c */ /* 0x000fe2000bf06270 */
[----:B----4-:R3:W4:-:S12]  /*db10*/  SHFL.IDX PT, R0, R12, 0x2, 0x181f ;  /* 0x00581f000c007f89 */ /* 0x01071800000e0000 */
[----:B------:R-:W-:Y:S05]  /*db20*/  @P0 BRA `(.L_x_1482) ;  /* 0x000000c000000947 */ /* 0x000fea0003800000 */
[----:B------:R-:W-:Y:S02]  /*db30*/  ISETP.GE.AND P2, PT, R200, c[0x0][0x3c8], PT ;  /* 0x0000f200c8007a0c */ /* 0x000fe40003f46270 */
[----:B------:R-:W-:Y:S02]  /*db40*/  ISETP.GE.AND P1, PT, R213, c[0x0][0x3c8], PT ;  /* 0x0000f200d5007a0c */ /* 0x000fe40003f26270 */
[----:B------:R-:W-:-:S09]  /*db50*/  ISETP.GE.AND P0, PT, R214, c[0x0][0x3c8], PT ;  /* 0x0000f200d6007a0c */ /* 0x000fd20003f06270 */
[-C--:B--2-4-:R-:W-:Y:S02]  /*db60*/  @!P2 LEA R8, P5, R200, R0.reuse, 0x1 ;  /* 0x00000000c808a211 */ /* 0x094fe400078a08ff */
[CC--:B------:R-:W-:Y:S02]  /*db70*/  @!P1 LEA R6, P4, R213.reuse, R0.reuse, 0x1 ;  /* 0x00000000d5069211 */ /* 0x0c0fe400078808ff */
[----:B------:R-:W-:Y:S02]  /*db80*/  @!P0 LEA R4, P3, R214, R0, 0x1 ;  /* 0x00000000d6048211 */ /* 0x000fe400078608ff */
[-C--:B-1----:R-:W-:Y:S02]  /*db90*/  @!P2 LEA.HI.X R9, R200, R2.reuse, R15, 0x1, P5 ;  /* 0x00000002c809a211 */ /* 0x082fe400028f0c0f */
[-C--:B------:R-:W-:Y:S02]  /*dba0*/  @!P1 LEA.HI.X R7, R213, R2.reuse, R14, 0x1, P4 ;  /* 0x00000002d5079211 */ /* 0x080fe400020f0c0e */
[----:B------:R-:W-:Y:S01]  /*dbb0*/  @!P0 LEA.HI.X R5, R214, R2, R13, 0x1, P3 ;  /* 0x00000002d6058211 */ /* 0x000fe200018f0c0d */
[----:B------:R1:W-:Y:S04]  /*dbc0*/  @!P2 ST.E.128 [R8.64], R48 ;  /* 0x000000300800a985 */ /* 0x0003e8000c101d06 */
[----:B------:R1:W-:Y:S04]  /*dbd0*/  @!P1 ST.E.128 [R6.64], R44 ;  /* 0x0000002c06009985 */ /* 0x0003e8000c101d06 */
[----:B------:R1:W-:Y:S02]  /*dbe0*/  @!P0 ST.E.128 [R4.64], R40 ;  /* 0x0000002804008985 */ /* 0x0003e4000c101d06 */
.L_x_1482:
[----:B------:R-:W-:Y:S05]  /*dbf0*/  BSYNC B0 ;  /* 0x0000000000007941 */ /* 0x000fea0003800000 */
.L_x_1481:
[----:B------:R-:W-:Y:S01]  /*dc00*/  IADD3 R3, R11, 0x60, RZ ;  /* 0x000000600b037810 */ /* 0x000fe20007ffe0ff */
[----:B-1----:R1:W2:Y:S03]  /*dc10*/  SHFL.IDX PT, R2, R10, 0x3, 0x181f ;  /* 0x00781f000a027f89 */ /* 0x0022a600000e0000 */
[----:B------:R-:W-:Y:S01]  /*dc20*/  ISETP.GE.AND P0, PT, R3, UR4, PT ;  /* 0x0000000403007c0c */ /* 0x000fe2000bf06270 */
[----:B----4-:R1:W4:-:S12]  /*dc30*/  SHFL.IDX PT, R0, R12, 0x3, 0x181f ;  /* 0x00781f000c007f89 */ /* 0x01031800000e0000 */
[----:B------:R-:W-:Y:S05]  /*dc40*/  @P0 BRA `(.L_x_1483) ;  /* 0x00000b0000000947 */ /* 0x000fea0003800000 */
[----:B------:R-:W-:Y:S02]  /*dc50*/  ISETP.GE.AND P1, PT, R200, c[0x0][0x3c8], PT ;  /* 0x0000f200c8007a0c */ /* 0x000fe40003f26270 */
[----:B------:R-:W-:-:S11]  /*dc60*/  ISETP.GE.AND P0, PT, R213, c[0x0][0x3c8], PT ;  /* 0x0000f200d5007a0c */ /* 0x000fd60003f06270 */
[CC--:B--2-4-:R-:W-:Y:S02]  /*dc70*/  @!P1 LEA R6, P3, R200.reuse, R0.reuse, 0x1 ;  /* 0x00000000c8069211 */ /* 0x0d4fe400078608ff */
[C---:B------:R-:W-:Y:S02]  /*dc80*/  @!P0 LEA R4, P2, R213.reuse, R0, 0x1 ;  /* 0x00000000d5048211 */ /* 0x040fe400078408ff */
[-C--:B------:R-:W-:Y:S02]  /*dc90*/  @!P1 LEA.HI.X R7, R200, R2.reuse, R15, 0x1, P3 ;  /* 0x00000002c8079211 */ /* 0x080fe400018f0c0f */
        /* <DEDUP_REMOVED lines=9> */
.L_x_1475:
[----:B------:R-:W2:Y:S01]  /*dd30*/  LDL R0, [R1+0x4] ;  /* 0x0000040001007983 */ /* 0x000ea20000100800 */
[----:B------:R-:W-:Y:S01]  /*dd40*/  BSSY B0, `(.L_x_1484) ;  /* 0x0000025000007945 */ /* 0x000fe20003800000 */
[----:B------:R-:W-:Y:S02]  /*dd50*/  SHF.R.S32.HI R9, RZ, 0x1f, R252 ;  /* 0x0000001fff097819 */ /* 0x000fe400000114fc */
[----:B------:R-:W3:Y:S01]  /*dd60*/  S2R R3, SR_TID.X ;  /* 0x0000000000037919 */ /* 0x000ee20000002100 */
[----:B------:R-:W-:Y:S02]  /*dd70*/  SHF.R.S32.HI R10, RZ, 0x1f, R251 ;  /* 0x0000001fff0a7819 */ /* 0x000fe400000114fb */
[----:B---3--:R-:W-:Y:S01]  /*dd80*/  ISETP.GE.AND P0, PT, R3, 0x80, PT ;  /* 0x000000800300780c */ /* 0x008fe20003f06270 */
[----:B--2---:R-:W-:-:S12]  /*dd90*/  IMAD.MOV.U32 R11, RZ, RZ, R0 ;  /* 0x000000ffff0b7224 */ /* 0x004fd800078e0000 */
        /* <DEDUP_REMOVED lines=16> */
[C---:B------:R-:W-:Y:S01]  /*dea0*/  IADD3 R7, -R0.reuse, RZ, RZ ;  /* 0x000000ff00077210 */ /* 0x040fe20007ffe1ff */
        /* <DEDUP_REMOVED lines=14> */
.L_x_1485:
[----:B------:R-:W-:Y:S05]  /*df90*/  BSYNC B0 ;  /* 0x0000000000007941 */ /* 0x000fea0003800000 */
.L_x_1484:
        /* <DEDUP_REMOVED lines=30> */
.L_x_1525:
[----:B------:R-:W-:Y:S05]  /*e180*/  BRA.DIV ~URZ, `(.L_x_1487) ;  /* 0x00001fb27f007947 */ /* 0x000fea000b800000 */
[----:B------:R4:W1:Y:S02]  /*e190*/  SHFL.IDX PT, R0, R11, RZ, 0x181f ;  /* 0x00181fff0b007589 */ /* 0x00086400000e0000 */
.L_x_1526:
[----:B------:R-:W5:Y:S01]  /*e1a0*/  LDL.LU R2, [R1+0x4] ;  /* 0x0000040001027983 */ /* 0x000f620000300800 */
[----:B------:R-:W-:Y:S01]  /*e1b0*/  MOV R12, c[0x0][0x4e8] ;  /* 0x00013a00000c7a02 */ /* 0x000fe20000000f00 */
[----:B------:R-:W-:Y:S04]  /*e1c0*/  BSSY B0, `(.L_x_1488) ;  /* 0x0000014000007945 */ /* 0x000fe80003800000 */
[----:B------:R-:W-:Y:S01]  /*e1d0*/  IMAD R12, R12, c[0x0][0x388], RZ ;  /* 0x0000e2000c0c7a24 */ /* 0x000fe200078e02ff */
[----:B-----5:R-:W-:-:S04]  /*e1e0*/  IADD3 R10, R250, R2, RZ ;  /* 0x00000002fa0a7210 */ /* 0x020fc80007ffe0ff */
        /* <DEDUP_REMOVED lines=17> */
.L_x_1489:
[----:B------:R-:W-:Y:S05]  /*e300*/  BSYNC B0 ;  /* 0x0000000000007941 */ /* 0x000fea0003800000 */
.L_x_1488:
[----:B------:R-:W-:Y:S05]  /*e310*/  BRA.DIV ~URZ, `(.L_x_1490) ;  /* 0x00001e927f007947 */ /* 0x000fea000b800000 */
[----:B---3--:R3:W2:Y:S04]  /*e320*/  SHFL.IDX PT, R8, R9, 0x1, 0x181f ;  /* 0x00381f0009087f89 */ /* 0x0086a800000e0000 */
[----:B-1----:R3:W1:Y:S02]  /*e330*/  SHFL.IDX PT, R0, R11, 0x1, 0x181f ;  /* 0x00381f000b007f89 */ /* 0x00266400000e0000 */
.L_x_1527:
        /* <DEDUP_REMOVED lines=19> */
.L_x_1492:
[----:B------:R-:W-:Y:S05]  /*e470*/  BSYNC B0 ;  /* 0x0000000000007941 */ /* 0x000fea0003800000 */
.L_x_1491:
[----:B------:R-:W-:Y:S05]  /*e480*/  BRA.DIV ~URZ, `(.L_x_1493) ;  /* 0x00001df27f007947 */ /* 0x000fea000b800000 */
[----:B--2---:R2:W3:Y:S02]  /*e490*/  SHFL.IDX PT, R8, R9, 0x2, 0x181f ;  /* 0x00581f0009087f89 */ /* 0x0044e400000e0000 */
.L_x_1528:
[----:B------:R-:W-:Y:S05]  /*e4a0*/  BRA.DIV ~URZ, `(.L_x_1494) ;  /* 0x00001e427f007947 */ /* 0x000fea000b800000 */
[----:B-1----:R1:W2:Y:S02]  /*e4b0*/  SHFL.IDX PT, R0, R11, 0x2, 0x181f ;  /* 0x00581f000b007f89 */ /* 0x0022a400000e0000 */
.L_x_1529:
        /* <DEDUP_REMOVED lines=19> */
.L_x_1496:
[----:B------:R-:W-:Y:S05]  /*e5f0*/  BSYNC B0 ;  /* 0x0000000000007941 */ /* 0x000fea0003800000 */
.L_x_1495:
[----:B------:R-:W-:Y:S05]  /*e600*/  BRA.DIV ~URZ, `(.L_x_1497) ;  /* 0x00001d527f007947 */ /* 0x000fea000b800000 */
[----:B---3--:R3:W1:Y:S04]  /*e610*/  SHFL.IDX PT, R8, R9, 0x3, 0x181f ;  /* 0x00781f0009087f89 */ /* 0x00866800000e0000 */
[----:B--2---:R3:W2:Y:S02]  /*e620*/  SHFL.IDX PT, R0, R11, 0x3, 0x181f ;  /* 0x00781f000b007f89 */ /* 0x0046a400000e0000 */
.L_x_1530:
        /* <DEDUP_REMOVED lines=18> */
.L_x_1483:
[----:B------:R-:W-:Y:S05]  /*e750*/  BSYNC B1 ;  /* 0x0000000000017941 */ /* 0x000fea0003800000 */
.L_x_1474:
[----:B--2-4-:R-:W2:Y:S02]  /*e760*/  LDL R0, [R1+0x34] ;  /* 0x0000340001007983 */ /* 0x014ea40000100800 */
[----:B--2---:R-:W-:-:S13]  /*e770*/  ISETP.NE.AND P0, PT, R0, RZ, PT ;  /* 0x000000ff0000720c */ /* 0x004fda0003f05270 */
[----:B------:R-:W-:Y:S01]  /*e780*/  @P0 WARPSYNC 0xffffffff ;  /* 0xffffffff00000948 */ /* 0x000fe20003800000 */
[----:B------:R-:W-:Y:S06]  /*e790*/  @P0 BAR.SYNC.DEFER_BLOCKING 0x5, 0x100 ;  /* 0x0144000000000b1d */ /* 0x000fec0000010000 */
[----:B------:R-:W2:Y:S04]  /*e7a0*/  @P0 LDS R0, [0x24100] ;  /* 0x02410000ff000984 */ /* 0x000ea80000000800 */
[----:B--2---:R2:W-:Y:S04]  /*e7b0*/  @P0 STL [R1+0x8], R0 ;  /* 0x0000080001000387 */ /* 0x0045e80000100800 */
[----:B------:R-:W-:Y:S06]  /*e7c0*/  @P0 BAR.ARV 0x4, 0x100 ;  /* 0x0104000000000b1d */ /* 0x000fec0000002000 */
[----:B------:R-:W-:Y:S05]  /*e7d0*/  @P0 BRA `(.L_x_1498) ;  /* 0x0000007000000947 */ /* 0x000fea0003800000 */
[----:B------:R-:W-:Y:S05]  /*e7e0*/  BRA.DIV ~URZ, `(.L_x_1499) ;  /* 0x00001c427f007947 */ /* 0x000fea000b800000 */
[----:B--2---:R2:W4:Y:S02]  /*e7f0*/  SHFL.IDX PT, R0, R65, RZ, 0x1f ;  /* 0x00001fff41007589 */ /* 0x00452400000e0000 */
.L_x_1531:
[----:B------:R-:W-:Y:S01]  /*e800*/  WARPSYNC 0xffffffff ;  /* 0xffffffff00007948 */ /* 0x000fe20003800000 */
[----:B------:R-:W-:Y:S06]  /*e810*/  BAR.SYNC.DEFER_BLOCKING 0x4, 0x100 ;  /* 0x0104000000007b1d */ /* 0x000fec0000010000 */
[----:B----4-:R4:W-:Y:S04]  /*e820*/  STL [R1+0x8], R0 ;  /* 0x0000080001007387 */ /* 0x0109e80000100800 */
[----:B------:R4:W-:Y:S04]  /*e830*/  @!P6 STS [0x24100], R65 ;  /* 0x02410041ff00e388 */ /* 0x0009e80000000800 */
[----:B------:R-:W-:Y:S06]  /*e840*/  BAR.ARV 0x5, 0x100 ;  /* 0x0144000000007b1d */ /* 0x000fec0000002000 */
.L_x_1498:
[----:B--2-4-:R-:W2:Y:S02]  /*e850*/  LDL R0, [R1+0x8] ;  /* 0x0000080001007983 */ /* 0x014ea40000100800 */
[----:B--2---:R-:W-:-:S13]  /*e860*/  ISETP.GE.AND P0, PT, R0, c[0x0][0x538], PT ;  /* 0x00014e0000007a0c */ /* 0x004fda0003f06270 */
[----:B-1-3--:R-:W-:Y:S01]  /*e870*/  @P0 CALL.REL.NOINC `(.L_x_1500) ;  /* 0x0000001000000944 */ /* 0x00afe20003c00000 */
[----:B------:R-:W-:Y:S05]  /*e880*/  BRA `(.L_x_1501) ;  /* 0xffff203000007947 */ /* 0x000fea000383ffff */
.L_x_1500:
[----:B------:R-:W-:Y:S05]  /*e890*/  EXIT ;  /* 0x000000000000794d */ /* 0x000fea0003800000 */
.L_x_1425:
[----:B------:R-:W-:Y:S01]  /*e8a0*/  IMAD.MOV.U32 R161, RZ, RZ, R9 ;  /* 0x000000ffffa17224 */ /* 0x000fe200078e0009 */
[----:B------:R-:W-:Y:S01]  /*e8b0*/  MOV R160, RZ ;  /* 0x000000ff00a07202 */ /* 0x000fe20000000f00 */
[----:B------:R-:W-:Y:S01]  /*e8c0*/  IMAD.MOV.U32 R3, RZ, RZ, 0x181f ;  /* 0x0000181fff037424 */ /* 0x000fe200078e00ff */
[----:B------:R-:W-:Y:S02]  /*e8d0*/  MOV R2, 0xe8f0 ;  /* 0x0000e8f000027802 */ /* 0x000fe40000000f00 */
[----:B-----5:R-:W-:Y:S05]  /*e8e0*/  CALL.REL.NOINC `($__internal_7_$__cuda_sm70_shflsync_idx_p) ;  /* 0x00001c0000007944 */ /* 0x020fea0003c00000 */
[----:B------:R-:W-:Y:S01]  /*e8f0*/  MOV R8, R160 ;  /* 0x000000a000087202 */ /* 0x000fe20000000f00 */
[----:B------:R-:W-:Y:S05]  /*e900*/  BRA `(.L_x_1502) ;  /* 0xffff2a4000007947 */ /* 0x000fea000383ffff */
.L_x_1426:
[----:B------:R-:W-:Y:S01]  /*e910*/  IMAD.MOV.U32 R161, RZ, RZ, R11 ;  /* 0x000000ffffa17224 */ /* 0x000fe200078e000b */
[----:B------:R-:W-:Y:S01]  /*e920*/  MOV R160, RZ ;  /* 0x000000ff00a07202 */ /* 0x000fe20000000f00 */
[----:B------:R-:W-:Y:S01]  /*e930*/  IMAD.MOV.U32 R3, RZ, RZ, 0x181f ;  /* 0x0000181fff037424 */ /* 0x000fe200078e00ff */
[----:B------:R-:W-:Y:S02]  /*e940*/  MOV R2, 0xe960 ;  /* 0x0000e96000027802 */ /* 0x000fe40000000f00 */
[----:B-12--5:R-:W-:Y:S05]  /*e950*/  CALL.REL.NOINC `($__internal_7_$__cuda_sm70_shflsync_idx_p) ;  /* 0x00001b9000007944 */ /* 0x026fea0003c00000 */
[----:B------:R-:W-:Y:S01]  /*e960*/  MOV R0, R160 ;  /* 0x000000a000007202 */ /* 0x000fe20000000f00 */
[----:B------:R-:W-:Y:S05]  /*e970*/  BRA `(.L_x_1503) ;  /* 0xffff29f000007947 */ /* 0x000fea000383ffff */
.L_x_1429:
[----:B------:R-:W-:Y:S01]  /*e980*/  IMAD.MOV.U32 R161, RZ, RZ, R9 ;  /* 0x000000ffffa17224 */ /* 0x000fe200078e0009 */
[----:B------:R-:W-:Y:S01]  /*e990*/  MOV R160, 0x1 ;  /* 0x0000000100a07802 */ /* 0x000fe20000000f00 */
[----:B--2---:R-:W-:Y:S01]  /*e9a0*/  IMAD.MOV.U32 R3, RZ, RZ, 0x181f ;  /* 0x0000181fff037424 */ /* 0x004fe200078e00ff */
[----:B------:R-:W-:-:S02]  /*e9b0*/  MOV R2, 0xe9d0 ;  /* 0x0000e9d000027802 */ /* 0x000fc40000000f00 */
[----:B-1--45:R-:W-:Y:S05]  /*e9c0*/  CALL.REL.NOINC `($__internal_7_$__cuda_sm70_shflsync_idx_p) ;  /* 0x00001b2000007944 */ /* 0x032fea0003c00000 */
[----:B------:R-:W-:Y:S01]  /*e9d0*/  IMAD.MOV.U32 R8, RZ, RZ, R160 ;  /* 0x000000ffff087224 */ /* 0x000fe200078e00a0 */
[----:B------:R-:W-:Y:S01]  /*e9e0*/  MOV R160, 0x1 ;  /* 0x0000000100a07802 */ /* 0x000fe20000000f00 */
[----:B------:R-:W-:Y:S01]  /*e9f0*/  IMAD.MOV.U32 R161, RZ, RZ, R11 ;  /* 0x000000ffffa17224 */ /* 0x000fe200078e000b */
[----:B------:R-:W-:-:S02]  /*ea00*/  MOV R3, 0x181f ;  /* 0x0000181f00037802 */ /* 0x000fc40000000f00 */
[----:B------:R-:W-:Y:S02]  /*ea10*/  MOV R2, 0xea30 ;  /* 0x0000ea3000027802 */ /* 0x000fe40000000f00 */
[----:B------:R-:W-:Y:S05]  /*ea20*/  CALL.REL.NOINC `($__internal_7_$__cuda_sm70_shflsync_idx_p) ;  /* 0x00001ac000007944 */ /* 0x000fea0003c00000 */
[----:B------:R-:W-:Y:S01]  /*ea30*/  MOV R0, R160 ;  /* 0x000000a000007202 */ /* 0x000fe20000000f00 */
[----:B------:R-:W-:Y:S05]  /*ea40*/  BRA `(.L_x_1504) ;  /* 0xffff2ac000007947 */ /* 0x000fea000383ffff */
.L_x_1432:
[----:B------:R-:W-:Y:S01]  /*ea50*/  IMAD.MOV.U32 R161, RZ, RZ, R9 ;  /* 0x000000ffffa17224 */ /* 0x000fe200078e0009 */
[----:B------:R-:W-:Y:S01]  /*ea60*/  MOV R160, 0x2 ;  /* 0x0000000200a07802 */ /* 0x000fe20000000f00 */
[----:B---3--:R-:W-:Y:S01]  /*ea70*/  IMAD.MOV.U32 R3, RZ, RZ, 0x181f ;  /* 0x0000181fff037424 */ /* 0x008fe200078e00ff */
[----:B------:R-:W-:Y:S02]  /*ea80*/  MOV R2, 0xeaa0 ;  /* 0x0000eaa000027802 */ /* 0x000fe40000000f00 */
[----:B-12-45:R-:W-:Y:S05]  /*ea90*/  CALL.REL.NOINC `($__internal_7_$__cuda_sm70_shflsync_idx_p) ;  /* 0x00001a5000007944 */ /* 0x036fea0003c00000 */
[----:B------:R-:W-:Y:S01]  /*eaa0*/  MOV R8, R160 ;  /* 0x000000a000087202 */ /* 0x000fe20000000f00 */
[----:B------:R-:W-:Y:S05]  /*eab0*/  BRA `(.L_x_1505) ;  /* 0xffff2bb000007947 */ /* 0x000fea000383ffff */
.L_x_1433:
[----:B------:R-:W-:Y:S01]  /*eac0*/  IMAD.MOV.U32 R161, RZ, RZ, R11 ;  /* 0x000000ffffa17224 */ /* 0x000fe200078e000b */
[----:B------:R-:W-:Y:S01]  /*ead0*/  MOV R160, 0x2 ;  /* 0x0000000200a07802 */ /* 0x000fe20000000f00 */
[----:B------:R-:W-:Y:S01]  /*eae0*/  IMAD.MOV.U32 R3, RZ, RZ, 0x181f ;  /* 0x0000181fff037424 */ /* 0x000fe200078e00ff */
[----:B------:R-:W-:Y:S02]  /*eaf0*/  MOV R2, 0xeb10 ;  /* 0x0000eb1000027802 */ /* 0x000fe40000000f00 */
[----:B-12345:R-:W-:Y:S05]  /*eb00*/  CALL.REL.NOINC `($__internal_7_$__cuda_sm70_shflsync_idx_p) ;  /* 0x000019e000007944 */ /* 0x03efea0003c00000 */
[----:B------:R-:W-:Y:S01]  /*eb10*/  MOV R0, R160 ;  /* 0x000000a000007202 */ /* 0x000fe20000000f00 */
[----:B------:R-:W-:Y:S05]  /*eb20*/  BRA `(.L_x_1506) ;  /* 0xffff2b6000007947 */ /* 0x000fea000383ffff */
.L_x_1436:
[----:B------:R-:W-:Y:S01]  /*eb30*/  IMAD.MOV.U32 R161, RZ, RZ, R9 ;  /* 0x000000ffffa17224 */ /* 0x000fe200078e0009 */
[----:B------:R-:W-:Y:S01]  /*eb40*/  MOV R160, 0x3 ;  /* 0x0000000300a07802 */ /* 0x000fe20000000f00 */
[----:B-1----:R-:W-:Y:S01]  /*eb50*/  IMAD.MOV.U32 R3, RZ, RZ, 0x181f ;  /* 0x0000181fff037424 */ /* 0x002fe200078e00ff */
[----:B------:R-:W-:-:S02]  /*eb60*/  MOV R2, 0xeb80 ;  /* 0x0000eb8000027802 */ /* 0x000fc40000000f00 */
[----:B--2345:R-:W-:Y:S05]  /*eb70*/  CALL.REL.NOINC `($__internal_7_$__cuda_sm70_shflsync_idx_p) ;  /* 0x0000197000007944 */ /* 0x03cfea0003c00000 */
        /* <DEDUP_REMOVED lines=8> */
.L_x_1439:
[----:B------:R-:W-:Y:S01]  /*ec00*/  IMAD.MOV.U32 R161, RZ, RZ, R9 ;  /* 0x000000ffffa17224 */ /* 0x000fe200078e0009 */
[----:B------:R-:W-:Y:S01]  /*ec10*/  MOV R160, RZ ;  /* 0x000000ff00a07202 */ /* 0x000fe20000000f00 */
[----:B------:R-:W-:Y:S01]  /*ec20*/  IMAD.MOV.U32 R3, RZ, RZ, 0x181f ;  /* 0x0000181fff037424 */ /* 0x000fe200078e00ff */
[----:B------:R-:W-:Y:S02]  /*ec30*/  MOV R2, 0xec50 ;  /* 0x0000ec5000027802 */ /* 0x000fe40000000f00 */
[----:B------:R-:W-:Y:S05]  /*ec40*/  CALL.REL.NOINC `($__internal_7_$__cuda_sm70_shflsync_idx_p) ;  /* 0x000018a000007944 */ /* 0x000fea0003c00000 */
[----:B------:R-:W-:Y:S01]  /*ec50*/  MOV R8, R160 ;  /* 0x000000a000087202 */ /* 0x000fe20000000f00 */
[----:B------:R-:W-:Y:S05]  /*ec60*/  BRA `(.L_x_1508) ;  /* 0xffff36e000007947 */ /* 0x000fea000383ffff */
.L_x_1440:
[----:B------:R-:W-:Y:S01]  /*ec70*/  IMAD.MOV.U32 R161, RZ, RZ, R12 ;  /* 0x000000ffffa17224 */ /* 0x000fe200078e000c */
[----:B------:R-:W-:Y:S01]  /*ec80*/  MOV R160, RZ ;  /* 0x000000ff00a07202 */ /* 0x000fe20000000f00 */
[----:B------:R-:W-:Y:S01]  /*ec90*/  IMAD.MOV.U32 R3, RZ, RZ, 0x181f ;  /* 0x0000181fff037424 */ /* 0x000fe200078e00ff */
[----:B------:R-:W-:Y:S02]  /*eca0*/  MOV R2, 0xecc0 ;  /* 0x0000ecc000027802 */ /* 0x000fe40000000f00 */
[----:B-12---:R-:W-:Y:S05]  /*ecb0*/  CALL.REL.NOINC `($__internal_7_$__cuda_sm70_shflsync_idx_p) ;  /* 0x0000183000007944 */ /* 0x006fea0003c00000 */
[C---:B------:R-:W-:Y:S01]  /*ecc0*/  IADD3 R6, P6, R160.reuse, R17, RZ ;  /* 0x00000011a0067210 */ /* 0x040fe20007fde0ff */
[----:B------:R-:W-:Y:S01]  /*ecd0*/  IMAD.MOV.U32 R161, RZ, RZ, R9 ;  /* 0x000000ffffa17224 */ /* 0x000fe200078e0009 */
[----:B------:R-:W-:-:S02]  /*ece0*/  IADD3 R4, P5, R160, R18, RZ ;  /* 0x00000012a0047210 */ /* 0x000fc40007fbe0ff */
[----:B------:R-:W-:Y:S01]  /*ecf0*/  IADD3 R2, P0, R160, R19, RZ ;  /* 0x00000013a0027210 */ /* 0x000fe20007f1e0ff */
[----:B------:R-:W-:Y:S01]  /*ed00*/  IMAD.X R7, R8, 0x1, R14, P6 ;  /* 0x0000000108077824 */ /* 0x000fe200030e060e */
[----:B------:R-:W-:Y:S01]  /*ed10*/  ISETP.GE.AND P6, PT, R200, c[0x0][0x1d4], PT ;  /* 0x00007500c8007a0c */ /* 0x000fe20003fc6270 */
[C---:B------:R-:W-:Y:S01]  /*ed20*/  IMAD.X R5, R8.reuse, 0x1, R16, P5 ;  /* 0x0000000108057824 */ /* 0x040fe200028e0610 */
[----:B------:R-:W-:Y:S01]  /*ed30*/  ISETP.GE.AND P5, PT, R213, c[0x0][0x1d4], PT ;  /* 0x00007500d5007a0c */ /* 0x000fe20003fa6270 */
[----:B------:R-:W-:Y:S01]  /*ed40*/  IMAD.X R3, R8, 0x1, R15, P0 ;  /* 0x0000000108037824 */ /* 0x000fe200000e060f */
[----:B------:R-:W-:Y:S01]  /*ed50*/  ISETP.GE.AND P0, PT, R214, c[0x0][0x1d4], PT ;  /* 0x00007500d6007a0c */ /* 0x000fe20003f06270 */
[----:B------:R-:W-:Y:S01]  /*ed60*/  IMAD.MOV.U32 R160, RZ, RZ, 0x1 ;  /* 0x00000001ffa07424 */ /* 0x000fe200078e00ff */
[----:B------:R-:W-:Y:S02]  /*ed70*/  SEL R11, RZ, 0x10, P6 ;  /* 0x00000010ff0b7807 */ /* 0x000fe40003000000 */
[----:B------:R-:W-:-:S02]  /*ed80*/  SEL R10, RZ, 0x10, P5 ;  /* 0x00000010ff0a7807 */ /* 0x000fc40002800000 */
[----:B------:R-:W-:-:S03]  /*ed90*/  SEL R9, RZ, 0x10, P0 ;  /* 0x00000010ff097807 */ /* 0x000fc60000000000 */
        /* <DEDUP_REMOVED lines=8> */
[----:B-1----:R-:W-:Y:S05]  /*ee20*/  CALL.REL.NOINC `($__internal_7_$__cuda_sm70_shflsync_idx_p) ;  /* 0x000016c000007944 */ /* 0x002fea0003c00000 */
        /* <DEDUP_REMOVED lines=8> */
.L_x_1443:
[----:B------:R-:W-:Y:S01]  /*eeb0*/  IMAD.MOV.U32 R161, RZ, RZ, R13 ;  /* 0x000000ffffa17224 */ /* 0x000fe200078e000d */
[----:B------:R-:W-:Y:S01]  /*eec0*/  MOV R160, RZ ;  /* 0x000000ff00a07202 */ /* 0x000fe20000000f00 */
[----:B------:R-:W-:Y:S01]  /*eed0*/  IMAD.MOV.U32 R3, RZ, RZ, 0x181f ;  /* 0x0000181fff037424 */ /* 0x000fe200078e00ff */
[----:B------:R-:W-:Y:S02]  /*eee0*/  MOV R2, 0xef00 ;  /* 0x0000ef0000027802 */ /* 0x000fe40000000f00 */
[----:B-1234-:R-:W-:Y:S05]  /*eef0*/  CALL.REL.NOINC `($__internal_7_$__cuda_sm70_shflsync_idx_p) ;  /* 0x000015f000007944 */ /* 0x01efea0003c00000 */
[----:B------:R-:W-:Y:S01]  /*ef00*/  MOV R12, R160 ;  /* 0x000000a0000c7202 */ /* 0x000fe20000000f00 */
[----:B------:R-:W-:Y:S05]  /*ef10*/  BRA `(.L_x_1510) ;  /* 0xffff39a000007947 */ /* 0x000fea000383ffff */
.L_x_1444:
[----:B------:R-:W-:Y:S01]  /*ef20*/  IMAD.MOV.U32 R161, RZ, RZ, R20 ;  /* 0x000000ffffa17224 */ /* 0x000fe200078e0014 */
[----:B------:R-:W-:Y:S01]  /*ef30*/  MOV R160, RZ ;  /* 0x000000ff00a07202 */ /* 0x000fe20000000f00 */
[----:B------:R-:W-:Y:S01]  /*ef40*/  IMAD.MOV.U32 R3, RZ, RZ, 0x181f ;  /* 0x0000181fff037424 */ /* 0x000fe200078e00ff */
[----:B------:R-:W-:Y:S02]  /*ef50*/  MOV R2, 0xef70 ;  /* 0x0000ef7000027802 */ /* 0x000fe40000000f00 */
[----:B-1234-:R-:W-:Y:S05]  /*ef60*/  CALL.REL.NOINC `($__internal_7_$__cuda_sm70_shflsync_idx_p) ;  /* 0x0000158000007944 */ /* 0x01efea0003c00000 */
[C---:B------:R-:W-:Y:S01]  /*ef70*/  IADD3 R16, P0, R160.reuse, R29, RZ ;  /* 0x0000001da0107210 */ /* 0x040fe20007f1e0ff */
[----:B------:R-:W-:Y:S01]  /*ef80*/  IMAD.MOV.U32 R161, RZ, RZ, R13 ;  /* 0x000000ffffa17224 */ /* 0x000fe200078e000d */
        /* <DEDUP_REMOVED lines=10> */
[----:B------:R-:W-:Y:S01]  /*f030*/  IMAD.X R3, R12, 0x1, R23, P1 ;  /* 0x000000010c037824 */ /* 0x000fe200008e0617 */
[----:B------:R-:W-:Y:S01]  /*f040*/  SEL R13, RZ, 0x10, P0 ;  /* 0x00000010ff0d7807 */ /* 0x000fe20000000000 */
        /* <DEDUP_REMOVED lines=17> */
.L_x_1447:
[----:B------:R-:W-:Y:S01]  /*f160*/  IMAD.MOV.U32 R161, RZ, RZ, R5 ;  /* 0x000000ffffa17224 */ /* 0x000fe200078e0005 */
[----:B------:R-:W-:Y:S01]  /*f170*/  MOV R160, RZ ;  /* 0x000000ff00a07202 */ /* 0x000fe20000000f00 */
[----:B------:R-:W-:Y:S01]  /*f180*/  IMAD.MOV.U32 R3, RZ, RZ, 0x181f ;  /* 0x0000181fff037424 */ /* 0x000fe200078e00ff */
[----:B------:R-:W-:Y:S02]  /*f190*/  MOV R2, 0xf1b0 ;  /* 0x0000f1b000027802 */ /* 0x000fe40000000f00 */
[----:B------:R-:W-:Y:S05]  /*f1a0*/  CALL.REL.NOINC `($__internal_7_$__cuda_sm70_shflsync_idx_p) ;  /* 0x0000134000007944 */ /* 0x000fea0003c00000 */
[----:B------:R-:W-:Y:S01]  /*f1b0*/  MOV R4, R160 ;  /* 0x000000a000047202 */ /* 0x000fe20000000f00 */
[----:B------:R-:W-:Y:S05]  /*f1c0*/  BRA `(.L_x_1512) ;  /* 0xffff620000007947 */ /* 0x000fea000383ffff */
.L_x_1448:
        /* <DEDUP_REMOVED lines=36> */
.L_x_1452:
[----:B------:R-:W-:Y:S01]  /*f410*/  MOV R160, RZ ;  /* 0x000000ff00a07202 */ /* 0x000fe20000000f00 */
[----:B------:R-:W-:Y:S01]  /*f420*/  IMAD.MOV.U32 R161, RZ, RZ, R20 ;  /* 0x000000ffffa17224 */ /* 0x000fe200078e0014 */
[----:B------:R-:W-:Y:S01]  /*f430*/  MOV R2, 0xf460 ;  /* 0x0000f46000027802 */ /* 0x000fe20000000f00 */
[----:B------:R-:W-:Y:S02]  /*f440*/  IMAD.MOV.U32 R3, RZ, RZ, 0x181f ;  /* 0x0000181fff037424 */ /* 0x000fe400078e00ff */
[----:B-1234-:R-:W-:Y:S05]  /*f450*/  CALL.REL.NOINC `($__internal_7_$__cuda_sm70_shflsync_idx_p) ;  /* 0x0000109000007944 */ /* 0x01efea0003c00000 */
[----:B------:R-:W-:Y:S01]  /*f460*/  MOV R5, R160 ;  /* 0x000000a000057202 */ /* 0x000fe20000000f00 */
[----:B------:R-:W-:-:S05]  /*f470*/  BRA `(.L_x_1514) ;  /* 0xffff65f000007947 */ /* 0x000fca000383ffff */
.L_x_1453:
[----:B------:R-:W-:Y:S01]  /*f480*/  MOV R160, RZ ;  /* 0x000000ff00a07202 */ /* 0x000fe20000000f00 */
[----:B------:R-:W-:Y:S01]  /*f490*/  IMAD.MOV.U32 R161, RZ, RZ, R21 ;  /* 0x000000ffffa17224 */ /* 0x000fe200078e0015 */
[----:B------:R-:W-:Y:S01]  /*f4a0*/  MOV R2, 0xf4d0 ;  /* 0x0000f4d000027802 */ /* 0x000fe20000000f00 */
[----:B------:R-:W-:Y:S02]  /*f4b0*/  IMAD.MOV.U32 R3, RZ, RZ, 0x181f ;  /* 0x0000181fff037424 */ /* 0x000fe400078e00ff */
[----:B-1234-:R-:W-:Y:S05]  /*f4c0*/  CALL.REL.NOINC `($__internal_7_$__cuda_sm70_shflsync_idx_p) ;  /* 0x0000102000007944 */ /* 0x01efea0003c00000 */
[----:B------:R-:W-:Y:S01]  /*f4d0*/  ISETP.GE.AND P6, PT, R200, c[0x0][0x1d4], PT ;  /* 0x00007500c8007a0c */ /* 0x000fe20003fc6270 */
[----:B------:R-:W-:Y:S01]  /*f4e0*/  IMAD R4, R211, 0x6000, R232 ;  /* 0x00006000d3047824 */ /* 0x000fe200078e02e8 */
[C---:B------:R-:W-:Y:S01]  /*f4f0*/  IADD3 R2, P0, R160.reuse, R29, RZ ;  /* 0x0000001da0027210 */ /* 0x040fe20007f1e0ff */
[----:B------:R-:W-:Y:S01]  /*f500*/  IMAD.MOV.U32 R161, RZ, RZ, R20 ;  /* 0x000000ffffa17224 */ /* 0x000fe200078e0014 */
[----:B------:R-:W-:Y:S02]  /*f510*/  ISETP.GE.AND P5, PT, R213, c[0x0][0x1d4], PT ;  /* 0x00007500d5007a0c */ /* 0x000fe40003fa6270 */
[----:B------:R-:W-:Y:S01]  /*f520*/  IADD3 R6, P1, R160, R30, RZ ;  /* 0x0000001ea0067210 */ /* 0x000fe20007f3e0ff */
[C---:B------:R-:W-:Y:S01]  /*f530*/  IMAD.X R3, R5.reuse, 0x1, R22, P0 ;  /* 0x0000000105037824 */ /* 0x040fe200000e0616 */
[----:B------:R-:W-:Y:S02]  /*f540*/  ISETP.GE.AND P0, PT, R214, c[0x0][0x1d4], PT ;  /* 0x00007500d6007a0c */ /* 0x000fe40003f06270 */
[----:B------:R-:W-:Y:S01]  /*f550*/  SEL R20, RZ, 0x10, P6 ;  /* 0x00000010ff147807 */ /* 0x000fe20003000000 */
[C---:B------:R-:W-:Y:S01]  /*f560*/  IMAD.X R7, R5.reuse, 0x1, R23, P1 ;  /* 0x0000000105077824 */ /* 0x040fe200008e0617 */
[----:B------:R-:W-:Y:S01]  /*f570*/  SEL R15, RZ, 0x10, P5 ;  /* 0x00000010ff0f7807 */ /* 0x000fe20002800000 */
[----:B------:R-:W-:Y:S01]  /*f580*/  @!PT LDS RZ, [RZ] ;  /* 0x00000000fffff984 */ /* 0x000fe20000000800 */
[----:B------:R-:W-:Y:S01]  /*f590*/  @!PT LDS RZ, [RZ] ;  /* 0x00000000fffff984 */ /* 0x000fe20000000800 */
[----:B------:R-:W-:Y:S01]  /*f5a0*/  @!PT LDS RZ, [RZ] ;  /* 0x00000000fffff984 */ /* 0x000fe20000000800 */
[----:B------:R1:W-:Y:S01]  /*f5b0*/  LDGSTS.E.BYPASS.LTC128B.128 [R4], [R2.64], !P6 ;  /* 0x0000000002047fae */ /* 0x0003e2000f101d46 */
[----:B------:R-:W-:Y:S03]  /*f5c0*/  SEL R14, RZ, 0x10, P0 ;  /* 0x00000010ff0e7807 */ /* 0x000fe60000000000 */
[----:B------:R2:W-:Y:S01]  /*f5d0*/  LDGSTS.E.BYPASS.LTC128B.128 [R4+0x2000], [R6.64], !P5 ;  /* 0x0200000006047fae */ /* 0x0005e2000e901d46 */
[----:B-1----:R-:W-:Y:S01]  /*f5e0*/  IADD3 R2, P1, R160, R31, RZ ;  /* 0x0000001fa0027210 */ /* 0x002fe20007f3e0ff */
[----:B------:R-:W-:Y:S04]  /*f5f0*/  IMAD.MOV.U32 R160, RZ, RZ, 0x1 ;  /* 0x00000001ffa07424 */ /* 0x000fe800078e00ff */
[----:B------:R-:W-:Y:S05]  /*f600*/  IMAD.X R3, R5, 0x1, R28, P1 ;  /* 0x0000000105037824 */ /* 0x000fea00008e061c */
[----:B------:R1:W-:Y:S02]  /*f610*/  LDGSTS.E.BYPASS.LTC128B.128 [R4+0x4000], [R2.64], !P0 ;  /* 0x0400000002047fae */ /* 0x0003e4000c101d46 */
[----:B-1----:R-:W-:Y:S01]  /*f620*/  MOV R2, 0xf650 ;  /* 0x0000f65000027802 */ /* 0x002fe20000000f00 */
[----:B------:R-:W-:Y:S02]  /*f630*/  IMAD.MOV.U32 R3, RZ, RZ, 0x181f ;  /* 0x0000181fff037424 */ /* 0x000fe400078e00ff */
[----:B--2---:R-:W-:Y:S05]  /*f640*/  CALL.REL.NOINC `($__internal_7_$__cuda_sm70_shflsync_idx_p) ;  /* 0x00000ea000007944 */ /* 0x004fea0003c00000 */
[----:B------:R-:W-:Y:S01]  /*f650*/  MOV R3, 0x181f ;  /* 0x0000181f00037802 */ /* 0x000fe20000000f00 */
[----:B------:R-:W-:Y:S01]  /*f660*/  IMAD.MOV.U32 R5, RZ, RZ, R160 ;  /* 0x000000ffff057224 */ /* 0x000fe200078e00a0 */
[----:B------:R-:W-:Y:S01]  /*f670*/  MOV R160, 0x1 ;  /* 0x0000000100a07802 */ /* 0x000fe20000000f00 */
[----:B------:R-:W-:Y:S01]  /*f680*/  IMAD.MOV.U32 R161, RZ, RZ, R21 ;  /* 0x000000ffffa17224 */ /* 0x000fe200078e0015 */
[----:B------:R-:W-:Y:S02]  /*f690*/  MOV R2, 0xf6b0 ;  /* 0x0000f6b000027802 */ /* 0x000fe40000000f00 */
[----:B------:R-:W-:Y:S05]  /*f6a0*/  CALL.REL.NOINC `($__internal_7_$__cuda_sm70_shflsync_idx_p) ;  /* 0x00000e4000007944 */ /* 0x000fea0003c00000 */
[----:B------:R-:W-:Y:S01]  /*f6b0*/  MOV R2, R160 ;  /* 0x000000a000027202 */ /* 0x000fe20000000f00 */
[----:B------:R-:W-:-:S05]  /*f6c0*/  BRA `(.L_x_1515) ;  /* 0xffff650000007947 */ /* 0x000fca000383ffff */
.L_x_1456:
[----:B------:R-:W-:Y:S01]  /*f6d0*/  MOV R160, RZ ;  /* 0x000000ff00a07202 */ /* 0x000fe20000000f00 */
[----:B------:R-:W-:Y:S01]  /*f6e0*/  IMAD.MOV.U32 R161, RZ, RZ, R5 ;  /* 0x000000ffffa17224 */ /* 0x000fe200078e0005 */
[----:B------:R-:W-:Y:S01]  /*f6f0*/  MOV R2, 0xf720 ;  /* 0x0000f72000027802 */ /* 0x000fe20000000f00 */
[----:B------:R-:W-:Y:S02]  /*f700*/  IMAD.MOV.U32 R3, RZ, RZ, 0x181f ;  /* 0x0000181fff037424 */ /* 0x000fe400078e00ff */
[----:B------:R-:W-:Y:S05]  /*f710*/  CALL.REL.NOINC `($__internal_7_$__cuda_sm70_shflsync_idx_p) ;  /* 0x00000dd000007944 */ /* 0x000fea0003c00000 */
[----:B------:R-:W-:Y:S01]  /*f720*/  MOV R4, R160 ;  /* 0x000000a000047202 */ /* 0x000fe20000000f00 */
[----:B------:R-:W-:-:S05]  /*f730*/  BRA `(.L_x_1516) ;  /* 0xffff94c000007947 */ /* 0x000fca000383ffff */
.L_x_1457:
[----:B------:R-:W-:Y:S01]  /*f740*/  MOV R160, RZ ;  /* 0x000000ff00a07202 */ /* 0x000fe20000000f00 */
[----:B------:R-:W-:Y:S01]  /*f750*/  IMAD.MOV.U32 R161, RZ, RZ, R12 ;  /* 0x000000ffffa17224 */ /* 0x000fe200078e000c */
[----:B------:R-:W-:Y:S01]  /*f760*/  MOV R2, 0xf790 ;  /* 0x0000f79000027802 */ /* 0x000fe20000000f00 */
[----:B------:R-:W-:Y:S02]  /*f770*/  IMAD.MOV.U32 R3, RZ, RZ, 0x181f ;  /* 0x0000181fff037424 */ /* 0x000fe400078e00ff */
[----:B-12---:R-:W-:Y:S05]  /*f780*/  CALL.REL.NOINC `($__internal_7_$__cuda_sm70_shflsync_idx_p) ;  /* 0x00000d6000007944 */ /* 0x006fea0003c00000 */
[----:B------:R-:W-:Y:S01]  /*f790*/  ISETP.GE.AND P6, PT, R200, c[0x0][0x1d4], PT ;  /* 0x00007500c8007a0c */ /* 0x000fe20003fc6270 */
[----:B------:R-:W-:Y:S01]  /*f7a0*/  IMAD R0, R211, 0x6000, R233 ;  /* 0x00006000d3007824 */ /* 0x000fe200078e02e9 */
[C---:B------:R-:W-:Y:S01]  /*f7b0*/  IADD3 R8, P0, R160.reuse, R16, RZ ;  /* 0x00000010a0087210 */ /* 0x040fe20007f1e0ff */
[----:B------:R-:W-:Y:S01]  /*f7c0*/  IMAD.MOV.U32 R161, RZ, RZ, R5 ;  /* 0x000000ffffa17224 */ /* 0x000fe200078e0005 */
[----:B------:R-:W-:Y:S02]  /*f7d0*/  ISETP.GE.AND P5, PT, R213, c[0x0][0x1d4], PT ;  /* 0x00007500d5007a0c */ /* 0x000fe40003fa6270 */
[----:B------:R-:W-:Y:S01]  /*f7e0*/  IADD3 R6, P1, R160, R17, RZ ;  /* 0x00000011a0067210 */ /* 0x000fe20007f3e0ff */
[----:B------:R-:W-:Y:S01]  /*f7f0*/  IMAD.X R9, R4, 0x1, R13, P0 ;  /* 0x0000000104097824 */ /* 0x000fe200000e060d */
[----:B------:R-:W-:Y:S02]  /*f800*/  ISETP.GE.AND P0, PT, R214, c[0x0][0x1d4], PT ;  /* 0x00007500d6007a0c */ /* 0x000fe40003f06270 */
[----:B------:R-:W-:Y:S01]  /*f810*/  SEL R11, RZ, 0x10, P6 ;  /* 0x00000010ff0b7807 */ /* 0x000fe20003000000 */
[----:B------:R-:W-:Y:S01]  /*f820*/  IMAD.X R7, R4, 0x1, R14, P1 ;  /* 0x0000000104077824 */ /* 0x000fe200008e060e */
[----:B------:R-:W-:Y:S01]  /*f830*/  IADD3 R2, P1, R160, R18, RZ ;  /* 0x00000012a0027210 */ /* 0x000fe20007f3e0ff */
[----:B------:R-:W-:Y:S01]  /*f840*/  @!PT LDS RZ, [RZ] ;  /* 0x00000000fffff984 */ /* 0x000fe20000000800 */
[----:B------:R-:W-:Y:S01]  /*f850*/  @!PT LDS RZ, [RZ] ;  /* 0x00000000fffff984 */ /* 0x000fe20000000800 */
[----:B------:R-:W-:Y:S01]  /*f860*/  @!PT LDS RZ, [RZ] ;  /* 0x00000000fffff984 */ /* 0x000fe20000000800 */
[----:B------:R1:W-:Y:S01]  /*f870*/  LDGSTS.E.BYPASS.LTC128B.128 [R0], [R8.64], !P6 ;  /* 0x0000000008007fae */ /* 0x0003e2000f101d46 */
[----:B------:R-:W-:Y:S01]  /*f880*/  IMAD.MOV.U32 R160, RZ, RZ, 0x1 ;  /* 0x00000001ffa07424 */ /* 0x000fe200078e00ff */
[----:B------:R-:W-:Y:S02]  /*f890*/  SEL R10, RZ, 0x10, P5 ;  /* 0x00000010ff0a7807 */ /* 0x000fe40002800000 */
[----:B------:R1:W-:Y:S01]  /*f8a0*/  LDGSTS.E.BYPASS.LTC128B.128 [R0+0x2000], [R6.64], !P5 ;  /* 0x0200000006007fae */ /* 0x0003e2000e901d46 */
[----:B------:R-:W-:Y:S01]  /*f8b0*/  IMAD.X R3, R4, 0x1, R15, P1 ;  /* 0x0000000104037824 */ /* 0x000fe200008e060f */
[----:B------:R-:W-:Y:S04]  /*f8c0*/  SEL R5, RZ, 0x10, P0 ;  /* 0x00000010ff057807 */ /* 0x000fe80000000000 */
[----:B------:R2:W-:Y:S02]  /*f8d0*/  LDGSTS.E.BYPASS.LTC128B.128 [R0+0x4000], [R2.64], !P0 ;  /* 0x0400000002007fae */ /* 0x0005e4000c101d46 */
[----:B--2---:R-:W-:Y:S01]  /*f8e0*/  MOV R2, 0xf910 ;  /* 0x0000f91000027802 */ /* 0x004fe20000000f00 */
[----:B------:R-:W-:Y:S02]  /*f8f0*/  IMAD.MOV.U32 R3, RZ, RZ, 0x181f ;  /* 0x0000181fff037424 */ /* 0x000fe400078e00ff */
[----:B-1----:R-:W-:Y:S05]  /*f900*/  CALL.REL.NOINC `($__internal_7_$__cuda_sm70_shflsync_idx_p) ;  /* 0x00000be000007944 */ /* 0x002fea0003c00000 */
        /* <DEDUP_REMOVED lines=8> */
.L_x_1462:
[----:B------:R-:W-:Y:S01]  /*f990*/  MOV R160, RZ ;  /* 0x000000ff00a07202 */ /* 0x000fe20000000f00 */
[----:B------:R-:W-:Y:S01]  /*f9a0*/  IMAD.MOV.U32 R161, RZ, RZ, R20 ;  /* 0x000000ffffa17224 */ /* 0x000fe200078e0014 */
[----:B------:R-:W-:Y:S01]  /*f9b0*/  MOV R2, 0xf9e0 ;  /* 0x0000f9e000027802 */ /* 0x000fe20000000f00 */
[----:B------:R-:W-:Y:S02]  /*f9c0*/  IMAD.MOV.U32 R3, RZ, RZ, 0x181f ;  /* 0x0000181fff037424 */ /* 0x000fe400078e00ff */
[----:B-1234-:R-:W-:Y:S05]  /*f9d0*/  CALL.REL.NOINC `($__internal_7_$__cuda_sm70_shflsync_idx_p) ;  /* 0x00000b1000007944 */ /* 0x01efea0003c00000 */
[----:B------:R-:W-:Y:S01]  /*f9e0*/  MOV R5, R160 ;  /* 0x000000a000057202 */ /* 0x000fe20000000f00 */
[----:B------:R-:W-:-:S05]  /*f9f0*/  BRA `(.L_x_1518) ;  /* 0xffff986000007947 */ /* 0x000fca000383ffff */
.L_x_1463:
        /* <DEDUP_REMOVED lines=14> */
[C---:B------:R-:W-:Y:S02]  /*fae0*/  IMAD.X R7, R5.reuse, 0x1, R23, P1 ;  /* 0x0000000105077824 */ /* 0x040fe400008e0617 */
[----:B------:R-:W-:Y:S01]  /*faf0*/  @!PT LDS RZ, [RZ] ;  /* 0x00000000fffff984 */ /* 0x000fe20000000800 */
[----:B------:R-:W-:Y:S01]  /*fb00*/  @!PT LDS RZ, [RZ] ;  /* 0x00000000fffff984 */ /* 0x000fe20000000800 */
[----:B------:R-:W-:Y:S01]  /*fb10*/  @!PT LDS RZ, [RZ] ;  /* 0x00000000fffff984 */ /* 0x000fe20000000800 */
[----:B------:R1:W-:Y:S04]  /*fb20*/  LDGSTS.E.BYPASS.LTC128B.128 [R4], [R2.64], !P5 ;  /* 0x0000000002047fae */ /* 0x0003e8000e901d46 */
[----:B------:R2:W-:Y:S01]  /*fb30*/  LDGSTS.E.BYPASS.LTC128B.128 [R4+0x2000], [R6.64], !P4 ;  /* 0x0200000006047fae */ /* 0x0005e2000e101d46 */
[----:B-1----:R-:W-:Y:S01]  /*fb40*/  IADD3 R2, P1, R160, R31, RZ ;  /* 0x0000001fa0027210 */ /* 0x002fe20007f3e0ff */
[----:B------:R-:W-:Y:S01]  /*fb50*/  IMAD.MOV.U32 R160, RZ, RZ, 0x1 ;  /* 0x00000001ffa07424 */ /* 0x000fe200078e00ff */
[----:B--2---:R-:W-:Y:S03]  /*fb60*/  SEL R7, RZ, 0x10, P4 ;  /* 0x00000010ff077807 */ /* 0x004fe60002000000 */
[----:B------:R-:W-:Y:S01]  /*fb70*/  IMAD.X R3, R5, 0x1, R28, P1 ;  /* 0x0000000105037824 */ /* 0x000fe200008e061c */
[----:B------:R-:W-:Y:S04]  /*fb80*/  SEL R6, RZ, 0x10, P0 ;  /* 0x00000010ff067807 */ /* 0x000fe80000000000 */
[----:B------:R1:W-:Y:S02]  /*fb90*/  LDGSTS.E.BYPASS.LTC128B.128 [R4+0x4000], [R2.64], !P0 ;  /* 0x0400000002047fae */ /* 0x0003e4000c101d46 */
[----:B-1----:R-:W-:Y:S01]  /*fba0*/  MOV R2, 0xfbd0 ;  /* 0x0000fbd000027802 */ /* 0x002fe20000000f00 */
[----:B------:R-:W-:Y:S02]  /*fbb0*/  IMAD.MOV.U32 R3, RZ, RZ, 0x181f ;  /* 0x0000181fff037424 */ /* 0x000fe400078e00ff */
[----:B------:R-:W-:Y:S05]  /*fbc0*/  CALL.REL.NOINC `($__internal_7_$__cuda_sm70_shflsync_idx_p) ;  /* 0x0000092000007944 */ /* 0x000fea0003c00000 */
        /* <DEDUP_REMOVED lines=8> */
.L_x_1464:
[----:B------:R-:W-:Y:S01]  /*fc50*/  MOV R4, 0x2 ;  /* 0x0000000200047802 */ /* 0x000fe20000000f00 */
[----:B------:R-:W-:Y:S01]  /*fc60*/  IMAD.MOV.U32 R2, RZ, RZ, R101 ;  /* 0x000000ffff027224 */ /* 0x000fe200078e0065 */
[----:B------:R-:W-:Y:S02]  /*fc70*/  MOV R3, 0xfc90 ;  /* 0x0000fc9000037802 */ /* 0x000fe40000000f00 */
[----:B------:R-:W-:Y:S05]  /*fc80*/  CALL.REL.NOINC `($__internal_6_$__cuda_sm70_shflsync_bfly_p) ;  /* 0x0000081000007944 */ /* 0x000fea0003c00000 */
[----:B------:R-:W-:Y:S01]  /*fc90*/  MOV R2, R4 ;  /* 0x0000000400027202 */ /* 0x000fe20000000f00 */
[----:B------:R-:W-:-:S05]  /*fca0*/  BRA `(.L_x_1520) ;  /* 0xffffa83000007947 */ /* 0x000fca000383ffff */
.L_x_1467:
[----:B------:R-:W-:Y:S01]  /*fcb0*/  MOV R160, RZ ;  /* 0x000000ff00a07202 */ /* 0x000fe20000000f00 */
[----:B------:R-:W-:Y:S01]  /*fcc0*/  IMAD.MOV.U32 R161, RZ, RZ, R5 ;  /* 0x000000ffffa17224 */ /* 0x000fe200078e0005 */
[----:B------:R-:W-:Y:S01]  /*fcd0*/  MOV R2, 0xfd00 ;  /* 0x0000fd0000027802 */ /* 0x000fe20000000f00 */
[----:B------:R-:W-:Y:S02]  /*fce0*/  IMAD.MOV.U32 R3, RZ, RZ, 0x181f ;  /* 0x0000181fff037424 */ /* 0x000fe400078e00ff */
[----:B------:R-:W-:Y:S05]  /*fcf0*/  CALL.REL.NOINC `($__internal_7_$__cuda_sm70_shflsync_idx_p) ;  /* 0x000007f000007944 */ /* 0x000fea0003c00000 */
[----:B------:R-:W-:Y:S01]  /*fd00*/  MOV R4, R160 ;  /* 0x000000a000047202 */ /* 0x000fe20000000f00 */
[----:B------:R-:W-:-:S05]  /*fd10*/  BRA `(.L_x_1521) ;  /* 0xffffc1a000007947 */ /* 0x000fca000383ffff */
.L_x_1468:
        /* <DEDUP_REMOVED lines=13> */
[----:B------:R-:W-:Y:S01]  /*fdf0*/  IADD3 R2, P1, R160, R18, RZ ;  /* 0x00000012a0027210 */ /* 0x000fe20007f3e0ff */
[C---:B------:R-:W-:Y:S01]  /*fe00*/  IMAD.X R7, R4.reuse, 0x1, R14, P5 ;  /* 0x0000000104077824 */ /* 0x040fe200028e060e */
[----:B------:R-:W-:Y:S01]  /*fe10*/  SEL R5, RZ, 0x10, P6 ;  /* 0x00000010ff057807 */ /* 0x000fe20003000000 */
[----:B------:R-:W-:Y:S01]  /*fe20*/  @!PT LDS RZ, [RZ] ;  /* 0x00000000fffff984 */ /* 0x000fe20000000800 */
[----:B------:R-:W-:Y:S01]  /*fe30*/  @!PT LDS RZ, [RZ] ;  /* 0x00000000fffff984 */ /* 0x000fe20000000800 */
[----:B------:R-:W-:Y:S01]  /*fe40*/  @!PT LDS RZ, [RZ] ;  /* 0x00000000fffff984 */ /* 0x000fe20000000800 */
[----:B------:R1:W-:Y:S01]  /*fe50*/  LDGSTS.E.BYPASS.LTC128B.128 [R0], [R8.64], !P6 ;  /* 0x0000000008007fae */ /* 0x0003e2000f101d46 */
[----:B------:R-:W-:Y:S01]  /*fe60*/  IMAD.MOV.U32 R160, RZ, RZ, 0x1 ;  /* 0x00000001ffa07424 */ /* 0x000fe200078e00ff */
[----:B------:R-:W-:Y:S01]  /*fe70*/  SEL R10, RZ, 0x10, P4 ;  /* 0x00000010ff0a7807 */ /* 0x000fe20002000000 */
[----:B------:R-:W-:Y:S01]  /*fe80*/  IMAD.X R3, R4, 0x1, R15, P1 ;  /* 0x0000000104037824 */ /* 0x000fe200008e060f */
[----:B------:R2:W-:Y:S04]  /*fe90*/  LDGSTS.E.BYPASS.LTC128B.128 [R0+0x2000], [R6.64], !P4 ;  /* 0x0200000006007fae */ /* 0x0005e8000e101d46 */
[----:B------:R3:W-:Y:S01]  /*fea0*/  LDGSTS.E.BYPASS.LTC128B.128 [R0+0x4000], [R2.64], !P0 ;  /* 0x0400000002007fae */ /* 0x0007e2000c101d46 */
[----:B--2---:R-:W-:Y:S02]  /*feb0*/  SEL R7, RZ, 0x10, P0 ;  /* 0x00000010ff077807 */ /* 0x004fe40000000000 */
[----:B---3--:R-:W-:Y:S01]  /*fec0*/  MOV R2, 0xfef0 ;  /* 0x0000fef000027802 */ /* 0x008fe20000000f00 */
        /* <DEDUP_REMOVED lines=10> */
.L_x_1470:
[----:B------:R-:W-:Y:S01]  /*ff70*/  IMAD.MOV.U32 R2, RZ, RZ, R216 ;  /* 0x000000ffff027224 */ /* 0x000fe200078e00d8 */
[----:B------:R-:W-:-:S02]  /*ff80*/  MOV R4, 0x2 ;  /* 0x0000000200047802 */ /* 0x000fc40000000f00 */
[----:B------:R-:W-:Y:S02]  /*ff90*/  MOV R3, 0xffb0 ;  /* 0x0000ffb000037802 */ /* 0x000fe40000000f00 */
[----:B------:R-:W-:Y:S05]  /*ffa0*/  CALL.REL.NOINC `($__internal_6_$__cuda_sm70_shflsync_bfly_p) ;  /* 0x000004f000007944 */ /* 0x000fea0003c00000 */
[----:B------:R-:W-:Y:S01]  /*ffb0*/  MOV R5, R4 ;  /* 0x0000000400057202 */ /* 0x000fe20000000f00 */
[----:B------:R-:W-:Y:S05]  /*ffc0*/  BRA `(.L_x_1523) ;  /* 0xffffc26000007947 */ /* 0x000fea000383ffff */
.L_x_1471:
[----:B------:R-:W-:Y:S01]  /*ffd0*/  IMAD.MOV.U32 R2, RZ, RZ, R5 ;  /* 0x000000ffff027224 */ /* 0x000fe200078e0005 */
[----:B------:R-:W-:Y:S02]  /*ffe0*/  MOV R4, 0x1 ;  /* 0x0000000100047802 */ /* 0x000fe40000000f00 */
[----:B------:R-:W-:Y:S02]  /*fff0*/  MOV R3, 0x10010 ;  /* 0x0001001000037802 */ /* 0x000fe40000000f00 */
[----:B-1----:R-:W-:Y:S05]  /*10000*/  CALL.REL.NOINC `($__internal_6_$__cuda_sm70_shflsync_bfly_p) ;  /* 0x0000049000007944 */ /* 0x002fea0003c00000 */
[----:B------:R-:W-:Y:S01]  /*10010*/  FADD.FTZ R5, R5, R4 ;  /* 0x0000000405057221 */ /* 0x000fe20000010000 */
[----:B------:R-:W-:Y:S02]  /*10020*/  MOV R2, R217 ;  /* 0x000000d900027202 */ /* 0x000fe40000000f00 */
[----:B------:R-:W-:Y:S02]  /*10030*/  MOV R4, 0x2 ;  /* 0x0000000200047802 */ /* 0x000fe40000000f00 */
[----:B------:R-:W-:Y:S02]  /*10040*/  MOV R3, 0x10060 ;  /* 0x0001006000037802 */ /* 0x000fe40000000f00 */
[----:B------:R-:W-:Y:S05]  /*10050*/  CALL.REL.NOINC `($__internal_6_$__cuda_sm70_shflsync_bfly_p) ;  /* 0x0000044000007944 */ /* 0x000fea0003c00000 */
[----:B------:R-:W-:Y:S01]  /*10060*/  FADD.FTZ R0, R217, R4 ;  /* 0x00000004d9007221 */ /* 0x000fe20000010000 */
[----:B------:R-:W-:-:S02]  /*10070*/  MOV R4, 0x1 ;  /* 0x0000000100047802 */ /* 0x000fc40000000f00 */
[----:B------:R-:W-:Y:S02]  /*10080*/  MOV R3, 0x100b0 ;  /* 0x000100b000037802 */ /* 0x000fe40000000f00 */
[----:B------:R-:W-:Y:S02]  /*10090*/  MOV R2, R0 ;  /* 0x0000000000027202 */ /* 0x000fe40000000f00 */
[----:B------:R-:W-:Y:S05]  /*100a0*/  CALL.REL.NOINC `($__internal_6_$__cuda_sm70_shflsync_bfly_p) ;  /* 0x000003f000007944 */ /* 0x000fea0003c00000 */
[----:B------:R-:W-:Y:S01]  /*100b0*/  MOV R3, R4 ;  /* 0x0000000400037202 */ /* 0x000fe20000000f00 */
[----:B------:R-:W-:Y:S05]  /*100c0*/  BRA `(.L_x_1524) ;  /* 0xffffc1d000007947 */ /* 0x000fea000383ffff */
.L_x_1486:
[----:B------:R-:W-:Y:S01]  /*100d0*/  IMAD.MOV.U32 R161, RZ, RZ, R9 ;  /* 0x000000ffffa17224 */ /* 0x000fe200078e0009 */
[----:B------:R-:W-:Y:S01]  /*100e0*/  MOV R160, RZ ;  /* 0x000000ff00a07202 */ /* 0x000fe20000000f00 */
[----:B------:R-:W-:Y:S01]  /*100f0*/  IMAD.MOV.U32 R3, RZ, RZ, 0x181f ;  /* 0x0000181fff037424 */ /* 0x000fe200078e00ff */
[----:B------:R-:W-:Y:S02]  /*10100*/  MOV R2, 0x10120 ;  /* 0x0001012000027802 */ /* 0x000fe40000000f00 */
[----:B-1----:R-:W-:Y:S05]  /*10110*/  CALL.REL.NOINC `($__internal_7_$__cuda_sm70_shflsync_idx_p) ;  /* 0x000003d000007944 */ /* 0x002fea0003c00000 */
[----:B------:R-:W-:Y:S01]  /*10120*/  MOV R8, R160 ;  /* 0x000000a000087202 */ /* 0x000fe20000000f00 */
[----:B------:R-:W-:Y:S05]  /*10130*/  BRA `(.L_x_1525) ;  /* 0xffffe04000007947 */ /* 0x000fea000383ffff */
.L_x_1487:
[----:B------:R-:W-:Y:S01]  /*10140*/  IMAD.MOV.U32 R161, RZ, RZ, R11 ;  /* 0x000000ffffa17224 */ /* 0x000fe200078e000b */
[----:B------:R-:W-:Y:S01]  /*10150*/  MOV R160, RZ ;  /* 0x000000ff00a07202 */ /* 0x000fe20000000f00 */
[----:B------:R-:W-:Y:S01]  /*10160*/  IMAD.MOV.U32 R3, RZ, RZ, 0x181f ;  /* 0x0000181fff037424 */ /* 0x000fe200078e00ff */
[----:B------:R-:W-:-:S02]  /*10170*/  MOV R2, 0x10190 ;  /* 0x0001019000027802 */ /* 0x000fc40000000f00 */
[----:B-123--:R-:W-:Y:S05]  /*10180*/  CALL.REL.NOINC `($__internal_7_$__cuda_sm70_shflsync_idx_p) ;  /* 0x0000036000007944 */ /* 0x00efea0003c00000 */
[----:B------:R-:W-:Y:S01]  /*10190*/  MOV R0, R160 ;  /* 0x000000a000007202 */ /* 0x000fe20000000f00 */
[----:B------:R-:W-:Y:S05]  /*101a0*/  BRA `(.L_x_1526) ;  /* 0xffffdff000007947 */ /* 0x000fea000383ffff */
.L_x_1490:
[----:B------:R-:W-:Y:S01]  /*101b0*/  IMAD.MOV.U32 R161, RZ, RZ, R9 ;  /* 0x000000ffffa17224 */ /* 0x000fe200078e0009 */
[----:B------:R-:W-:Y:S01]  /*101c0*/  MOV R160, 0x1 ;  /* 0x0000000100a07802 */ /* 0x000fe20000000f00 */
[----:B-1----:R-:W-:Y:S01]  /*101d0*/  IMAD.MOV.U32 R3, RZ, RZ, 0x181f ;  /* 0x0000181fff037424 */ /* 0x002fe200078e00ff */
[----:B------:R-:W-:-:S02]  /*101e0*/  MOV R2, 0x10200 ;  /* 0x0001020000027802 */ /* 0x000fc40000000f00 */
[----:B--234-:R-:W-:Y:S05]  /*101f0*/  CALL.REL.NOINC `($__internal_7_$__cuda_sm70_shflsync_idx_p) ;  /* 0x000002f000007944 */ /* 0x01cfea0003c00000 */
        /* <DEDUP_REMOVED lines=8> */
.L_x_1493:
[----:B------:R-:W-:Y:S01]  /*10280*/  IMAD.MOV.U32 R161, RZ, RZ, R9 ;  /* 0x000000ffffa17224 */ /* 0x000fe200078e0009 */
[----:B------:R-:W-:Y:S01]  /*10290*/  MOV R160, 0x2 ;  /* 0x0000000200a07802 */ /* 0x000fe20000000f00 */
[----:B-1----:R-:W-:Y:S01]  /*102a0*/  IMAD.MOV.U32 R3, RZ, RZ, 0x181f ;  /* 0x0000181fff037424 */ /* 0x002fe200078e00ff */
[----:B------:R-:W-:Y:S02]  /*102b0*/  MOV R2, 0x102d0 ;  /* 0x000102d000027802 */ /* 0x000fe40000000f00 */
[----:B--234-:R-:W-:Y:S05]  /*102c0*/  CALL.REL.NOINC `($__internal_7_$__cuda_sm70_shflsync_idx_p) ;  /* 0x0000022000007944 */ /* 0x01cfea0003c00000 */
[----:B------:R-:W-:Y:S01]  /*102d0*/  MOV R8, R160 ;  /* 0x000000a000087202 */ /* 0x000fe20000000f00 */
[----:B------:R-:W-:Y:S05]  /*102e0*/  BRA `(.L_x_1528) ;  /* 0xffffe1b000007947 */ /* 0x000fea000383ffff */
.L_x_1494:
[----:B------:R-:W-:Y:S01]  /*102f0*/  IMAD.MOV.U32 R161, RZ, RZ, R11 ;  /* 0x000000ffffa17224 */ /* 0x000fe200078e000b */
[----:B------:R-:W-:Y:S01]  /*10300*/  MOV R160, 0x2 ;  /* 0x0000000200a07802 */ /* 0x000fe20000000f00 */
[----:B-1----:R-:W-:Y:S01]  /*10310*/  IMAD.MOV.U32 R3, RZ, RZ, 0x181f ;  /* 0x0000181fff037424 */ /* 0x002fe200078e00ff */
[----:B------:R-:W-:Y:S02]  /*10320*/  MOV R2, 0x10340 ;  /* 0x0001034000027802 */ /* 0x000fe40000000f00 */
[----:B--234-:R-:W-:Y:S05]  /*10330*/  CALL.REL.NOINC `($__internal_7_$__cuda_sm70_shflsync_idx_p) ;  /* 0x000001b000007944 */ /* 0x01cfea0003c00000 */
[----:B------:R-:W-:Y:S01]  /*10340*/  MOV R0, R160 ;  /* 0x000000a000007202 */ /* 0x000fe20000000f00 */
[----:B------:R-:W-:Y:S05]  /*10350*/  BRA `(.L_x_1529) ;  /* 0xffffe16000007947 */ /* 0x000fea000383ffff */
.L_x_1497:
[----:B------:R-:W-:Y:S01]  /*10360*/  IMAD.MOV.U32 R161, RZ, RZ, R9 ;  /* 0x000000ffffa17224 */ /* 0x000fe200078e0009 */
[----:B------:R-:W-:Y:S01]  /*10370*/  MOV R160, 0x3 ;  /* 0x0000000300a07802 */ /* 0x000fe20000000f00 */
[----:B--2---:R-:W-:Y:S01]  /*10380*/  IMAD.MOV.U32 R3, RZ, RZ, 0x181f ;  /* 0x0000181fff037424 */ /* 0x004fe200078e00ff */
[----:B------:R-:W-:-:S02]  /*10390*/  MOV R2, 0x103b0 ;  /* 0x000103b000027802 */ /* 0x000fc40000000f00 */
[----:B-1-34-:R-:W-:Y:S05]  /*103a0*/  CALL.REL.NOINC `($__internal_7_$__cuda_sm70_shflsync_idx_p) ;  /* 0x0000014000007944 */ /* 0x01afea0003c00000 */
        /* <DEDUP_REMOVED lines=8> */
.L_x_1499:
[----:B------:R-:W-:Y:S01]  /*10430*/  IMAD.MOV.U32 R161, RZ, RZ, R65 ;  /* 0x000000ffffa17224 */ /* 0x000fe200078e0041 */
[----:B------:R-:W-:Y:S01]  /*10440*/  MOV R160, RZ ;  /* 0x000000ff00a07202 */ /* 0x000fe20000000f00 */
[----:B-1----:R-:W-:Y:S01]  /*10450*/  IMAD.MOV.U32 R3, RZ, RZ, 0x1f ;  /* 0x0000001fff037424 */ /* 0x002fe200078e00ff */
[----:B------:R-:W-:Y:S02]  /*10460*/  MOV R2, 0x10480 ;  /* 0x0001048000027802 */ /* 0x000fe40000000f00 */
[----:B--23--:R-:W-:Y:S05]  /*10470*/  CALL.REL.NOINC `($__internal_7_$__cuda_sm70_shflsync_idx_p) ;  /* 0x0000007000007944 */ /* 0x00cfea0003c00000 */
[----:B------:R-:W-:Y:S01]  /*10480*/  MOV R0, R160 ;  /* 0x000000a000007202 */ /* 0x000fe20000000f00 */
[----:B------:R-:W-:Y:S05]  /*10490*/  BRA `(.L_x_1531) ;  /* 0xffffe36000007947 */ /* 0x000fea000383ffff */
        .weak           $__internal_6_$__cuda_sm70_shflsync_bfly_p
        .type           $__internal_6_$__cuda_sm70_shflsync_bfly_p,@function
        .size           $__internal_6_$__cuda_sm70_shflsync_bfly_p,($__internal_7_$__cuda_sm70_shflsync_idx_p - $__internal_6_$__cuda_sm70_shflsync_bfly_p)
$__internal_6_$__cuda_sm70_shflsync_bfly_p:
[----:B------:R-:W-:Y:S04]  /*104a0*/  WARPSYNC R220 ;  /* 0x000000dc00007348 */ /* 0x000fe80003800000 */
[----:B------:R1:W2:Y:S02]  /*104b0*/  SHFL.BFLY PT, R4, R2, R4, R234 ;  /* 0x0c00000402047389 */ /* 0x0002a400000e00ea */
[----:B-1----:R-:W-:-:S02]  /*104c0*/  MOV R2, R3 ;  /* 0x0000000300027202 */ /* 0x002fc40000000f00 */
[----:B------:R-:W-:-:S04]  /*104d0*/  MOV R3, 0x0 ;  /* 0x0000000000037802 */ /* 0x000fc80000000f00 */
[----:B--2---:R-:W-:Y:S05]  /*104e0*/  RET.REL.NODEC R2 `(_ZN7cutlass13device_kernelIN5flash19enable_sm80_to_sm89INS1_16FlashAttnFwdSm80INS1_25CollectiveMainloopFwdSm80ILi8ELi2ELb0EN4cute5tupleIJNS5_1CILi128EEENS7_ILi64EEENS7_ILi192EEEEEELi192ENS_10bfloat16_tEfNS_4arch4Sm80ELb1ELb0ELb1ELb0ELb1ELb0ELb1ELb0EEENS1_21CollectiveEpilogueFwdINS6_IJS8_SA_S9_EEENS6_IJNS7_ILi1EEESI_SI_EEESC_SE_Li256ELb0ELb1ELb0ELb0EEENS1_30DynamicPersistentTileSchedulerILi256ELi256ELb0ELb1ELb0EEEEEEEEEvNT_6ParamsE) ;  /* 0xfffefb1002007950 */ /* 0x004fea0003c3ffff */
        .weak           $__internal_7_$__cuda_sm70_shflsync_idx_p
        .type           $__internal_7_$__cuda_sm70_shflsync_idx_p,@function
        .size           $__internal_7_$__cuda_sm70_shflsync_idx_p,(.L_x_1720 - $__internal_7_$__cuda_sm70_shflsync_idx_p)
$__internal_7_$__cuda_sm70_shflsync_idx_p:
[----:B------:R-:W-:-:S04]  /*104f0*/  MOV R162, 0xffffffff ;  /* 0xffffffff00a27802 */ /* 0x000fc80000000f00 */
[----:B------:R-:W-:Y:S04]  /*10500*/  WARPSYNC R162 ;  /* 0x000000a200007348 */ /* 0x000fe80003800000 */
[----:B------:R1:W2:Y:S02]  /*10510*/  SHFL.IDX PT, R160, R161, R160, R3 ;  /* 0x000000a0a1a07389 */ /* 0x0002a400000e0003 */
[----:B-1----:R-:W-:-:S04]  /*10520*/  MOV R3, 0x0 ;  /* 0x0000000000037802 */ /* 0x002fc80000000f00 */
[----:B--2---:R-:W-:Y:S05]  /*10530*/  RET.REL.NODEC R2 `(_ZN7cutlass13device_kernelIN5flash19enable_sm80_to_sm89INS1_16FlashAttnFwdSm80INS1_25CollectiveMainloopFwdSm80ILi8ELi2ELb0EN4cute5tupleIJNS5_1CILi128EEENS7_ILi64EEENS7_ILi192EEEEEELi192ENS_10bfloat16_tEfNS_4arch4Sm80ELb1ELb0ELb1ELb0ELb1ELb0ELb1ELb0EEENS1_21CollectiveEpilogueFwdINS6_IJS8_SA_S9_EEENS6_IJNS7_ILi1EEESI_SI_EEESC_SE_Li256ELb0ELb1ELb0ELb0EEENS1_30DynamicPersistentTileSchedulerILi256ELi256ELb0ELb1ELb0EEEEEEEEEvNT_6ParamsE) ;  /* 0xfffefac002007950 */ /* 0x004fea0003c3ffff */
.L_x_1532:
        /* <DEDUP_REMOVED lines=12> */
.L_x_1720:


//--------------------- .text._ZN7cutlass13device_kernelIN5flash19enable_sm80_to_sm89INS1_16FlashAttnFwdSm80INS1_25CollectiveMainloopFwdSm80ILi8ELi2ELb0EN4cute5tupleIJNS5_1CILi128EEENS7_ILi64EEENS7_ILi192EEEEEELi192ENS_10bfloat16_tEfNS_4arch4Sm80ELb1ELb0ELb1ELb1ELb1ELb0ELb1ELb0EEENS1_21CollectiveEpilogueFwdINS6_IJS8_SA_S9_EEENS6_IJNS7_ILi1EEESI_SI_EEESC_SE_Li256ELb1ELb1ELb0ELb0EEENS1_19SingleTileSchedulerILb1ELb0ELb1ELi128EEEEEEEEEvNT_6ParamsE --------------------------
	.section	.text._ZN7cutlass13device_kernelIN5flash19enable_sm80_to_sm89INS1_16FlashAttnFwdSm80INS1_25CollectiveMainloopFwdSm80ILi8ELi2ELb0EN4cute5tupleIJNS5_1CILi128EEENS7_ILi64EEENS7_ILi192EEEEEELi192ENS_10bfloat16_tEfNS_4arch4Sm80ELb1ELb0ELb1ELb1ELb1ELb0ELb1ELb0EEENS1_21CollectiveEpilogueFwdINS6_IJS8_SA_S9_EEENS6_IJNS7_ILi1EEESI_SI_EEESC_SE_Li256ELb1ELb1ELb0ELb0EEENS1_19SingleTileSchedulerILb1ELb0ELb1ELi128EEEEEEEEEvNT_6ParamsE,"ax",@progbits
	.sectioninfo	@"SHI_REGISTERS=254"
	.align	128
.text._ZN7cutlass13device_kernelIN5flash19enable_sm80_to_sm89INS1_16FlashAttnFwdSm80INS1_25CollectiveMainloopFwdSm80ILi8ELi2ELb0EN4cute5tupleIJNS5_1CILi128EEENS7_ILi64EEENS7_ILi192EEEEEELi192ENS_10bfloat16_tEfNS_4arch4Sm80ELb1ELb0ELb1ELb1ELb1ELb0ELb1ELb0EEENS1_21CollectiveEpilogueFwdINS6_IJS8_SA_S9_EEENS6_IJNS7_ILi1EEESI_SI_EEESC_SE_Li256ELb1ELb1ELb0ELb0EEENS1_19SingleTileSchedulerILb1ELb0ELb1ELi128EEEEEEEEEvNT_6ParamsE:
        .type           _ZN7cutlass13device_kernelIN5flash19enable_sm80_to_sm89INS1_16FlashAttnFwdSm80INS1_25CollectiveMainloopFwdSm80ILi8ELi2ELb0EN4cute5tupleIJNS5_1CILi128EEENS7_ILi64EEENS7_ILi192EEEEEELi192ENS_10bfloat16_tEfNS_4arch4Sm80ELb1ELb0ELb1ELb1ELb1ELb0ELb1ELb0EEENS1_21CollectiveEpilogueFwdINS6_IJS8_SA_S9_EEENS6_IJNS7_ILi1EEESI_SI_EEESC_SE_Li256ELb1ELb1ELb0ELb0EEENS1_19SingleTileSchedulerILb1ELb0ELb1ELi128EEEEEEEEEvNT_6ParamsE,@function
        .size           _ZN7cutlass13device_kernelIN5flash19enable_sm80_to_sm89INS1_16FlashAttnFwdSm80INS1_25CollectiveMainloopFwdSm80ILi8ELi2ELb0EN4cute5tupleIJNS5_1CILi128EEENS7_ILi64EEENS7_ILi192EEEEEELi192ENS_10bfloat16_tEfNS_4arch4Sm80ELb1ELb0ELb1ELb1ELb1ELb0ELb1ELb0EEENS1_21CollectiveEpilogueFwdINS6_IJS8_SA_S9_EEENS6_IJNS7_ILi1EEESI_SI_EEESC_SE_Li256ELb1ELb1ELb0ELb0EEENS1_19SingleTileSchedulerILb1ELb0ELb1ELi128EEEEEEEEEvNT_6ParamsE,(.L_x_1723 - _ZN7cutlass13device_kernelIN5flash19enable_sm80_to_sm89INS1_16FlashAttnFwdSm80INS1_25CollectiveMainloopFwdSm80ILi8ELi2ELb0EN4cute5tupleIJNS5_1CILi128EEENS7_ILi64EEENS7_ILi192EEEEEELi192ENS_10bfloat16_tEfNS_4arch4Sm80ELb1ELb0ELb1ELb1ELb1ELb0ELb1ELb0EEENS1_21CollectiveEpilogueFwdINS6_IJS8_SA_S9_EEENS6_IJNS7_ILi1EEESI_SI_EEESC_SE_Li256ELb1ELb1ELb0ELb0EEENS1_19SingleTileSchedulerILb1ELb0ELb1ELi128EEEEEEEEEvNT_6ParamsE)
        .other          _ZN7cutlass13device_kernelIN5flash19enable_sm80_to_sm89INS1_16FlashAttnFwdSm80INS1_25CollectiveMainloopFwdSm80ILi8ELi2ELb0EN4cute5tupleIJNS5_1CILi128EEENS7_ILi64EEENS7_ILi192EEEEEELi192ENS_10bfloat16_tEfNS_4arch4Sm80ELb1ELb0ELb1ELb1ELb1ELb0ELb1ELb0EEENS1_21CollectiveEpilogueFwdINS6_IJS8_SA_S9_EEENS6_IJNS7_ILi1EEESI_SI_EEESC_SE_Li256ELb1ELb1ELb0ELb0EEENS1_19SingleTileSchedulerILb1ELb0ELb1ELi128EEEEEEEEEvNT_6ParamsE,@"STO_CUDA_ENTRY STV_DEFAULT"
_ZN7cutlass13device_kernelIN5flash19enable_sm80_to_sm89INS1_16FlashAttnFwdSm80INS1_25CollectiveMainloopFwdSm80ILi8ELi2ELb0EN4cute5tupleIJNS5_1CILi128EEENS7_ILi64EEENS7_ILi192EEEEEELi192ENS_10bfloat16_tEfNS_4arch4Sm80ELb1ELb0ELb1ELb1ELb1ELb0ELb1ELb0EEENS1_21CollectiveEpilogueFwdINS6_IJS8_SA_S9_EEENS6_IJNS7_ILi1EEESI_SI_EEESC_SE_Li256ELb1ELb1ELb0ELb0EEENS1_19SingleTileSchedulerILb1ELb0ELb1ELi128EEEEEEEEEvNT_6ParamsE:
        /* <DEDUP_REMOVED lines=20> */
.L_x_1534:
        /* <DEDUP_REMOVED lines=13> */
.L_x_1536:
[----:B------:R-:W-:Y:S02]  /*0210*/  ULDC UR5, c[0x0][0x54c] ;  /* 0x0001530000057ab9 */ /* 0x000fe40000000800 */
.L_x_1535:
[----:B------:R-:W-:Y:S02]  /*0220*/  ULDC UR4, c[0x0][0x548] ;  /* 0x0001520000047ab9 */ /* 0x000fe40000000800 */
[----:B------:R-:W-:-:S02]  /*0230*/  USHF.L.U32 UR15, UR15, 0x7, URZ ;  /* 0x000000070f0f7899 */ /* 0x000fc4000800063f */
[----:B------:R-:W-:-:S04]  /*0240*/  UIMAD UR4, UR5, UR4, URZ ;  /* 0x00000004050472a4 */ /* 0x000fc8000f8e023f */
[----:B------:R-:W-:-:S04]  /*0250*/  UISETP.GE.AND UP0, UPT, UR15, UR4, UPT ;  /* 0x000000040f00728c */ /* 0x000fc8000bf06270 */
[----:B------:R-:W-:Y:S01]  /*0260*/  USEL UR8, UR8, 0xffffffff, !UP0 ;  /* 0xffffffff08087887 */ /* 0x000fe2000c000000 */
[----:B------:R-:W-:Y:S05]  /*0270*/  BRA `(.L_x_1537) ;  /* 0x000001b000007947 */ /* 0x000fea0003800000 */
.L_x_1533:
        /* <DEDUP_REMOVED lines=8> */
.L_x_1538:
        /* <DEDUP_REMOVED lines=13> */
.L_x_1540:
[----:B------:R-:W-:Y:S02]  /*03d0*/  ULDC UR5, c[0x0][0x54c] ;  /* 0x0001530000057ab9 */ /* 0x000fe40000000800 */
.L_x_1539:
[----:B------:R-:W-:Y:S02]  /*03e0*/  ULDC UR4, c[0x0][0x548] ;  /* 0x0001520000047ab9 */ /* 0x000fe40000000800 */
[----:B------:R-:W-:-:S02]  /*03f0*/  USHF.L.U32 UR15, UR15, 0x7, URZ ;  /* 0x000000070f0f7899 */ /* 0x000fc4000800063f */
[----:B------:R-:W-:-:S04]  /*0400*/  UIMAD UR4, UR5, UR4, URZ ;  /* 0x00000004050472a4 */ /* 0x000fc8000f8e023f */
[----:B------:R-:W-:-:S04]  /*0410*/  UISETP.GE.AND UP0, UPT, UR15, UR4, UPT ;  /* 0x000000040f00728c */ /* 0x000fc8000bf06270 */
[----:B------:R-:W-:-:S06]  /*0420*/  USEL UR8, UR8, 0xffffffff, !UP0 ;  /* 0xffffffff08087887 */ /* 0x000fcc000c000000 */
.L_x_1537:
[----:B------:R-:W-:-:S13]  /*0430*/  ISETP.LE.AND P0, PT, RZ, UR8, PT ;  /* 0x00000008ff007c0c */ /* 0x000fda000bf03270 */
[----:B------:R-:W-:Y:S05]  /*0440*/  @!P0 EXIT ;  /* 0x000000000000894d */ /* 0x000fea0003800000 */
[----:B------:R-:W-:Y:S02]  /*0450*/  ULDC.64 UR12, c[0x0][0x370] ;  /* 0x0000dc00000c7ab9 */ /* 0x000fe40000000a00 */
[----:B------:R-:W-:Y:S02]  /*0460*/  ULDC.64 UR4, c[0x0][0x360] ;  /* 0x0000d80000047ab9 */ /* 0x000fe40000000a00 */
[----:B------:R-:W-:Y:S02]  /*0470*/  UISETP.NE.U32.AND UP1, UPT, URZ, UR12, UPT ;  /* 0x0000000c3f00728c */ /* 0x000fe4000bf25070 */
[----:B------:R-:W-:Y:S02]  /*0480*/  UISETP.NE.U32.AND UP0, UPT, URZ, UR4, UPT ;  /* 0x000000043f00728c */ /* 0x000fe4000bf05070 */
[----:B------:R-:W-:Y:S02]  /*0490*/  ULDC.64 UR6, c[0x0][0x348] ;  /* 0x0000d20000067ab9 */ /* 0x000fe40000000a00 */
[----:B------:R-:W-:-:S02]  /*04a0*/  UISETP.NE.AND.EX UP1, UPT, URZ, UR13, UPT, UP1 ;  /* 0x0000000d3f00728c */ /* 0x000fc4000bf25310 */
[----:B------:R-:W-:Y:S02]  /*04b0*/  UISETP.NE.U32.AND UP2, UPT, URZ, UR6, UPT ;  /* 0x000000063f00728c */ /* 0x000fe4000bf45070 */
[----:B------:R-:W-:Y:S02]  /*04c0*/  UISETP.NE.AND.EX UP0, UPT, URZ, UR5, UPT, UP0 ;  /* 0x000000053f00728c */ /* 0x000fe4000bf05300 */
[----:B------:R-:W-:Y:S01]  /*04d0*/  UISETP.NE.AND.EX UP2, UPT, URZ, UR7, UPT, UP2 ;  /* 0x000000073f00728c */ /* 0x000fe2000bf45320 */
[----:B------:R-:W-:Y:S01]  /*04e0*/  PLOP3.LUT P2, PT, PT, PT, UP1, 0x80, 0x0 ;  /* 0x000000000000781c */ /* 0x000fe20003f4f018 */
[----:B------:R-:W-:Y:S02]  /*04f0*/  ULDC.64 UR12, c[0x0][0x370] ;  /* 0x0000dc00000c7ab9 */ /* 0x000fe40000000a00 */
        /* <DEDUP_REMOVED lines=34> */
.L_x_1541:
        /* <DEDUP_REMOVED lines=10> */
.L_x_1542:
        /* <DEDUP_REMOVED lines=12> */
.L_x_1543:
[----:B------:R-:W-:Y:S01]  /*0880*/  ULDC UR4, c[0x0][0x2c4] ;  /* 0x0000b10000047ab9 */ /* 0x000fe20000000800 */
[----:B------:R-:W-:Y:S01]  /*0890*/  PLOP3.LUT P2, PT, PT, PT, PT, 0x80, 0x0 ;  /* 0x000000000000781c */ /* 0x000fe20003f4f070 */
[----:B------:R-:W-:Y:S01]  /*08a0*/  UISETP.NE.AND UP1, UPT, UR4, 0x1, UPT ;  /* 0x000000010400788c */ /* 0x000fe2000bf25270 */
[----:B------:R-:W-:Y:S01]  /*08b0*/  CS2R R98, SRZ ;  /* 0x0000000000627805 */ /* 0x000fe2000001ff00 */
[----:B--2---:R-:W-:Y:S01]  /*08c0*/  UIADD3 UR9, -UR7, UR9, URZ ;  /* 0x0000000907097290 */ /* 0x004fe2000fffe13f */
[----:B------:R-:W-:Y:S01]  /*08d0*/  IMAD.MOV.U32 R5, RZ, RZ, RZ ;  /* 0x000000ffff057224 */ /* 0x000fe200078e00ff */
[----:B------:R-:W-:Y:S01]  /*08e0*/  ULDC.64 UR4, c[0x0][0x2c8] ;  /* 0x0000b20000047ab9 */ /* 0x000fe20000000a00 */
[----:B------:R-:W-:Y:S01]  /*08f0*/  IMAD.MOV.U32 R96, RZ, RZ, RZ ;  /* 0x000000ffff607224 */ /* 0x000fe200078e00ff */
[----:B---3--:R-:W-:Y:S01]  /*0900*/  UIADD3 UR13, UR9, 0x40, -UR12 ;  /* 0x00000040090d7890 */ /* 0x008fe2000fffe80c */
[----:B------:R-:W-:Y:S01]  /*0910*/  CS2R R94, SRZ ;  /* 0x00000000005e7805 */ /* 0x000fe2000001ff00 */
[----:B------:R-:W-:Y:S01]  /*0920*/  CS2R R92, SRZ ;  /* 0x00000000005c7805 */ /* 0x000fe2000001ff00 */
[----:B------:R-:W-:Y:S01]  /*0930*/  CS2R R90, SRZ ;  /* 0x00000000005a7805 */ /* 0x000fe2000001ff00 */
[----:B------:R-:W-:Y:S01]  /*0940*/  CS2R R88, SRZ ;  /* 0x0000000000587805 */ /* 0x000fe2000001ff00 */
[----:B------:R-:W-:Y:S01]  /*0950*/  @UP1 UIADD3 UR18, UR15, 0x7f, URZ ;  /* 0x0000007f0f121890 */ /* 0x000fe2000fffe03f */
[----:B------:R-:W-:Y:S01]  /*0960*/  CS2R R86, SRZ ;  /* 0x0000000000567805 */ /* 0x000fe2000001ff00 */
[----:B------:R-:W-:Y:S01]  /*0970*/  CS2R R84, SRZ ;  /* 0x0000000000547805 */ /* 0x000fe2000001ff00 */
        /* <DEDUP_REMOVED lines=70> */
[CC--:B------:R-:W-:Y:S01]  /*0de0*/  LEA.HI R8, R7.reuse, R2.reuse, RZ, 0x3 ;  /* 0x0000000207087211 */ /* 0x0c0fe200078f18ff */
[----:B------:R-:W-:Y:S01]  /*0df0*/  UIMAD UR17, UR17, UR4, URZ ;  /* 0x00000004111172a4 */ /* 0x000fe2000f8e023f */
[----:B------:R-:W-:Y:S01]  /*0e00*/  PLOP3.LUT P1, PT, PT, PT, UP1, 0x80, 0x0 ;  /* 0x000000000000781c */ /* 0x000fe20003f2f018 */
[----:B------:R-:W-:Y:S01]  /*0e10*/  UIMAD.WIDE.U32 UR18, UR16, UR4, URZ ;  /* 0x00000004101272a5 */ /* 0x000fe2000f8e003f */
[----:B------:R-:W-:Y:S01]  /*0e20*/  LOP3.LUT R3, R8, 0xfffffff8, RZ, 0xc0, !PT ;  /* 0xfffffff808037812 */ /* 0x000fe200078ec0ff */
[----:B------:R-:W-:Y:S01]  /*0e30*/  UIMAD UR17, UR16, UR5, UR17 ;  /* 0x00000005101172a4 */ /* 0x000fe2000f8e0211 */
[----:B------:R-:W-:Y:S01]  /*0e40*/  SHF.R.S32.HI R11, RZ, 0x3, R8 ;  /* 0x00000003ff0b7819 */ /* 0x000fe20000011408 */
[----:B------:R-:W-:Y:S01]  /*0e50*/  IMAD.MOV.U32 R188, RZ, RZ, 0x10 ;  /* 0x00000010ffbc7424 */ /* 0x000fe200078e00ff */
[----:B------:R-:W-:Y:S01]  /*0e60*/  ULDC.64 UR4, c[0x0][0x1b8] ;  /* 0x00006e0000047ab9 */ /* 0x000fe20000000a00 */
[----:B------:R-:W-:Y:S01]  /*0e70*/  IMAD.IADD R144, R2, 0x1, -R3 ;  /* 0x0000000102907824 */ /* 0x000fe200078e0a03 */
[----:B------:R-:W-:Y:S01]  /*0e80*/  UIADD3 UR19, UR19, UR17, URZ ;  /* 0x0000001113137290 */ /* 0x000fe2000fffe03f */
[----:B------:R-:W-:Y:S01]  /*0e90*/  PLOP3.LUT P0, PT, PT, PT, UP1, 0x80, 0x0 ;  /* 0x000000000000781c */ /* 0x000fe20003f0f018 */
[----:B------:R-:W-:Y:S01]  /*0ea0*/  USHF.R.S32.HI UR17, URZ, 0x1f, UR8 ;  /* 0x0000001f3f117899 */ /* 0x000fe20008011408 */
[C---:B------:R-:W-:Y:S01]  /*0eb0*/  IMAD R201, R144.reuse, 0x20, R11 ;  /* 0x0000002090c97824 */ /* 0x040fe200078e020b */
[----:B------:R-:W-:Y:S01]  /*0ec0*/  UIMAD UR16, UR14, UR4, URZ ;  /* 0x000000040e1072a4 */ /* 0x000fe2000f8e023f */
[----:B------:R-:W-:Y:S01]  /*0ed0*/  LEA.HI R16, R7, R2, RZ, 0x4 ;  /* 0x0000000207107211 */ /* 0x000fe200078f20ff */
[----:B------:R-:W-:Y:S01]  /*0ee0*/  USEL UR17, UR17, URZ, !UP2 ;  /* 0x0000003f11117287 */ /* 0x000fe2000d000000 */
[C---:B------:R-:W-:Y:S01]  /*0ef0*/  IMAD.SHL.U32 R189, R144.reuse, 0x40, RZ ;  /* 0x0000004090bd7824 */ /* 0x040fe200078e00ff */
[----:B------:R-:W-:Y:S01]  /*0f00*/  UIMAD UR16, UR6, UR5, UR16 ;  /* 0x00000005061072a4 */ /* 0x000fe2000f8e0210 */
[----:B------:R-:W-:Y:S01]  /*0f10*/  SHF.R.S32.HI R9, RZ, 0x4, R16 ;  /* 0x00000004ff097819 */ /* 0x000fe20000011410 */
[----:B------:R-:W-:Y:S01]  /*0f20*/  UIMAD.WIDE.U32 UR20, UR6, UR4, UR18 ;  /* 0x00000004061472a5 */ /* 0x000fe2000f8e0012 */
[----:B------:R-:W-:Y:S01]  /*0f30*/  IMAD.SHL.U32 R206, R144, 0x8, RZ ;  /* 0x0000000890ce7824 */ /* 0x000fe200078e00ff */
[----:B------:R-:W-:Y:S01]  /*0f40*/  USEL UR18, UR8, URZ, !UP2 ;  /* 0x0000003f08127287 */ /* 0x000fe2000d000000 */
[----:B------:R-:W-:Y:S01]  /*0f50*/  LOP3.LUT R189, R189, 0x1c0, RZ, 0xc0, !PT ;  /* 0x000001c0bdbd7812 */ /* 0x000fe200078ec0ff */
[----:B------:R-:W-:Y:S01]  /*0f60*/  ULDC.64 UR4, c[0x0][0x1c0] ;  /* 0x0000700000047ab9 */ /* 0x000fe20000000a00 */
[----:B-1----:R-:W-:Y:S01]  /*0f70*/  IADD3 R4, R201, UR15, RZ ;  /* 0x0000000fc9047c10 */ /* 0x002fe2000fffe0ff */
[----:B------:R-:W-:Y:S01]  /*0f80*/  UIMAD UR17, UR17, UR4, URZ ;  /* 0x00000004111172a4 */ /* 0x000fe2000f8e023f */
[----:B------:R-:W-:Y:S01]  /*0f90*/  LOP3.LUT R8, R189, 0x8, R8, 0xf8, !PT ;  /* 0x00000008bd087812 */ /* 0x000fe200078ef808 */
[----:B------:R-:W-:Y:S01]  /*0fa0*/  UIADD3 UR21, UR21, UR16, URZ ;  /* 0x0000001015157290 */ /* 0x000fe2000fffe03f */
[----:B------:R-:W-:Y:S01]  /*0fb0*/  SHF.R.U32.HI R189, RZ, 0x3, R189 ;  /* 0x00000003ffbd7819 */ /* 0x000fe200000116bd */
[----:B------:R-:W-:Y:S01]  /*0fc0*/  @P1 IMAD.HI.U32 R3, R4, c[0x0][0x2c8], RZ ;  /* 0x0000b20004031a27 */ /* 0x000fe200078e00ff */
[----:B------:R-:W-:Y:S01]  /*0fd0*/  UIMAD UR5, UR18, UR5, UR17 ;  /* 0x00000005120572a4 */ /* 0x000fe2000f8e0211 */
[----:B------:R-:W-:Y:S01]  /*0fe0*/  IADD3 R14, R206, 0x40, RZ ;  /* 0x00000040ce0e7810 */ /* 0x000fe20007ffe0ff */
[----:B------:R-:W-:Y:S01]  /*0ff0*/  UIMAD.WIDE.U32 UR18, UR18, UR4, UR20 ;  /* 0x00000004121272a5 */ /* 0x000fe2000f8e0014 */
[----:B------:R-:W-:Y:S01]  /*1000*/  IMAD.MOV.U32 R5, RZ, RZ, R4 ;  /* 0x000000ffff057224 */ /* 0x000fe200078e0004 */
[----:B------:R-:W-:Y:S01]  /*1010*/  @P0 SHF.R.U32.HI R5, RZ, c[0x0][0x2cc], R3 ;  /* 0x0000b300ff050a19 */ /* 0x000fe20000011603 */
[----:B------:R-:W-:Y:S01]  /*1020*/  ULDC UR4, c[0x0][0x2c4] ;  /* 0x0000b10000047ab9 */ /* 0x000fe20000000800 */
[C---:B------:R-:W-:Y:S01]  /*1030*/  LOP3.LUT R3, R16.reuse, 0xfffffff0, RZ, 0xc0, !PT ;  /* 0xfffffff010037812 */ /* 0x040fe200078ec0ff */
[----:B------:R-:W-:Y:S01]  /*1040*/  UIADD3 UR5, UR19, UR5, URZ ;  /* 0x0000000513057290 */ /* 0x000fe2000fffe03f */
[----:B------:R-:W-:Y:S01]  /*1050*/  SHF.R.S32.HI R10, RZ, 0x1f, R5 ;  /* 0x0000001fff0a7819 */ /* 0x000fe20000011405 */
[----:B------:R-:W-:Y:S01]  /*1060*/  IMAD.U32 R19, RZ, RZ, UR19 ;  /* 0x00000013ff137e24 */ /* 0x000fe2000f8e00ff */
[----:B------:R-:W-:Y:S01]  /*1070*/  LEA.HI R16, R16, R9, RZ, 0x1 ;  /* 0x0000000910107211 */ /* 0x000fe200078f08ff */
[----:B------:R-:W-:Y:S01]  /*1080*/  IMAD.IADD R6, R2, 0x1, -R3 ;  /* 0x0000000102067824 */ /* 0x000fe200078e0a03 */
[----:B------:R-:W-:Y:S01]  /*1090*/  LOP3.LUT P0, RZ, R144, 0x2, RZ, 0xc0, !PT ;  /* 0x0000000290ff7812 */ /* 0x000fe2000780c0ff */
[----:B------:R-:W-:Y:S01]  /*10a0*/  IMAD.U32 R18, RZ, RZ, UR18 ;  /* 0x00000012ff127e24 */ /* 0x000fe2000f8e00ff */
[----:B------:R-:W-:Y:S01]  /*10b0*/  LOP3.LUT R16, R16, 0xfffffffe, RZ, 0xc0, !PT ;  /* 0xfffffffe10107812 */ /* 0x000fe200078ec0ff */
[----:B------:R-:W-:Y:S01]  /*10c0*/  IMAD.U32 R19, RZ, RZ, UR5 ;  /* 0x00000005ff137e24 */ /* 0x000fe2000f8e00ff */
[----:B------:R-:W-:Y:S01]  /*10d0*/  SHF.R.S32.HI R3, RZ, 0x1f, R6 ;  /* 0x0000001fff037819 */ /* 0x000fe20000011406 */
[----:B------:R-:W-:Y:S01]  /*10e0*/  IMAD R10, R10, c[0x0][0x1b0], RZ ;  /* 0x00006c000a0a7a24 */ /* 0x000fe200078e02ff */
[----:B------:R-:W-:Y:S01]  /*10f0*/  UIMAD UR4, UR12, UR4, URZ ;  /* 0x000000040c0472a4 */ /* 0x000fe2000f8e023f */
[----:B------:R-:W-:Y:S01]  /*1100*/  IMAD.WIDE.U32 R18, R5, c[0x0][0x1b0], R18 ;  /* 0x00006c0005127a25 */ /* 0x000fe200078e0012 */
[----:B------:R-:W-:Y:S01]  /*1110*/  LEA.HI R12, R3, R6, RZ, 0x3 ;  /* 0x00000006030c7211 */ /* 0x000fe200078f18ff */
[----:B------:R-:W-:Y:S01]  /*1120*/  BSSY B0, `(.L_x_1545) ;  /* 0x0000046000007945 */ /* 0x000fe20003800000 */
[----:B------:R-:W-:Y:S01]  /*1130*/  LOP3.LUT R189, R8, R189, RZ, 0x3c, !PT ;  /* 0x000000bd08bd7212 */ /* 0x000fe200078e3cff */
[----:B------:R-:W-:Y:S01]  /*1140*/  IMAD R13, R5, c[0x0][0x1b4], R10 ;  /* 0x00006d00050d7a24 */ /* 0x000fe200078e020a */
[----:B------:R-:W-:Y:S01]  /*1150*/  LOP3.LUT R3, R12, 0xfffffff8, RZ, 0xc0, !PT ;  /* 0xfffffff80c037812 */ /* 0x000fe200078ec0ff */
[----:B------:R-:W-:Y:S01]  /*1160*/  IMAD.MOV R5, RZ, RZ, -R5 ;  /* 0x000000ffff057224 */ /* 0x000fe200078e0a05 */
[----:B------:R-:W-:Y:S01]  /*1170*/  IADD3 R8, R11, UR15, RZ ;  /* 0x0000000f0b087c10 */ /* 0x000fe2000fffe0ff */
[----:B------:R-:W-:Y:S01]  /*1180*/  IMAD.IADD R16, R9, 0x1, -R16 ;  /* 0x0000000109107824 */ /* 0x000fe200078e0a10 */
[----:B------:R-:W-:Y:S01]  /*1190*/  LOP3.LUT P1, RZ, R144, 0x4, RZ, 0xc0, !PT ;  /* 0x0000000490ff7812 */ /* 0x000fe2000782c0ff */
[----:B------:R-:W-:Y:S01]  /*11a0*/  IMAD R4, R5, c[0x0][0x2c4], R4 ;  /* 0x0000b10005047a24 */ /* 0x000fe200078e0204 */
[----:B------:R-:W-:Y:S01]  /*11b0*/  ISETP.GE.AND P3, PT, R14, c[0x0][0x198], PT ;  /* 0x000066000e007a0c */ /* 0x000fe20003f66270 */
[----:B------:R-:W-:-:S02]  /*11c0*/  IMAD.SHL.U32 R5, R11, 0x40, RZ ;  /* 0x000000400b057824 */ /* 0x000fc400078e00ff */
[----:B------:R-:W-:Y:S01]  /*11d0*/  IMAD.IADD R3, R6, 0x1, -R3 ;  /* 0x0000000106037824 */ /* 0x000fe200078e0a03 */
[----:B------:R-:W-:Y:S01]  /*11e0*/  SHF.R.S32.HI R9, RZ, 0x1f, R4 ;  /* 0x0000001fff097819 */ /* 0x000fe20000011404 */
[----:B------:R-:W-:Y:S01]  /*11f0*/  IMAD.IADD R19, R19, 0x1, R13 ;  /* 0x0000000113137824 */ /* 0x000fe200078e020d */
[----:B------:R-:W-:Y:S01]  /*1200*/  LOP3.LUT R5, R5, 0x1c0, RZ, 0xc0, !PT ;  /* 0x000001c005057812 */ /* 0x000fe200078ec0ff */
[----:B------:R-:W-:Y:S01]  /*1210*/  IMAD.SHL.U32 R13, R3, 0x40, RZ ;  /* 0x00000040030d7824 */ /* 0x000fe200078e00ff */
[----:B------:R-:W-:Y:S01]  /*1220*/  P2R R6, PR, RZ, 0x1 ;  /* 0x00000001ff067803 */ /* 0x000fe20000000000 */
[----:B------:R-:W-:Y:S01]  /*1230*/  IMAD R9, R9, c[0x0][0x1a8], RZ ;  /* 0x00006a0009097a24 */ /* 0x000fe200078e02ff */
[----:B------:R-:W-:Y:S01]  /*1240*/  SHF.R.U32.HI R15, RZ, 0x3, R5 ;  /* 0x00000003ff0f7819 */ /* 0x000fe20000011605 */
[----:B------:R-:W-:Y:S01]  /*1250*/  IMAD.SHL.U32 R6, R16, 0x8, RZ ;  /* 0x0000000810067824 */ /* 0x000fe200078e00ff */
[----:B------:R-:W-:Y:S01]  /*1260*/  LOP3.LUT R200, R5, 0x38, R206, 0xf8, !PT ;  /* 0x0000003805c87812 */ /* 0x000fe200078ef8ce */
[C---:B------:R-:W-:Y:S01]  /*1270*/  IMAD R9, R4.reuse, c[0x0][0x1ac], R9 ;  /* 0x00006b0004097a24 */ /* 0x040fe200078e0209 */
[----:B------:R-:W-:Y:S01]  /*1280*/  LOP3.LUT R13, R13, 0x1c0, RZ, 0xc0, !PT ;  /* 0x000001c00d0d7812 */ /* 0x000fe200078ec0ff */
[----:B------:R-:W-:Y:S01]  /*1290*/  IMAD.WIDE.U32 R4, R4, c[0x0][0x1a8], R18 ;  /* 0x00006a0004047a25 */ /* 0x000fe200078e0012 */
[----:B------:R-:W-:-:S02]  /*12a0*/  LOP3.LUT P5, RZ, R3, 0x4, RZ, 0xc0, !PT ;  /* 0x0000000403ff7812 */ /* 0x000fc400078ac0ff */
[----:B------:R-:W-:Y:S01]  /*12b0*/  LOP3.LUT R6, R13, 0x8, R6, 0xf8, !PT ;  /* 0x000000080d067812 */ /* 0x000fe200078ef806 */
[----:B------:R-:W-:Y:S01]  /*12c0*/  IMAD.IADD R9, R5, 0x1, R9 ;  /* 0x0000000105097824 */ /* 0x000fe200078e0209 */
[----:B------:R-:W-:Y:S01]  /*12d0*/  LEA R10, P0, R4, c[0x0][0x160], 0x1 ;  /* 0x00005800040a7a11 */ /* 0x000fe200078008ff */
[----:B------:R-:W-:Y:S01]  /*12e0*/  IMAD.SHL.U32 R12, R12, 0x40, RZ ;  /* 0x000000400c0c7824 */ /* 0x000fe200078e00ff */
[----:B------:R-:W-:Y:S01]  /*12f0*/  SHF.R.U32.HI R13, RZ, 0x3, R13 ;  /* 0x00000003ff0d7819 */ /* 0x000fe2000001160d */
[----:B------:R-:W-:Y:S01]  /*1300*/  IMAD R189, R16, 0x200, R189 ;  /* 0x0000020010bd7824 */ /* 0x000fe200078e02bd */
[----:B------:R-:W-:Y:S01]  /*1310*/  LOP3.LUT P4, RZ, R3, 0x2, RZ, 0xc0, !PT ;  /* 0x0000000203ff7812 */ /* 0x000fe2000788c0ff */
[----:B------:R1:W3:Y:S01]  /*1320*/  SHFL.IDX PT, R18, R10, RZ, 0x181f ;  /* 0x00181fff0a127589 */ /* 0x0002e200000e0000 */
[----:B------:R-:W-:Y:S01]  /*1330*/  LEA.HI.X R9, R4, c[0x0][0x164], R9, 0x1, P0 ;  /* 0x0000590004097a11 */ /* 0x000fe200000f0c09 */
[----:B------:R-:W-:Y:S01]  /*1340*/  IMAD.MOV.U32 R4, RZ, RZ, 0x20 ;  /* 0x00000020ff047424 */ /* 0x000fe200078e00ff */
[----:B------:R-:W-:-:S02]  /*1350*/  LOP3.LUT R3, R6, R13, RZ, 0x3c, !PT ;  /* 0x0000000d06037212 */ /* 0x000fc400078e3cff */
[----:B------:R-:W-:Y:S01]  /*1360*/  ISETP.GE.AND P0, PT, R8, UR4, PT ;  /* 0x0000000408007c0c */ /* 0x000fe2000bf06270 */
[----:B------:R1:W4:Y:S01]  /*1370*/  SHFL.IDX PT, R19, R9, RZ, 0x181f ;  /* 0x00181fff09137589 */ /* 0x00032200000e0000 */
[CC--:B------:R-:W-:Y:S02]  /*1380*/  LEA.HI R6, R7.reuse, R2.reuse, RZ, 0x5 ;  /* 0x0000000207067211 */ /* 0x0c0fe400078f28ff */
[----:B------:R-:W-:Y:S02]  /*1390*/  LOP3.LUT R200, R200, R15, RZ, 0x3c, !PT ;  /* 0x0000000fc8c87212 */ /* 0x000fe400078e3cff */
[----:B------:R-:W-:Y:S02]  /*13a0*/  LEA.HI R15, R7, R2, RZ, 0x6 ;  /* 0x00000002070f7211 */ /* 0x000fe400078f30ff */
[----:B------:R-:W-:Y:S02]  /*13b0*/  SHF.R.S32.HI R5, RZ, 0x5, R6 ;  /* 0x00000005ff057819 */ /* 0x000fe40000011406 */
[----:B------:R-:W-:Y:S01]  /*13c0*/  LOP3.LUT R12, R12, 0xfffffe00, RZ, 0xc0, !PT ;  /* 0xfffffe000c0c7812 */ /* 0x000fe200078ec0ff */
[----:B------:R-:W-:Y:S01]  /*13d0*/  IMAD.SHL.U32 R15, R15, 0x8, RZ ;  /* 0x000000080f0f7824 */ /* 0x000fe200078e00ff */
[----:B------:R-:W-:-:S02]  /*13e0*/  IADD3 R13, R206, 0x80, RZ ;  /* 0x00000080ce0d7810 */ /* 0x000fc40007ffe0ff */
[----:B------:R-:W-:Y:S02]  /*13f0*/  SEL R188, R188, 0xfffffff0, !P4 ;  /* 0xfffffff0bcbc7807 */ /* 0x000fe40006000000 */
[----:B------:R-:W-:Y:S02]  /*1400*/  ISETP.GE.AND P4, PT, R13, c[0x0][0x198], PT ;  /* 0x000066000d007a0c */ /* 0x000fe40003f86270 */
[----:B------:R-:W-:Y:S02]  /*1410*/  LOP3.LUT R200, R200, 0xfffffe00, R15, 0xf8, !PT ;  /* 0xfffffe00c8c87812 */ /* 0x000fe400078ef80f */
[----:B------:R-:W-:Y:S01]  /*1420*/  SEL R4, R4, 0xffffffe0, !P5 ;  /* 0xffffffe004047807 */ /* 0x000fe20006800000 */
[----:B--2---:R2:W5:Y:S02]  /*1430*/  @P2 R2UR UR17, R0 ;  /* 0x00000000001123c2 */ /* 0x00456400000e0000 */
[----:B-----5:R-:W-:Y:S01]  /*1440*/  @!UP0 UMOV UR17, UR8 ;  /* 0x0000000800118c82 */ /* 0x020fe20008000000 */
[----:B------:R-:W-:Y:S01]  /*1450*/  ISETP.GE.AND P2, PT, R206, c[0x0][0x198], PT ;  /* 0x00006600ce007a0c */ /* 0x000fe20003f46270 */
[----:B--2---:R-:W-:-:S04]  /*1460*/  IMAD R0, R5, 0x400, R12 ;  /* 0x0000040005007824 */ /* 0x004fc800078e020c */
[----:B------:R-:W-:Y:S01]  /*1470*/  IMAD.IADD R0, R0, 0x1, R3 ;  /* 0x0000000100007824 */ /* 0x000fe200078e0203 */
[----:B------:R-:W-:Y:S01]  /*1480*/  LOP3.LUT R3, R3, R12, RZ, 0xfc, !PT ;  /* 0x0000000c03037212 */ /* 0x000fe200078efcff */
        /* <DEDUP_REMOVED lines=15> */
.L_x_1546:
[----:B-1-34-:R-:W-:Y:S05]  /*1580*/  BSYNC B0 ;  /* 0x0000000000007941 */ /* 0x01afea0003800000 */
.L_x_1545:
        /* <DEDUP_REMOVED lines=20> */
.L_x_1548:
[----:B------:R-:W-:Y:S05]  /*16d0*/  BSYNC B0 ;  /* 0x0000000000007941 */ /* 0x000fea0003800000 */
.L_x_1547:
        /* <DEDUP_REMOVED lines=20> */
.L_x_1550:
[----:B------:R-:W-:Y:S05]  /*1820*/  BSYNC B0 ;  /* 0x0000000000007941 */ /* 0x000fea0003800000 */
.L_x_1549:
[----:B---3--:R-:W-:Y:S01]  /*1830*/  SHFL.IDX PT, R18, R10, 0x3, 0x181f ;  /* 0x00781f000a127f89 */ /* 0x008fe200000e0000 */
[----:B------:R-:W-:Y:S01]  /*1840*/  IADD3 R8, R8, 0x60, RZ ;  /* 0x0000006008087810 */ /* 0x000fe20007ffe0ff */
[----:B------:R-:W-:Y:S01]  /*1850*/  IMAD.MOV.U32 R196, RZ, RZ, c[0x0][0x2b8] ;  /* 0x0000ae00ffc47624 */ /* 0x000fe200078e00ff */
[----:B------:R-:W-:Y:S01]  /*1860*/  SHF.R.S32.HI R205, RZ, 0x1f, R14 ;  /* 0x0000001fffcd7819 */ /* 0x000fe2000001140e */
[----:B----4-:R-:W3:Y:S01]  /*1870*/  SHFL.IDX PT, R19, R9, 0x3, 0x181f ;  /* 0x00781f0009137f89 */ /* 0x010ee200000e0000 */
[----:B------:R-:W-:Y:S01]  /*1880*/  ISETP.GE.AND P0, PT, R8, UR4, PT ;  /* 0x0000000408007c0c */ /* 0x000fe2000bf06270 */
[----:B------:R-:W-:Y:S01]  /*1890*/  IMAD.U32 R8, RZ, RZ, UR13 ;  /* 0x0000000dff087e24 */ /* 0x000fe2000f8e00ff */
[----:B------:R-:W-:Y:S01]  /*18a0*/  SHF.R.S32.HI R204, RZ, 0x1f, R13 ;  /* 0x0000001fffcc7819 */ /* 0x000fe2000001140d */
[----:B------:R-:W-:Y:S01]  /*18b0*/  IMAD.SHL.U32 R146, R200, 0x2, RZ ;  /* 0x00000002c8927824 */ /* 0x000fe200078e00ff */
[----:B------:R-:W-:Y:S01]  /*18c0*/  LEA.HI R205, R205, R14, RZ, 0x3 ;  /* 0x0000000ecdcd7211 */ /* 0x000fe200078f18ff */
[----:B------:R-:W-:Y:S01]  /*18d0*/  IMAD R199, R8, 0x40, R201 ;  /* 0x0000004008c77824 */ /* 0x000fe200078e02c9 */
[----:B------:R-:W-:Y:S01]  /*18e0*/  LEA.HI R204, R204, R13, RZ, 0x3 ;  /* 0x0000000dcccc7211 */ /* 0x000fe200078f18ff */
[----:B------:R-:W-:Y:S01]  /*18f0*/  USHF.R.S32.HI UR16, URZ, 0x1f, UR17 ;  /* 0x0000001f3f107899 */ /* 0x000fe20008011411 */
[----:B------:R-:W-:Y:S01]  /*1900*/  LOP3.LUT R205, R205, 0xfffffff8, RZ, 0xc0, !PT ;  /* 0xfffffff8cdcd7812 */ /* 0x000fe200078ec0ff */
[----:B------:R-:W-:Y:S01]  /*1910*/  ULDC.64 UR4, c[0x0][0x2b0] ;  /* 0x0000ac0000047ab9 */ /* 0x000fe20000000a00 */
[----:B------:R-:W-:Y:S01]  /*1920*/  ISETP.NE.AND P5, PT, R196, 0x1, PT ;  /* 0x00000001c400780c */ /* 0x000fe20003fa5270 */
[----:B------:R-:W-:Y:S01]  /*1930*/  UIMAD UR16, UR16, UR4, URZ ;  /* 0x00000004101072a4 */ /* 0x000fe2000f8e023f */
[----:B------:R-:W-:Y:S01]  /*1940*/  LOP3.LUT R204, R204, 0xfffffff8, RZ, 0xc0, !PT ;  /* 0xfffffff8cccc7812 */ /* 0x000fe200078ec0ff */
[----:B------:R-:W-:Y:S01]  /*1950*/  UIMAD.WIDE.U32 UR18, UR17, UR4, URZ ;  /* 0x00000004111272a5 */ /* 0x000fe2000f8e003f */
[----:B------:R-:W-:Y:S01]  /*1960*/  IADD3 R199, R199, -0x40, RZ ;  /* 0xffffffc0c7c77810 */ /* 0x000fe20007ffe0ff */
[----:B------:R-:W-:Y:S01]  /*1970*/  UIMAD UR16, UR17, UR5, UR16 ;  /* 0x00000005111072a4 */ /* 0x000fe2000f8e0210 */
[----:B------:R-:W-:Y:S01]  /*1980*/  P2R R8, PR, RZ, 0x20 ;  /* 0x00000020ff087803 */ /* 0x000fe20000000000 */
[----:B------:R-:W-:Y:S01]  /*1990*/  IMAD.MOV.U32 R198, RZ, RZ, RZ ;  /* 0x000000ffffc67224 */ /* 0x000fe200078e00ff */
[----:B------:R-:W-:Y:S01]  /*19a0*/  ULDC.64 UR4, c[0x0][0x1e8] ;  /* 0x00007a0000047ab9 */ /* 0x000fe20000000a00 */
[----:B------:R-:W-:Y:S01]  /*19b0*/  P2R R15, PR, RZ, 0x2 ;  /* 0x00000002ff0f7803 */ /* 0x000fe20000000000 */
[----:B------:R-:W-:Y:S01]  /*19c0*/  UIADD3 UR16, UR19, UR16, URZ ;  /* 0x0000001013107290 */ /* 0x000fe2000fffe03f */
[----:B---3--:R-:W-:-:S04]  /*19d0*/  @!P0 IMAD.WIDE R16, R206, 0x2, R18 ;  /* 0x00000002ce108825 */ /* 0x008fc800078e0212 */
[--C-:B------:R-:W-:Y:S01]  /*19e0*/  @!P0 IMAD.WIDE R20, R205, 0x2, R18.reuse ;  /* 0x00000002cd148825 */ /* 0x100fe200078e0212 */
[----:B------:R-:W-:Y:S01]  /*19f0*/  @!PT LDS RZ, [RZ] ;  /* 0x00000000fffff984 */ /* 0x000fe20000000800 */
[----:B------:R3:W-:Y:S01]  /*1a00*/  @!P0 LDGSTS.E.BYPASS.LTC128B.128 [R146+0x1b100], [R16.64], !P2 ;  /* 0x1b10000010928fae */ /* 0x0007e2000d101d4a */
[C---:B------:R-:W-:Y:S02]  /*1a10*/  ISETP.GE.AND P2, PT, R199.reuse, UR9, PT ;  /* 0x00000009c7007c0c */ /* 0x040fe4000bf46270 */
[----:B------:R-:W-:Y:S01]  /*1a20*/  @!P0 IMAD.WIDE R18, R204, 0x2, R18 ;  /* 0x00000002cc128825 */ /* 0x000fe200078e0212 */
[----:B------:R-:W-:Y:S01]  /*1a30*/  IADD3 R199, R199, UR7, RZ ;  /* 0x00000007c7c77c10 */ /* 0x000fe2000fffe0ff */
[----:B------:R4:W-:Y:S01]  /*1a40*/  @!P0 LDGSTS.E.BYPASS.LTC128B.128 [R146+0x1f100], [R20.64], !P3 ;  /* 0x1f10000014928fae */ /* 0x0009e2000d901d4a */
[----:B------:R-:W-:-:S03]  /*1a50*/  ISETP.GT.OR P2, PT, R201, 0x3f, P2 ;  /* 0x0000003fc900780c */ /* 0x000fc60001744670 */
[----:B------:R5:W-:Y:S01]  /*1a60*/  @!P0 LDGSTS.E.BYPASS.LTC128B.128 [R146+0x23100], [R18.64], !P4 ;  /* 0x2310000012928fae */ /* 0x000be2000e101d4a */
[----:B-12---:R-:W-:-:S03]  /*1a70*/  @P5 IMAD.HI.U32 R9, R199, c[0x0][0x2bc], RZ ;  /* 0x0000af00c7095a27 */ /* 0x006fc600078e00ff */
[----:B------:R-:W0:Y:S01]  /*1a80*/  LDGDEPBAR ;  /* 0x00000000000079af */ /* 0x000e220000000000 */
[----:B------:R-:W-:Y:S01]  /*1a90*/  IMAD.MOV.U32 R8, RZ, RZ, R199 ;  /* 0x000000ffff087224 */ /* 0x000fe200078e00c7 */
[----:B------:R-:W-:-:S04]  /*1aa0*/  @P5 SHF.R.U32.HI R8, RZ, c[0x0][0x2c0], R9 ;  /* 0x0000b000ff085a19 */ /* 0x000fc80000011609 */
[----:B------:R-:W-:-:S04]  /*1ab0*/  @!P2 IADD3 R10, P3, R8, UR18, RZ ;  /* 0x00000012080aac10 */ /* 0x000fc8000ff7e0ff */
[----:B------:R-:W-:Y:S02]  /*1ac0*/  @!P2 LEA.HI.X.SX32 R9, R8, UR16, 0x1, P3 ;  /* 0x000000100809ac11 */ /* 0x000fe400098f0eff */
[----:B---3--:R-:W-:-:S04]  /*1ad0*/  @!P2 LEA R16, P3, R10, c[0x0][0x2a0], 0x2 ;  /* 0x0000a8000a10aa11 */ /* 0x008fc800078610ff */
[----:B------:R-:W-:Y:S01]  /*1ae0*/  @!P2 LEA.HI.X R17, R10, c[0x0][0x2a4], R9, 0x2, P3 ;  /* 0x0000a9000a11aa11 */ /* 0x000fe200018f1409 */
[----:B------:R-:W-:Y:S06]  /*1af0*/  BAR.SYNC.DEFER_BLOCKING 0x0 ;  /* 0x0000000000007b1d */ /* 0x000fec0000010000 */
[----:B------:R-:W2:Y:S01]  /*1b00*/  @!P2 LDG.E R198, [R16.64] ;  /* 0x0000000a10c6a981 */ /* 0x000ea2000c1e1900 */
        /* <DEDUP_REMOVED lines=12> */
[----:B------:R-:W-:Y:S01]  /*1bd0*/  UIADD3 UR22, UR9, -UR22, URZ ;  /* 0x8000001609167290 */ /* 0x000fe2000fffe03f */
[----:B------:R-:W-:Y:S01]  /*1be0*/  IMAD.WIDE R24, R205, 0x2, RZ ;  /* 0x00000002cd187825 */ /* 0x000fe200078e02ff */
[----:B------:R-:W-:Y:S01]  /*1bf0*/  ULDC.64 UR4, c[0x0][0x210] ;  /* 0x0000840000047ab9 */ /* 0x000fe20000000a00 */
[----:B------:R-:W-:Y:S01]  /*1c00*/  ISETP.GE.AND P3, PT, R206, c[0x0][0x1d4], PT ;  /* 0x00007500ce007a0c */ /* 0x000fe20003f66270 */
[----:B------:R-:W-:Y:S01]  /*1c10*/  UIMAD UR14, UR14, UR4, URZ ;  /* 0x000000040e0e72a4 */ /* 0x000fe2000f8e023f */
[C---:B----4-:R-:W-:Y:S01]  /*1c20*/  IMAD R20, R10.reuse, c[0x0][0x1e0], RZ ;  /* 0x000078000a147a24 */ /* 0x050fe200078e02ff */
[----:B------:R-:W-:Y:S01]  /*1c30*/  UIMAD.WIDE.U32 UR24, UR6, UR4, URZ ;  /* 0x00000004061872a5 */ /* 0x000fe2000f8e003f */
[----:B------:R-:W-:Y:S01]  /*1c40*/  IMAD R10, R10, c[0x0][0x208], RZ ;  /* 0x000082000a0a7a24 */ /* 0x000fe200078e02ff */
[----:B------:R-:W-:Y:S01]  /*1c50*/  UIMAD UR14, UR6, UR5, UR14 ;  /* 0x00000005060e72a4 */ /* 0x000fe2000f8e020e */
[C---:B------:R-:W-:Y:S01]  /*1c60*/  IMAD R20, R199.reuse, c[0x0][0x1e4], R20 ;  /* 0x00007900c7147a24 */ /* 0x040fe200078e0214 */
[----:B------:R-:W-:Y:S01]  /*1c70*/  ISETP.GE.AND P2, PT, R14, c[0x0][0x1d4], PT ;  /* 0x000075000e007a0c */ /* 0x000fe20003f46270 */
[----:B------:R-:W-:Y:S01]  /*1c80*/  IMAD R10, R199, c[0x0][0x20c], R10 ;  /* 0x00008300c70a7a24 */ /* 0x000fe200078e020a */
[----:B------:R-:W-:Y:S01]  /*1c90*/  UIADD3 UR14, UR25, UR14, URZ ;  /* 0x0000000e190e7290 */ /* 0x000fe2000fffe03f */
[----:B------:R-:W-:Y:S01]  /*1ca0*/  IMAD.IADD R21, R9, 0x1, R20 ;  /* 0x0000000109157824 */ /* 0x000fe200078e0214 */
[----:B------:R-:W-:Y:S01]  /*1cb0*/  UISETP.GE.AND UP0, UPT, UR13, 0x2, UPT ;  /* 0x000000020d00788c */ /* 0x000fe2000bf06270 */
[----:B------:R-:W-:Y:S01]  /*1cc0*/  IMAD.MOV.U32 R20, RZ, RZ, R8 ;  /* 0x000000ffff147224 */ /* 0x000fe200078e0008 */
[----:B------:R-:W-:-:S02]  /*1cd0*/  SHF.R.S32.HI R147, RZ, 0x1f, R206 ;  /* 0x0000001fff937819 */ /* 0x000fc400000114ce */
[----:B------:R-:W-:Y:S02]  /*1ce0*/  SEL R207, RZ, 0x10, P6 ;  /* 0x00000010ffcf7807 */ /* 0x000fe40003000000 */
[----:B------:R-:W-:Y:S02]  /*1cf0*/  IADD3 R197, R146, 0x100, RZ ;  /* 0x0000010092c57810 */ /* 0x000fe40007ffe0ff */
[----:B------:R-:W-:Y:S02]  /*1d00*/  SHF.R.S32.HI R132, RZ, 0x1f, R205 ;  /* 0x0000001fff847819 */ /* 0x000fe400000114cd */
[----:B------:R-:W-:Y:S02]  /*1d10*/  SHF.R.S32.HI R145, RZ, 0x1f, R204 ;  /* 0x0000001fff917819 */ /* 0x000fe400000114cc */
[----:B--2---:R-:W-:Y:S01]  /*1d20*/  SHF.R.S32.HI R9, RZ, 0x1f, R198 ;  /* 0x0000001fff097819 */ /* 0x004fe200000114c6 */
[----:B------:R-:W-:-:S04]  /*1d30*/  IMAD.WIDE.U32 R16, R198, c[0x0][0x1f0], R20 ;  /* 0x00007c00c6107a25 */ /* 0x000fc800078e0014 */
[----:B-----5:R-:W-:Y:S01]  /*1d40*/  IMAD R19, R9, c[0x0][0x1f0], RZ ;  /* 0x00007c0009137a24 */ /* 0x020fe200078e02ff */
[----:B------:R-:W-:Y:S01]  /*1d50*/  IADD3 R16, P0, R16, UR20, RZ ;  /* 0x0000001410107c10 */ /* 0x000fe2000ff1e0ff */
[----:B------:R-:W-:-:S04]  /*1d60*/  IMAD.WIDE.U32 R20, R199, c[0x0][0x208], RZ ;  /* 0x00008200c7147a25 */ /* 0x000fc800078e00ff */
[----:B------:R-:W-:Y:S02]  /*1d70*/  IMAD R8, R198, c[0x0][0x1f4], R19 ;  /* 0x00007d00c6087a24 */ /* 0x000fe400078e0213 */
[----:B------:R-:W-:-:S03]  /*1d80*/  IMAD R9, R9, c[0x0][0x218], RZ ;  /* 0x0000860009097a24 */ /* 0x000fc600078e02ff */
[----:B------:R-:W-:Y:S01]  /*1d90*/  IADD3.X R19, R17, UR17, R8, P0, !PT ;  /* 0x0000001111137c10 */ /* 0x000fe200087fe408 */
[----:B------:R-:W-:Y:S01]  /*1da0*/  IMAD R9, R198, c[0x0][0x21c], R9 ;  /* 0x00008700c6097a24 */ /* 0x000fe200078e0209 */
[C---:B------:R-:W-:Y:S02]  /*1db0*/  LEA R17, P0, R16.reuse, c[0x0][0x1c8], 0x1 ;  /* 0x0000720010117a11 */ /* 0x040fe400078008ff */
[----:B------:R-:W-:Y:S01]  /*1dc0*/  IADD3 R8, -R11, UR22, RZ ;  /* 0x000000160b087c10 */ /* 0x000fe2000fffe1ff */
[----:B------:R-:W-:Y:S01]  /*1dd0*/  IMAD.IADD R11, R21, 0x1, R10 ;  /* 0x00000001150b7824 */ /* 0x000fe200078e020a */
[----:B------:R-:W-:Y:S01]  /*1de0*/  LEA.HI.X R16, R16, c[0x0][0x1cc], R19, 0x1, P0 ;  /* 0x0000730010107a11 */ /* 0x000fe200000f0c13 */
[----:B------:R-:W-:Y:S01]  /*1df0*/  SHFL.IDX PT, R18, R17, RZ, 0x181f ;  /* 0x00181fff11127589 */ /* 0x000fe200000e0000 */
[----:B------:R-:W-:Y:S01]  /*1e00*/  ISETP.GE.AND P0, PT, R8, 0x1, PT ;  /* 0x000000010800780c */ /* 0x000fe20003f06270 */
[----:B------:R-:W-:Y:S02]  /*1e10*/  IMAD.MOV.U32 R10, RZ, RZ, R20 ;  /* 0x000000ffff0a7224 */ /* 0x000fe400078e0014 */
[----:B------:R-:W1:Y:S02]  /*1e20*/  SHFL.IDX PT, R19, R16, RZ, 0x181f ;  /* 0x00181fff10137589 */ /* 0x000e6400000e0000 */
[----:B------:R-:W-:-:S02]  /*1e30*/  IMAD.WIDE.U32 R10, R198, c[0x0][0x218], R10 ;  /* 0x00008600c60a7a25 */ /* 0x000fc400078e000a */
[----:B------:R-:W-:Y:S04]  /*1e40*/  SHFL.IDX PT, R28, R17, 0x1, 0x181f ;  /* 0x00381f00111c7f89 */ /* 0x000fe800000e0000 */
[----:B------:R2:W3:Y:S02]  /*1e50*/  SHFL.IDX PT, R29, R16, 0x1, 0x181f ;  /* 0x00381f00101d7f89 */ /* 0x0004e400000e0000 */
[----:B-1----:R-:W-:-:S04]  /*1e60*/  @P0 IMAD.WIDE R22, R206, 0x2, R18 ;  /* 0x00000002ce160825 */ /* 0x002fc800078e0212 */
[--C-:B------:R-:W-:Y:S01]  /*1e70*/  @P0 IMAD.WIDE R20, R205, 0x2, R18.reuse ;  /* 0x00000002cd140825 */ /* 0x100fe200078e0212 */
[----:B------:R1:W-:Y:S03]  /*1e80*/  @P0 LDGSTS.E.BYPASS.LTC128B.128 [R146+0xc100], [R22.64], !P5 ;  /* 0x0c10000016920fae */ /* 0x0003e6000e901d4a */
[----:B------:R-:W-:Y:S01]  /*1e90*/  @P0 IMAD.WIDE R18, R204, 0x2, R18 ;  /* 0x00000002cc120825 */ /* 0x000fe200078e0212 */
[----:B------:R4:W-:Y:S03]  /*1ea0*/  @P0 LDGSTS.E.BYPASS.LTC128B.128 [R146+0xe100], [R20.64], !P4 ;  /* 0x0e10000014920fae */ /* 0x0009e6000e101d4a */
[----:B--2---:R-:W-:Y:S01]  /*1eb0*/  IMAD.WIDE R16, R206, 0x2, RZ ;  /* 0x00000002ce107825 */ /* 0x004fe200078e02ff */
[----:B------:R2:W-:Y:S01]  /*1ec0*/  @P0 LDGSTS.E.BYPASS.LTC128B.128 [R146+0x10100], [R18.64], !P6 ;  /* 0x1010000012920fae */ /* 0x0005e2000f101d4a */
[----:B------:R-:W-:-:S04]  /*1ed0*/  IADD3 R10, P0, R10, UR24, RZ ;  /* 0x000000180a0a7c10 */ /* 0x000fc8000ff1e0ff */
[----:B------:R-:W-:Y:S02]  /*1ee0*/  IADD3.X R9, R11, UR14, R9, P0, !PT ;  /* 0x0000000e0b097c10 */ /* 0x000fe400087fe409 */
[----:B-1----:R-:W-:-:S04]  /*1ef0*/  LEA R23, P0, R10, c[0x0][0x1f8], 0x1 ;  /* 0x00007e000a177a11 */ /* 0x002fc800078008ff */
[----:B------:R-:W-:Y:S01]  /*1f00*/  LEA.HI.X R22, R10, c[0x0][0x1fc], R9, 0x1, P0 ;  /* 0x00007f000a167a11 */ /* 0x000fe200000f0c09 */
[----:B------:R-:W4:Y:S01]  /*1f10*/  SHFL.IDX PT, R11, R23, RZ, 0x181f ;  /* 0x00181fff170b7589 */ /* 0x000f2200000e0000 */
[----:B------:R-:W-:-:S03]  /*1f20*/  ISETP.GT.AND P0, PT, R8, 0x20, PT ;  /* 0x000000200800780c */ /* 0x000fc60003f04270 */
[----:B------:R-:W1:Y:S04]  /*1f30*/  SHFL.IDX PT, R12, R22, RZ, 0x181f ;  /* 0x00181fff160c7589 */ /* 0x000e6800000e0000 */
[----:B------:R-:W5:Y:S04]  /*1f40*/  SHFL.IDX PT, R9, R23, 0x1, 0x181f ;  /* 0x00381f0017097f89 */ /* 0x000f6800000e0000 */
[----:B------:R5:W5:Y:S02]  /*1f50*/  SHFL.IDX PT, R10, R22, 0x1, 0x181f ;  /* 0x00381f00160a7f89 */ /* 0x000b6400000e0000 */
[----:B---3--:R-:W-:-:S04]  /*1f60*/  @P0 IMAD.WIDE R26, R206, 0x2, R28 ;  /* 0x00000002ce1a0825 */ /* 0x008fc800078e021c */
[--C-:B------:R-:W-:Y:S01]  /*1f70*/  @P0 IMAD.WIDE R30, R205, 0x2, R28.reuse ;  /* 0x00000002cd1e0825 */ /* 0x100fe200078e021c */
[----:B------:R3:W-:Y:S03]  /*1f80*/  @P0 LDGSTS.E.BYPASS.LTC128B.128 [R146+0xd100], [R26.64], !P5 ;  /* 0x0d1000001a920fae */ /* 0x0007e6000e901d4a */
[----:B------:R-:W-:Y:S01]  /*1f90*/  @P0 IMAD.WIDE R28, R204, 0x2, R28 ;  /* 0x00000002cc1c0825 */ /* 0x000fe200078e021c */
[----:B------:R3:W-:Y:S04]  /*1fa0*/  @P0 LDGSTS.E.BYPASS.LTC128B.128 [R146+0xf100], [R30.64], !P4 ;  /* 0x0f1000001e920fae */ /* 0x0007e8000e101d4a */
[----:B------:R3:W-:Y:S01]  /*1fb0*/  @P0 LDGSTS.E.BYPASS.LTC128B.128 [R146+0x11100], [R28.64], !P6 ;  /* 0x111000001c920fae */ /* 0x0007e2000f101d4a */
[----:B----4-:R-:W-:-:S03]  /*1fc0*/  IADD3 R20, P0, R11, R16, RZ ;  /* 0x000000100b147210 */ /* 0x010fc60007f1e0ff */
[----:B------:R-:W0:Y:S02]  /*1fd0*/  LDGDEPBAR ;  /* 0x00000000000079af */ /* 0x000e240000000000 */
[----:B-1----:R-:W-:Y:S01]  /*1fe0*/  IMAD.X R21, R12, 0x1, R17, P0 ;  /* 0x000000010c157824 */ /* 0x002fe200000e0611 */
[----:B--2---:R-:W-:Y:S01]  /*1ff0*/  IADD3 R18, P0, R11, R24, RZ ;  /* 0x000000180b127210 */ /* 0x004fe20007f1e0ff */
[----:B-----5:R-:W-:-:S04]  /*2000*/  IMAD.WIDE R22, R204, 0x2, RZ ;  /* 0x00000002cc167825 */ /* 0x020fc800078e02ff */
[----:B------:R-:W-:Y:S01]  /*2010*/  IMAD.X R19, R12, 0x1, R25, P0 ;  /* 0x000000010c137824 */ /* 0x000fe200000e0619 */
[----:B------:R-:W-:-:S05]  /*2020*/  IADD3 R16, P0, R16, R9, RZ ;  /* 0x0000000910107210 */ /* 0x000fca0007f1e0ff */
[----:B------:R-:W-:Y:S01]  /*2030*/  IMAD.X R17, R17, 0x1, R10, P0 ;  /* 0x0000000111117824 */ /* 0x000fe200000e060a */
[----:B---3--:R-:W-:-:S05]  /*2040*/  IADD3 R26, P0, R11, R22, RZ ;  /* 0x000000160b1a7210 */ /* 0x008fca0007f1e0ff */
        /* <DEDUP_REMOVED lines=15> */
[----:B------:R-:W-:-:S03]  /*2140*/  ISETP.NE.AND P1, PT, R15, RZ, PT ;  /* 0x000000ff0f00720c */ /* 0x000fc60003f25270 */
[----:B------:R1:W-:Y:S01]  /*2150*/  LDGSTS.E.BYPASS.LTC128B.128 [R146+0x1100], [R16.64], !P3 ;  /* 0x0110000010927fae */ /* 0x0003e2000d901d4a */
[----:B------:R-:W-:-:S03]  /*2160*/  ISETP.GT.AND P3, PT, R201, 0x3f, PT ;  /* 0x0000003fc900780c */ /* 0x000fc60003f64270 */
[----:B------:R1:W-:Y:S04]  /*2170*/  LDGSTS.E.BYPASS.LTC128B.128 [R146+0x3100], [R24.64], !P2 ;  /* 0x0310000018927fae */ /* 0x0003e8000d101d4a */
[----:B------:R1:W-:Y:S01]  /*2180*/  LDGSTS.E.BYPASS.LTC128B.128 [R146+0x5100], [R22.64], !P0 ;  /* 0x0510000016927fae */ /* 0x0003e2000c101d4a */
[----:B------:R-:W-:-:S03]  /*2190*/  PLOP3.LUT P0, PT, PT, PT, UP0, 0x40, 0x0 ;  /* 0x000000000000781c */ /* 0x000fc60003f0e808 */
[----:B------:R-:W0:Y:S10]  /*21a0*/  LDGDEPBAR ;  /* 0x00000000000079af */ /* 0x000e340000000000 */
[----:B------:R-:W-:Y:S05]  /*21b0*/  @P0 BRA `(.L_x_1551) ;  /* 0x0000043000000947 */ /* 0x000fea0003800000 */
[----:B------:R-:W-:Y:S01]  /*21c0*/  ULEA UR4, UR13, UR7, 0x6 ;  /* 0x000000070d047291 */ /* 0x000fe2000f8e303f */
        /* <DEDUP_REMOVED lines=15> */
[----:B-1----:R-:W-:Y:S01]  /*22c0*/  IADD3 R19, -R207, 0x10, RZ ;  /* 0x00000010cf137810 */ /* 0x002fe20007ffe1ff */
[----:B------:R-:W-:-:S03]  /*22d0*/  IMAD R199, R8, c[0x0][0x2b8], R199 ;  /* 0x0000ae0008c77a24 */ /* 0x000fc600078e02c7 */
[----:B------:R-:W-:Y:S01]  /*22e0*/  LOP3.LUT R19, R19, 0xf, RZ, 0xc0, !PT ;  /* 0x0000000f13137812 */ /* 0x000fe200078ec0ff */
[----:B------:R-:W-:Y:S01]  /*22f0*/  IMAD.WIDE.U32 R12, R199, c[0x0][0x1e0], RZ ;  /* 0x00007800c70c7a25 */ /* 0x000fe200078e00ff */
[----:B------:R-:W-:-:S05]  /*2300*/  SHF.R.S32.HI R8, RZ, 0x1f, R199 ;  /* 0x0000001fff087819 */ /* 0x000fca00000114c7 */
[----:B------:R-:W-:-:S04]  /*2310*/  IMAD R8, R8, c[0x0][0x1e0], RZ ;  /* 0x0000780008087a24 */ /* 0x000fc800078e02ff */
[----:B------:R-:W-:-:S04]  /*2320*/  IMAD R9, R199, c[0x0][0x1e4], R8 ;  /* 0x00007900c7097a24 */ /* 0x000fc800078e0208 */
        /* <DEDUP_REMOVED lines=11> */
[----:B------:R-:W-:Y:S01]  /*23e0*/  IADD3.X R11, R11, UR17, R8, P0, !PT ;  /* 0x000000110b0b7c10 */ /* 0x000fe200087fe408 */
[----:B------:R-:W-:Y:S01]  /*23f0*/  IMAD.SHL.U32 R8, R204, 0x2, RZ ;  /* 0x00000002cc087824 */ /* 0x000fe200078e00ff */
[----:B------:R-:W-:Y:S02]  /*2400*/  LEA R17, P0, R16, c[0x0][0x1c8], 0x1 ;  /* 0x0000720010117a11 */ /* 0x000fe400078008ff */
[----:B------:R-:W-:Y:S02]  /*2410*/  IADD3 R22, -R10, 0x10, RZ ;  /* 0x000000100a167810 */ /* 0x000fe40007ffe1ff */
[----:B------:R-:W-:Y:S01]  /*2420*/  LEA.HI.X R16, R16, c[0x0][0x1cc], R11, 0x1, P0 ;  /* 0x0000730010107a11 */ /* 0x000fe200000f0c0b */
[----:B------:R-:W1:Y:S01]  /*2430*/  SHFL.IDX PT, R18, R17, 0x1, 0x181f ;  /* 0x00381f0011127f89 */ /* 0x000e6200000e0000 */
[----:B------:R-:W-:Y:S01]  /*2440*/  IMAD.SHL.U32 R11, R205, 0x2, RZ ;  /* 0x00000002cd0b7824 */ /* 0x000fe200078e00ff */
[----:B------:R-:W-:Y:S02]  /*2450*/  LOP3.LUT R22, R22, 0xf, RZ, 0xc0, !PT ;  /* 0x0000000f16167812 */ /* 0x000fe400078ec0ff */
[----:B------:R-:W2:Y:S01]  /*2460*/  SHFL.IDX PT, R20, R16, 0x1, 0x181f ;  /* 0x00381f0010147f89 */ /* 0x000ea200000e0000 */
[----:B------:R-:W-:-:S03]  /*2470*/  SHF.L.U64.HI R9, R204, 0x1, R145 ;  /* 0x00000001cc097819 */ /* 0x000fc60000010291 */
        /* <DEDUP_REMOVED lines=23> */
.L_x_1551:
[----:B------:R-:W0:Y:S01]  /*25f0*/  LDGDEPBAR ;  /* 0x00000000000079af */ /* 0x000e220000000000 */
[----:B------:R-:W-:Y:S01]  /*2600*/  LOP3.LUT P0, RZ, R144, 0x2, RZ, 0xc0, !PT ;  /* 0x0000000290ff7812 */ /* 0x000fe2000780c0ff */
[----:B------:R-:W-:Y:S01]  /*2610*/  IMAD.SHL.U32 R189, R189, 0x2, RZ ;  /* 0x00000002bdbd7824 */ /* 0x000fe200078e00ff */
[----:B------:R-:W-:Y:S01]  /*2620*/  MOV R186, 0x20 ;  /* 0x0000002000ba7802 */ /* 0x000fe20000000f00 */
[----:B------:R-:W-:Y:S01]  /*2630*/  IMAD.SHL.U32 R188, R188, 0x2, RZ ;  /* 0x00000002bcbc7824 */ /* 0x000fe200078e00ff */
[C---:B------:R-:W-:Y:S01]  /*2640*/  LEA R191, R0.reuse, 0x18100, 0x1 ;  /* 0x0001810000bf7811 */ /* 0x040fe200078e08ff */
[----:B-1----:R-:W-:Y:S01]  /*2650*/  IMAD.SHL.U32 R8, R0, 0x2, RZ ;  /* 0x0000000200087824 */ /* 0x002fe200078e00ff */
[----:B------:R-:W-:Y:S02]  /*2660*/  SEL R186, R186, 0xffffffe0, !P0 ;  /* 0xffffffe0baba7807 */ /* 0x000fe40004000000 */
[----:B------:R-:W-:Y:S01]  /*2670*/  PLOP3.LUT P0, PT, PT, PT, UP0, 0x40, 0x0 ;  /* 0x000000000000781c */ /* 0x000fe20003f0e808 */
[----:B------:R-:W-:Y:S01]  /*2680*/  IMAD.IADD R187, R191, 0x1, R188 ;  /* 0x00000001bfbb7824 */ /* 0x000fe200078e02bc */
[----:B------:R-:W-:-:S02]  /*2690*/  IADD3 R94, R189, R186, RZ ;  /* 0x000000babd5e7210 */ /* 0x000fc40007ffe0ff */
[----:B------:R-:W-:Y:S01]  /*26a0*/  IADD3 R190, R189, 0xc100, RZ ;  /* 0x0000c100bdbe7810 */ /* 0x000fe20007ffe0ff */
[----:B------:R-:W-:-:S04]  /*26b0*/  DEPBAR.LE SB0, 0x3 ;  /* 0x000080c00000791a */ /* 0x000fc80000000000 */
[----:B------:R-:W-:-:S04]  /*26c0*/  DEPBAR.LE SB0, 0x2 ;  /* 0x000080800000791a */ /* 0x000fc80000000000 */
[----:B------:R-:W-:Y:S06]  /*26d0*/  BAR.SYNC.DEFER_BLOCKING 0x0 ;  /* 0x0000000000007b1d */ /* 0x000fec0000010000 */
[----:B------:R-:W1:Y:S04]  /*26e0*/  LDSM.16.M88.4 R8, [R8+0x18100] ;  /* 0x018100000808783b */ /* 0x000e680000000200 */
        /* <DEDUP_REMOVED lines=9> */
[----:B------:R-:W-:Y:S05]  /*2780*/  @P0 BRA `(.L_x_1552) ;  /* 0x0000034000000947 */ /* 0x000fea0003800000 */
        /* <DEDUP_REMOVED lines=10> */
[----:B------:R-:W-:Y:S01]  /*2830*/  IMAD.SHL.U32 R29, R206, 0x2, RZ ;  /* 0x00000002ce1d7824 */ /* 0x000fe200078e00ff */
[----:B------:R-:W-:Y:S01]  /*2840*/  LOP3.LUT R38, R38, 0xf, RZ, 0xc0, !PT ;  /* 0x0000000f26267812 */ /* 0x000fe200078ec0ff */
[----:B------:R-:W-:Y:S01]  /*2850*/  IMAD.IADD R13, R13, 0x1, R0 ;  /* 0x000000010d0d7824 */ /* 0x000fe200078e0200 */
[----:B------:R-:W-:Y:S01]  /*2860*/  LOP3.LUT R33, R33, 0xf, RZ, 0xc0, !PT ;  /* 0x0000000f21217812 */ /* 0x000fe200078ec0ff */
[C---:B------:R-:W-:Y:S01]  /*2870*/  IMAD R0, R198.reuse, c[0x0][0x21c], R15 ;  /* 0x00008700c6007a24 */ /* 0x040fe200078e020f */
[----:B------:R-:W-:Y:S01]  /*2880*/  SHF.L.U64.HI R15, R205, 0x1, R132 ;  /* 0x00000001cd0f7819 */ /* 0x000fe20000010284 */
[----:B------:R-:W-:-:S04]  /*2890*/  IMAD.WIDE.U32 R12, R198, c[0x0][0x218], R12 ;  /* 0x00008600c60c7a25 */ /* 0x000fc800078e000c */
[----:B------:R-:W-:Y:S01]  /*28a0*/  IMAD.SHL.U32 R14, R205, 0x2, RZ ;  /* 0x00000002cd0e7824 */ /* 0x000fe200078e00ff */
[----:B------:R-:W-:Y:S02]  /*28b0*/  IADD3 R31, P0, R12, UR24, RZ ;  /* 0x000000180c1f7c10 */ /* 0x000fe4000ff1e0ff */
[C---:B------:R-:W-:Y:S02]  /*28c0*/  SHF.L.U64.HI R12, R204.reuse, 0x1, R145 ;  /* 0x00000001cc0c7819 */ /* 0x040fe40000010291 */
[----:B------:R-:W-:Y:S02]  /*28d0*/  IADD3.X R0, R13, UR14, R0, P0, !PT ;  /* 0x0000000e0d007c10 */ /* 0x000fe400087fe400 */
[C---:B------:R-:W-:Y:S02]  /*28e0*/  LEA R32, P0, R31.reuse, c[0x0][0x1f8], 0x1 ;  /* 0x00007e001f207a11 */ /* 0x040fe400078008ff */
[----:B------:R-:W-:Y:S02]  /*28f0*/  SEL R13, RZ, 0x10, P4 ;  /* 0x00000010ff0d7807 */ /* 0x000fe40002000000 */
[----:B------:R-:W-:Y:S01]  /*2900*/  LEA.HI.X R31, R31, c[0x0][0x1fc], R0, 0x1, P0 ;  /* 0x00007f001f1f7a11 */ /* 0x000fe200000f0c00 */
[----:B------:R-:W5:Y:S01]  /*2910*/  SHFL.IDX PT, R34, R32, 0x1, 0x181f ;  /* 0x00381f0020227f89 */ /* 0x000f6200000e0000 */
[----:B------:R-:W-:Y:S01]  /*2920*/  IADD3 R37, -R13, 0x10, RZ ;  /* 0x000000100d257810 */ /* 0x000fe20007ffe1ff */
[----:B------:R-:W-:-:S02]  /*2930*/  IMAD.SHL.U32 R0, R204, 0x2, RZ ;  /* 0x00000002cc007824 */ /* 0x000fc400078e00ff */
[----:B------:R-:W2:Y:S01]  /*2940*/  SHFL.IDX PT, R35, R31, 0x1, 0x181f ;  /* 0x00381f001f237f89 */ /* 0x000ea200000e0000 */
[----:B------:R-:W-:-:S03]  /*2950*/  LOP3.LUT R37, R37, 0xf, RZ, 0xc0, !PT ;  /* 0x0000000f25257812 */ /* 0x000fc600078ec0ff */
[----:B------:R-:W-:Y:S01]  /*2960*/  SHFL.IDX PT, R31, R31, RZ, 0x181f ;  /* 0x00181fff1f1f7589 */ /* 0x000fe200000e0000 */
[----:B-----5:R-:W-:-:S04]  /*2970*/  IADD3 R38, P2, P0, R38, R34, R29 ;  /* 0x0000002226267210 */ /* 0x020fc8000785e01d */
[----:B--2---:R-:W-:Y:S02]  /*2980*/  IADD3.X R39, RZ, R35, R30, P2, P0 ;  /* 0x00000023ff277210 */ /* 0x004fe400017e041e */
[----:B------:R-:W-:-:S04]  /*2990*/  IADD3 R36, P2, P0, R37, R34, R14 ;  /* 0x0000002225247210 */ /* 0x000fc8000785e00e */
[-C--:B------:R-:W-:Y:S02]  /*29a0*/  IADD3.X R37, RZ, R35.reuse, R15, P2, P0 ;  /* 0x00000023ff257210 */ /* 0x080fe400017e040f */
[----:B------:R-:W-:Y:S02]  /*29b0*/  IADD3 R34, P2, P0, R33, R34, R0 ;  /* 0x0000002221227210 */ /* 0x000fe4000785e000 */
[----:B------:R-:W2:Y:S02]  /*29c0*/  SHFL.IDX PT, R33, R32, RZ, 0x181f ;  /* 0x00181fff20217589 */ /* 0x000ea400000e0000 */
[----:B------:R-:W-:Y:S02]  /*29d0*/  IADD3.X R35, RZ, R35, R12, P2, P0 ;  /* 0x00000023ff237210 */ /* 0x000fe400017e040c */
[----:B--2---:R-:W-:-:S05]  /*29e0*/  IADD3 R52, P0, R33, R29, RZ ;  /* 0x0000001d21347210 */ /* 0x004fca0007f1e0ff */
        /* <DEDUP_REMOVED lines=14> */
.L_x_1552:
[C---:B-1-3--:R-:W-:Y:S01]  /*2ad0*/  HMMA.16816.F32.BF16 R28, R8.reuse, R40, RZ ;  /* 0x00000028081c723c */ /* 0x04afe200000418ff */
[----:B------:R-:W-:Y:S01]  /*2ae0*/  IMAD.MOV.U32 R0, RZ, RZ, 0x40 ;  /* 0x00000040ff007424 */ /* 0x000fe200078e00ff */
[----:B------:R-:W-:Y:S01]  /*2af0*/  LDSM.16.M88.4 R68, [R191+0x4000] ;  /* 0x00400000bf44783b */ /* 0x000fe20000000200 */
[C---:B------:R-:W-:Y:S01]  /*2b00*/  IMAD R185, R4.reuse, 0x2, R191 ;  /* 0x0000000204b97824 */ /* 0x040fe200078e02bf */
[----:B------:R-:W-:Y:S01]  /*2b10*/  PLOP3.LUT P0, PT, PT, PT, UP1, 0x80, 0x0 ;  /* 0x000000000000781c */ /* 0x000fe20003f0f018 */
[----:B------:R-:W-:Y:S01]  /*2b20*/  IMAD R184, R4, 0x2, R187 ;  /* 0x0000000204b87824 */ /* 0x000fe200078e02bb */
[----:B------:R-:W-:Y:S01]  /*2b30*/  SEL R133, R0, 0xffffffc0, !P1 ;  /* 0xffffffc000857807 */ /* 0x000fe20004800000 */
[----:B------:R-:W-:Y:S01]  /*2b40*/  LDSM.16.M88.4 R76, [R189+0xf900] ;  /* 0x00f90000bd4c783b */ /* 0x000fe20000000200 */
[C---:B------:R-:W-:Y:S01]  /*2b50*/  HMMA.16816.F32.BF16 R40, R8.reuse, R42, RZ ;  /* 0x0000002a0828723c */ /* 0x040fe200000418ff */
[----:B------:R-:W-:Y:S01]  /*2b60*/  UMOV UR4, 0xffffffc0 ;  /* 0xffffffc000047882 */ /* 0x000fe20000000000 */
[----:B------:R-:W-:Y:S01]  /*2b70*/  IMAD.SHL.U32 R135, R3, 0x2, RZ ;  /* 0x0000000203877824 */ /* 0x000fe200078e00ff */
[----:B--2---:R-:W-:Y:S01]  /*2b80*/  LDSM.16.M88.4 R12, [R185] ;  /* 0x00000000b90c783b */ /* 0x004fe20000000200 */
[----:B------:R-:W-:Y:S01]  /*2b90*/  IMAD.IADD R92, R189, 0x1, R133 ;  /* 0x00000001bd5c7824 */ /* 0x000fe200078e0285 */
[----:B------:R-:W-:Y:S01]  /*2ba0*/  UIMAD UR4, UR13, UR4, 0x41 ;  /* 0x000000410d0474a4 */ /* 0x000fe2000f8e0204 */
[----:B------:R-:W-:Y:S01]  /*2bb0*/  IMAD.IADD R0, R133, 0x1, R94 ;  /* 0x0000000185007824 */ /* 0x000fe200078e025e */
[----:B------:R-:W-:Y:S01]  /*2bc0*/  LDSM.16.M88.4 R88, [R94+0x11100] ;  /* 0x011100005e58783b */ /* 0x000fe20000000200 */
[----:B----4-:R-:W-:Y:S01]  /*2bd0*/  HMMA.16816.F32.BF16 R64, R8, R60, RZ ;  /* 0x0000003c0840723c */ /* 0x010fe200000418ff */
[--C-:B------:R-:W-:Y:S01]  /*2be0*/  IMAD R134, R4, 0x2, R135.reuse ;  /* 0x0000000204867824 */ /* 0x100fe200078e0287 */
[----:B------:R-:W-:Y:S01]  /*2bf0*/  UISETP.GE.AND UP0, UPT, UR13, 0x3, UPT ;  /* 0x000000030d00788c */ /* 0x000fe2000bf06270 */
[----:B------:R-:W1:Y:S01]  /*2c00*/  LDSM.16.M88.4 R32, [R92+0xc100] ;  /* 0x00c100005c20783b */ /* 0x000e620000000200 */
[----:B------:R-:W-:-:S02]  /*2c10*/  IMAD.IADD R171, R188, 0x1, R135 ;  /* 0x00000001bcab7824 */ /* 0x000fc400078e0287 */
[----:B------:R-:W-:Y:S01]  /*2c20*/  IMAD.IADD R163, R188, 0x1, R134 ;  /* 0x00000001bca37824 */ /* 0x000fe200078e0286 */
[----:B------:R-:W-:Y:S01]  /*2c30*/  LDSM.16.M88.4 R84, [R92+0x10100] ;  /* 0x010100005c54783b */ /* 0x000fe20000000200 */
[C---:B------:R-:W-:Y:S01]  /*2c40*/  HMMA.16816.F32.BF16 R60, R8.reuse, R62, RZ ;  /* 0x0000003e083c723c */ /* 0x040fe200000418ff */
[----:B------:R-:W-:Y:S02]  /*2c50*/  IMAD R4, R4, 0x2, R171 ;  /* 0x0000000204047824 */ /* 0x000fe400078e02ab */
[----:B------:R-:W-:Y:S04]  /*2c60*/  LDSM.16.M88.4 R80, [R189+0x11900] ;  /* 0x01190000bd50783b */ /* 0x000fe80000000200 */
[----:B------:R-:W0:Y:S01]  /*2c70*/  LDGDEPBAR ;  /* 0x00000000000079af */ /* 0x000e220000000000 */
[C---:B------:R-:W-:Y:S08]  /*2c80*/  HMMA.16816.F32.BF16 R36, R8.reuse, R56, RZ ;  /* 0x000000380824723c */ /* 0x040ff000000418ff */
[C---:B------:R-:W-:Y:S08]  /*2c90*/  HMMA.16816.F32.BF16 R56, R8.reuse, R58, RZ ;  /* 0x0000003a0838723c */ /* 0x040ff000000418ff */
[C---:B------:R-:W-:Y:S08]  /*2ca0*/  HMMA.16816.F32.BF16 R52, R8.reuse, R24, RZ ;  /* 0x000000180834723c */ /* 0x040ff000000418ff */
[----:B------:R-:W-:Y:S01]  /*2cb0*/  HMMA.16816.F32.BF16 R8, R8, R26, RZ ;  /* 0x0000001a0808723c */ /* 0x000fe200000418ff */
[----:B------:R-:W-:Y:S07]  /*2cc0*/  LDSM.16.M88.4 R24, [R92+0xc900] ;  /* 0x00c900005c18783b */ /* 0x000fee0000000200 */
        /* <DEDUP_REMOVED lines=8> */
[----:B------:R-:W-:Y:S07]  /*2d50*/  LDSM.16.M88.4 R44, [R0+0xc900] ;  /* 0x00c90000002c783b */ /* 0x000fee0000000200 */
[C---:B------:R-:W-:Y:S08]  /*2d60*/  HMMA.16816.F32.BF16 R52, R72.reuse, R20, R52 ;  /* 0x000000144834723c */ /* 0x040ff00000041834 */
[----:B------:R-:W-:Y:S01]  /*2d70*/  HMMA.16816.F32.BF16 R72, R72, R22, R8 ;  /* 0x000000164848723c */ /* 0x000fe20000041808 */
[----:B------:R-:W-:Y:S04]  /*2d80*/  LDSM.16.M88.4 R20, [R184] ;  /* 0x00000000b814783b */ /* 0x000fe80000000200 */
[----:B------:R-:W4:Y:S03]  /*2d90*/  LDSM.16.M88.4 R8, [R0+0xc100] ;  /* 0x00c100000008783b */ /* 0x000f260000000200 */
[C---:B-1----:R-:W-:Y:S08]  /*2da0*/  HMMA.16816.F32.BF16 R28, R12.reuse, R32, R28 ;  /* 0x000000200c1c723c */ /* 0x042ff0000004181c */
[C---:B------:R-:W-:Y:S01]  /*2db0*/  HMMA.16816.F32.BF16 R40, R12.reuse, R34, R40 ;  /* 0x000000220c28723c */ /* 0x040fe20000041828 */
[----:B------:R-:W1:Y:S07]  /*2dc0*/  LDSM.16.M88.4 R32, [R0+0xd100] ;  /* 0x00d100000020783b */ /* 0x000e6e0000000200 */
[C---:B--2---:R-:W-:Y:S08]  /*2dd0*/  HMMA.16816.F32.BF16 R36, R12.reuse, R16, R36 ;  /* 0x000000100c24723c */ /* 0x044ff00000041824 */
[C---:B------:R-:W-:Y:S01]  /*2de0*/  HMMA.16816.F32.BF16 R56, R12.reuse, R18, R56 ;  /* 0x000000120c38723c */ /* 0x040fe20000041838 */
[----:B------:R-:W2:Y:S07]  /*2df0*/  LDSM.16.M88.4 R16, [R189+0xe100] ;  /* 0x00e10000bd10783b */ /* 0x000eae0000000200 */
[C---:B------:R-:W-:Y:S08]  /*2e00*/  HMMA.16816.F32.BF16 R64, R12.reuse, R24, R64 ;  /* 0x000000180c40723c */ /* 0x040ff00000041840 */
[C---:B------:R-:W-:Y:S01]  /*2e10*/  HMMA.16816.F32.BF16 R60, R12.reuse, R26, R60 ;  /* 0x0000001a0c3c723c */ /* 0x040fe2000004183c */
[----:B------:R-:W-:Y:S07]  /*2e20*/  LDSM.16.M88.4 R24, [R0+0xd900] ;  /* 0x00d900000018783b */ /* 0x000fee0000000200 */
[C---:B---3--:R-:W-:Y:S08]  /*2e30*/  HMMA.16816.F32.BF16 R52, R12.reuse, R48, R52 ;  /* 0x000000300c34723c */ /* 0x048ff00000041834 */
[----:B------:R-:W-:Y:S01]  /*2e40*/  HMMA.16816.F32.BF16 R72, R12, R50, R72 ;  /* 0x000000320c48723c */ /* 0x000fe20000041848 */
[----:B------:R-:W3:Y:S04]  /*2e50*/  LDSM.16.M88.4 R12, [R189+0xe900] ;  /* 0x00e90000bd0c783b */ /* 0x000ee80000000200 */
[----:B------:R-:W-:Y:S03]  /*2e60*/  LDSM.16.M88.4 R48, [R94+0xe100] ;  /* 0x00e100005e30783b */ /* 0x000fe60000000200 */
[C---:B----4-:R-:W-:Y:S08]  /*2e70*/  HMMA.16816.F32.BF16 R28, R20.reuse, R8, R28 ;  /* 0x00000008141c723c */ /* 0x050ff0000004181c */
[C---:B------:R-:W-:Y:S01]  /*2e80*/  HMMA.16816.F32.BF16 R40, R20.reuse, R10, R40 ;  /* 0x0000000a1428723c */ /* 0x040fe20000041828 */
[----:B------:R-:W4:Y:S07]  /*2e90*/  LDSM.16.M88.4 R8, [R189+0xf100] ;  /* 0x00f10000bd08783b */ /* 0x000f2e0000000200 */
[C---:B------:R-:W-:Y:S08]  /*2ea0*/  HMMA.16816.F32.BF16 R64, R20.reuse, R44, R64 ;  /* 0x0000002c1440723c */ /* 0x040ff00000041840 */
[C---:B------:R-:W-:Y:S01]  /*2eb0*/  HMMA.16816.F32.BF16 R60, R20.reuse, R46, R60 ;  /* 0x0000002e143c723c */ /* 0x040fe2000004183c */
[----:B------:R-:W-:Y:S07]  /*2ec0*/  LDSM.16.M88.4 R44, [R185+0x4000] ;  /* 0x00400000b92c783b */ /* 0x000fee0000000200 */
[C---:B-1----:R-:W-:Y:S08]  /*2ed0*/  HMMA.16816.F32.BF16 R36, R20.reuse, R32, R36 ;  /* 0x000000201424723c */ /* 0x042ff00000041824 */
[----:B------:R-:W-:Y:S01]  /*2ee0*/  HMMA.16816.F32.BF16 R56, R20, R34, R56 ;  /* 0x000000221438723c */ /* 0x000fe20000041838 */
[----:B------:R-:W-:Y:S07]  /*2ef0*/  LDSM.16.M88.4 R32, [R92+0xe900] ;  /* 0x00e900005c20783b */ /* 0x000fee0000000200 */
[C---:B--2---:R-:W-:Y:S08]  /*2f00*/  HMMA.16816.F32.BF16 R28, R68.reuse, R16, R28 ;  /* 0x00000010441c723c */ /* 0x044ff0000004181c */
[C---:B------:R-:W-:Y:S01]  /*2f10*/  HMMA.16816.F32.BF16 R40, R68.reuse, R18, R40 ;  /* 0x000000124428723c */ /* 0x040fe20000041828 */
[----:B------:R-:W1:Y:S07]  /*2f20*/  LDSM.16.M88.4 R16, [R187+0x4000] ;  /* 0x00400000bb10783b */ /* 0x000e6e0000000200 */
[C---:B---3--:R-:W-:Y:S08]  /*2f30*/  HMMA.16816.F32.BF16 R64, R68.reuse, R12, R64 ;  /* 0x0000000c4440723c */ /* 0x048ff00000041840 */
[----:B------:R-:W-:Y:S01]  /*2f40*/  HMMA.16816.F32.BF16 R60, R68, R14, R60 ;  /* 0x0000000e443c723c */ /* 0x000fe2000004183c */
[----:B------:R-:W2:Y:S07]  /*2f50*/  LDSM.16.M88.4 R12, [R94+0xf100] ;  /* 0x00f100005e0c783b */ /* 0x000eae0000000200 */
[C---:B------:R-:W-:Y:S08]  /*2f60*/  HMMA.16816.F32.BF16 R52, R20.reuse, R24, R52 ;  /* 0x000000181434723c */ /* 0x040ff00000041834 */
[----:B------:R-:W-:Y:S01]  /*2f70*/  HMMA.16816.F32.BF16 R72, R20, R26, R72 ;  /* 0x0000001a1448723c */ /* 0x000fe20000041848 */
[----:B------:R-:W3:Y:S04]  /*2f80*/  LDSM.16.M88.4 R24, [R94+0xe900] ;  /* 0x00e900005e18783b */ /* 0x000ee80000000200 */
[----:B------:R-:W-:Y:S03]  /*2f90*/  LDSM.16.M88.4 R20, [R94+0xf900] ;  /* 0x00f900005e14783b */ /* 0x000fe60000000200 */
[C---:B----4-:R-:W-:Y:S08]  /*2fa0*/  HMMA.16816.F32.BF16 R36, R68.reuse, R8, R36 ;  /* 0x000000084424723c */ /* 0x050ff00000041824 */
[----:B------:R-:W-:Y:S01]  /*2fb0*/  HMMA.16816.F32.BF16 R56, R68, R10, R56 ;  /* 0x0000000a4438723c */ /* 0x000fe20000041838 */
[----:B------:R-:W4:Y:S07]  /*2fc0*/  LDSM.16.M88.4 R8, [R92+0xe100] ;  /* 0x00e100005c08783b */ /* 0x000f2e0000000200 */
[C---:B-1----:R-:W-:Y:S08]  /*2fd0*/  HMMA.16816.F32.BF16 R28, R16.reuse, R48, R28 ;  /* 0x00000030101c723c */ /* 0x042ff0000004181c */
[----:B------:R-:W-:Y:S01]  /*2fe0*/  HMMA.16816.F32.BF16 R40, R16, R50, R40 ;  /* 0x000000321028723c */ /* 0x000fe20000041828 */
[----:B------:R-:W-:Y:S07]  /*2ff0*/  LDSM.16.M88.4 R48, [R92+0xf900] ;  /* 0x00f900005c30783b */ /* 0x000fee0000000200 */
[C---:B------:R-:W-:Y:S08]  /*3000*/  HMMA.16816.F32.BF16 R52, R68.reuse, R76, R52 ;  /* 0x0000004c4434723c */ /* 0x040ff00000041834 */
[----:B------:R-:W-:Y:S01]  /*3010*/  HMMA.16816.F32.BF16 R72, R68, R78, R72 ;  /* 0x0000004e4448723c */ /* 0x000fe20000041848 */
[----:B------:R-:W-:Y:S04]  /*3020*/  LDSM.16.M88.4 R76, [R191+0x8000] ;  /* 0x00800000bf4c783b */ /* 0x000fe80000000200 */
[----:B------:R-:W-:Y:S03]  /*3030*/  LDSM.16.M88.4 R68, [R94+0x10900] ;  /* 0x010900005e44783b */ /* 0x000fe60000000200 */
[C---:B--2---:R-:W-:Y:S08]  /*3040*/  HMMA.16816.F32.BF16 R36, R16.reuse, R12, R36 ;  /* 0x0000000c1024723c */ /* 0x044ff00000041824 */
[C---:B------:R-:W-:Y:S01]  /*3050*/  HMMA.16816.F32.BF16 R56, R16.reuse, R14, R56 ;  /* 0x0000000e1038723c */ /* 0x040fe20000041838 */
[----:B------:R-:W1:Y:S07]  /*3060*/  LDSM.16.M88.4 R12, [R92+0xf100] ;  /* 0x00f100005c0c783b */ /* 0x000e6e0000000200 */
[C---:B---3--:R-:W-:Y:S08]  /*3070*/  HMMA.16816.F32.BF16 R64, R16.reuse, R24, R64 ;  /* 0x000000181040723c */ /* 0x048ff00000041840 */
[----:B------:R-:W-:Y:S01]  /*3080*/  HMMA.16816.F32.BF16 R60, R16, R26, R60 ;  /* 0x0000001a103c723c */ /* 0x000fe2000004183c */
[----:B------:R-:W-:Y:S07]  /*3090*/  LDSM.16.M88.4 R24, [R0+0xe100] ;  /* 0x00e100000018783b */ /* 0x000fee0000000200 */
[C---:B----4-:R-:W-:Y:S08]  /*30a0*/  HMMA.16816.F32.BF16 R28, R44.reuse, R8, R28 ;  /* 0x000000082c1c723c */ /* 0x050ff0000004181c */
[----:B------:R-:W-:Y:S01]  /*30b0*/  HMMA.16816.F32.BF16 R40, R44, R10, R40 ;  /* 0x0000000a2c28723c */ /* 0x000fe20000041828 */
[----:B------:R-:W2:Y:S07]  /*30c0*/  LDSM.16.M88.4 R8, [R184+0x4000] ;  /* 0x00400000b808783b */ /* 0x000eae0000000200 */
[C---:B------:R-:W-:Y:S08]  /*30d0*/  HMMA.16816.F32.BF16 R52, R16.reuse, R20, R52 ;  /* 0x000000141034723c */ /* 0x040ff00000041834 */
[----:B------:R-:W-:Y:S01]  /*30e0*/  HMMA.16816.F32.BF16 R72, R16, R22, R72 ;  /* 0x000000161048723c */ /* 0x000fe20000041848 */
[----:B------:R-:W3:Y:S04]  /*30f0*/  LDSM.16.M88.4 R20, [R0+0xe900] ;  /* 0x00e900000014783b */ /* 0x000ee80000000200 */
[----:B------:R-:W4:Y:S03]  /*3100*/  LDSM.16.M88.4 R16, [R0+0xf100] ;  /* 0x00f100000010783b */ /* 0x000f260000000200 */
[C---:B------:R-:W-:Y:S08]  /*3110*/  HMMA.16816.F32.BF16 R64, R44.reuse, R32, R64 ;  /* 0x000000202c40723c */ /* 0x040ff00000041840 */
[C---:B------:R-:W-:Y:S01]  /*3120*/  HMMA.16816.F32.BF16 R60, R44.reuse, R34, R60 ;  /* 0x000000222c3c723c */ /* 0x040fe2000004183c */
[----:B------:R-:W5:Y:S07]  /*3130*/  LDSM.16.M88.4 R32, [R0+0xf900] ;  /* 0x00f900000020783b */ /* 0x000f6e0000000200 */
[C---:B-1----:R-:W-:Y:S08]  /*3140*/  HMMA.16816.F32.BF16 R36, R44.reuse, R12, R36 ;  /* 0x0000000c2c24723c */ /* 0x042ff00000041824 */
[C---:B------:R-:W-:Y:S01]  /*3150*/  HMMA.16816.F32.BF16 R56, R44.reuse, R14, R56 ;  /* 0x0000000e2c38723c */ /* 0x040fe20000041838 */
[----:B------:R-:W1:Y:S07]  /*3160*/  LDSM.16.M88.4 R12, [R189+0x10100] ;  /* 0x01010000bd0c783b */ /* 0x000e6e0000000200 */
[C---:B------:R-:W-:Y:S08]  /*3170*/  HMMA.16816.F32.BF16 R52, R44.reuse, R48, R52 ;  /* 0x000000302c34723c */ /* 0x040ff00000041834 */
[----:B------:R-:W-:Y:S01]  /*3180*/  HMMA.16816.F32.BF16 R72, R44, R50, R72 ;  /* 0x000000322c48723c */ /* 0x000fe20000041848 */
[----:B------:R-:W-:Y:S04]  /*3190*/  LDSM.16.M88.4 R44, [R92+0x11100] ;  /* 0x011100005c2c783b */ /* 0x000fe80000000200 */
[----:B------:R-:W-:Y:S03]  /*31a0*/  LDSM.16.M88.4 R48, [R92+0x10900] ;  /* 0x010900005c30783b */ /* 0x000fe60000000200 */
[C---:B--2---:R-:W-:Y:S08]  /*31b0*/  HMMA.16816.F32.BF16 R28, R8.reuse, R24, R28 ;  /* 0x00000018081c723c */ /* 0x044ff0000004181c */
[C---:B------:R-:W-:Y:S01]  /*31c0*/  HMMA.16816.F32.BF16 R40, R8.reuse, R26, R40 ;  /* 0x0000001a0828723c */ /* 0x040fe20000041828 */
[----:B------:R-:W2:Y:S07]  /*31d0*/  LDSM.16.M88.4 R24, [R189+0x11100] ;  /* 0x01110000bd18783b */ /* 0x000eae0000000200 */
        /* <DEDUP_REMOVED lines=8> */
[----:B------:R-:W4:Y:S04]  /*3260*/  LDSM.16.M88.4 R8, [R189+0x10900] ;  /* 0x01090000bd08783b */ /* 0x000f280000000200 */
[----:B------:R-:W-:Y:S03]  /*3270*/  LDSM.16.M88.4 R32, [R0+0x10100] ;  /* 0x010100000020783b */ /* 0x000fe60000000200 */
[C---:B-1----:R-:W-:Y:S08]  /*3280*/  HMMA.16816.F32.BF16 R28, R76.reuse, R12, R28 ;  /* 0x0000000c4c1c723c */ /* 0x042ff0000004181c */
[C---:B------:R-:W-:Y:S01]  /*3290*/  HMMA.16816.F32.BF16 R40, R76.reuse, R14, R40 ;  /* 0x0000000e4c28723c */ /* 0x040fe20000041828 */
[----:B------:R-:W1:Y:S07]  /*32a0*/  LDSM.16.M88.4 R12, [R185+0x8000] ;  /* 0x00800000b90c783b */ /* 0x000e6e0000000200 */
[----:B--2---:R-:W-:Y:S08]  /*32b0*/  HMMA.16816.F32.BF16 R36, R76, R24, R36 ;  /* 0x000000184c24723c */ /* 0x004ff00000041824 */
[----:B---3--:R-:W-:Y:S08]  /*32c0*/  HMMA.16816.F32.BF16 R28, R16, R20, R28 ;  /* 0x00000014101c723c */ /* 0x008ff0000004181c */
[C---:B------:R-:W-:Y:S01]  /*32d0*/  HMMA.16816.F32.BF16 R56, R76.reuse, R26, R56 ;  /* 0x0000001a4c38723c */ /* 0x040fe20000041838 */
[----:B------:R-:W-:Y:S04]  /*32e0*/  LDSM.16.M88.4 R24, [R94+0x11900] ;  /* 0x011900005e18783b */ /* 0x000fe80000000200 */
[----:B------:R-:W-:Y:S03]  /*32f0*/  LDSM.16.M88.4 R92, [R92+0x11900] ;  /* 0x011900005c5c783b */ /* 0x000fe60000000200 */
[C---:B----4-:R-:W-:Y:S08]  /*3300*/  HMMA.16816.F32.BF16 R64, R76.reuse, R8, R64 ;  /* 0x000000084c40723c */ /* 0x050ff00000041840 */
[----:B------:R-:W-:Y:S01]  /*3310*/  HMMA.16816.F32.BF16 R60, R76, R10, R60 ;  /* 0x0000000a4c3c723c */ /* 0x000fe2000004183c */
[----:B------:R-:W2:Y:S07]  /*3320*/  LDSM.16.M88.4 R8, [R184+0x8000] ;  /* 0x00800000b808783b */ /* 0x000eae0000000200 */
[C---:B------:R-:W-:Y:S08]  /*3330*/  HMMA.16816.F32.BF16 R36, R16.reuse, R88, R36 ;  /* 0x000000581024723c */ /* 0x040ff00000041824 */
[----:B------:R-:W-:Y:S01]  /*3340*/  HMMA.16816.F32.BF16 R40, R16, R22, R40 ;  /* 0x000000161028723c */ /* 0x000fe20000041828 */
[----:B------:R-:W3:Y:S07]  /*3350*/  LDSM.16.M88.4 R20, [R0+0x11100] ;  /* 0x011100000014783b */ /* 0x000eee0000000200 */
[----:B-1----:R-:W-:Y:S08]  /*3360*/  HMMA.16816.F32.BF16 R28, R12, R84, R28 ;  /* 0x000000540c1c723c */ /* 0x002ff0000004181c */
[C---:B------:R-:W-:Y:S08]  /*3370*/  HMMA.16816.F32.BF16 R64, R16.reuse, R68, R64 ;  /* 0x000000441040723c */ /* 0x040ff00000041840 */
[----:B------:R-:W-:Y:S08]  /*3380*/  HMMA.16816.F32.BF16 R60, R16, R70, R60 ;  /* 0x00000046103c723c */ /* 0x000ff0000004183c */
[----:B------:R-:W-:Y:S08]  /*3390*/  HMMA.16816.F32.BF16 R52, R76, R80, R52 ;  /* 0x000000504c34723c */ /* 0x000ff00000041834 */
[----:B------:R-:W-:Y:S01]  /*33a0*/  HMMA.16816.F32.BF16 R68, R12, R44, R36 ;  /* 0x0000002c0c44723c */ /* 0x000fe20000041824 */
[----:B------:R-:W1:Y:S07]  /*33b0*/  LDSM.16.M88.4 R36, [R0+0x10900] ;  /* 0x010900000024783b */ /* 0x000e6e0000000200 */
[----:B--2---:R-:W-:Y:S08]  /*33c0*/  HMMA.16816.F32.BF16 R28, R8, R32, R28 ;  /* 0x00000020081c723c */ /* 0x004ff0000004181c */
[----:B------:R-:W-:Y:S07]  /*33d0*/  HMMA.16816.F32.BF16 R52, R16, R24, R52 ;  /* 0x000000181034723c */ /* 0x000fee0000041834 */
[----:B------:R-:W-:Y:S01]  /*33e0*/  LOP3.LUT R25, R6, 0xffffffe0, RZ, 0xc0, !PT ;  /* 0xffffffe006197812 */ /* 0x000fe200078ec0ff */
[----:B---3--:R-:W-:Y:S01]  /*33f0*/  HMMA.16816.F32.BF16 R68, R8, R20, R68 ;  /* 0x000000140844723c */ /* 0x008fe20000041844 */
[----:B------:R-:W-:-:S04]  /*3400*/  SHF.R.S32.HI R24, RZ, 0x1f, R5 ;  /* 0x0000001fff187819 */ /* 0x000fc80000011405 */
[----:B------:R-:W-:Y:S02]  /*3410*/  LEA.HI R24, R24, R5, RZ, 0x3 ;  /* 0x0000000518187211 */ /* 0x000fe400078f18ff */
[----:B------:R-:W-:Y:S01]  /*3420*/  LEA.HI R21, R7, R2, RZ, 0x2 ;  /* 0x0000000207157211 */ /* 0x000fe200078f10ff */
[----:B------:R-:W-:Y:S01]  /*3430*/  IMAD.IADD R7, R2, 0x1, -R25 ;  /* 0x0000000102077824 */ /* 0x000fe200078e0a19 */
[----:B------:R-:W-:Y:S01]  /*3440*/  HMMA.16816.F32.BF16 R72, R76, R82, R72 ;  /* 0x000000524c48723c */ /* 0x000fe20000041848 */
[----:B------:R-:W-:Y:S01]  /*3450*/  FMUL.FTZ R6, R28, c[0x0][0x320] ;  /* 0x0000c8001c067a20 */ /* 0x000fe20000410000 */
[----:B------:R-:W-:Y:S01]  /*3460*/  LOP3.LUT R21, R21, 0xfffffffc, RZ, 0xc0, !PT ;  /* 0xfffffffc15157812 */ /* 0x000fe200078ec0ff */
[----:B------:R-:W-:Y:S01]  /*3470*/  FMUL.FTZ R29, R29, c[0x0][0x320] ;  /* 0x0000c8001d1d7a20 */ /* 0x000fe20000410000 */
[----:B------:R-:W-:Y:S01]  /*3480*/  SHF.R.S32.HI R20, RZ, 0x1f, R7 ;  /* 0x0000001fff147819 */ /* 0x000fe20000011407 */
[----:B------:R-:W-:Y:S01]  /*3490*/  FMUL.FTZ R31, R31, c[0x0][0x320] ;  /* 0x0000c8001f1f7a20 */ /* 0x000fe20000410000 */
[----:B------:R-:W-:Y:S01]  /*34a0*/  LOP3.LUT R24, R24, 0xffffff8, RZ, 0xc0, !PT ;  /* 0x0ffffff818187812 */ /* 0x000fe200078ec0ff */
[----:B------:R-:W-:Y:S01]  /*34b0*/  IMAD.IADD R21, R2, 0x1, -R21 ;  /* 0x0000000102157824 */ /* 0x000fe200078e0a15 */
[----:B------:R-:W-:Y:S01]  /*34c0*/  LEA.HI R20, R20, R7, RZ, 0x2 ;  /* 0x0000000714147211 */ /* 0x000fe200078f10ff */
[----:B------:R-:W-:Y:S01]  /*34d0*/  HMMA.16816.F32.BF16 R40, R12, R86, R40 ;  /* 0x000000560c28723c */ /* 0x000fe20000041828 */
[----:B------:R-:W2:Y:S01]  /*34e0*/  MUFU.TANH R6, R6 ;  /* 0x0000000600067308 */ /* 0x000ea20000002400 */
[----:B------:R-:W-:Y:S01]  /*34f0*/  IMAD.IADD R24, R5, 0x1, -R24 ;  /* 0x0000000105187824 */ /* 0x000fe200078e0a18 */
[C---:B------:R-:W-:Y:S01]  /*3500*/  LEA.HI R28, R21.reuse, R21, RZ, 0x1 ;  /* 0x00000015151c7211 */ /* 0x040fe200078f08ff */
[----:B------:R-:W-:Y:S01]  /*3510*/  FMUL.FTZ R2, R30, c[0x0][0x320] ;  /* 0x0000c8001e027a20 */ /* 0x000fe20000410000 */
[----:B------:R-:W-:Y:S01]  /*3520*/  LEA.HI.SX32 R25, R20, UR15, 0x1e ;  /* 0x0000000f14197c11 */ /* 0x000fe2000f8ff2ff */
[----:B------:R-:W-:Y:S01]  /*3530*/  FMUL.FTZ R68, R68, c[0x0][0x320] ;  /* 0x0000c80044447a20 */ /* 0x000fe20000410000 */
[----:B------:R-:W-:Y:S01]  /*3540*/  LOP3.LUT R28, R28, 0x1ffffffe, RZ, 0xc0, !PT ;  /* 0x1ffffffe1c1c7812 */ /* 0x000fe200078ec0ff */
[----:B------:R-:W-:Y:S01]  /*3550*/  HMMA.16816.F32.BF16 R56, R16, R90, R56 ;  /* 0x0000005a1038723c */ /* 0x000fe20000041838 */
[----:B------:R-:W-:Y:S01]  /*3560*/  LOP3.LUT R20, R20, 0x7ffffffc, RZ, 0xc0, !PT ;  /* 0x7ffffffc14147812 */ /* 0x000fe200078ec0ff */
[----:B------:R-:W-:Y:S01]  /*3570*/  IMAD R24, R24, 0x10, R25 ;  /* 0x0000001018187824 */ /* 0x000fe200078e0219 */
[----:B------:R-:W3:Y:S01]  /*3580*/  MUFU.TANH R5, R29 ;  /* 0x0000001d00057308 */ /* 0x000ee20000002400 */
[----:B------:R-:W-:-:S02]  /*3590*/  IMAD.IADD R21, R21, 0x1, -R28 ;  /* 0x0000000115157824 */ /* 0x000fc400078e0a1c */
[----:B------:R-:W-:Y:S02]  /*35a0*/  IMAD.IADD R209, R7, 0x1, -R20 ;  /* 0x0000000107d17824 */ /* 0x000fe400078e0a14 */
[----:B------:R-:W-:Y:S01]  /*35b0*/  IMAD R208, R21, 0x8, R24 ;  /* 0x0000000815d07824 */ /* 0x000fe200078e0218 */
[----:B------:R-:W-:Y:S01]  /*35c0*/  HMMA.16816.F32.BF16 R72, R16, R26, R72 ;  /* 0x0000001a1048723c */ /* 0x000fe20000041848 */
[----:B------:R-:W-:Y:S01]  /*35d0*/  IMAD.SHL.U32 R209, R209, 0x2, RZ ;  /* 0x00000002d1d17824 */ /* 0x000fe200078e00ff */
[----:B------:R-:W-:Y:S01]  /*35e0*/  MUFU.TANH R213, R68 ;  /* 0x0000004400d57308 */ /* 0x000fe20000002400 */
[----:B------:R-:W-:Y:S01]  /*35f0*/  @P0 IMAD.HI.U32 R24, R208, c[0x0][0x2c8], RZ ;  /* 0x0000b200d0180a27 */ /* 0x000fe200078e00ff */
[----:B------:R-:W-:-:S03]  /*3600*/  PLOP3.LUT P0, PT, PT, PT, UP1, 0x80, 0x0 ;  /* 0x000000000000781c */ /* 0x000fc60003f0f018 */
[----:B------:R-:W-:Y:S01]  /*3610*/  IMAD.MOV.U32 R16, RZ, RZ, R208 ;  /* 0x000000ffff107224 */ /* 0x000fe200078e00d0 */
[----:B------:R-:W-:Y:S01]  /*3620*/  HMMA.16816.F32.BF16 R64, R12, R48, R64 ;  /* 0x000000300c40723c */ /* 0x000fe20000041840 */
[----:B------:R-:W-:Y:S01]  /*3630*/  FMUL.FTZ R69, R69, c[0x0][0x320] ;  /* 0x0000c80045457a20 */ /* 0x000fe20000410000 */
[----:B------:R-:W-:Y:S01]  /*3640*/  MUFU.TANH R2, R2 ;  /* 0x0000000200027308 */ /* 0x000fe20000002400 */
[----:B------:R-:W-:Y:S02]  /*3650*/  FMUL.FTZ R70, R70, c[0x0][0x320] ;  /* 0x0000c80046467a20 */ /* 0x000fe40000410000 */
[----:B------:R-:W-:-:S03]  /*3660*/  FMUL.FTZ R71, R71, c[0x0][0x320] ;  /* 0x0000c80047477a20 */ /* 0x000fc60000410000 */
[----:B------:R-:W-:Y:S01]  /*3670*/  HMMA.16816.F32.BF16 R40, R8, R34, R40 ;  /* 0x000000220828723c */ /* 0x000fe20000041828 */
[----:B------:R-:W-:Y:S01]  /*3680*/  @P0 SHF.R.U32.HI R16, RZ, c[0x0][0x2cc], R24 ;  /* 0x0000b300ff100a19 */ /* 0x000fe20000011618 */
[----:B------:R-:W-:Y:S01]  /*3690*/  LDSM.16.M88.4 R32, [R0+0x11900] ;  /* 0x011900000020783b */ /* 0x000fe20000000200 */
[----:B------:R-:W-:Y:S01]  /*36a0*/  MUFU.TANH R167, R69 ;  /* 0x0000004500a77308 */ /* 0x000fe20000002400 */
[----:B------:R-:W-:-:S04]  /*36b0*/  DEPBAR.LE SB0, 0x2 ;  /* 0x000080800000791a */ /* 0x000fc80000000000 */
[C---:B------:R-:W-:Y:S01]  /*36c0*/  HMMA.16816.F32.BF16 R60, R12.reuse, R50, R60 ;  /* 0x000000320c3c723c */ /* 0x040fe2000004183c */
[----:B------:R-:W4:Y:S02]  /*36d0*/  SHFL.IDX PT, R0, R16, RZ, 0x1c1f ;  /* 0x001c1fff10007589 */ /* 0x000f2400000e0000 */
[----:B------:R-:W-:Y:S02]  /*36e0*/  MUFU.TANH R31, R31 ;  /* 0x0000001f001f7308 */ /* 0x000fe40000002400 */
[----:B------:R-:W-:Y:S03]  /*36f0*/  BAR.SYNC.DEFER_BLOCKING 0x0 ;  /* 0x0000000000007b1d */ /* 0x000fe60000010000 */
[C---:B------:R-:W-:Y:S03]  /*3700*/  HMMA.16816.F32.BF16 R56, R12.reuse, R46, R56 ;  /* 0x0000002e0c38723c */ /* 0x040fe60000041838 */
[----:B------:R-:W-:Y:S05]  /*3710*/  MUFU.TANH R203, R70 ;  /* 0x0000004600cb7308 */ /* 0x000fea0000002400 */
[----:B------:R-:W-:Y:S01]  /*3720*/  HMMA.16816.F32.BF16 R52, R12, R92, R52 ;  /* 0x0000005c0c34723c */ /* 0x000fe20000041834 */
[----:B------:R-:W-:-:S02]  /*3730*/  FMUL.FTZ R21, R40, c[0x0][0x320] ;  /* 0x0000c80028157a20 */ /* 0x000fc40000410000 */
[----:B------:R-:W-:Y:S01]  /*3740*/  FMUL.FTZ R17, R41, c[0x0][0x320] ;  /* 0x0000c80029117a20 */ /* 0x000fe20000410000 */
[----:B------:R-:W-:Y:S04]  /*3750*/  MUFU.TANH R173, R71 ;  /* 0x0000004700ad7308 */ /* 0x000fe80000002400 */
[----:B------:R-:W-:Y:S04]  /*3760*/  HMMA.16816.F32.BF16 R72, R12, R94, R72 ;  /* 0x0000005e0c48723c */ /* 0x000fe80000041848 */
[----:B------:R-:W5:Y:S01]  /*3770*/  MUFU.TANH R21, R21 ;  /* 0x0000001500157308 */ /* 0x000f620000002400 */
[----:B------:R-:W-:Y:S02]  /*3780*/  LDSM.16.MT88.4 R124, [R135+0x100] ;  /* 0x00010000877c783b */ /* 0x000fe40000004200 */
[----:B------:R-:W-:Y:S01]  /*3790*/  IMAD.U32 R12, RZ, RZ, UR4 ;  /* 0x00000004ff0c7e24 */ /* 0x000fe2000f8e00ff */
[C---:B-1----:R-:W-:Y:S01]  /*37a0*/  HMMA.16816.F32.BF16 R64, R8.reuse, R36, R64 ;  /* 0x000000240840723c */ /* 0x042fe20000041840 */
[----:B------:R-:W-:Y:S03]  /*37b0*/  LDSM.16.MT88.4 R116, [R171+0x100] ;  /* 0x00010000ab74783b */ /* 0x000fe60000004200 */
[C---:B------:R-:W-:Y:S01]  /*37c0*/  IADD3 R12, -R209.reuse, UR9, R12 ;  /* 0x00000009d10c7c10 */ /* 0x040fe2000fffe10c */
[----:B------:R-:W1:Y:S01]  /*37d0*/  MUFU.TANH R17, R17 ;  /* 0x0000001100117308 */ /* 0x000e620000002400 */
[----:B------:R-:W-:Y:S02]  /*37e0*/  LDSM.16.MT88.4 R108, [R134+0x100] ;  /* 0x00010000866c783b */ /* 0x000fe40000004200 */
[----:B------:R-:W-:Y:S01]  /*37f0*/  IADD3 R13, R12, -UR12, RZ ;  /* 0x8000000c0c0d7c10 */ /* 0x000fe2000fffe0ff */
[----:B------:R-:W-:Y:S01]  /*3800*/  HMMA.16816.F32.BF16 R60, R8, R38, R60 ;  /* 0x00000026083c723c */ /* 0x000fe2000004183c */
[----:B------:R-:W-:Y:S01]  /*3810*/  IADD3 R12, -R209, UR22, RZ ;  /* 0x00000016d10c7c10 */ /* 0x000fe2000fffe1ff */
[----:B------:R-:W-:Y:S02]  /*3820*/  LDSM.16.MT88.4 R100, [R4+0x100] ;  /* 0x000100000464783b */ /* 0x000fe40000004200 */
[----:B----4-:R-:W-:-:S02]  /*3830*/  IMAD.IADD R15, R13, 0x1, R0 ;  /* 0x000000010d0f7824 */ /* 0x010fc400078e0200 */
[----:B------:R-:W-:Y:S02]  /*3840*/  LDSM.16.MT88.4 R48, [R171+0x2100] ;  /* 0x00210000ab30783b */ /* 0x000fe40000004200 */
[C---:B------:R-:W-:Y:S01]  /*3850*/  HMMA.16816.F32.BF16 R56, R8.reuse, R22, R56 ;  /* 0x000000160838723c */ /* 0x040fe20000041838 */
[----:B------:R-:W-:Y:S01]  /*3860*/  IMNMX R15, R12, R15, PT ;  /* 0x0000000f0c0f7217 */ /* 0x000fe20003800200 */
[----:B------:R-:W-:Y:S03]  /*3870*/  LDSM.16.MT88.4 R80, [R171+0x4100] ;  /* 0x00410000ab50783b */ /* 0x000fe60000004200 */
[----:B------:R-:W-:Y:S01]  /*3880*/  ISETP.GT.AND P0, PT, R15, RZ, PT ;  /* 0x000000ff0f00720c */ /* 0x000fe20003f04270 */
[----:B------:R-:W-:Y:S01]  /*3890*/  LDSM.16.MT88.4 R88, [R134+0x4100] ;  /* 0x004100008658783b */ /* 0x000fe20000004200 */
[----:B------:R-:W-:Y:S01]  /*38a0*/  FMUL.FTZ R19, R64, c[0x0][0x320] ;  /* 0x0000c80040137a20 */ /* 0x000fe20000410000 */
[C---:B------:R-:W-:Y:S01]  /*38b0*/  HMMA.16816.F32.BF16 R52, R8.reuse, R32, R52 ;  /* 0x000000200834723c */ /* 0x040fe20000041834 */
[----:B--2---:R-:W-:Y:S01]  /*38c0*/  FSEL R25, R6, -INF , P0 ;  /* 0xff80000006197808 */ /* 0x004fe20000000000 */
[----:B------:R-:W-:Y:S01]  /*38d0*/  FMUL.FTZ R18, R65, c[0x0][0x320] ;  /* 0x0000c80041127a20 */ /* 0x000fe20000410000 */
[----:B------:R-:W-:Y:S01]  /*38e0*/  ISETP.GT.AND P0, PT, R15, 0x1, PT ;  /* 0x000000010f00780c */ /* 0x000fe20003f04270 */
[----:B------:R-:W2:Y:S01]  /*38f0*/  SHFL.IDX PT, R6, R16, 0x1, 0x1c1f ;  /* 0x003c1f0010067f89 */ /* 0x000ea200000e0000 */
[----:B------:R-:W4:Y:S01]  /*3900*/  MUFU.TANH R19, R19 ;  /* 0x0000001300137308 */ /* 0x000f220000002400 */
[----:B------:R-:W-:Y:S01]  /*3910*/  FMUL.FTZ R23, R42, c[0x0][0x320] ;  /* 0x0000c8002a177a20 */ /* 0x000fe20000410000 */
[----:B---3--:R-:W-:Y:S01]  /*3920*/  FSEL R0, R5, -INF , P0 ;  /* 0xff80000005007808 */ /* 0x008fe20000000000 */
[----:B------:R-:W-:Y:S01]  /*3930*/  FMUL.FTZ R60, R60, c[0x0][0x320] ;  /* 0x0000c8003c3c7a20 */ /* 0x000fe20000410000 */
[----:B------:R-:W-:Y:S01]  /*3940*/  ISETP.GT.AND P0, PT, R15, 0x8, PT ;  /* 0x000000080f00780c */ /* 0x000fe20003f04270 */
[----:B------:R-:W-:Y:S01]  /*3950*/  FMUL.FTZ R14, R61, c[0x0][0x320] ;  /* 0x0000c8003d0e7a20 */ /* 0x000fe20000410000 */
[----:B------:R-:W-:Y:S01]  /*3960*/  HMMA.16816.F32.BF16 R72, R8, R34, R72 ;  /* 0x000000220848723c */ /* 0x000fe20000041848 */
[----:B------:R-:W-:Y:S01]  /*3970*/  LDSM.16.MT88.4 R136, [R171+0x900] ;  /* 0x00090000ab88783b */ /* 0x000fe20000004200 */
[----:B------:R-:W3:Y:S01]  /*3980*/  MUFU.TANH R18, R18 ;  /* 0x0000001200127308 */ /* 0x000ee20000002400 */
[----:B-----5:R-:W-:Y:S01]  /*3990*/  FSEL R29, R21, -INF , P0 ;  /* 0xff800000151d7808 */ /* 0x020fe20000000000 */
[----:B------:R-:W-:Y:S01]  /*39a0*/  FMUL.FTZ R21, R43, c[0x0][0x320] ;  /* 0x0000c8002b157a20 */ /* 0x000fe20000410000 */
[----:B------:R-:W-:Y:S01]  /*39b0*/  ISETP.GT.AND P0, PT, R15, 0x9, PT ;  /* 0x000000090f00780c */ /* 0x000fe20003f04270 */
[----:B------:R-:W-:Y:S01]  /*39c0*/  FMUL.FTZ R56, R56, c[0x0][0x320] ;  /* 0x0000c80038387a20 */ /* 0x000fe20000410000 */
[----:B------:R-:W-:Y:S01]  /*39d0*/  LDSM.16.MT88.4 R40, [R135+0x2100] ;  /* 0x002100008728783b */ /* 0x000fe20000004200 */
[----:B------:R-:W-:Y:S01]  /*39e0*/  FMUL.FTZ R57, R57, c[0x0][0x320] ;  /* 0x0000c80039397a20 */ /* 0x000fe20000410000 */
[----:B-1----:R-:W-:Y:S01]  /*39f0*/  FSEL R27, R17, -INF , P0 ;  /* 0xff800000111b7808 */ /* 0x002fe20000000000 */
[----:B------:R-:W1:Y:S01]  /*3a00*/  MUFU.TANH R7, R60 ;  /* 0x0000003c00077308 */ /* 0x000e620000002400 */
[----:B------:R-:W-:Y:S01]  /*3a10*/  ISETP.GT.AND P0, PT, R15, 0x10, PT ;  /* 0x000000100f00780c */ /* 0x000fe20003f04270 */
[----:B------:R-:W-:-:S02]  /*3a20*/  FMUL.FTZ R8, R66, c[0x0][0x320] ;  /* 0x0000c80042087a20 */ /* 0x000fc40000410000 */
[----:B------:R-:W-:Y:S01]  /*3a30*/  FMUL.FTZ R52, R52, c[0x0][0x320] ;  /* 0x0000c80034347a20 */ /* 0x000fe20000410000 */
[----:B----4-:R-:W-:Y:S01]  /*3a40*/  FSEL R19, R19, -INF , P0 ;  /* 0xff80000013137808 */ /* 0x010fe20000000000 */
[----:B------:R-:W-:Y:S01]  /*3a50*/  FMUL.FTZ R53, R53, c[0x0][0x320] ;  /* 0x0000c80035357a20 */ /* 0x000fe20000410000 */
[----:B------:R-:W-:Y:S01]  /*3a60*/  ISETP.GT.AND P0, PT, R15, 0x11, PT ;  /* 0x000000110f00780c */ /* 0x000fe20003f04270 */
[----:B------:R-:W4:Y:S01]  /*3a70*/  MUFU.TANH R14, R14 ;  /* 0x0000000e000e7308 */ /* 0x000f220000002400 */
[----:B--2---:R-:W-:Y:S02]  /*3a80*/  IMAD.IADD R13, R13, 0x1, R6 ;  /* 0x000000010d0d7824 */ /* 0x004fe400078e0206 */
[----:B---3--:R-:W-:Y:S01]  /*3a90*/  FSEL R17, R18, -INF , P0 ;  /* 0xff80000012117808 */ /* 0x008fe20000000000 */
[----:B------:R-:W-:Y:S01]  /*3aa0*/  FMUL.FTZ R11, R62, c[0x0][0x320] ;  /* 0x0000c8003e0b7a20 */ /* 0x000fe20000410000 */
[----:B------:R-:W-:Y:S01]  /*3ab0*/  ISETP.GT.AND P0, PT, R15, 0x18, PT ;  /* 0x000000180f00780c */ /* 0x000fe20003f04270 */
[----:B------:R-:W-:Y:S01]  /*3ac0*/  FMUL.FTZ R72, R72, c[0x0][0x320] ;  /* 0x0000c80048487a20 */ /* 0x000fe20000410000 */
[----:B------:R-:W-:Y:S01]  /*3ad0*/  IMNMX R12, R12, R13, PT ;  /* 0x0000000d0c0c7217 */ /* 0x000fe20003800200 */
[----:B------:R-:W2:Y:S01]  /*3ae0*/  MUFU.TANH R165, R56 ;  /* 0x0000003800a57308 */ /* 0x000ea20000002400 */
[----:B-1----:R-:W-:Y:S01]  /*3af0*/  FSEL R7, R7, -INF , P0 ;  /* 0xff80000007077808 */ /* 0x002fe20000000000 */
[----:B------:R-:W-:Y:S01]  /*3b00*/  FMUL.FTZ R73, R73, c[0x0][0x320] ;  /* 0x0000c80049497a20 */ /* 0x000fe20000410000 */
[----:B------:R-:W-:Y:S01]  /*3b10*/  ISETP.GT.AND P0, PT, R15, 0x19, PT ;  /* 0x000000190f00780c */ /* 0x000fe20003f04270 */
[----:B------:R-:W-:-:S02]  /*3b20*/  FMUL.FTZ R13, R67, c[0x0][0x320] ;  /* 0x0000c800430d7a20 */ /* 0x000fc40000410000 */
[----:B------:R-:W-:Y:S01]  /*3b30*/  FMUL.FTZ R9, R63, c[0x0][0x320] ;  /* 0x0000c8003f097a20 */ /* 0x000fe20000410000 */
[----:B------:R-:W-:Y:S01]  /*3b40*/  LDSM.16.MT88.4 R64, [R163+0x2100] ;  /* 0x00210000a340783b */ /* 0x000fe20000004200 */
[----:B----4-:R-:W-:Y:S01]  /*3b50*/  FSEL R5, R14, -INF , P0 ;  /* 0xff8000000e057808 */ /* 0x010fe20000000000 */
[----:B------:R-:W1:Y:S01]  /*3b60*/  MUFU.TANH R211, R57 ;  /* 0x0000003900d37308 */ /* 0x000e620000002400 */
[----:B------:R-:W-:Y:S01]  /*3b70*/  ISETP.GT.AND P0, PT, R15, 0x20, PT ;  /* 0x000000200f00780c */ /* 0x000fe20003f04270 */
[----:B------:R-:W-:Y:S02]  /*3b80*/  FMUL.FTZ R58, R58, c[0x0][0x320] ;  /* 0x0000c8003a3a7a20 */ /* 0x000fe40000410000 */
[----:B------:R-:W-:Y:S01]  /*3b90*/  FMUL.FTZ R59, R59, c[0x0][0x320] ;  /* 0x0000c8003b3b7a20 */ /* 0x000fe20000410000 */
[----:B------:R-:W-:Y:S01]  /*3ba0*/  FSEL R213, R213, -INF , P0 ;  /* 0xff800000d5d57808 */ /* 0x000fe20000000000 */
[----:B------:R-:W-:Y:S01]  /*3bb0*/  FMUL.FTZ R54, R54, c[0x0][0x320] ;  /* 0x0000c80036367a20 */ /* 0x000fe20000410000 */
[----:B------:R-:W-:Y:S01]  /*3bc0*/  ISETP.GT.AND P0, PT, R15, 0x21, PT ;  /* 0x000000210f00780c */ /* 0x000fe20003f04270 */
[----:B------:R-:W3:Y:S01]  /*3bd0*/  MUFU.TANH R193, R52 ;  /* 0x0000003400c17308 */ /* 0x000ee20000002400 */
[----:B------:R-:W-:-:S02]  /*3be0*/  FMUL.FTZ R55, R55, c[0x0][0x320] ;  /* 0x0000c80037377a20 */ /* 0x000fc40000410000 */
[----:B------:R-:W-:Y:S01]  /*3bf0*/  FSEL R167, R167, -INF , P0 ;  /* 0xff800000a7a77808 */ /* 0x000fe20000000000 */
[----:B------:R-:W-:Y:S01]  /*3c00*/  FMUL.FTZ R74, R74, c[0x0][0x320] ;  /* 0x0000c8004a4a7a20 */ /* 0x000fe20000410000 */
[----:B------:R-:W-:Y:S01]  /*3c10*/  ISETP.GT.AND P0, PT, R15, 0x28, PT ;  /* 0x000000280f00780c */ /* 0x000fe20003f04270 */
[----:B------:R-:W-:Y:S02]  /*3c20*/  FMUL.FTZ R75, R75, c[0x0][0x320] ;  /* 0x0000c8004b4b7a20 */ /* 0x000fe40000410000 */
[----:B------:R-:W4:Y:S01]  /*3c30*/  MUFU.TANH R183, R53 ;  /* 0x0000003500b77308 */ /* 0x000f220000002400 */
[----:B--2---:R-:W-:Y:S02]  /*3c40*/  FSEL R165, R165, -INF , P0 ;  /* 0xff800000a5a57808 */ /* 0x004fe40000000000 */
[----:B------:R-:W-:-:S04]  /*3c50*/  ISETP.GT.AND P0, PT, R15, 0x29, PT ;  /* 0x000000290f00780c */ /* 0x000fc80003f04270 */
[----:B-1----:R-:W-:Y:S01]  /*3c60*/  FSEL R211, R211, -INF , P0 ;  /* 0xff800000d3d37808 */ /* 0x002fe20000000000 */
[----:B------:R-:W1:Y:S01]  /*3c70*/  MUFU.TANH R181, R72 ;  /* 0x0000004800b57308 */ /* 0x000e620000002400 */
[----:B------:R-:W-:-:S04]  /*3c80*/  ISETP.GT.AND P0, PT, R15, 0x30, PT ;  /* 0x000000300f00780c */ /* 0x000fc80003f04270 */
[----:B---3--:R-:W-:Y:S02]  /*3c90*/  FSEL R193, R193, -INF , P0 ;  /* 0xff800000c1c17808 */ /* 0x008fe40000000000 */
[----:B------:R-:W-:Y:S01]  /*3ca0*/  ISETP.GT.AND P0, PT, R15, 0x31, PT ;  /* 0x000000310f00780c */ /* 0x000fe20003f04270 */
[----:B------:R-:W2:Y:S03]  /*3cb0*/  MUFU.TANH R179, R73 ;  /* 0x0000004900b37308 */ /* 0x000ea60000002400 */
[----:B----4-:R-:W-:Y:S02]  /*3cc0*/  FSEL R183, R183, -INF , P0 ;  /* 0xff800000b7b77808 */ /* 0x010fe40000000000 */
[----:B------:R-:W-:-:S03]  /*3cd0*/  ISETP.GT.AND P0, PT, R15, 0x38, PT ;  /* 0x000000380f00780c */ /* 0x000fc60003f04270 */
[----:B------:R-:W3:Y:S01]  /*3ce0*/  MUFU.TANH R23, R23 ;  /* 0x0000001700177308 */ /* 0x000ee20000002400 */
[----:B-1----:R-:W-:Y:S02]  /*3cf0*/  FSEL R181, R181, -INF , P0 ;  /* 0xff800000b5b57808 */ /* 0x002fe40000000000 */
[----:B------:R-:W-:-:S04]  /*3d00*/  ISETP.GT.AND P0, PT, R15, 0x39, PT ;  /* 0x000000390f00780c */ /* 0x000fc80003f04270 */
[----:B--2---:R-:W-:Y:S01]  /*3d10*/  FSEL R179, R179, -INF , P0 ;  /* 0xff800000b3b37808 */ /* 0x004fe20000000000 */
[----:B------:R-:W1:Y:S01]  /*3d20*/  MUFU.TANH R21, R21 ;  /* 0x0000001500157308 */ /* 0x000e620000002400 */
[----:B------:R-:W-:-:S04]  /*3d30*/  ISETP.GT.AND P0, PT, R12, RZ, PT ;  /* 0x000000ff0c00720c */ /* 0x000fc80003f04270 */
[----:B------:R-:W-:Y:S02]  /*3d40*/  FSEL R6, R2, -INF , P0 ;  /* 0xff80000002067808 */ /* 0x000fe40000000000 */
[----:B------:R-:W-:Y:S01]  /*3d50*/  FMNMX.FTZ R2, R25, R0, !PT ;  /* 0x0000000019027209 */ /* 0x000fe20007810000 */
[----:B------:R-:W2:Y:S01]  /*3d60*/  MUFU.TANH R8, R8 ;  /* 0x0000000800087308 */ /* 0x000ea20000002400 */
[C---:B------:R-:W-:Y:S02]  /*3d70*/  ISETP.GT.AND P0, PT, R12.reuse, 0x1, PT ;  /* 0x000000010c00780c */ /* 0x040fe40003f04270 */
[----:B------:R-:W-:Y:S02]  /*3d80*/  FMNMX.FTZ R2, R29, R2, !PT ;  /* 0x000000021d027209 */ /* 0x000fe40007810000 */
[----:B------:R-:W-:Y:S02]  /*3d90*/  FSEL R31, R31, -INF , P0 ;  /* 0xff8000001f1f7808 */ /* 0x000fe40000000000 */
[----:B------:R-:W-:Y:S01]  /*3da0*/  ISETP.GT.AND P0, PT, R12, 0x8, PT ;  /* 0x000000080c00780c */ /* 0x000fe20003f04270 */
[----:B------:R-:W4:Y:S01]  /*3db0*/  MUFU.TANH R13, R13 ;  /* 0x0000000d000d7308 */ /* 0x000f220000002400 */
[----:B------:R-:W-:-:S02]  /*3dc0*/  FMNMX.FTZ R2, R27, R2, !PT ;  /* 0x000000021b027209 */ /* 0x000fc40007810000 */
[----:B---3--:R-:W-:Y:S02]  /*3dd0*/  FSEL R23, R23, -INF , P0 ;  /* 0xff80000017177808 */ /* 0x008fe40000000000 */
[----:B------:R-:W-:Y:S02]  /*3de0*/  FMNMX.FTZ R2, R19, R2, !PT ;  /* 0x0000000213027209 */ /* 0x000fe40007810000 */
[C---:B------:R-:W-:Y:S01]  /*3df0*/  ISETP.GT.AND P0, PT, R12.reuse, 0x9, PT ;  /* 0x000000090c00780c */ /* 0x040fe20003f04270 */
[----:B------:R-:W3:Y:S01]  /*3e00*/  MUFU.TANH R11, R11 ;  /* 0x0000000b000b7308 */ /* 0x000ee20000002400 */
[----:B------:R-:W-:Y:S02]  /*3e10*/  FMNMX.FTZ R2, R17, R2, !PT ;  /* 0x0000000211027209 */ /* 0x000fe40007810000 */
[----:B-1----:R-:W-:Y:S02]  /*3e20*/  FSEL R21, R21, -INF , P0 ;  /* 0xff80000015157808 */ /* 0x002fe40000000000 */
[----:B------:R-:W-:-:S02]  /*3e30*/  ISETP.GT.AND P0, PT, R12, 0x10, PT ;  /* 0x000000100c00780c */ /* 0x000fc40003f04270 */
[----:B------:R-:W-:Y:S01]  /*3e40*/  FMNMX.FTZ R2, R7, R2, !PT ;  /* 0x0000000207027209 */ /* 0x000fe20007810000 */
[----:B------:R-:W1:Y:S01]  /*3e50*/  MUFU.TANH R9, R9 ;  /* 0x0000000900097308 */ /* 0x000e620000002400 */
[----:B--2---:R-:W-:Y:S02]  /*3e60*/  FSEL R15, R8, -INF , P0 ;  /* 0xff800000080f7808 */ /* 0x004fe40000000000 */
[----:B------:R-:W-:Y:S02]  /*3e70*/  ISETP.GT.AND P0, PT, R12, 0x11, PT ;  /* 0x000000110c00780c */ /* 0x000fe40003f04270 */
[----:B------:R-:W-:Y:S02]  /*3e80*/  FMNMX.FTZ R2, R5, R2, !PT ;  /* 0x0000000205027209 */ /* 0x000fe40007810000 */
[----:B------:R-:W-:Y:S01]  /*3e90*/  FMNMX.FTZ R8, R6, R31, !PT ;  /* 0x0000001f06087209 */ /* 0x000fe20007810000 */
[----:B------:R-:W2:Y:S01]  /*3ea0*/  MUFU.TANH R195, R58 ;  /* 0x0000003a00c37308 */ /* 0x000ea20000002400 */
[----:B----4-:R-:W-:-:S02]  /*3eb0*/  FSEL R13, R13, -INF , P0 ;  /* 0xff8000000d0d7808 */ /* 0x010fc40000000000 */
[C---:B------:R-:W-:Y:S02]  /*3ec0*/  ISETP.GT.AND P0, PT, R12.reuse, 0x18, PT ;  /* 0x000000180c00780c */ /* 0x040fe40003f04270 */
[----:B------:R-:W-:Y:S02]  /*3ed0*/  FMNMX.FTZ R2, R213, R2, !PT ;  /* 0x00000002d5027209 */ /* 0x000fe40007810000 */
[----:B------:R-:W-:Y:S01]  /*3ee0*/  FMNMX.FTZ R8, R23, R8, !PT ;  /* 0x0000000817087209 */ /* 0x000fe20007810000 */
[----:B------:R4:W5:Y:S01]  /*3ef0*/  MUFU.TANH R175, R59 ;  /* 0x0000003b00af7308 */ /* 0x0009620000002400 */
[----:B---3--:R-:W-:Y:S02]  /*3f00*/  FSEL R11, R11, -INF , P0 ;  /* 0xff8000000b0b7808 */ /* 0x008fe40000000000 */
[----:B------:R-:W-:Y:S02]  /*3f10*/  FMNMX.FTZ R2, R167, R2, !PT ;  /* 0x00000002a7027209 */ /* 0x000fe40007810000 */
[----:B------:R-:W-:-:S02]  /*3f20*/  ISETP.GT.AND P0, PT, R12, 0x19, PT ;  /* 0x000000190c00780c */ /* 0x000fc40003f04270 */
[----:B------:R-:W-:Y:S01]  /*3f30*/  FMNMX.FTZ R8, R21, R8, !PT ;  /* 0x0000000815087209 */ /* 0x000fe20007810000 */
[----:B------:R-:W3:Y:S01]  /*3f40*/  MUFU.TANH R177, R54 ;  /* 0x0000003600b17308 */ /* 0x000ee20000002400 */
[----:B------:R-:W-:Y:S02]  /*3f50*/  FMNMX.FTZ R2, R165, R2, !PT ;  /* 0x00000002a5027209 */ /* 0x000fe40007810000 */
[----:B-1----:R-:W-:Y:S02]  /*3f60*/  FSEL R9, R9, -INF , P0 ;  /* 0xff80000009097808 */ /* 0x002fe40000000000 */
[----:B------:R-:W-:Y:S02]  /*3f70*/  FMNMX.FTZ R8, R15, R8, !PT ;  /* 0x000000080f087209 */ /* 0x000fe40007810000 */
[----:B------:R-:W-:Y:S01]  /*3f80*/  ISETP.GT.AND P0, PT, R12, 0x20, PT ;  /* 0x000000200c00780c */ /* 0x000fe20003f04270 */
[----:B------:R-:W1:Y:S01]  /*3f90*/  MUFU.TANH R143, R55 ;  /* 0x00000037008f7308 */ /* 0x000e620000002400 */
[----:B------:R-:W-:Y:S01]  /*3fa0*/  FMNMX.FTZ R2, R211, R2, !PT ;  /* 0x00000002d3027209 */ /* 0x000fe20007810000 */
[----:B----4-:R-:W-:Y:S01]  /*3fb0*/  LDSM.16.MT88.4 R56, [R134+0x2100] ;  /* 0x002100008638783b */ /* 0x010fe20000004200 */
[----:B------:R-:W-:-:S02]  /*3fc0*/  FMNMX.FTZ R8, R13, R8, !PT ;  /* 0x000000080d087209 */ /* 0x000fc40007810000 */
[----:B------:R-:W-:Y:S02]  /*3fd0*/  FSEL R203, R203, -INF , P0 ;  /* 0xff800000cbcb7808 */ /* 0x000fe40000000000 */
[C---:B------:R-:W-:Y:S01]  /*3fe0*/  ISETP.GT.AND P0, PT, R12.reuse, 0x21, PT ;  /* 0x000000210c00780c */ /* 0x040fe20003f04270 */
[----:B------:R-:W4:Y:S01]  /*3ff0*/  MUFU.TANH R141, R74 ;  /* 0x0000004a008d7308 */ /* 0x000f220000002400 */
[----:B------:R-:W-:Y:S02]  /*4000*/  FMNMX.FTZ R2, R193, R2, !PT ;  /* 0x00000002c1027209 */ /* 0x000fe40007810000 */
[----:B------:R-:W-:Y:S02]  /*4010*/  FMNMX.FTZ R8, R11, R8, !PT ;  /* 0x000000080b087209 */ /* 0x000fe40007810000 */
[----:B------:R-:W-:Y:S02]  /*4020*/  FSEL R173, R173, -INF , P0 ;  /* 0xff800000adad7808 */ /* 0x000fe40000000000 */
[----:B------:R-:W-:Y:S01]  /*4030*/  ISETP.GT.AND P0, PT, R12, 0x28, PT ;  /* 0x000000280c00780c */ /* 0x000fe20003f04270 */
[----:B------:R1:W1:Y:S01]  /*4040*/  MUFU.TANH R169, R75 ;  /* 0x0000004b00a97308 */ /* 0x0002620000002400 */
[----:B------:R-:W-:-:S02]  /*4050*/  FMNMX.FTZ R2, R183, R2, !PT ;  /* 0x00000002b7027209 */ /* 0x000fc40007810000 */
[----:B------:R-:W-:Y:S02]  /*4060*/  FMNMX.FTZ R8, R9, R8, !PT ;  /* 0x0000000809087209 */ /* 0x000fe40007810000 */
[----:B--2---:R-:W-:Y:S02]  /*4070*/  FSEL R195, R195, -INF , P0 ;  /* 0xff800000c3c37808 */ /* 0x004fe40000000000 */
[----:B------:R-:W-:Y:S02]  /*4080*/  FMNMX.FTZ R2, R181, R2, !PT ;  /* 0x00000002b5027209 */ /* 0x000fe40007810000 */
[----:B------:R-:W-:Y:S02]  /*4090*/  ISETP.GT.AND P0, PT, R12, 0x29, PT ;  /* 0x000000290c00780c */ /* 0x000fe40003f04270 */
[----:B------:R-:W-:Y:S02]  /*40a0*/  FMNMX.FTZ R8, R203, R8, !PT ;  /* 0x00000008cb087209 */ /* 0x000fe40007810000 */
[----:B------:R-:W-:-:S02]  /*40b0*/  FMNMX.FTZ R2, R179, R2, !PT ;  /* 0x00000002b3027209 */ /* 0x000fc40007810000 */
[----:B-----5:R-:W-:Y:S01]  /*40c0*/  FSEL R175, R175, -INF , P0 ;  /* 0xff800000afaf7808 */ /* 0x020fe20000000000 */
[----:B-1----:R-:W-:Y:S01]  /*40d0*/  LDSM.16.MT88.4 R72, [R135+0x4100] ;  /* 0x004100008748783b */ /* 0x002fe20000004200 */
[----:B------:R-:W-:Y:S02]  /*40e0*/  FMNMX.FTZ R8, R173, R8, !PT ;  /* 0x00000008ad087209 */ /* 0x000fe40007810000 */
[C---:B------:R-:W-:Y:S01]  /*40f0*/  ISETP.GT.AND P0, PT, R12.reuse, 0x30, PT ;  /* 0x000000300c00780c */ /* 0x040fe20003f04270 */
[----:B------:R-:W1:Y:S01]  /*4100*/  SHFL.BFLY PT, R33, R2, 0x2, 0x1f ;  /* 0x0c401f0002217f89 */ /* 0x000e6200000e0000 */
[----:B------:R-:W-:Y:S02]  /*4110*/  FMNMX.FTZ R8, R195, R8, !PT ;  /* 0x00000008c3087209 */ /* 0x000fe40007810000 */
[----:B---3--:R-:W-:Y:S02]  /*4120*/  FSEL R177, R177, -INF , P0 ;  /* 0xff800000b1b17808 */ /* 0x008fe40000000000 */
[----:B------:R-:W-:-:S02]  /*4130*/  ISETP.GT.AND P0, PT, R12, 0x31, PT ;  /* 0x000000310c00780c */ /* 0x000fc40003f04270 */
[----:B------:R-:W-:Y:S02]  /*4140*/  FMNMX.FTZ R8, R175, R8, !PT ;  /* 0x00000008af087209 */ /* 0x000fe40007810000 */
[----:B------:R-:W-:Y:S02]  /*4150*/  FSEL R143, R143, -INF , P0 ;  /* 0xff8000008f8f7808 */ /* 0x000fe40000000000 */
[C---:B------:R-:W-:Y:S02]  /*4160*/  ISETP.GT.AND P0, PT, R12.reuse, 0x38, PT ;  /* 0x000000380c00780c */ /* 0x040fe40003f04270 */
[----:B------:R-:W-:Y:S02]  /*4170*/  FMNMX.FTZ R8, R177, R8, !PT ;  /* 0x00000008b1087209 */ /* 0x000fe40007810000 */
[----:B----4-:R-:W-:Y:S02]  /*4180*/  FSEL R141, R141, -INF , P0 ;  /* 0xff8000008d8d7808 */ /* 0x010fe40000000000 */
[----:B------:R-:W-:-:S02]  /*4190*/  ISETP.GT.AND P0, PT, R12, 0x39, PT ;  /* 0x000000390c00780c */ /* 0x000fc40003f04270 */
[----:B------:R-:W-:Y:S02]  /*41a0*/  FMNMX.FTZ R8, R143, R8, !PT ;  /* 0x000000088f087209 */ /* 0x000fe40007810000 */
[----:B------:R-:W-:Y:S02]  /*41b0*/  FSEL R169, R169, -INF , P0 ;  /* 0xff800000a9a97808 */ /* 0x000fe40000000000 */
        /* <DEDUP_REMOVED lines=16> */
[--C-:B------:R-:W-:Y:S01]  /*42c0*/  FFMA.FTZ R151, R7, c[0x0][0x2d0], -R140.reuse ;  /* 0x0000b40007977a23 */ /* 0x100fe2000001088c */
[----:B------:R-:W-:Y:S01]  /*42d0*/  LDSM.16.MT88.4 R24, [R171+0x2900] ;  /* 0x00290000ab18783b */ /* 0x000fe20000004200 */
[----:B------:R-:W-:-:S02]  /*42e0*/  FFMA.FTZ R148, R5, c[0x0][0x2d0], -R140 ;  /* 0x0000b40005947a23 */ /* 0x000fc4000001088c */
[--C-:B------:R-:W-:Y:S02]  /*42f0*/  FFMA.FTZ R157, R19, c[0x0][0x2d0], -R140.reuse ;  /* 0x0000b400139d7a23 */ /* 0x100fe4000001088c */
[--C-:B------:R-:W-:Y:S01]  /*4300*/  FFMA.FTZ R152, R17, c[0x0][0x2d0], -R140.reuse ;  /* 0x0000b40011987a23 */ /* 0x100fe2000001088c */
[----:B------:R-:W2:Y:S01]  /*4310*/  MUFU.EX2 R159, R159 ;  /* 0x0000009f009f7308 */ /* 0x000ea20000000800 */
[----:B------:R-:W-:Y:S01]  /*4320*/  LDSM.16.MT88.4 R16, [R134+0x2900] ;  /* 0x002900008610783b */ /* 0x000fe20000004200 */
        /* <DEDUP_REMOVED lines=11> */
[--C-:B------:R-:W-:Y:S01]  /*43e0*/  FFMA.FTZ R183, R183, c[0x0][0x2d0], -R140.reuse ;  /* 0x0000b400b7b77a23 */ /* 0x100fe2000001088c */
[----:B------:R-:W-:Y:S01]  /*43f0*/  PLOP3.LUT P0, PT, PT, PT, UP0, 0x40, 0x0 ;  /* 0x000000000000781c */ /* 0x000fe20003f0e808 */
[----:B------:R-:W-:Y:S01]  /*4400*/  FFMA.FTZ R176, R181, c[0x0][0x2d0], -R140 ;  /* 0x0000b400b5b07a23 */ /* 0x000fe2000001088c */
[----:B------:R-:W1:Y:S01]  /*4410*/  MUFU.EX2 R153, R153 ;  /* 0x0000009900997308 */ /* 0x000e620000000800 */
[--C-:B------:R-:W-:Y:S01]  /*4420*/  FFMA.FTZ R161, R6, c[0x0][0x2d0], -R168.reuse ;  /* 0x0000b40006a17a23 */ /* 0x100fe200000108a8 */
[----:B--2---:R-:W-:Y:S01]  /*4430*/  F2FP.BF16.PACK_AB R96, R158, R159 ;  /* 0x0000009f9e60723e */ /* 0x004fe200000010ff */
[--C-:B------:R-:W-:Y:S01]  /*4440*/  FFMA.FTZ R160, R31, c[0x0][0x2d0], -R168.reuse ;  /* 0x0000b4001fa07a23 */ /* 0x100fe200000108a8 */
[----:B------:R-:W2:Y:S01]  /*4450*/  LDSM.16.MT88.4 R4, [R4+0x4100] ;  /* 0x004100000404783b */ /* 0x000ea20000004200 */
[----:B------:R-:W-:-:S02]  /*4460*/  FFMA.FTZ R162, R23, c[0x0][0x2d0], -R168 ;  /* 0x0000b40017a27a23 */ /* 0x000fc400000108a8 */
[--C-:B------:R-:W-:Y:S01]  /*4470*/  FFMA.FTZ R155, R21, c[0x0][0x2d0], -R168.reuse ;  /* 0x0000b400159b7a23 */ /* 0x100fe200000108a8 */
[----:B------:R-:W-:Y:S01]  /*4480*/  MUFU.EX2 R161, R161 ;  /* 0x000000a100a17308 */ /* 0x000fe20000000800 */
[--C-:B------:R-:W-:Y:S01]  /*4490*/  FFMA.FTZ R150, R11, c[0x0][0x2d0], -R168.reuse ;  /* 0x0000b4000b967a23 */ /* 0x100fe200000108a8 */
[----:B------:R-:W-:Y:S01]  /*44a0*/  LDSM.16.MT88.4 R20, [R135+0x900] ;  /* 0x000900008714783b */ /* 0x000fe20000004200 */
[--C-:B------:R-:W-:Y:S02]  /*44b0*/  FFMA.FTZ R3, R9, c[0x0][0x2d0], -R168.reuse ;  /* 0x0000b40009037a23 */ /* 0x100fe400000108a8 */
[--C-:B------:R-:W-:Y:S01]  /*44c0*/  FFMA.FTZ R154, R15, c[0x0][0x2d0], -R168.reuse ;  /* 0x0000b4000f9a7a23 */ /* 0x100fe200000108a8 */
[----:B------:R-:W3:Y:S01]  /*44d0*/  LDSM.16.MT88.4 R8, [R135+0x2900] ;  /* 0x002900008708783b */ /* 0x000ee20000004200 */
[--C-:B------:R-:W-:Y:S01]  /*44e0*/  FFMA.FTZ R149, R13, c[0x0][0x2d0], -R168.reuse ;  /* 0x0000b4000d957a23 */ /* 0x100fe200000108a8 */
[----:B------:R-:W4:Y:S01]  /*44f0*/  MUFU.EX2 R160, R160 ;  /* 0x000000a000a07308 */ /* 0x000f220000000800 */
[----:B-1----:R-:W-:Y:S01]  /*4500*/  F2FP.BF16.PACK_AB R98, R153, R156 ;  /* 0x0000009c9962723e */ /* 0x002fe200000010ff */
[----:B------:R-:W1:Y:S01]  /*4510*/  LDSM.16.MT88.4 R12, [R163+0x2900] ;  /* 0x00290000a30c783b */ /* 0x000e620000004200 */
[----:B------:R-:W-:-:S02]  /*4520*/  FFMA.FTZ R170, R203, c[0x0][0x2d0], -R168 ;  /* 0x0000b400cbaa7a23 */ /* 0x000fc400000108a8 */
[--C-:B------:R-:W-:Y:S01]  /*4530*/  FFMA.FTZ R173, R173, c[0x0][0x2d0], -R168.reuse ;  /* 0x0000b400adad7a23 */ /* 0x100fe200000108a8 */
[----:B------:R-:W-:Y:S01]  /*4540*/  LDSM.16.MT88.4 R28, [R163+0x900] ;  /* 0x00090000a31c783b */ /* 0x000fe20000004200 */
[--C-:B------:R-:W-:Y:S01]  /*4550*/  FFMA.FTZ R172, R195, c[0x0][0x2d0], -R168.reuse ;  /* 0x0000b400c3ac7a23 */ /* 0x100fe200000108a8 */
[----:B------:R-:W-:Y:S01]  /*4560*/  MUFU.EX2 R162, R162 ;  /* 0x000000a200a27308 */ /* 0x000fe20000000800 */
[----:B------:R-:W-:Y:S02]  /*4570*/  FFMA.FTZ R175, R175, c[0x0][0x2d0], -R168 ;  /* 0x0000b400afaf7a23 */ /* 0x000fe400000108a8 */
[----:B------:R-:W-:Y:S02]  /*4580*/  FFMA.FTZ R203, R179, c[0x0][0x2d0], -R140 ;  /* 0x0000b400b3cb7a23 */ /* 0x000fe4000001088c */
[--C-:B------:R-:W-:Y:S02]  /*4590*/  FFMA.FTZ R177, R177, c[0x0][0x2d0], -R168.reuse ;  /* 0x0000b400b1b17a23 */ /* 0x100fe400000108a8 */
[--C-:B------:R-:W-:Y:S01]  /*45a0*/  FFMA.FTZ R178, R143, c[0x0][0x2d0], -R168.reuse ;  /* 0x0000b4008fb27a23 */ /* 0x100fe200000108a8 */
[----:B------:R-:W5:Y:S01]  /*45b0*/  MUFU.EX2 R155, R155 ;  /* 0x0000009b009b7308 */ /* 0x000f620000000800 */
[----:B----4-:R-:W-:Y:S01]  /*45c0*/  F2FP.BF16.PACK_AB R97, R160, R161 ;  /* 0x000000a1a061723e */ /* 0x010fe200000010ff */
        /* <DEDUP_REMOVED lines=9> */
[----:B------:R-:W4:Y:S01]  /*4660*/  MUFU.EX2 R152, R152 ;  /* 0x0000009800987308 */ /* 0x000f220000000800 */
        /* <DEDUP_REMOVED lines=198> */
[----:B------:R-:W-:Y:S01]  /*52d0*/  SHF.L.U64.HI R10, R206, 0x1, R147 ;  /* 0x00000001ce0a7819 */ /* 0x000fe20000010293 */
        /* <DEDUP_REMOVED lines=8> */
[----:B------:R-:W-:Y:S02]  /*5360*/  IMAD.IADD R7, R9, 0x1, R6 ;  /* 0x0000000109077824 */ /* 0x000fe400078e0206 */
[----:B------:R-:W-:Y:S01]  /*5370*/  IMAD.MOV.U32 R6, RZ, RZ, R8 ;  /* 0x000000ffff067224 */ /* 0x000fe200078e0008 */
[----:B------:R-:W-:Y:S01]  /*5380*/  SEL R8, RZ, 0x10, P5 ;  /* 0x00000010ff087807 */ /* 0x000fe20002800000 */
[----:B------:R-:W-:-:S03]  /*5390*/  IMAD.SHL.U32 R9, R206, 0x2, RZ ;  /* 0x00000002ce097824 */ /* 0x000fc600078e00ff */
[----:B------:R-:W-:-:S04]  /*53a0*/  IADD3 R18, -R8, 0x10, RZ ;  /* 0x0000001008127810 */ /* 0x000fc80007ffe1ff */
[----:B------:R-:W-:Y:S02]  /*53b0*/  LOP3.LUT R18, R18, 0xf, RZ, 0xc0, !PT ;  /* 0x0000000f12127812 */ /* 0x000fe400078ec0ff */
[----:B--2---:R-:W-:Y:S01]  /*53c0*/  SHF.R.S32.HI R11, RZ, 0x1f, R198 ;  /* 0x0000001fff0b7819 */ /* 0x004fe200000114c6 */
[----:B------:R-:W-:Y:S01]  /*53d0*/  IMAD.WIDE.U32 R4, R198, c[0x0][0x1f0], R6 ;  /* 0x00007c00c6047a25 */ /* 0x000fe200078e0006 */
[----:B------:R-:W-:-:S03]  /*53e0*/  SHF.L.U64.HI R7, R205, 0x1, R132 ;  /* 0x00000001cd077819 */ /* 0x000fc60000010284 */
[----:B------:R-:W-:Y:S01]  /*53f0*/  IMAD R11, R11, c[0x0][0x1f0], RZ ;  /* 0x00007c000b0b7a24 */ /* 0x000fe200078e02ff */
[----:B------:R-:W-:Y:S01]  /*5400*/  IADD3 R4, P0, R4, UR20, RZ ;  /* 0x0000001404047c10 */ /* 0x000fe2000ff1e0ff */
[----:B------:R-:W-:Y:S02]  /*5410*/  IMAD.SHL.U32 R6, R205, 0x2, RZ ;  /* 0x00000002cd067824 */ /* 0x000fe400078e00ff */
[----:B------:R-:W-:-:S05]  /*5420*/  IMAD R11, R198, c[0x0][0x1f4], R11 ;  /* 0x00007d00c60b7a24 */ /* 0x000fca00078e020b */
[----:B------:R-:W-:Y:S02]  /*5430*/  IADD3.X R11, R5, UR17, R11, P0, !PT ;  /* 0x00000011050b7c10 */ /* 0x000fe400087fe40b */
[C---:B------:R-:W-:Y:S02]  /*5440*/  LEA R12, P0, R4.reuse, c[0x0][0x1c8], 0x1 ;  /* 0x00007200040c7a11 */ /* 0x040fe400078008ff */
        /* <DEDUP_REMOVED lines=30> */
.L_x_1553:
[----:B------:R-:W-:Y:S01]  /*5630*/  ULDC.64 UR4, c[0x0][0x2c8] ;  /* 0x0000b20000047ab9 */ /* 0x000fe20000000a00 */
[----:B------:R-:W0:Y:S01]  /*5640*/  LDGDEPBAR ;  /* 0x00000000000079af */ /* 0x000e220000000000 */
[----:B------:R-:W-:-:S04]  /*5650*/  UIMAD.WIDE.U32 UR22, UR15, UR4, URZ ;  /* 0x000000040f1672a5 */ /* 0x000fc8000f8e003f */
[----:B------:R-:W-:Y:S02]  /*5660*/  @UP1 USHF.R.U32.HI UR15, URZ, UR5, UR23 ;  /* 0x000000053f0f1299 */ /* 0x000fe40008011617 */
[----:B------:R-:W-:Y:S02]  /*5670*/  UIADD3 UR23, UR13, -0x2, URZ ;  /* 0xfffffffe0d177890 */ /* 0x000fe4000fffe03f */
[----:B------:R-:W-:Y:S02]  /*5680*/  UIADD3 UR15, UR15, UR9, -UR12 ;  /* 0x000000090f0f7290 */ /* 0x000fe4000fffe80c */
[----:B------:R-:W-:Y:S02]  /*5690*/  UMOV UR13, URZ ;  /* 0x0000003f000d7c82 */ /* 0x000fe40008000000 */
[----:B------:R-:W-:Y:S02]  /*56a0*/  USHF.R.S32.HI UR4, URZ, 0x1f, UR15 ;  /* 0x0000001f3f047899 */ /* 0x000fe4000801140f */
[----:B------:R-:W-:-:S02]  /*56b0*/  UMOV UR5, 0x1 ;  /* 0x0000000100057882 */ /* 0x000fc40000000000 */
[----:B------:R-:W-:-:S04]  /*56c0*/  ULEA.HI UR4, UR4, UR15, URZ, 0x6 ;  /* 0x0000000f04047291 */ /* 0x000fc8000f8f303f */
[----:B------:R-:W-:-:S04]  /*56d0*/  USHF.R.S32.HI UR22, URZ, 0x6, UR4 ;  /* 0x000000063f167899 */ /* 0x000fc80008011404 */
[----:B------:R-:W-:-:S04]  /*56e0*/  UISETP.LT.AND UP0, UPT, URZ, UR22, UPT ;  /* 0x000000163f00728c */ /* 0x000fc8000bf01270 */
[----:B------:R-:W-:-:S04]  /*56f0*/  USEL UR22, URZ, UR22, !UP0 ;  /* 0x000000163f167287 */ /* 0x000fc8000c000000 */
[----:B------:R-:W-:-:S06]  /*5700*/  UISETP.GE.AND UP0, UPT, UR23, UR22, UPT ;  /* 0x000000161700728c */ /* 0x000fcc000bf06270 */
[----:B------:R-:W-:-:S13]  /*5710*/  PLOP3.LUT P0, PT, PT, PT, UP0, 0x40, 0x0 ;  /* 0x000000000000781c */ /* 0x000fda0003f0e808 */
[----:B------:R-:W-:Y:S05]  /*5720*/  @P0 BRA `(.L_x_1554) ;  /* 0x0000363000000947 */ /* 0x000fea0003800000 */
        /* <DEDUP_REMOVED lines=15> */
.L_x_1557:
[----:B------:R-:W-:Y:S04]  /*5820*/  DEPBAR.LE SB0, 0x2 ;  /* 0x000080800000791a */ /* 0x000fe80000000000 */
[----:B------:R-:W-:Y:S01]  /*5830*/  BAR.SYNC.DEFER_BLOCKING 0x0 ;  /* 0x0000000000007b1d */ /* 0x000fe20000010000 */
[----:B------:R-:W-:Y:S01]  /*5840*/  MOV R2, UR5 ;  /* 0x0000000500027c02 */ /* 0x000fe20008000f00 */
[----:B------:R-:W-:Y:S04]  /*5850*/  UISETP.GE.AND UP0, UPT, UR23, 0x1, UPT ;  /* 0x000000011700788c */ /* 0x000fe8000bf06270 */
[C---:B------:R-:W-:Y:S02]  /*5860*/  IMAD R193, R2.reuse, 0x6000, R190 ;  /* 0x0000600002c17824 */ /* 0x040fe400078e02be */
[----:B------:R-:W-:Y:S01]  /*5870*/  IMAD R0, R2, 0x6000, R189 ;  /* 0x0000600002007824 */ /* 0x000fe200078e02bd */
[----:B------:R-:W-:Y:S02]  /*5880*/  PLOP3.LUT P0, PT, PT, PT, UP0, 0x80, 0x0 ;  /* 0x000000000000781c */ /* 0x000fe40003f0f008 */
[----:B------:R-:W-:Y:S02]  /*5890*/  IADD3 R2, R186, R193, RZ ;  /* 0x000000c1ba027210 */ /* 0x000fe40007ffe0ff */
[----:B------:R2:W3:Y:S04]  /*58a0*/  LDSM.16.M88.4 R140, [R0+0xc100] ;  /* 0x00c10000008c783b */ /* 0x0004e80000000200 */
[----:B-1----:R2:W1:Y:S04]  /*58b0*/  LDSM.16.M88.4 R144, [R0+0xc900] ;  /* 0x00c900000090783b */ /* 0x0024680000000200 */
[----:B------:R2:W4:Y:S04]  /*58c0*/  LDSM.16.M88.4 R148, [R0+0xd100] ;  /* 0x00d100000094783b */ /* 0x0005280000000200 */
[----:B------:R2:W1:Y:S04]  /*58d0*/  LDSM.16.M88.4 R152, [R0+0xd900] ;  /* 0x00d900000098783b */ /* 0x0004680000000200 */
[----:B------:R2:W1:Y:S04]  /*58e0*/  LDSM.16.M88.4 R136, [R191] ;  /* 0x00000000bf88783b */ /* 0x0004680000000200 */
[----:B------:R2:W1:Y:S04]  /*58f0*/  LDSM.16.M88.4 R156, [R187] ;  /* 0x00000000bb9c783b */ /* 0x0004680000000200 */
[----:B------:R2:W1:Y:S04]  /*5900*/  LDSM.16.M88.4 R160, [R2] ;  /* 0x0000000002a0783b */ /* 0x0004680000000200 */
[----:B------:R2:W1:Y:S04]  /*5910*/  LDSM.16.M88.4 R164, [R2+0x800] ;  /* 0x0008000002a4783b */ /* 0x0004680000000200 */
[----:B------:R2:W1:Y:S04]  /*5920*/  LDSM.16.M88.4 R168, [R2+0x1000] ;  /* 0x0010000002a8783b */ /* 0x0004680000000200 */
[----:B------:R2:W1:Y:S01]  /*5930*/  LDSM.16.M88.4 R172, [R2+0x1800] ;  /* 0x0018000002ac783b */ /* 0x0004620000000200 */
[----:B------:R-:W-:-:S05]  /*5940*/  @!P0 BRA `(.L_x_1555) ;  /* 0x000002f000008947 */ /* 0x000fca0003800000 */
        /* <DEDUP_REMOVED lines=13> */
[----:B--2---:R-:W-:Y:S04]  /*5a20*/  IADD3 R0, P0, R6, UR24, RZ ;  /* 0x0000001806007c10 */ /* 0x004fe8000ff1e0ff */
[----:B------:R-:W-:Y:S02]  /*5a30*/  IADD3.X R7, R7, UR14, R4, P0, !PT ;  /* 0x0000000e07077c10 */ /* 0x000fe400087fe404 */
[C---:B------:R-:W-:Y:S04]  /*5a40*/  LEA R13, P0, R0.reuse, c[0x0][0x1f8], 0x1 ;  /* 0x00007e00000d7a11 */ /* 0x040fe800078008ff */
[----:B------:R-:W-:Y:S01]  /*5a50*/  LEA.HI.X R12, R0, c[0x0][0x1fc], R7, 0x1, P0 ;  /* 0x00007f00000c7a11 */ /* 0x000fe200000f0c07 */
[----:B------:R-:W2:Y:S01]  /*5a60*/  SHFL.IDX PT, R6, R13, 0x1, 0x181f ;  /* 0x00381f000d067f89 */ /* 0x000ea200000e0000 */
[----:B------:R-:W-:Y:S03]  /*5a70*/  IADD3 R7, -R207, 0x10, RZ ;  /* 0x00000010cf077810 */ /* 0x000fe60007ffe1ff */
[----:B------:R-:W5:Y:S01]  /*5a80*/  SHFL.IDX PT, R0, R12, 0x1, 0x181f ;  /* 0x00381f000c007f89 */ /* 0x000f6200000e0000 */
[----:B------:R-:W-:Y:S03]  /*5a90*/  LOP3.LUT R7, R7, 0xf, RZ, 0xc0, !PT ;  /* 0x0000000f07077812 */ /* 0x000fe600078ec0ff */
[----:B------:R-:W4:Y:S04]  /*5aa0*/  SHFL.IDX PT, R5, R13, RZ, 0x181f ;  /* 0x00181fff0d057589 */ /* 0x000f2800000e0000 */
[----:B------:R3:W1:Y:S01]  /*5ab0*/  SHFL.IDX PT, R4, R12, RZ, 0x181f ;  /* 0x00181fff0c047589 */ /* 0x00066200000e0000 */
[----:B--2---:R-:W-:Y:S04]  /*5ac0*/  IADD3 R10, P1, P0, R11, R6, R216 ;  /* 0x000000060b0a7210 */ /* 0x004fe8000783e0d8 */
[----:B-----5:R-:W-:Y:S02]  /*5ad0*/  IADD3.X R11, RZ, R0, R217, P1, P0 ;  /* 0x00000000ff0b7210 */ /* 0x020fe40000fe04d9 */
[----:B------:R-:W-:Y:S04]  /*5ae0*/  IADD3 R8, P1, P0, R8, R6, R213 ;  /* 0x0000000608087210 */ /* 0x000fe8000783e0d5 */
[----:B------:R-:W-:Y:S02]  /*5af0*/  IADD3.X R9, RZ, R0, R214, P1, P0 ;  /* 0x00000000ff097210 */ /* 0x000fe40000fe04d6 */
[----:B------:R-:W-:Y:S04]  /*5b00*/  IADD3 R6, P1, P0, R7, R6, R210 ;  /* 0x0000000607067210 */ /* 0x000fe8000783e0d2 */
[----:B------:R-:W-:Y:S01]  /*5b10*/  IADD3.X R7, RZ, R0, R211, P1, P0 ;  /* 0x00000000ff077210 */ /* 0x000fe20000fe04d3 */
[----:B------:R-:W-:Y:S01]  /*5b20*/  IMAD.U32 R0, RZ, RZ, UR13 ;  /* 0x0000000dff007e24 */ /* 0x000fe2000f8e00ff */
[C---:B----4-:R-:W-:Y:S02]  /*5b30*/  IADD3 R14, P1, R5.reuse, R216, RZ ;  /* 0x000000d8050e7210 */ /* 0x050fe40007f3e0ff */
[----:B---3--:R-:W-:Y:S03]  /*5b40*/  IADD3 R12, P0, R5, R213, RZ ;  /* 0x000000d5050c7210 */ /* 0x008fe60007f1e0ff */
[C---:B-1----:R-:W-:Y:S01]  /*5b50*/  IMAD.X R15, R4.reuse, 0x1, R217, P1 ;  /* 0x00000001040f7824 */ /* 0x042fe200008e06d9 */
[----:B------:R-:W-:Y:S01]  /*5b60*/  ISETP.NE.U32.AND P1, PT, R215, RZ, PT ;  /* 0x000000ffd700720c */ /* 0x000fe20003f25070 */
[----:B------:R-:W-:Y:S01]  /*5b70*/  IMAD.X R13, R4, 0x1, R214, P0 ;  /* 0x00000001040d7824 */ /* 0x000fe200000e06d6 */
[----:B------:R-:W-:Y:S01]  /*5b80*/  IADD3 R16, P0, R5, R210, RZ ;  /* 0x000000d205107210 */ /* 0x000fe20007f1e0ff */
[----:B------:R-:W-:Y:S04]  /*5b90*/  IMAD R5, R0, 0x6000, R197 ;  /* 0x0000600000057824 */ /* 0x000fe800078e02c5 */
[----:B------:R-:W-:Y:S01]  /*5ba0*/  IMAD.X R17, R4, 0x1, R211, P0 ;  /* 0x0000000104117824 */ /* 0x000fe200000e06d3 */
[----:B------:R1:W-:Y:S01]  /*5bb0*/  LDGSTS.E.BYPASS.LTC128B.128 [R5], [R14.64], !P5 ;  /* 0x000000000e057fae */ /* 0x0003e2000e901d4a */
[----:B------:R-:W-:Y:S03]  /*5bc0*/  ISETP.NE.U32.AND P0, PT, R207, RZ, PT ;  /* 0x000000ffcf00720c */ /* 0x000fe60003f05070 */
[----:B------:R1:W-:Y:S04]  /*5bd0*/  LDGSTS.E.BYPASS.LTC128B.128 [R5+0x2000], [R12.64], !P4 ;  /* 0x020000000c057fae */ /* 0x0003e8000e101d4a */
[----:B------:R1:W-:Y:S04]  /*5be0*/  LDGSTS.E.BYPASS.LTC128B.128 [R5+0x4000], [R16.64], !P6 ;  /* 0x0400000010057fae */ /* 0x0003e8000f101d4a */
[----:B------:R1:W-:Y:S01]  /*5bf0*/  LDGSTS.E.BYPASS.LTC128B.128.ZFILL [R5+0x1000], [R10.64], P1 ;  /* 0x010000000a057fae */ /* 0x0003e20008941d4a */
[----:B------:R-:W-:Y:S11]  /*5c00*/  ISETP.NE.U32.AND P1, PT, R212, RZ, PT ;  /* 0x000000ffd400720c */ /* 0x000ff60003f25070 */
[----:B------:R-:W-:Y:S02]  /*5c10*/  @!UPT UIADD3 URZ, URZ, URZ, URZ ;  /* 0x0000003f3f3ff290 */ /* 0x000fe4000fffe03f */
[----:B------:R1:W-:Y:S04]  /*5c20*/  LDGSTS.E.BYPASS.LTC128B.128.ZFILL [R5+0x3000], [R8.64], P1 ;  /* 0x0300000008057fae */ /* 0x0003e80008941d4a */
[----:B------:R1:W-:Y:S02]  /*5c30*/  LDGSTS.E.BYPASS.LTC128B.128.ZFILL [R5+0x5000], [R6.64], P0 ;  /* 0x0500000006057fae */ /* 0x0003e40008141d4a */
.L_x_1555:
[C---:B-1-3--:R-:W-:Y:S01]  /*5c40*/  HMMA.16816.F32.BF16 R4, R136.reuse, R140, RZ ;  /* 0x0000008c8804723c */ /* 0x04afe200000418ff */
[----:B------:R-:W-:Y:S01]  /*5c50*/  LDSM.16.M88.4 R180, [R193+0x4000] ;  /* 0x00400000c1b4783b */ /* 0x000fe20000000200 */
[----:B------:R-:W-:Y:S01]  /*5c60*/  UIMAD UR4, UR5, 0x6000, URZ ;  /* 0x00006000050478a4 */ /* 0x000fe2000f8e023f */
[----:B------:R-:W-:Y:S01]  /*5c70*/  PLOP3.LUT P1, PT, PT, PT, UP1, 0x80, 0x0 ;  /* 0x000000000000781c */ /* 0x000fe20003f2f018 */
[----:B------:R-:W-:Y:S01]  /*5c80*/  USHF.L.U32 UR15, UR23, 0x6, URZ ;  /* 0x00000006170f7899 */ /* 0x000fe2000800063f */
[CC--:B------:R-:W-:Y:S01]  /*5c90*/  IADD3 R192, R133.reuse, R193.reuse, RZ ;  /* 0x000000c185c07210 */ /* 0x0c0fe20007ffe0ff */
[----:B------:R-:W-:Y:S01]  /*5ca0*/  UISETP.GE.AND UP0, UPT, UR23, 0x2, UPT ;  /* 0x000000021700788c */ /* 0x000fe2000bf06270 */
[----:B--2---:R-:W-:Y:S01]  /*5cb0*/  IADD3 R0, R133, R2, RZ ;  /* 0x0000000285007210 */ /* 0x004fe20007ffe0ff */
[C---:B------:R-:W-:Y:S01]  /*5cc0*/  HMMA.16816.F32.BF16 R8, R136.reuse, R142, RZ ;  /* 0x0000008e8808723c */ /* 0x040fe200000418ff */
[----:B------:R-:W-:Y:S01]  /*5cd0*/  LDSM.16.M88.4 R140, [R185] ;  /* 0x00000000b98c783b */ /* 0x000fe20000000200 */
[----:B------:R-:W-:Y:S01]  /*5ce0*/  PLOP3.LUT P0, PT, PT, PT, UP1, 0x80, 0x0 ;  /* 0x000000000000781c */ /* 0x000fe20003f0f018 */
[----:B------:R-:W-:Y:S01]  /*5cf0*/  UIADD3 UR26, UR13, 0x1, URZ ;  /* 0x000000010d1a7890 */ /* 0x000fe2000fffe03f */
[CC--:B------:R-:W-:Y:S01]  /*5d00*/  IADD3 R195, R186.reuse, R193.reuse, RZ ;  /* 0x000000c1bac37210 */ /* 0x0c0fe20007ffe0ff */
[----:B------:R-:W-:Y:S01]  /*5d10*/  UISETP.GE.AND UP2, UPT, UR13, 0x1, UPT ;  /* 0x000000010d00788c */ /* 0x000fe2000bf46270 */
[----:B------:R-:W-:Y:S02]  /*5d20*/  IADD3 R194, R186, R193, R133 ;  /* 0x000000c1bac27210 */ /* 0x000fe40007ffe085 */
[C---:B------:R-:W-:Y:S01]  /*5d30*/  HMMA.16816.F32.BF16 R12, R136.reuse, R144, RZ ;  /* 0x00000090880c723c */ /* 0x040fe200000418ff */
[----:B------:R-:W-:Y:S01]  /*5d40*/  LDSM.16.M88.4 R176, [R192+0x2000] ;  /* 0x00200000c0b0783b */ /* 0x000fe20000000200 */
[----:B------:R-:W-:Y:S06]  /*5d50*/  USEL UR13, UR26, URZ, !UP2 ;  /* 0x0000003f1a0d7287 */ /* 0x000fec000d000000 */
[C---:B------:R-:W-:Y:S01]  /*5d60*/  HMMA.16816.F32.BF16 R16, R136.reuse, R146, RZ ;  /* 0x000000928810723c */ /* 0x040fe200000418ff */
[----:B------:R-:W1:Y:S07]  /*5d70*/  LDSM.16.M88.4 R144, [R192] ;  /* 0x00000000c090783b */ /* 0x000e6e0000000200 */
[C---:B----4-:R-:W-:Y:S01]  /*5d80*/  HMMA.16816.F32.BF16 R20, R136.reuse, R148, RZ ;  /* 0x000000948814723c */ /* 0x050fe200000418ff */
        /* <DEDUP_REMOVED lines=12> */
[----:B------:R-:W4:Y:S07]  /*5e50*/  LDSM.16.M88.4 R164, [R0] ;  /* 0x0000000000a4783b */ /* 0x000f2e0000000200 */
        /* <DEDUP_REMOVED lines=18> */
[----:B------:R-:W3:Y:S07]  /*5f80*/  LDSM.16.M88.4 R140, [R191+0x4000] ;  /* 0x00400000bf8c783b */ /* 0x000eee0000000200 */
[C---:B----4-:R-:W-:Y:S01]  /*5f90*/  HMMA.16816.F32.BF16 R4, R160.reuse, R164, R4 ;  /* 0x000000a4a004723c */ /* 0x050fe20000041804 */
        /* <DEDUP_REMOVED lines=86> */
[----:B------:R-:W-:Y:S07]  /*6500*/  HMMA.16816.F32.BF16 R32, R160, R150, R32 ;  /* 0x00000096a020723c */ /* 0x000fee0000041820 */
[----:B------:R-:W-:Y:S01]  /*6510*/  @P1 IMAD.HI.U32 R160, R208, c[0x0][0x2c8], RZ ;  /* 0x0000b200d0a01a27 */ /* 0x000fe200078e00ff */
[C---:B------:R-:W-:Y:S01]  /*6520*/  HMMA.16816.F32.BF16 R4, R164.reuse, R168, R4 ;  /* 0x000000a8a404723c */ /* 0x040fe20000041804 */
[----:B------:R-:W-:Y:S07]  /*6530*/  MOV R163, UR12 ;  /* 0x0000000c00a37c02 */ /* 0x000fee0008000f00 */
[C---:B------:R-:W-:Y:S08]  /*6540*/  HMMA.16816.F32.BF16 R8, R164.reuse, R170, R8 ;  /* 0x000000aaa408723c */ /* 0x040ff00000041808 */
[C---:B----4-:R-:W-:Y:S08]  /*6550*/  HMMA.16816.F32.BF16 R12, R164.reuse, R140, R12 ;  /* 0x0000008ca40c723c */ /* 0x050ff0000004180c */
[C---:B------:R-:W-:Y:S01]  /*6560*/  HMMA.16816.F32.BF16 R16, R164.reuse, R142, R16 ;  /* 0x0000008ea410723c */ /* 0x040fe20000041810 */
[----:B------:R-:W3:Y:S07]  /*6570*/  LDSM.16.M88.4 R140, [R194+0x5000] ;  /* 0x00500000c28c783b */ /* 0x000eee0000000200 */
[C---:B------:R-:W-:Y:S08]  /*6580*/  HMMA.16816.F32.BF16 R20, R164.reuse, R152, R20 ;  /* 0x00000098a414723c */ /* 0x040ff00000041814 */
[C---:B------:R-:W-:Y:S08]  /*6590*/  HMMA.16816.F32.BF16 R24, R164.reuse, R154, R24 ;  /* 0x0000009aa418723c */ /* 0x040ff00000041818 */
[C---:B------:R-:W-:Y:S08]  /*65a0*/  HMMA.16816.F32.BF16 R28, R164.reuse, R156, R28 ;  /* 0x0000009ca41c723c */ /* 0x040ff0000004181c */
[----:B------:R-:W-:Y:S07]  /*65b0*/  HMMA.16816.F32.BF16 R32, R164, R158, R32 ;  /* 0x0000009ea420723c */ /* 0x000fee0000041820 */
[----:B------:R-:W-:Y:S01]  /*65c0*/  MOV R164, UR15 ;  /* 0x0000000f00a47c02 */ /* 0x000fe20008000f00 */
[C---:B-1----:R-:W-:Y:S05]  /*65d0*/  HMMA.16816.F32.BF16 R4, R172.reuse, R180, R4 ;  /* 0x000000b4ac04723c */ /* 0x042fea0000041804 */
[----:B------:R-:W-:Y:S02]  /*65e0*/  IADD3 R164, -R209, 0x1, -R164 ;  /* 0x00000001d1a47810 */ /* 0x000fe40007ffe9a4 */
[----:B------:R-:W-:Y:S01]  /*65f0*/  MOV R165, R208 ;  /* 0x000000d000a57202 */ /* 0x000fe20000000f00 */
[C---:B------:R-:W-:Y:S04]  /*6600*/  HMMA.16816.F32.BF16 R8, R172.reuse, R182, R8 ;  /* 0x000000b6ac08723c */ /* 0x040fe80000041808 */
[----:B------:R-:W-:Y:S02]  /*6610*/  IADD3 R163, -R163, UR9, R164 ;  /* 0x00000009a3a37c10 */ /* 0x000fe4000fffe1a4 */
[----:B------:R-:W-:Y:S02]  /*6620*/  @P0 SHF.R.U32.HI R165, RZ, c[0x0][0x2cc], R160 ;  /* 0x0000b300ffa50a19 */ /* 0x000fe400000116a0 */
[C---:B--2---:R-:W-:Y:S03]  /*6630*/  HMMA.16816.F32.BF16 R12, R172.reuse, R136, R12 ;  /* 0x00000088ac0c723c */ /* 0x044fe6000004180c */
[----:B------:R-:W1:Y:S05]  /*6640*/  SHFL.IDX PT, R162, R165, RZ, 0x1c1f ;  /* 0x001c1fffa5a27589 */ /* 0x000e6a00000e0000 */
[C---:B------:R-:W-:Y:S03]  /*6650*/  HMMA.16816.F32.BF16 R16, R172.reuse, R138, R16 ;  /* 0x0000008aac10723c */ /* 0x040fe60000041810 */
[----:B------:R-:W-:Y:S01]  /*6660*/  LDSM.16.M88.4 R136, [R194+0x5800] ;  /* 0x00580000c288783b */ /* 0x000fe20000000200 */
[----:B------:R-:W-:Y:S02]  /*6670*/  FMUL.FTZ R0, R4, c[0x0][0x320] ;  /* 0x0000c80004007a20 */ /* 0x000fe40000410000 */
[----:B------:R-:W-:Y:S02]  /*6680*/  FMUL.FTZ R154, R6, c[0x0][0x320] ;  /* 0x0000c800069a7a20 */ /* 0x000fe40000410000 */
[C---:B---3--:R-:W-:Y:S01]  /*6690*/  HMMA.16816.F32.BF16 R20, R172.reuse, R140, R20 ;  /* 0x0000008cac14723c */ /* 0x048fe20000041814 */
[----:B------:R-:W-:Y:S04]  /*66a0*/  DEPBAR.LE SB0, 0x2 ;  /* 0x000080800000791a */ /* 0x000fe80000000000 */
[----:B------:R-:W2:Y:S01]  /*66b0*/  SHFL.IDX PT, R160, R165, 0x1, 0x1c1f ;  /* 0x003c1f00a5a07f89 */ /* 0x000ea200000e0000 */
[----:B------:R-:W-:Y:S01]  /*66c0*/  FMUL.FTZ R2, R5, c[0x0][0x320] ;  /* 0x0000c80005027a20 */ /* 0x000fe20000410000 */
[----:B------:R-:W3:Y:S01]  /*66d0*/  MUFU.TANH R0, R0 ;  /* 0x0000000000007308 */ /* 0x000ee20000002400 */
[C---:B------:R-:W-:Y:S05]  /*66e0*/  HMMA.16816.F32.BF16 R24, R172.reuse, R142, R24 ;  /* 0x0000008eac18723c */ /* 0x040fea0000041818 */
[----:B------:R-:W-:Y:S01]  /*66f0*/  FMUL.FTZ R159, R8, c[0x0][0x320] ;  /* 0x0000c800089f7a20 */ /* 0x000fe20000410000 */
[----:B-1----:R-:W-:Y:S01]  /*6700*/  IADD3 R161, R163, R162, RZ ;  /* 0x000000a2a3a17210 */ /* 0x002fe20007ffe0ff */
[----:B------:R-:W-:Y:S02]  /*6710*/  FMUL.FTZ R155, R7, c[0x0][0x320] ;  /* 0x0000c800079b7a20 */ /* 0x000fe40000410000 */
[----:B------:R-:W1:Y:S01]  /*6720*/  MUFU.TANH R2, R2 ;  /* 0x0000000200027308 */ /* 0x000e620000002400 */
[----:B------:R-:W-:Y:S01]  /*6730*/  BAR.SYNC.DEFER_BLOCKING 0x0 ;  /* 0x0000000000007b1d */ /* 0x000fe20000010000 */
[----:B------:R-:W-:Y:S01]  /*6740*/  ISETP.GT.AND P0, PT, R161, RZ, PT ;  /* 0x000000ffa100720c */ /* 0x000fe20003f04270 */
[----:B------:R-:W-:Y:S01]  /*6750*/  FMUL.FTZ R156, R9, c[0x0][0x320] ;  /* 0x0000c800099c7a20 */ /* 0x000fe20000410000 */
[----:B------:R-:W-:Y:S01]  /*6760*/  ISETP.GT.AND P2, PT, R161, 0x1, PT ;  /* 0x00000001a100780c */ /* 0x000fe20003f44270 */
[----:B------:R-:W-:Y:S02]  /*6770*/  FMUL.FTZ R157, R10, c[0x0][0x320] ;  /* 0x0000c8000a9d7a20 */ /* 0x000fe40000410000 */
[----:B------:R-:W-:Y:S02]  /*6780*/  FMUL.FTZ R158, R11, c[0x0][0x320] ;  /* 0x0000c8000b9e7a20 */ /* 0x000fe40000410000 */
[----:B------:R-:W-:Y:S02]  /*6790*/  FMUL.FTZ R243, R12, c[0x0][0x320] ;  /* 0x0000c8000cf37a20 */ /* 0x000fe40000410000 */
[----:B------:R-:W-:Y:S01]  /*67a0*/  FMUL.FTZ R179, R13, c[0x0][0x320] ;  /* 0x0000c8000db37a20 */ /* 0x000fe20000410000 */
[----:B--2---:R-:W-:Y:S01]  /*67b0*/  IADD3 R160, R163, R160, RZ ;  /* 0x000000a0a3a07210 */ /* 0x004fe20007ffe0ff */
[----:B------:R-:W-:Y:S01]  /*67c0*/  FMUL.FTZ R241, R14, c[0x0][0x320] ;  /* 0x0000c8000ef17a20 */ /* 0x000fe20000410000 */
[----:B---3--:R-:W-:Y:S01]  /*67d0*/  FSEL R0, R0, -INF , P0 ;  /* 0xff80000000007808 */ /* 0x008fe20000000000 */
[----:B------:R-:W-:Y:S01]  /*67e0*/  FMUL.FTZ R183, R15, c[0x0][0x320] ;  /* 0x0000c8000fb77a20 */ /* 0x000fe20000410000 */
[----:B------:R-:W-:Y:S01]  /*67f0*/  ISETP.GT.AND P1, PT, R160, RZ, PT ;  /* 0x000000ffa000720c */ /* 0x000fe20003f24270 */
[----:B------:R-:W-:Y:S01]  /*6800*/  FMUL.FTZ R239, R16, c[0x0][0x320] ;  /* 0x0000c80010ef7a20 */ /* 0x000fe20000410000 */
[C---:B------:R-:W-:Y:S03]  /*6810*/  HMMA.16816.F32.BF16 R28, R172.reuse, R136, R28 ;  /* 0x00000088ac1c723c */ /* 0x040fe6000004181c */
[----:B------:R-:W-:Y:S01]  /*6820*/  FMUL.FTZ R195, R17, c[0x0][0x320] ;  /* 0x0000c80011c37a20 */ /* 0x000fe20000410000 */
[----:B------:R-:W-:Y:S01]  /*6830*/  ISETP.GT.AND P0, PT, R160, 0x1, PT ;  /* 0x00000001a000780c */ /* 0x000fe20003f04270 */
[----:B------:R-:W-:Y:S01]  /*6840*/  FMUL.FTZ R237, R18, c[0x0][0x320] ;  /* 0x0000c80012ed7a20 */ /* 0x000fe20000410000 */
[----:B-1----:R-:W-:Y:S01]  /*6850*/  FSEL R245, R2, -INF , P2 ;  /* 0xff80000002f57808 */ /* 0x002fe20001000000 */
[----:B------:R-:W1:Y:S01]  /*6860*/  MUFU.TANH R154, R154 ;  /* 0x0000009a009a7308 */ /* 0x000e620000002400 */
[----:B------:R-:W-:Y:S01]  /*6870*/  HMMA.16816.F32.BF16 R32, R172, R138, R32 ;  /* 0x0000008aac20723c */ /* 0x000fe20000041820 */
[----:B------:R-:W-:Y:S03]  /*6880*/  LDSM.16.MT88.4 R144, [R135+UR4+0x3900] ;  /* 0x003900048790783b */ /* 0x000fe60008004200 */
[----:B------:R-:W-:Y:S01]  /*6890*/  FMUL.FTZ R219, R19, c[0x0][0x320] ;  /* 0x0000c80013db7a20 */ /* 0x000fe20000410000 */
[----:B------:R-:W-:Y:S01]  /*68a0*/  IADD3 R137, R135, UR4, RZ ;  /* 0x0000000487897c10 */ /* 0x000fe2000fffe0ff */
[----:B------:R-:W-:Y:S02]  /*68b0*/  FMUL.FTZ R235, R20, c[0x0][0x320] ;  /* 0x0000c80014eb7a20 */ /* 0x000fe40000410000 */
[----:B------:R-:W-:Y:S01]  /*68c0*/  FMUL.FTZ R233, R21, c[0x0][0x320] ;  /* 0x0000c80015e97a20 */ /* 0x000fe20000410000 */
[----:B------:R-:W2:Y:S03]  /*68d0*/  MUFU.TANH R155, R155 ;  /* 0x0000009b009b7308 */ /* 0x000ea60000002400 */
[----:B------:R-:W-:Y:S01]  /*68e0*/  FMUL.FTZ R231, R22, c[0x0][0x320] ;  /* 0x0000c80016e77a20 */ /* 0x000fe20000410000 */
[----:B------:R-:W-:Y:S01]  /*68f0*/  IADD3 R168, R188, R137, RZ ;  /* 0x00000089bca87210 */ /* 0x000fe20007ffe0ff */
[----:B------:R-:W-:Y:S02]  /*6900*/  FMUL.FTZ R229, R23, c[0x0][0x320] ;  /* 0x0000c80017e57a20 */ /* 0x000fe40000410000 */
[----:B------:R-:W-:Y:S02]  /*6910*/  FMUL.FTZ R227, R24, c[0x0][0x320] ;  /* 0x0000c80018e37a20 */ /* 0x000fe40000410000 */
[----:B------:R-:W-:Y:S01]  /*6920*/  FMUL.FTZ R225, R25, c[0x0][0x320] ;  /* 0x0000c80019e17a20 */ /* 0x000fe20000410000 */
[----:B------:R-:W3:Y:S01]  /*6930*/  MUFU.TANH R159, R159 ;  /* 0x0000009f009f7308 */ /* 0x000ee20000002400 */
[----:B------:R-:W-:Y:S01]  /*6940*/  FMUL.FTZ R181, R28, c[0x0][0x320] ;  /* 0x0000c8001cb57a20 */ /* 0x000fe20000410000 */
[----:B------:R-:W-:Y:S01]  /*6950*/  LDSM.16.MT88.4 R140, [R168+0x100] ;  /* 0x00010000a88c783b */ /* 0x000fe20000004200 */
[----:B------:R-:W-:Y:S01]  /*6960*/  FMUL.FTZ R167, R29, c[0x0][0x320] ;  /* 0x0000c8001da77a20 */ /* 0x000fe20000410000 */
[----:B-1----:R-:W-:Y:S01]  /*6970*/  FSEL R169, R154, -INF , P1 ;  /* 0xff8000009aa97808 */ /* 0x002fe20000800000 */
[----:B------:R-:W-:Y:S01]  /*6980*/  FMUL.FTZ R32, R32, c[0x0][0x320] ;  /* 0x0000c80020207a20 */ /* 0x000fe20000410000 */
[----:B------:R-:W-:Y:S01]  /*6990*/  ISETP.GT.AND P1, PT, R161, 0x8, PT ;  /* 0x00000008a100780c */ /* 0x000fe20003f24270 */
[----:B------:R-:W-:Y:S01]  /*69a0*/  FMUL.FTZ R223, R26, c[0x0][0x320] ;  /* 0x0000c8001adf7a20 */ /* 0x000fe20000410000 */
[----:B------:R-:W-:Y:S01]  /*69b0*/  FMNMX.FTZ R154, R0, R3, !PT ;  /* 0x00000003009a7209 */ /* 0x000fe20007810000 */
[----:B------:R-:W-:Y:S01]  /*69c0*/  FMUL.FTZ R33, R33, c[0x0][0x320] ;  /* 0x0000c80021217a20 */ /* 0x000fe20000410000 */
[----:B------:R-:W1:Y:S01]  /*69d0*/  MUFU.TANH R156, R156 ;  /* 0x0000009c009c7308 */ /* 0x000e620000002400 */
[----:B------:R-:W-:Y:S01]  /*69e0*/  FMUL.FTZ R221, R27, c[0x0][0x320] ;  /* 0x0000c8001bdd7a20 */ /* 0x000fe20000410000 */
[----:B------:R-:W-:Y:S01]  /*69f0*/  FMNMX.FTZ R154, R245, R154, !PT ;  /* 0x0000009af59a7209 */ /* 0x000fe20007810000 */
[----:B------:R-:W-:Y:S01]  /*6a00*/  FMUL.FTZ R165, R30, c[0x0][0x320] ;  /* 0x0000c8001ea57a20 */ /* 0x000fe20000410000 */
[----:B--2---:R-:W-:Y:S01]  /*6a10*/  FSEL R171, R155, -INF , P0 ;  /* 0xff8000009bab7808 */ /* 0x004fe20000000000 */
[----:B------:R-:W-:Y:S01]  /*6a20*/  FMUL.FTZ R2, R31, c[0x0][0x320] ;  /* 0x0000c8001f027a20 */ /* 0x000fe20000410000 */
[----:B------:R-:W-:Y:S01]  /*6a30*/  ISETP.GT.AND P0, PT, R161, 0x9, PT ;  /* 0x00000009a100780c */ /* 0x000fe20003f04270 */
[----:B------:R-:W-:Y:S01]  /*6a40*/  FMUL.FTZ R35, R35, c[0x0][0x320] ;  /* 0x0000c80023237a20 */ /* 0x000fe20000410000 */
[----:B------:R-:W-:Y:S02]  /*6a50*/  LDSM.16.MT88.4 R148, [R168+0x3900] ;  /* 0x00390000a894783b */ /* 0x000fe40000004200 */
[----:B------:R-:W2:Y:S01]  /*6a60*/  MUFU.TANH R157, R157 ;  /* 0x0000009d009d7308 */ /* 0x000ea20000002400 */
[----:B---3--:R-:W-:Y:S02]  /*6a70*/  FSEL R247, R159, -INF , P1 ;  /* 0xff8000009ff77808 */ /* 0x008fe40000800000 */
[----:B------:R-:W-:Y:S02]  /*6a80*/  ISETP.GT.AND P1, PT, R160, 0x8, PT ;  /* 0x00000008a000780c */ /* 0x000fe40003f24270 */
[----:B------:R-:W-:Y:S05]  /*6a90*/  FMNMX.FTZ R154, R247, R154, !PT ;  /* 0x0000009af79a7209 */ /* 0x000fea0007810000 */
[----:B------:R-:W3:Y:S01]  /*6aa0*/  MUFU.TANH R158, R158 ;  /* 0x0000009e009e7308 */ /* 0x000ee20000002400 */
[----:B-1----:R-:W-:Y:S02]  /*6ab0*/  FSEL R173, R156, -INF , P0 ;  /* 0xff8000009cad7808 */ /* 0x002fe40000000000 */
[----:B------:R-:W-:Y:S02]  /*6ac0*/  ISETP.GT.AND P0, PT, R160, 0x9, PT ;  /* 0x00000009a000780c */ /* 0x000fe40003f04270 */
[----:B------:R-:W-:Y:S05]  /*6ad0*/  FMNMX.FTZ R154, R173, R154, !PT ;  /* 0x0000009aad9a7209 */ /* 0x000fea0007810000 */
[----:B------:R-:W1:Y:S01]  /*6ae0*/  MUFU.TANH R243, R243 ;  /* 0x000000f300f37308 */ /* 0x000e620000002400 */
[----:B------:R-:W-:Y:S02]  /*6af0*/  FMNMX.FTZ R156, R169, R132, !PT ;  /* 0x00000084a99c7209 */ /* 0x000fe40007810000 */
[----:B--2---:R-:W-:Y:S01]  /*6b00*/  FSEL R251, R157, -INF , P1 ;  /* 0xff8000009dfb7808 */ /* 0x004fe20000800000 */
[----:B------:R-:W-:Y:S01]  /*6b10*/  FMUL.FTZ R157, R34, c[0x0][0x320] ;  /* 0x0000c800229d7a20 */ /* 0x000fe20000410000 */
[----:B------:R-:W-:Y:S02]  /*6b20*/  ISETP.GT.AND P1, PT, R161, 0x10, PT ;  /* 0x00000010a100780c */ /* 0x000fe40003f24270 */
[----:B------:R-:W-:Y:S03]  /*6b30*/  FMNMX.FTZ R156, R171, R156, !PT ;  /* 0x0000009cab9c7209 */ /* 0x000fe60007810000 */
[----:B------:R-:W2:Y:S01]  /*6b40*/  MUFU.TANH R179, R179 ;  /* 0x000000b300b37308 */ /* 0x000ea20000002400 */
[----:B---3--:R-:W-:Y:S02]  /*6b50*/  FSEL R249, R158, -INF , P0 ;  /* 0xff8000009ef97808 */ /* 0x008fe40000000000 */
[----:B------:R-:W-:Y:S02]  /*6b60*/  ISETP.GT.AND P0, PT, R161, 0x11, PT ;  /* 0x00000011a100780c */ /* 0x000fe40003f04270 */
[----:B------:R-:W-:Y:S05]  /*6b70*/  FMNMX.FTZ R158, R251, R156, !PT ;  /* 0x0000009cfb9e7209 */ /* 0x000fea0007810000 */
[----:B------:R-:W3:Y:S01]  /*6b80*/  MUFU.TANH R241, R241 ;  /* 0x000000f100f17308 */ /* 0x000ee20000002400 */
[----:B-1----:R-:W-:Y:S02]  /*6b90*/  FSEL R243, R243, -INF , P1 ;  /* 0xff800000f3f37808 */ /* 0x002fe40000800000 */
[C---:B------:R-:W-:Y:S02]  /*6ba0*/  ISETP.GT.AND P1, PT, R160.reuse, 0x10, PT ;  /* 0x00000010a000780c */ /* 0x040fe40003f24270 */
[----:B------:R-:W-:Y:S05]  /*6bb0*/  FMNMX.FTZ R154, R243, R154, !PT ;  /* 0x0000009af39a7209 */ /* 0x000fea0007810000 */
[----:B------:R-:W1:Y:S01]  /*6bc0*/  MUFU.TANH R239, R239 ;  /* 0x000000ef00ef7308 */ /* 0x000e620000002400 */
[----:B--2---:R-:W-:Y:S02]  /*6bd0*/  FSEL R179, R179, -INF , P0 ;  /* 0xff800000b3b37808 */ /* 0x004fe40000000000 */
[C---:B------:R-:W-:Y:S02]  /*6be0*/  ISETP.GT.AND P0, PT, R160.reuse, 0x11, PT ;  /* 0x00000011a000780c */ /* 0x040fe40003f04270 */
[----:B------:R-:W-:Y:S05]  /*6bf0*/  FMNMX.FTZ R154, R179, R154, !PT ;  /* 0x0000009ab39a7209 */ /* 0x000fea0007810000 */
[----:B------:R-:W2:Y:S01]  /*6c00*/  MUFU.TANH R183, R183 ;  /* 0x000000b700b77308 */ /* 0x000ea20000002400 */
[----:B---3--:R-:W-:Y:S02]  /*6c10*/  FSEL R241, R241, -INF , P1 ;  /* 0xff800000f1f17808 */ /* 0x008fe40000800000 */
[----:B------:R-:W-:Y:S07]  /*6c20*/  ISETP.GT.AND P1, PT, R161, 0x18, PT ;  /* 0x00000018a100780c */ /* 0x000fee0003f24270 */
[----:B------:R-:W3:Y:S01]  /*6c30*/  MUFU.TANH R195, R195 ;  /* 0x000000c300c37308 */ /* 0x000ee20000002400 */
[----:B-1----:R-:W-:Y:S02]  /*6c40*/  FSEL R239, R239, -INF , P1 ;  /* 0xff800000efef7808 */ /* 0x002fe40000800000 */
[C---:B------:R-:W-:Y:S02]  /*6c50*/  ISETP.GT.AND P1, PT, R160.reuse, 0x18, PT ;  /* 0x00000018a000780c */ /* 0x040fe40003f24270 */
[----:B------:R-:W-:Y:S05]  /*6c60*/  FMNMX.FTZ R154, R239, R154, !PT ;  /* 0x0000009aef9a7209 */ /* 0x000fea0007810000 */
[----:B------:R-:W1:Y:S01]  /*6c70*/  MUFU.TANH R237, R237 ;  /* 0x000000ed00ed7308 */ /* 0x000e620000002400 */
[----:B--2---:R-:W-:Y:S02]  /*6c80*/  FSEL R183, R183, -INF , P0 ;  /* 0xff800000b7b77808 */ /* 0x004fe40000000000 */
[----:B------:R-:W-:Y:S07]  /*6c90*/  ISETP.GT.AND P0, PT, R161, 0x19, PT ;  /* 0x00000019a100780c */ /* 0x000fee0003f04270 */
[----:B------:R-:W2:Y:S01]  /*6ca0*/  MUFU.TANH R235, R235 ;  /* 0x000000eb00eb7308 */ /* 0x000ea20000002400 */
[----:B---3--:R-:W-:Y:S02]  /*6cb0*/  FSEL R195, R195, -INF , P0 ;  /* 0xff800000c3c37808 */ /* 0x008fe40000000000 */
[C---:B------:R-:W-:Y:S02]  /*6cc0*/  ISETP.GT.AND P0, PT, R160.reuse, 0x19, PT ;  /* 0x00000019a000780c */ /* 0x040fe40003f04270 */
[----:B------:R-:W-:Y:S05]  /*6cd0*/  FMNMX.FTZ R156, R195, R154, !PT ;  /* 0x0000009ac39c7209 */ /* 0x000fea0007810000 */
[----:B------:R-:W3:Y:S01]  /*6ce0*/  MUFU.TANH R219, R219 ;  /* 0x000000db00db7308 */ /* 0x000ee20000002400 */
[----:B------:R-:W-:Y:S02]  /*6cf0*/  FMNMX.FTZ R154, R249, R158, !PT ;  /* 0x0000009ef99a7209 */ /* 0x000fe40007810000 */
[----:B-1----:R-:W-:Y:S02]  /*6d00*/  FSEL R237, R237, -INF , P1 ;  /* 0xff800000eded7808 */ /* 0x002fe40000800000 */
[----:B------:R-:W-:Y:S02]  /*6d10*/  ISETP.GT.AND P1, PT, R161, 0x20, PT ;  /* 0x00000020a100780c */ /* 0x000fe40003f24270 */
[----:B------:R-:W-:Y:S03]  /*6d20*/  FMNMX.FTZ R154, R241, R154, !PT ;  /* 0x0000009af19a7209 */ /* 0x000fe60007810000 */
[----:B------:R-:W1:Y:S01]  /*6d30*/  MUFU.TANH R233, R233 ;  /* 0x000000e900e97308 */ /* 0x000e620000002400 */
[----:B------:R-:W-:Y:S02]  /*6d40*/  FMNMX.FTZ R154, R183, R154, !PT ;  /* 0x0000009ab79a7209 */ /* 0x000fe40007810000 */
[----:B--2---:R-:W-:Y:S02]  /*6d50*/  FSEL R235, R235, -INF , P1 ;  /* 0xff800000ebeb7808 */ /* 0x004fe40000800000 */
[C---:B------:R-:W-:Y:S02]  /*6d60*/  ISETP.GT.AND P1, PT, R160.reuse, 0x20, PT ;  /* 0x00000020a000780c */ /* 0x040fe40003f24270 */
[----:B------:R-:W-:Y:S03]  /*6d70*/  FMNMX.FTZ R156, R235, R156, !PT ;  /* 0x0000009ceb9c7209 */ /* 0x000fe60007810000 */
[----:B------:R-:W2:Y:S01]  /*6d80*/  MUFU.TANH R231, R231 ;  /* 0x000000e700e77308 */ /* 0x000ea20000002400 */
[----:B---3--:R-:W-:Y:S02]  /*6d90*/  FSEL R219, R219, -INF , P0 ;  /* 0xff800000dbdb7808 */ /* 0x008fe40000000000 */
[----:B------:R-:W-:Y:S07]  /*6da0*/  ISETP.GT.AND P0, PT, R161, 0x21, PT ;  /* 0x00000021a100780c */ /* 0x000fee0003f04270 */
[----:B------:R-:W3:Y:S01]  /*6db0*/  MUFU.TANH R227, R227 ;  /* 0x000000e300e37308 */ /* 0x000ee20000002400 */
[----:B-1----:R-:W-:Y:S02]  /*6dc0*/  FSEL R233, R233, -INF , P0 ;  /* 0xff800000e9e97808 */ /* 0x002fe40000000000 */
[----:B------:R-:W-:Y:S02]  /*6dd0*/  ISETP.GT.AND P0, PT, R160, 0x21, PT ;  /* 0x00000021a000780c */ /* 0x000fe40003f04270 */
[----:B------:R-:W-:Y:S05]  /*6de0*/  FMNMX.FTZ R156, R233, R156, !PT ;  /* 0x0000009ce99c7209 */ /* 0x000fea0007810000 */
[----:B------:R-:W1:Y:S01]  /*6df0*/  MUFU.TANH R229, R229 ;  /* 0x000000e500e57308 */ /* 0x000e620000002400 */
[----:B--2---:R-:W-:Y:S02]  /*6e00*/  FSEL R231, R231, -INF , P1 ;  /* 0xff800000e7e77808 */ /* 0x004fe40000800000 */
[----:B------:R-:W-:Y:S07]  /*6e10*/  ISETP.GT.AND P1, PT, R161, 0x28, PT ;  /* 0x00000028a100780c */ /* 0x000fee0003f24270 */
[----:B------:R-:W2:Y:S01]  /*6e20*/  MUFU.TANH R225, R225 ;  /* 0x000000e100e17308 */ /* 0x000ea20000002400 */
[----:B---3--:R-:W-:Y:S02]  /*6e30*/  FSEL R227, R227, -INF , P1 ;  /* 0xff800000e3e37808 */ /* 0x008fe40000800000 */
[----:B------:R-:W-:Y:S02]  /*6e40*/  ISETP.GT.AND P1, PT, R161, 0x30, PT ;  /* 0x00000030a100780c */ /* 0x000fe40003f24270 */
[----:B------:R-:W-:Y:S05]  /*6e50*/  FMNMX.FTZ R34, R227, R156, !PT ;  /* 0x0000009ce3227209 */ /* 0x000fea0007810000 */
[----:B------:R-:W3:Y:S01]  /*6e60*/  MUFU.TANH R181, R181 ;  /* 0x000000b500b57308 */ /* 0x000ee20000002400 */
[----:B------:R-:W-:Y:S02]  /*6e70*/  FMNMX.FTZ R156, R237, R154, !PT ;  /* 0x0000009aed9c7209 */ /* 0x000fe40007810000 */
[----:B-1----:R-:W-:Y:S02]  /*6e80*/  FSEL R229, R229, -INF , P0 ;  /* 0xff800000e5e57808 */ /* 0x002fe40000000000 */
[----:B------:R-:W-:Y:S05]  /*6e90*/  ISETP.GT.AND P0, PT, R161, 0x29, PT ;  /* 0x00000029a100780c */ /* 0x000fea0003f04270 */
[----:B------:R-:W1:Y:S01]  /*6ea0*/  MUFU.TANH R167, R167 ;  /* 0x000000a700a77308 */ /* 0x000e620000002400 */
[----:B--2---:R-:W-:Y:S02]  /*6eb0*/  FSEL R225, R225, -INF , P0 ;  /* 0xff800000e1e17808 */ /* 0x004fe40000000000 */
[----:B------:R-:W-:Y:S02]  /*6ec0*/  ISETP.GT.AND P0, PT, R161, 0x31, PT ;  /* 0x00000031a100780c */ /* 0x000fe40003f04270 */
[----:B------:R-:W-:Y:S05]  /*6ed0*/  FMNMX.FTZ R34, R225, R34, !PT ;  /* 0x00000022e1227209 */ /* 0x000fea0007810000 */
[----:B------:R-:W2:Y:S01]  /*6ee0*/  MUFU.TANH R32, R32 ;  /* 0x0000002000207308 */ /* 0x000ea20000002400 */
[----:B---3--:R-:W-:Y:S02]  /*6ef0*/  FSEL R181, R181, -INF , P1 ;  /* 0xff800000b5b57808 */ /* 0x008fe40000800000 */
[----:B------:R-:W-:Y:S02]  /*6f00*/  ISETP.GT.AND P1, PT, R161, 0x38, PT ;  /* 0x00000038a100780c */ /* 0x000fe40003f24270 */
        /* <DEDUP_REMOVED lines=8> */
[----:B------:R-:W-:Y:S02]  /*6f90*/  FMNMX.FTZ R34, R229, R34, !PT ;  /* 0x00000022e5227209 */ /* 0x000fe40007810000 */
[----:B--2---:R-:W-:Y:S02]  /*6fa0*/  FSEL R161, R32, -INF , P1 ;  /* 0xff80000020a17808 */ /* 0x004fe40000800000 */
[C---:B------:R-:W-:Y:S02]  /*6fb0*/  ISETP.GT.AND P1, PT, R160.reuse, 0x28, PT ;  /* 0x00000028a000780c */ /* 0x040fe40003f24270 */
[----:B------:R-:W-:Y:S01]  /*6fc0*/  FMNMX.FTZ R154, R161, R154, !PT ;  /* 0x0000009aa19a7209 */ /* 0x000fe20007810000 */
[----:B------:R-:W2:Y:S01]  /*6fd0*/  MUFU.TANH R221, R221 ;  /* 0x000000dd00dd7308 */ /* 0x000ea20000002400 */
[----:B---3--:R-:W-:Y:S02]  /*6fe0*/  FSEL R159, R159, -INF , P0 ;  /* 0xff8000009f9f7808 */ /* 0x008fe40000000000 */
[C---:B------:R-:W-:Y:S02]  /*6ff0*/  ISETP.GT.AND P0, PT, R160.reuse, 0x29, PT ;  /* 0x00000029a000780c */ /* 0x040fe40003f04270 */
[----:B------:R-:W-:Y:S05]  /*7000*/  FMNMX.FTZ R32, R159, R154, !PT ;  /* 0x0000009a9f207209 */ /* 0x000fea0007810000 */
[----:B------:R-:W3:Y:S01]  /*7010*/  MUFU.TANH R165, R165 ;  /* 0x000000a500a57308 */ /* 0x000ee20000002400 */
[----:B------:R-:W4:Y:S01]  /*7020*/  SHFL.BFLY PT, R33, R32, 0x2, 0x1f ;  /* 0x0c401f0020217f89 */ /* 0x000f2200000e0000 */
[----:B-1----:R-:W-:Y:S02]  /*7030*/  FSEL R223, R223, -INF , P1 ;  /* 0xff800000dfdf7808 */ /* 0x002fe40000800000 */
[C---:B------:R-:W-:Y:S02]  /*7040*/  ISETP.GT.AND P1, PT, R160.reuse, 0x30, PT ;  /* 0x00000030a000780c */ /* 0x040fe40003f24270 */
[----:B------:R-:W-:Y:S04]  /*7050*/  FMNMX.FTZ R34, R223, R34, !PT ;  /* 0x00000022df227209 */ /* 0x000fe80007810000 */
        /* <DEDUP_REMOVED lines=9> */
[----:B------:R-:W-:Y:S02]  /*70f0*/  FMNMX.FTZ R2, R165, R34, !PT ;  /* 0x00000022a5027209 */ /* 0x000fe40007810000 */
[----:B------:R-:W-:Y:S02]  /*7100*/  ISETP.GT.AND P0, PT, R160, 0x39, PT ;  /* 0x00000039a000780c */ /* 0x000fe40003f04270 */
[----:B------:R-:W-:Y:S02]  /*7110*/  FMNMX.FTZ R2, R163, R2, !PT ;  /* 0x00000002a3027209 */ /* 0x000fe40007810000 */
[----:B--2---:R-:W-:Y:S04]  /*7120*/  FSEL R157, R157, -INF , P1 ;  /* 0xff8000009d9d7808 */ /* 0x004fe80000800000 */
[----:B------:R-:W-:Y:S02]  /*7130*/  FMNMX.FTZ R2, R157, R2, !PT ;  /* 0x000000029d027209 */ /* 0x000fe40007810000 */
[----:B---3--:R-:W-:Y:S02]  /*7140*/  FSEL R155, R155, -INF , P0 ;  /* 0xff8000009b9b7808 */ /* 0x008fe40000000000 */
[----:B----4-:R-:W-:Y:S02]  /*7150*/  FMNMX.FTZ R35, R32, R33, !PT ;  /* 0x0000002120237209 */ /* 0x010fe40007810000 */
[----:B------:R-:W-:Y:S03]  /*7160*/  FMNMX.FTZ R34, R155, R2, !PT ;  /* 0x000000029b227209 */ /* 0x000fe60007810000 */
[----:B------:R-:W1:Y:S08]  /*7170*/  SHFL.BFLY PT, R2, R35, 0x1, 0x1f ;  /* 0x0c201f0023027f89 */ /* 0x000e7000000e0000 */
[----:B------:R-:W2:Y:S01]  /*7180*/  SHFL.BFLY PT, R175, R34, 0x2, 0x1f ;  /* 0x0c401f0022af7f89 */ /* 0x000ea200000e0000 */
[----:B-1----:R-:W-:Y:S04]  /*7190*/  FMNMX.FTZ R2, R35, R2, !PT ;  /* 0x0000000223027209 */ /* 0x002fe80007810000 */
[C---:B------:R-:W-:Y:S01]  /*71a0*/  FSETP.NEU.FTZ.AND P1, PT, R2.reuse, -INF , PT ;  /* 0xff8000000200780b */ /* 0x040fe20003f3d000 */
[----:B------:R-:W-:Y:S01]  /*71b0*/  FMUL.FTZ R156, R2, c[0x0][0x2d0] ;  /* 0x0000b400029c7a20 */ /* 0x000fe20000410000 */
[----:B--2---:R-:W-:Y:S04]  /*71c0*/  FMNMX.FTZ R33, R34, R175, !PT ;  /* 0x000000af22217209 */ /* 0x004fe80007810000 */
[----:B------:R-:W-:Y:S02]  /*71d0*/  FSEL R156, R156, RZ, P1 ;  /* 0x000000ff9c9c7208 */ /* 0x000fe40000800000 */
[----:B------:R-:W-:Y:S01]  /*71e0*/  FSEL R4, R2, RZ, P1 ;  /* 0x000000ff02047208 */ /* 0x000fe20000800000 */
[----:B------:R-:W1:Y:S02]  /*71f0*/  SHFL.BFLY PT, R32, R33, 0x1, 0x1f ;  /* 0x0c201f0021207f89 */ /* 0x000e6400000e0000 */
[--C-:B------:R-:W-:Y:S02]  /*7200*/  FFMA.FTZ R177, R0, c[0x0][0x2d0], -R156.reuse ;  /* 0x0000b40000b17a23 */ /* 0x100fe4000001089c */
[----:B------:R-:W-:Y:S02]  /*7210*/  FADD.FTZ R4, -R4, R3 ;  /* 0x0000000304047221 */ /* 0x000fe40000010100 */
        /* <DEDUP_REMOVED lines=22> */
[----:B------:R-:W-:Y:S01]  /*7380*/  FFMA.FTZ R181, R181, c[0x0][0x2d0], -R156 ;  /* 0x0000b400b5b57a23 */ /* 0x000fe2000001089c */
[----:B------:R-:W-:Y:S01]  /*7390*/  PLOP3.LUT P0, PT, PT, PT, UP0, 0x80, 0x0 ;  /* 0x000000000000781c */ /* 0x000fe20003f0f008 */
[----:B------:R-:W-:Y:S02]  /*73a0*/  FADD.FTZ R3, -R5, R132 ;  /* 0x0000008405037221 */ /* 0x000fe40000010100 */
[--C-:B------:R-:W-:Y:S01]  /*73b0*/  FFMA.FTZ R173, R169, c[0x0][0x2d0], -R154.reuse ;  /* 0x0000b400a9ad7a23 */ /* 0x100fe2000001089a */
[----:B------:R-:W3:Y:S01]  /*73c0*/  MUFU.EX2 R174, R174 ;  /* 0x000000ae00ae7308 */ /* 0x000ee20000000800 */
[--C-:B------:R-:W-:Y:S02]  /*73d0*/  FFMA.FTZ R172, R171, c[0x0][0x2d0], -R154.reuse ;  /* 0x0000b400abac7a23 */ /* 0x100fe4000001089a */
[--C-:B------:R-:W-:Y:S01]  /*73e0*/  FFMA.FTZ R171, R251, c[0x0][0x2d0], -R154.reuse ;  /* 0x0000b400fbab7a23 */ /* 0x100fe2000001089a */
[----:B--2---:R-:W-:Y:S01]  /*73f0*/  F2FP.BF16.PACK_AB R136, R176, R177 ;  /* 0x000000b1b088723e */ /* 0x004fe200000010ff */
[--C-:B------:R-:W-:Y:S02]  /*7400*/  FFMA.FTZ R170, R249, c[0x0][0x2d0], -R154.reuse ;  /* 0x0000b400f9aa7a23 */ /* 0x100fe4000001089a */
[----:B------:R-:W-:Y:S02]  /*7410*/  FMUL.FTZ R132, R4, c[0x0][0x2d0] ;  /* 0x0000b40004847a20 */ /* 0x000fe40000410000 */
[----:B------:R-:W-:Y:S01]  /*7420*/  FMUL.FTZ R7, R3, c[0x0][0x2d0] ;  /* 0x0000b40003077a20 */ /* 0x000fe20000410000 */
[----:B------:R-:W-:Y:S01]  /*7430*/  MUFU.EX2 R173, R173 ;  /* 0x000000ad00ad7308 */ /* 0x000fe20000000800 */
[----:B------:R-:W-:Y:S02]  /*7440*/  FFMA.FTZ R228, R163, c[0x0][0x2d0], -R154 ;  /* 0x0000b400a3e47a23 */ /* 0x000fe4000001089a */
[----:B------:R-:W-:Y:S01]  /*7450*/  LDSM.16.MT88.4 R160, [R135+UR4+0x5900] ;  /* 0x0059000487a0783b */ /* 0x000fe20008004200 */
[----:B------:R-:W-:Y:S02]  /*7460*/  FFMA.FTZ R156, R159, c[0x0][0x2d0], -R156 ;  /* 0x0000b4009f9c7a23 */ /* 0x000fe4000001089c */
[--C-:B------:R-:W-:Y:S02]  /*7470*/  FFMA.FTZ R180, R241, c[0x0][0x2d0], -R154.reuse ;  /* 0x0000b400f1b47a23 */ /* 0x100fe4000001089a */
[--C-:B------:R-:W-:Y:S02]  /*7480*/  FFMA.FTZ R183, R183, c[0x0][0x2d0], -R154.reuse ;  /* 0x0000b400b7b77a23 */ /* 0x100fe4000001089a */
[----:B------:R-:W2:Y:S01]  /*7490*/  MUFU.EX2 R132, R132 ;  /* 0x0000008400847308 */ /* 0x000ea20000000800 */
[--C-:B------:R-:W-:Y:S02]  /*74a0*/  FFMA.FTZ R194, R237, c[0x0][0x2d0], -R154.reuse ;  /* 0x0000b400edc27a23 */ /* 0x100fe4000001089a */
[--C-:B------:R-:W-:Y:S01]  /*74b0*/  FFMA.FTZ R219, R219, c[0x0][0x2d0], -R154.reuse ;  /* 0x0000b400dbdb7a23 */ /* 0x100fe2000001089a */
[----:B---3--:R-:W-:Y:S01]  /*74c0*/  F2FP.BF16.PACK_AB R138, R174, R175 ;  /* 0x000000afae8a723e */ /* 0x008fe200000010ff */
[--C-:B------:R-:W-:Y:S02]  /*74d0*/  FFMA.FTZ R220, R231, c[0x0][0x2d0], -R154.reuse ;  /* 0x0000b400e7dc7a23 */ /* 0x100fe4000001089a */
[--C-:B------:R-:W-:Y:S02]  /*74e0*/  FFMA.FTZ R231, R157, c[0x0][0x2d0], -R154.reuse ;  /* 0x0000b4009de77a23 */ /* 0x100fe4000001089a */
[--C-:B------:R-:W-:Y:S01]  /*74f0*/  FFMA.FTZ R229, R229, c[0x0][0x2d0], -R154.reuse ;  /* 0x0000b400e5e57a23 */ /* 0x100fe2000001089a */
[----:B------:R-:W3:Y:S01]  /*7500*/  MUFU.EX2 R3, R7 ;  /* 0x0000000700037308 */ /* 0x000ee20000000800 */
[--C-:B------:R-:W-:Y:S02]  /*7510*/  FFMA.FTZ R223, R223, c[0x0][0x2d0], -R154.reuse ;  /* 0x0000b400dfdf7a23 */ /* 0x100fe4000001089a */
[--C-:B------:R-:W-:Y:S02]  /*7520*/  FFMA.FTZ R224, R221, c[0x0][0x2d0], -R154.reuse ;  /* 0x0000b400dde07a23 */ /* 0x100fe4000001089a */
[--C-:B------:R-:W-:Y:S02]  /*7530*/  FFMA.FTZ R221, R165, c[0x0][0x2d0], -R154.reuse ;  /* 0x0000b400a5dd7a23 */ /* 0x100fe4000001089a */
[----:B------:R-:W-:Y:S01]  /*7540*/  LDSM.16.MT88.4 R164, [R168+0x5900] ;  /* 0x00590000a8a4783b */ /* 0x000fe20000004200 */
[----:B------:R-:W-:Y:S02]  /*7550*/  FFMA.FTZ R154, R155, c[0x0][0x2d0], -R154 ;  /* 0x0000b4009b9a7a23 */ /* 0x000fe4000001089a */
[----:B------:R-:W4:Y:S01]  /*7560*/  MUFU.EX2 R172, R172 ;  /* 0x000000ac00ac7308 */ /* 0x000f220000000800 */
[C---:B--2---:R-:W-:Y:S02]  /*7570*/  FMUL.FTZ R4, R132.reuse, R128 ;  /* 0x0000008084047220 */ /* 0x044fe40000410000 */
[C---:B------:R-:W-:Y:S02]  /*7580*/  FMUL.FTZ R5, R132.reuse, R129 ;  /* 0x0000008184057220 */ /* 0x040fe40000410000 */
[C---:B------:R-:W-:Y:S05]  /*7590*/  FMUL.FTZ R8, R132.reuse, R124 ;  /* 0x0000007c84087220 */ /* 0x040fea0000410000 */
[----:B------:R-:W-:Y:S01]  /*75a0*/  MUFU.EX2 R171, R171 ;  /* 0x000000ab00ab7308 */ /* 0x000fe20000000800 */
[C---:B------:R-:W-:Y:S02]  /*75b0*/  FMUL.FTZ R9, R132.reuse, R125 ;  /* 0x0000007d84097220 */ /* 0x040fe40000410000 */
[C---:B------:R-:W-:Y:S02]  /*75c0*/  FMUL.FTZ R12, R132.reuse, R120 ;  /* 0x00000078840c7220 */ /* 0x040fe40000410000 */
[C---:B---3--:R-:W-:Y:S02]  /*75d0*/  FMUL.FTZ R6, R3.reuse, R130 ;  /* 0x0000008203067220 */ /* 0x048fe40000410000 */
[C---:B------:R-:W-:Y:S02]  /*75e0*/  FMUL.FTZ R7, R3.reuse, R131 ;  /* 0x0000008303077220 */ /* 0x040fe40000410000 */
[C---:B------:R-:W-:Y:S01]  /*75f0*/  FMUL.FTZ R10, R3.reuse, R126 ;  /* 0x0000007e030a7220 */ /* 0x040fe20000410000 */
[----:B------:R-:W2:Y:S01]  /*7600*/  MUFU.EX2 R170, R170 ;  /* 0x000000aa00aa7308 */ /* 0x000ea20000000800 */
[C---:B------:R-:W-:Y:S01]  /*7610*/  FMUL.FTZ R11, R3.reuse, R127 ;  /* 0x0000007f030b7220 */ /* 0x040fe20000410000 */
[----:B------:R-:W-:Y:S01]  /*7620*/  LDSM.16.MT88.4 R128, [R168+0x2900] ;  /* 0x00290000a880783b */ /* 0x000fe20000004200 */
[----:B------:R-:W-:Y:S01]  /*7630*/  FMUL.FTZ R13, R132, R121 ;  /* 0x00000079840d7220 */ /* 0x000fe20000410000 */
[----:B----4-:R-:W-:Y:S01]  /*7640*/  F2FP.BF16.PACK_AB R137, R172, R173 ;  /* 0x000000adac89723e */ /* 0x010fe200000010ff */
[C---:B------:R-:W-:Y:S02]  /*7650*/  FMUL.FTZ R14, R3.reuse, R122 ;  /* 0x0000007a030e7220 */ /* 0x040fe40000410000 */
[C---:B------:R-:W-:Y:S02]  /*7660*/  FMUL.FTZ R15, R3.reuse, R123 ;  /* 0x0000007b030f7220 */ /* 0x040fe40000410000 */
[C---:B------:R-:W-:Y:S01]  /*7670*/  FMUL.FTZ R16, R132.reuse, R116 ;  /* 0x0000007484107220 */ /* 0x040fe20000410000 */
[----:B------:R-:W3:Y:S01]  /*7680*/  LDSM.16.MT88.4 R124, [R134+UR4+0x100] ;  /* 0x00010004867c783b */ /* 0x000ee20008004200 */
[C---:B------:R-:W-:Y:S01]  /*7690*/  FMUL.FTZ R17, R132.reuse, R117 ;  /* 0x0000007584117220 */ /* 0x040fe20000410000 */
[----:B------:R-:W-:Y:S01]  /*76a0*/  MUFU.EX2 R230, R156 ;  /* 0x0000009c00e67308 */ /* 0x000fe20000000800 */
[C---:B------:R-:W-:Y:S02]  /*76b0*/  FMUL.FTZ R18, R3.reuse, R118 ;  /* 0x0000007603127220 */ /* 0x040fe40000410000 */
[C---:B------:R-:W-:Y:S02]  /*76c0*/  FMUL.FTZ R19, R3.reuse, R119 ;  /* 0x0000007703137220 */ /* 0x040fe40000410000 */
[C---:B------:R-:W-:Y:S01]  /*76d0*/  FMUL.FTZ R20, R132.reuse, R112 ;  /* 0x0000007084147220 */ /* 0x040fe20000410000 */
[----:B------:R-:W-:Y:S01]  /*76e0*/  LDSM.16.MT88.4 R116, [R134+UR4+0x900] ;  /* 0x000900048674783b */ /* 0x000fe20008004200 */
[----:B------:R-:W-:Y:S02]  /*76f0*/  FMUL.FTZ R21, R132, R113 ;  /* 0x0000007184157220 */ /* 0x000fe40000410000 */
[C---:B------:R-:W-:Y:S01]  /*7700*/  FMUL.FTZ R22, R3.reuse, R114 ;  /* 0x0000007203167220 */ /* 0x040fe20000410000 */
[----:B------:R4:W-:Y:S01]  /*7710*/  MUFU.EX2 R232, R154 ;  /* 0x0000009a00e87308 */ /* 0x0009e20000000800 */
[C---:B------:R-:W-:Y:S01]  /*7720*/  FMUL.FTZ R23, R3.reuse, R115 ;  /* 0x0000007303177220 */ /* 0x040fe20000410000 */
[----:B--2---:R-:W-:Y:S01]  /*7730*/  F2FP.BF16.PACK_AB R139, R170, R171 ;  /* 0x000000abaa8b723e */ /* 0x004fe200000010ff */
[C---:B------:R-:W-:Y:S01]  /*7740*/  FMUL.FTZ R24, R132.reuse, R108 ;  /* 0x0000006c84187220 */ /* 0x040fe20000410000 */
[----:B------:R-:W-:Y:S01]  /*7750*/  LDSM.16.MT88.4 R112, [R135+UR4+0x2100] ;  /* 0x002100048770783b */ /* 0x000fe20008004200 */
[----:B------:R-:W-:Y:S02]  /*7760*/  FMUL.FTZ R25, R132, R109 ;  /* 0x0000006d84197220 */ /* 0x000fe40000410000 */
[C---:B------:R-:W-:Y:S02]  /*7770*/  FMUL.FTZ R26, R3.reuse, R110 ;  /* 0x0000006e031a7220 */ /* 0x040fe40000410000 */
[C---:B-1----:R-:W-:Y:S01]  /*7780*/  HMMA.16816.F32.BF16 R4, R136.reuse, R32, R4 ;  /* 0x000000208804723c */ /* 0x042fe20000041804 */
[----:B------:R-:W-:Y:S04]  /*7790*/  MUFU.EX2 R178, R178 ;  /* 0x000000b200b27308 */ /* 0x000fe80000000800 */
[C---:B------:R-:W-:Y:S02]  /*77a0*/  FMUL.FTZ R27, R3.reuse, R111 ;  /* 0x0000006f031b7220 */ /* 0x040fe40000410000 */
[----:B------:R-:W-:Y:S01]  /*77b0*/  IADD3 R33, R134, UR4, RZ ;  /* 0x0000000486217c10 */ /* 0x000fe2000fffe0ff */
[C---:B------:R-:W-:Y:S03]  /*77c0*/  HMMA.16816.F32.BF16 R8, R136.reuse, R34, R8 ;  /* 0x000000228808723c */ /* 0x040fe60000041808 */
[----:B------:R-:W1:Y:S01]  /*77d0*/  MUFU.EX2 R179, R179 ;  /* 0x000000b300b37308 */ /* 0x000e620000000800 */
[----:B------:R-:W-:Y:S01]  /*77e0*/  IADD3 R169, R188, R33, RZ ;  /* 0x00000021bca97210 */ /* 0x000fe20007ffe0ff */
[C---:B------:R-:W-:Y:S01]  /*77f0*/  FMUL.FTZ R28, R132.reuse, R104 ;  /* 0x00000068841c7220 */ /* 0x040fe20000410000 */
[----:B----4-:R-:W-:Y:S02]  /*7800*/  LDSM.16.MT88.4 R152, [R134+UR4+0x3900] ;  /* 0x003900048698783b */ /* 0x010fe40008004200 */
[C---:B------:R-:W-:Y:S04]  /*7810*/  HMMA.16816.F32.BF16 R12, R136.reuse, R140, R12 ;  /* 0x0000008c880c723c */ /* 0x040fe8000004180c */
[C---:B------:R-:W-:Y:S01]  /*7820*/  FMUL.FTZ R29, R132.reuse, R105 ;  /* 0x00000069841d7220 */ /* 0x040fe20000410000 */
[----:B------:R-:W-:Y:S01]  /*7830*/  MUFU.EX2 R180, R180 ;  /* 0x000000b400b47308 */ /* 0x000fe20000000800 */
[C---:B------:R-:W-:Y:S01]  /*7840*/  FMUL.FTZ R30, R3.reuse, R106 ;  /* 0x0000006a031e7220 */ /* 0x040fe20000410000 */
[----:B------:R-:W2:Y:S01]  /*7850*/  LDSM.16.MT88.4 R120, [R169+0x100] ;  /* 0x00010000a978783b */ /* 0x000ea20000004200 */
[C---:B------:R-:W-:Y:S04]  /*7860*/  HMMA.16816.F32.BF16 R16, R136.reuse, R142, R16 ;  /* 0x0000008e8810723c */ /* 0x040fe80000041810 */
[C---:B------:R-:W-:Y:S02]  /*7870*/  FMUL.FTZ R31, R3.reuse, R107 ;  /* 0x0000006b031f7220 */ /* 0x040fe40000410000 */
[C---:B------:R-:W-:Y:S01]  /*7880*/  FMUL.FTZ R32, R132.reuse, R100 ;  /* 0x0000006484207220 */ /* 0x040fe20000410000 */
[----:B------:R-:W4:Y:S01]  /*7890*/  LDSM.16.MT88.4 R104, [R168+0x2100] ;  /* 0x00210000a868783b */ /* 0x000f220000004200 */
[C---:B---3--:R-:W-:Y:S01]  /*78a0*/  HMMA.16816.F32.BF16 R20, R136.reuse, R124, R20 ;  /* 0x0000007c8814723c */ /* 0x048fe20000041814 */
[----:B------:R-:W3:Y:S03]  /*78b0*/  MUFU.EX2 R183, R183 ;  /* 0x000000b700b77308 */ /* 0x000ee60000000800 */
[C---:B------:R-:W-:Y:S02]  /*78c0*/  FMUL.FTZ R33, R132.reuse, R101 ;  /* 0x0000006584217220 */ /* 0x040fe40000410000 */
[C---:B------:R-:W-:Y:S01]  /*78d0*/  FMUL.FTZ R34, R3.reuse, R102 ;  /* 0x0000006603227220 */ /* 0x040fe20000410000 */
[----:B------:R-:W-:Y:S01]  /*78e0*/  LDSM.16.MT88.4 R108, [R169+0x2100] ;  /* 0x00210000a96c783b */ /* 0x000fe20000004200 */
[C---:B------:R-:W-:Y:S03]  /*78f0*/  HMMA.16816.F32.BF16 R24, R136.reuse, R126, R24 ;  /* 0x0000007e8818723c */ /* 0x040fe60000041818 */
[----:B------:R-:W-:Y:S01]  /*7900*/  MUFU.EX2 R182, R182 ;  /* 0x000000b600b67308 */ /* 0x000fe20000000800 */
[C---:B------:R-:W-:Y:S02]  /*7910*/  FMUL.FTZ R35, R3.reuse, R103 ;  /* 0x0000006703237220 */ /* 0x040fe40000410000 */
[C---:B------:R-:W-:Y:S01]  /*7920*/  FMUL.FTZ R36, R132.reuse, R36 ;  /* 0x0000002484247220 */ /* 0x040fe20000410000 */
[----:B------:R-:W5:Y:S01]  /*7930*/  LDSM.16.MT88.4 R100, [R134+UR4+0x2100] ;  /* 0x002100048664783b */ /* 0x000f620008004200 */
[C---:B------:R-:W-:Y:S04]  /*7940*/  FMUL.FTZ R37, R132.reuse, R37 ;  /* 0x0000002584257220 */ /* 0x040fe80000410000 */
[C---:B------:R-:W-:Y:S01]  /*7950*/  FMUL.FTZ R38, R3.reuse, R38 ;  /* 0x0000002603267220 */ /* 0x040fe20000410000 */
[----:B------:R-:W1:Y:S01]  /*7960*/  MUFU.EX2 R195, R195 ;  /* 0x000000c300c37308 */ /* 0x000e620000000800 */
[C---:B------:R-:W-:Y:S01]  /*7970*/  FMUL.FTZ R39, R3.reuse, R39 ;  /* 0x0000002703277220 */ /* 0x040fe20000410000 */
[----:B------:R-:W-:Y:S01]  /*7980*/  LDSM.16.MT88.4 R124, [R135+UR4+0x2900] ;  /* 0x00290004877c783b */ /* 0x000fe20008004200 */
[C---:B------:R-:W-:Y:S02]  /*7990*/  FMUL.FTZ R40, R132.reuse, R40 ;  /* 0x0000002884287220 */ /* 0x040fe40000410000 */
[C---:B------:R-:W-:Y:S02]  /*79a0*/  FMUL.FTZ R41, R132.reuse, R41 ;  /* 0x0000002984297220 */ /* 0x040fe40000410000 */
[C---:B------:R-:W-:Y:S02]  /*79b0*/  FMUL.FTZ R42, R3.reuse, R42 ;  /* 0x0000002a032a7220 */ /* 0x040fe40000410000 */
[C---:B------:R-:W-:Y:S01]  /*79c0*/  FMUL.FTZ R43, R3.reuse, R43 ;  /* 0x0000002b032b7220 */ /* 0x040fe20000410000 */
[C---:B--2---:R-:W-:Y:S01]  /*79d0*/  HMMA.16816.F32.BF16 R28, R136.reuse, R120, R28 ;  /* 0x00000078881c723c */ /* 0x044fe2000004181c */
[----:B------:R-:W-:Y:S01]  /*79e0*/  LDSM.16.MT88.4 R140, [R134+UR4+0x2900] ;  /* 0x00290004868c783b */ /* 0x000fe20008004200 */
[----:B------:R-:W-:Y:S01]  /*79f0*/  MUFU.EX2 R194, R194 ;  /* 0x000000c200c27308 */ /* 0x000fe20000000800 */
[C---:B------:R-:W-:Y:S02]  /*7a00*/  FMUL.FTZ R44, R132.reuse, R44 ;  /* 0x0000002c842c7220 */ /* 0x040fe40000410000 */
[C---:B------:R-:W-:Y:S02]  /*7a10*/  FMUL.FTZ R45, R132.reuse, R45 ;  /* 0x0000002d842d7220 */ /* 0x040fe40000410000 */
[C---:B------:R-:W-:Y:S01]  /*7a20*/  FMUL.FTZ R46, R3.reuse, R46 ;  /* 0x0000002e032e7220 */ /* 0x040fe20000410000 */
[C---:B------:R-:W-:Y:S01]  /*7a30*/  HMMA.16816.F32.BF16 R32, R136.reuse, R122, R32 ;  /* 0x0000007a8820723c */ /* 0x040fe20000041820 */
[----:B------:R-:W-:Y:S03]  /*7a40*/  LDSM.16.MT88.4 R120, [R169+0x900] ;  /* 0x00090000a978783b */ /* 0x000fe60000004200 */
[C---:B------:R-:W-:Y:S01]  /*7a50*/  FMUL.FTZ R47, R3.reuse, R47 ;  /* 0x0000002f032f7220 */ /* 0x040fe20000410000 */
[----:B------:R-:W2:Y:S01]  /*7a60*/  MUFU.EX2 R219, R219 ;  /* 0x000000db00db7308 */ /* 0x000ea20000000800 */
[C---:B------:R-:W-:Y:S02]  /*7a70*/  FMUL.FTZ R48, R132.reuse, R48 ;  /* 0x0000003084307220 */ /* 0x040fe40000410000 */
[C---:B------:R-:W-:Y:S01]  /*7a80*/  HMMA.16816.F32.BF16 R36, R136.reuse, R112, R36 ;  /* 0x000000708824723c */ /* 0x040fe20000041824 */
[----:B------:R-:W-:Y:S03]  /*7a90*/  LDSM.16.MT88.4 R156, [R169+0x3900] ;  /* 0x00390000a99c783b */ /* 0x000fe60000004200 */
[C---:B------:R-:W-:Y:S02]  /*7aa0*/  FMUL.FTZ R49, R132.reuse, R49 ;  /* 0x0000003184317220 */ /* 0x040fe40000410000 */
[C---:B------:R-:W-:Y:S01]  /*7ab0*/  FMUL.FTZ R50, R3.reuse, R50 ;  /* 0x0000003203327220 */ /* 0x040fe20000410000 */
[----:B------:R-:W-:Y:S01]  /*7ac0*/  MUFU.EX2 R218, R218 ;  /* 0x000000da00da7308 */ /* 0x000fe20000000800 */
[C---:B------:R-:W-:Y:S01]  /*7ad0*/  HMMA.16816.F32.BF16 R40, R136.reuse, R114, R40 ;  /* 0x000000728828723c */ /* 0x040fe20000041828 */
[----:B------:R-:W-:Y:S03]  /*7ae0*/  LDSM.16.MT88.4 R112, [R135+UR4+0x900] ;  /* 0x000900048770783b */ /* 0x000fe60008004200 */
[C---:B------:R-:W-:Y:S02]  /*7af0*/  FMUL.FTZ R51, R3.reuse, R51 ;  /* 0x0000003303337220 */ /* 0x040fe40000410000 */
[C---:B------:R-:W-:Y:S02]  /*7b00*/  FMUL.FTZ R52, R132.reuse, R52 ;  /* 0x0000003484347220 */ /* 0x040fe40000410000 */
[C---:B----4-:R-:W-:Y:S01]  /*7b10*/  HMMA.16816.F32.BF16 R44, R136.reuse, R104, R44 ;  /* 0x00000068882c723c */ /* 0x050fe2000004182c */
[----:B------:R-:W-:Y:S03]  /*7b20*/  MUFU.EX2 R233, R233 ;  /* 0x000000e900e97308 */ /* 0x000fe60000000800 */
[C---:B------:R-:W-:Y:S02]  /*7b30*/  FMUL.FTZ R53, R132.reuse, R53 ;  /* 0x0000003584357220 */ /* 0x040fe40000410000 */
[C---:B------:R-:W-:Y:S02]  /*7b40*/  FMUL.FTZ R54, R3.reuse, R54 ;  /* 0x0000003603367220 */ /* 0x040fe40000410000 */
[C---:B------:R-:W-:Y:S01]  /*7b50*/  HMMA.16816.F32.BF16 R48, R136.reuse, R106, R48 ;  /* 0x0000006a8830723c */ /* 0x040fe20000041830 */
[----:B------:R-:W4:Y:S02]  /*7b60*/  LDSM.16.MT88.4 R104, [R135+UR4+0x4100] ;  /* 0x004100048768783b */ /* 0x000f240008004200 */
[----:B------:R-:W-:Y:S01]  /*7b70*/  MUFU.EX2 R220, R220 ;  /* 0x000000dc00dc7308 */ /* 0x000fe20000000800 */
[C---:B------:R-:W-:Y:S02]  /*7b80*/  FMUL.FTZ R55, R3.reuse, R55 ;  /* 0x0000003703377220 */ /* 0x040fe40000410000 */
[C---:B------:R-:W-:Y:S02]  /*7b90*/  FMUL.FTZ R56, R132.reuse, R56 ;  /* 0x0000003884387220 */ /* 0x040fe40000410000 */
[C---:B------:R-:W-:Y:S03]  /*7ba0*/  FMUL.FTZ R57, R132.reuse, R57 ;  /* 0x0000003984397220 */ /* 0x040fe60000410000 */
[C---:B-----5:R-:W-:Y:S02]  /*7bb0*/  HMMA.16816.F32.BF16 R52, R136.reuse, R100, R52 ;  /* 0x000000648834723c */ /* 0x060fe40000041834 */
[----:B------:R-:W-:Y:S01]  /*7bc0*/  MUFU.EX2 R229, R229 ;  /* 0x000000e500e57308 */ /* 0x000fe20000000800 */
[C---:B------:R-:W-:Y:S02]  /*7bd0*/  FMUL.FTZ R58, R3.reuse, R58 ;  /* 0x0000003a033a7220 */ /* 0x040fe40000410000 */
[C---:B------:R-:W-:Y:S02]  /*7be0*/  FMUL.FTZ R59, R3.reuse, R59 ;  /* 0x0000003b033b7220 */ /* 0x040fe40000410000 */
[C---:B------:R-:W-:Y:S02]  /*7bf0*/  FMUL.FTZ R60, R132.reuse, R60 ;  /* 0x0000003c843c7220 */ /* 0x040fe40000410000 */
[C---:B------:R-:W-:Y:S03]  /*7c00*/  FMUL.FTZ R61, R132.reuse, R61 ;  /* 0x0000003d843d7220 */ /* 0x040fe60000410000 */
[C---:B------:R-:W-:Y:S01]  /*7c10*/  HMMA.16816.F32.BF16 R56, R136.reuse, R102, R56 ;  /* 0x000000668838723c */ /* 0x040fe20000041838 */
[----:B------:R-:W5:Y:S01]  /*7c20*/  LDSM.16.MT88.4 R100, [R168+0x4100] ;  /* 0x00410000a864783b */ /* 0x000f620000004200 */
[----:B------:R-:W-:Y:S01]  /*7c30*/  MUFU.EX2 R222, R222 ;  /* 0x000000de00de7308 */ /* 0x000fe20000000800 */
[C---:B------:R-:W-:Y:S02]  /*7c40*/  FMUL.FTZ R62, R3.reuse, R62 ;  /* 0x0000003e033e7220 */ /* 0x040fe40000410000 */
[C---:B------:R-:W-:Y:S02]  /*7c50*/  FMUL.FTZ R63, R3.reuse, R63 ;  /* 0x0000003f033f7220 */ /* 0x040fe40000410000 */
[C---:B------:R-:W-:Y:S02]  /*7c60*/  FMUL.FTZ R64, R132.reuse, R64 ;  /* 0x0000004084407220 */ /* 0x040fe40000410000 */
[C---:B------:R-:W-:Y:S03]  /*7c70*/  FMUL.FTZ R65, R132.reuse, R65 ;  /* 0x0000004184417220 */ /* 0x040fe60000410000 */
[C---:B------:R-:W-:Y:S01]  /*7c80*/  HMMA.16816.F32.BF16 R60, R136.reuse, R108, R60 ;  /* 0x0000006c883c723c */ /* 0x040fe2000004183c */
[----:B------:R-:W-:Y:S02]  /*7c90*/  MUFU.EX2 R225, R225 ;  /* 0x000000e100e17308 */ /* 0x000fe40000000800 */
[C---:B------:R-:W-:Y:S02]  /*7ca0*/  FMUL.FTZ R66, R3.reuse, R66 ;  /* 0x0000004203427220 */ /* 0x040fe40000410000 */
[C---:B------:R-:W-:Y:S02]  /*7cb0*/  FMUL.FTZ R67, R3.reuse, R67 ;  /* 0x0000004303437220 */ /* 0x040fe40000410000 */
[C---:B------:R-:W-:Y:S02]  /*7cc0*/  FMUL.FTZ R68, R132.reuse, R68 ;  /* 0x0000004484447220 */ /* 0x040fe40000410000 */
[C---:B------:R-:W-:Y:S02]  /*7cd0*/  FMUL.FTZ R69, R132.reuse, R69 ;  /* 0x0000004584457220 */ /* 0x040fe40000410000 */
[----:B------:R-:W-:Y:S01]  /*7ce0*/  MUFU.EX2 R223, R223 ;  /* 0x000000df00df7308 */ /* 0x000fe20000000800 */
[C---:B------:R-:W-:Y:S01]  /*7cf0*/  HMMA.16816.F32.BF16 R64, R136.reuse, R110, R64 ;  /* 0x0000006e8840723c */ /* 0x040fe20000041840 */
[----:B------:R-:W1:Y:S02]  /*7d00*/  LDSM.16.MT88.4 R108, [R134+UR4+0x4100] ;  /* 0x00410004866c783b */ /* 0x000e640008004200 */
[C---:B------:R-:W-:Y:S02]  /*7d10*/  FMUL.FTZ R70, R3.reuse, R70 ;  /* 0x0000004603467220 */ /* 0x040fe40000410000 */
[C---:B------:R-:W-:Y:S02]  /*7d20*/  FMUL.FTZ R71, R3.reuse, R71 ;  /* 0x0000004703477220 */ /* 0x040fe40000410000 */
[C---:B------:R-:W-:Y:S02]  /*7d30*/  FMUL.FTZ R72, R132.reuse, R72 ;  /* 0x0000004884487220 */ /* 0x040fe40000410000 */
[C---:B------:R-:W-:Y:S01]  /*7d40*/  FMUL.FTZ R73, R132.reuse, R73 ;  /* 0x0000004984497220 */ /* 0x040fe20000410000 */
[----:B------:R-:W-:Y:S02]  /*7d50*/  MUFU.EX2 R224, R224 ;  /* 0x000000e000e07308 */ /* 0x000fe40000000800 */
[C---:B----4-:R-:W-:Y:S03]  /*7d60*/  HMMA.16816.F32.BF16 R68, R136.reuse, R104, R68 ;  /* 0x000000688844723c */ /* 0x050fe60000041844 */
[C---:B------:R-:W-:Y:S02]  /*7d70*/  FMUL.FTZ R74, R3.reuse, R74 ;  /* 0x0000004a034a7220 */ /* 0x040fe40000410000 */
[C---:B------:R-:W-:Y:S02]  /*7d80*/  FMUL.FTZ R75, R3.reuse, R75 ;  /* 0x0000004b034b7220 */ /* 0x040fe40000410000 */
[C---:B------:R-:W-:Y:S01]  /*7d90*/  FMUL.FTZ R84, R132.reuse, R84 ;  /* 0x0000005484547220 */ /* 0x040fe20000410000 */
[----:B------:R-:W-:Y:S01]  /*7da0*/  MUFU.EX2 R181, R181 ;  /* 0x000000b500b57308 */ /* 0x000fe20000000800 */
[C---:B------:R-:W-:Y:S03]  /*7db0*/  FMUL.FTZ R85, R132.reuse, R85 ;  /* 0x0000005584557220 */ /* 0x040fe60000410000 */
[C---:B------:R-:W-:Y:S01]  /*7dc0*/  HMMA.16816.F32.BF16 R72, R136.reuse, R106, R72 ;  /* 0x0000006a8848723c */ /* 0x040fe20000041848 */
[----:B------:R-:W4:Y:S02]  /*7dd0*/  LDSM.16.MT88.4 R104, [R169+0x4100] ;  /* 0x00410000a968783b */ /* 0x000f240000004200 */
[C---:B------:R-:W-:Y:S02]  /*7de0*/  FMUL.FTZ R76, R132.reuse, R76 ;  /* 0x0000004c844c7220 */ /* 0x040fe40000410000 */
[C---:B------:R-:W-:Y:S01]  /*7df0*/  FMUL.FTZ R77, R132.reuse, R77 ;  /* 0x0000004d844d7220 */ /* 0x040fe20000410000 */
[----:B------:R-:W2:Y:S01]  /*7e00*/  MUFU.EX2 R226, R226 ;  /* 0x000000e200e27308 */ /* 0x000ea20000000800 */
[C---:B------:R-:W-:Y:S02]  /*7e10*/  FMUL.FTZ R78, R3.reuse, R78 ;  /* 0x0000004e034e7220 */ /* 0x040fe40000410000 */
[C---:B------:R-:W-:Y:S03]  /*7e20*/  FMUL.FTZ R79, R3.reuse, R79 ;  /* 0x0000004f034f7220 */ /* 0x040fe60000410000 */
[C---:B------:R-:W-:Y:S02]  /*7e30*/  FMUL.FTZ R86, R3.reuse, R86 ;  /* 0x0000005603567220 */ /* 0x040fe40000410000 */
[C---:B------:R-:W-:Y:S02]  /*7e40*/  FMUL.FTZ R87, R3.reuse, R87 ;  /* 0x0000005703577220 */ /* 0x040fe40000410000 */
[C---:B-----5:R-:W-:Y:S01]  /*7e50*/  HMMA.16816.F32.BF16 R76, R136.reuse, R100, R76 ;  /* 0x00000064884c723c */ /* 0x060fe2000004184c */
[----:B------:R-:W-:Y:S02]  /*7e60*/  MUFU.EX2 R221, R221 ;  /* 0x000000dd00dd7308 */ /* 0x000fe40000000800 */
[C---:B------:R-:W-:Y:S02]  /*7e70*/  FMUL.FTZ R80, R132.reuse, R80 ;  /* 0x0000005084507220 */ /* 0x040fe40000410000 */
[C---:B------:R-:W-:Y:S02]  /*7e80*/  FMUL.FTZ R81, R132.reuse, R81 ;  /* 0x0000005184517220 */ /* 0x040fe40000410000 */
[----:B------:R-:W-:Y:S01]  /*7e90*/  FMUL.FTZ R82, R3, R82 ;  /* 0x0000005203527220 */ /* 0x000fe20000410000 */
[----:B-1----:R-:W-:Y:S01]  /*7ea0*/  F2FP.BF16.PACK_AB R100, R179, R178 ;  /* 0x000000b2b364723e */ /* 0x002fe200000010ff */
[----:B------:R-:W-:Y:S02]  /*7eb0*/  FMUL.FTZ R83, R3, R83 ;  /* 0x0000005303537220 */ /* 0x000fe40000410000 */
[----:B------:R-:W1:Y:S01]  /*7ec0*/  MUFU.EX2 R228, R228 ;  /* 0x000000e400e47308 */ /* 0x000e620000000800 */
[C---:B------:R-:W-:Y:S01]  /*7ed0*/  FMUL.FTZ R88, R132.reuse, R88 ;  /* 0x0000005884587220 */ /* 0x040fe20000410000 */
[----:B---3--:R-:W-:Y:S01]  /*7ee0*/  F2FP.BF16.PACK_AB R101, R183, R180 ;  /* 0x000000b4b765723e */ /* 0x008fe200000010ff */
[C---:B------:R-:W-:Y:S02]  /*7ef0*/  FMUL.FTZ R89, R132.reuse, R89 ;  /* 0x0000005984597220 */ /* 0x040fe40000410000 */
[C---:B------:R-:W-:Y:S03]  /*7f00*/  HMMA.16816.F32.BF16 R80, R136.reuse, R102, R80 ;  /* 0x000000668850723c */ /* 0x040fe60000041850 */
[C---:B------:R-:W-:Y:S02]  /*7f10*/  FMUL.FTZ R90, R3.reuse, R90 ;  /* 0x0000005a035a7220 */ /* 0x040fe40000410000 */
[----:B------:R-:W-:Y:S01]  /*7f20*/  FMUL.FTZ R91, R3, R91 ;  /* 0x0000005b035b7220 */ /* 0x000fe20000410000 */
[----:B------:R-:W3:Y:S01]  /*7f30*/  MUFU.EX2 R227, R227 ;  /* 0x000000e300e37308 */ /* 0x000ee20000000800 */
[C---:B------:R-:W-:Y:S01]  /*7f40*/  FMUL.FTZ R92, R132.reuse, R92 ;  /* 0x0000005c845c7220 */ /* 0x040fe20000410000 */
[C---:B------:R-:W-:Y:S04]  /*7f50*/  HMMA.16816.F32.BF16 R84, R136.reuse, R108, R84 ;  /* 0x0000006c8854723c */ /* 0x040fe80000041854 */
[C---:B------:R-:W-:Y:S01]  /*7f60*/  FMUL.FTZ R93, R132.reuse, R93 ;  /* 0x0000005d845d7220 */ /* 0x040fe20000410000 */
[----:B------:R-:W-:Y:S01]  /*7f70*/  F2FP.BF16.PACK_AB R102, R195, R182 ;  /* 0x000000b6c366723e */ /* 0x000fe200000010ff */
[----:B------:R-:W-:Y:S01]  /*7f80*/  FMUL.FTZ R94, R3, R94 ;  /* 0x0000005e035e7220 */ /* 0x000fe20000410000 */
[----:B--2---:R-:W-:Y:S01]  /*7f90*/  F2FP.BF16.PACK_AB R103, R219, R194 ;  /* 0x000000c2db67723e */ /* 0x004fe200000010ff */
[C---:B------:R-:W-:Y:S01]  /*7fa0*/  HMMA.16816.F32.BF16 R88, R136.reuse, R110, R88 ;  /* 0x0000006e8858723c */ /* 0x040fe20000041858 */
[----:B------:R-:W2:Y:S01]  /*7fb0*/  LDSM.16.MT88.4 R108, [R168+0x900] ;  /* 0x00090000a86c783b */ /* 0x000ea20000004200 */
[----:B------:R-:W5:Y:S02]  /*7fc0*/  MUFU.EX2 R231, R231 ;  /* 0x000000e700e77308 */ /* 0x000f640000000800 */
        /* <DEDUP_REMOVED lines=10> */
[----:B------:R-:W-:Y:S02]  /*8070*/  FADD.FTZ R176, R176, R177 ;  /* 0x000000b1b0b07221 */ /* 0x000fe40000010000 */
[----:B------:R-:W-:Y:S02]  /*8080*/  FADD.FTZ R172, R172, R173 ;  /* 0x000000adacac7221 */ /* 0x000fe40000010000 */
[----:B------:R-:W-:Y:S01]  /*8090*/  F2FP.BF16.PACK_AB R136, R226, R181 ;  /* 0x000000b5e288723e */ /* 0x000fe200000010ff */
[C---:B------:R-:W-:Y:S05]  /*80a0*/  HMMA.16816.F32.BF16 R4, R100.reuse, R112, R4 ;  /* 0x000000706404723c */ /* 0x040fea0000041804 */
[----:B-1----:R-:W-:Y:S01]  /*80b0*/  F2FP.BF16.PACK_AB R137, R228, R221 ;  /* 0x000000dde489723e */ /* 0x002fe200000010ff */
[----:B------:R-:W-:Y:S01]  /*80c0*/  FADD.FTZ R3, R175, R176 ;  /* 0x000000b0af037221 */ /* 0x000fe20000010000 */
[----:B---3--:R-:W-:Y:S01]  /*80d0*/  F2FP.BF16.PACK_AB R138, R230, R227 ;  /* 0x000000e3e68a723e */ /* 0x008fe200000010ff */
[C---:B------:R-:W-:Y:S01]  /*80e0*/  HMMA.16816.F32.BF16 R8, R100.reuse, R114, R8 ;  /* 0x000000726408723c */ /* 0x040fe20000041808 */
[----:B------:R-:W-:Y:S03]  /*80f0*/  LDSM.16.MT88.4 R112, [R168+0x4900] ;  /* 0x00490000a870783b */ /* 0x000fe60000004200 */
[----:B-----5:R-:W-:Y:S01]  /*8100*/  F2FP.BF16.PACK_AB R139, R232, R231 ;  /* 0x000000e7e88b723e */ /* 0x020fe200000010ff */
[----:B------:R-:W-:Y:S03]  /*8110*/  FADD.FTZ R3, R174, R3 ;  /* 0x00000003ae037221 */ /* 0x000fe60000010000 */
[C---:B--2---:R-:W-:Y:S04]  /*8120*/  HMMA.16816.F32.BF16 R12, R100.reuse, R108, R12 ;  /* 0x0000006c640c723c */ /* 0x044fe8000004180c */
[----:B------:R-:W-:Y:S04]  /*8130*/  FADD.FTZ R178, R178, R3 ;  /* 0x00000003b2b27221 */ /* 0x000fe80000010000 */
[C---:B------:R-:W-:Y:S01]  /*8140*/  HMMA.16816.F32.BF16 R16, R100.reuse, R110, R16 ;  /* 0x0000006e6410723c */ /* 0x040fe20000041810 */
[----:B------:R-:W1:Y:S03]  /*8150*/  LDSM.16.MT88.4 R108, [R135+UR4+0x4900] ;  /* 0x00490004876c783b */ /* 0x000e660008004200 */
[----:B------:R-:W-:Y:S04]  /*8160*/  FADD.FTZ R179, R179, R178 ;  /* 0x000000b2b3b37221 */ /* 0x000fe80000010000 */
[C---:B------:R-:W-:Y:S04]  /*8170*/  HMMA.16816.F32.BF16 R20, R100.reuse, R116, R20 ;  /* 0x000000746414723c */ /* 0x040fe80000041814 */
[----:B------:R-:W-:Y:S04]  /*8180*/  FADD.FTZ R182, R182, R179 ;  /* 0x000000b3b6b67221 */ /* 0x000fe80000010000 */
[C---:B------:R-:W-:Y:S01]  /*8190*/  HMMA.16816.F32.BF16 R24, R100.reuse, R118, R24 ;  /* 0x000000766418723c */ /* 0x040fe20000041818 */
[----:B------:R-:W-:Y:S03]  /*81a0*/  LDSM.16.MT88.4 R116, [R169+0x4900] ;  /* 0x00490000a974783b */ /* 0x000fe60000004200 */
        /* <DEDUP_REMOVED lines=32> */
[----:B------:R-:W-:Y:S03]  /*83b0*/  F2FP.BF16.PACK_AB R103, R224, R223 ;  /* 0x000000dfe067723e */ /* 0x000fe600000010ff */
[----:B------:R-:W-:Y:S04]  /*83c0*/  FADD.FTZ R222, R222, R233 ;  /* 0x000000e9dede7221 */ /* 0x000fe80000010000 */
        /* <DEDUP_REMOVED lines=77> */
[----:B------:R-:W-:Y:S01]  /*88a0*/  FADD.FTZ R202, R232, R231 ;  /* 0x000000e7e8ca7221 */ /* 0x000fe20000010000 */
[----:B------:R-:W-:-:S05]  /*88b0*/  @!P0 BRA `(.L_x_1556) ;  /* 0x000003f000008947 */ /* 0x000fca0003800000 */
[----:B------:R-:W-:Y:S01]  /*88c0*/  ISETP.NE.AND P2, PT, R196, 0x1, PT ;  /* 0x00000001c400780c */ /* 0x000fe20003f45270 */
[----:B------:R-:W-:Y:S01]  /*88d0*/  IMAD.U32 R4, RZ, RZ, UR7 ;  /* 0x00000007ff047e24 */ /* 0x000fe2000f8e00ff */
[----:B------:R-:W-:Y:S01]  /*88e0*/  IADD3 R11, -R215, 0x10, RZ ;  /* 0x00000010d70b7810 */ /* 0x000fe20007ffe1ff */
[----:B------:R-:W-:Y:S03]  /*88f0*/  IMAD.MOV.U32 R198, RZ, RZ, RZ ;  /* 0x000000ffffc67224 */ /* 0x000fe600078e00ff */
[----:B------:R-:W-:Y:S02]  /*8900*/  IADD3 R199, R201, UR15, R4 ;  /* 0x0000000fc9c77c10 */ /* 0x000fe4000fffe004 */
[----:B------:R-:W-:Y:S02]  /*8910*/  LOP3.LUT R11, R11, 0xf, RZ, 0xc0, !PT ;  /* 0x0000000f0b0b7812 */ /* 0x000fe400078ec0ff */
[----:B------:R-:W-:Y:S05]  /*8920*/  IADD3 R199, R199, -0x80, RZ ;  /* 0xffffff80c7c77810 */ /* 0x000fea0007ffe0ff */
        /* <DEDUP_REMOVED lines=18> */
[----:B------:R-:W-:Y:S02]  /*8a50*/  IADD3 R5, P0, R6, UR20, RZ ;  /* 0x0000001406057c10 */ /* 0x000fe4000ff1e0ff */
[----:B------:R-:W-:Y:S01]  /*8a60*/  IADD3 R8, -R212, 0x10, RZ ;  /* 0x00000010d4087810 */ /* 0x000fe20007ffe1ff */
[----:B------:R-:W-:Y:S03]  /*8a70*/  IMAD R4, R198, c[0x0][0x1f4], R4 ;  /* 0x00007d00c6047a24 */ /* 0x000fe600078e0204 */
[----:B------:R-:W-:Y:S02]  /*8a80*/  LOP3.LUT R8, R8, 0xf, RZ, 0xc0, !PT ;  /* 0x0000000f08087812 */ /* 0x000fe400078ec0ff */
[----:B------:R-:W-:Y:S02]  /*8a90*/  IADD3.X R4, R7, UR17, R4, P0, !PT ;  /* 0x0000001107047c10 */ /* 0x000fe400087fe404 */
[----:B------:R-:W-:Y:S02]  /*8aa0*/  LEA R13, P0, R5, c[0x0][0x1c8], 0x1 ;  /* 0x00007200050d7a11 */ /* 0x000fe400078008ff */
[----:B------:R-:W-:Y:S02]  /*8ab0*/  IADD3 R7, -R207, 0x10, RZ ;  /* 0x00000010cf077810 */ /* 0x000fe40007ffe1ff */
[----:B------:R-:W-:Y:S01]  /*8ac0*/  LEA.HI.X R3, R5, c[0x0][0x1cc], R4, 0x1, P0 ;  /* 0x0000730005037a11 */ /* 0x000fe200000f0c04 */
[----:B------:R-:W1:Y:S01]  /*8ad0*/  SHFL.IDX PT, R6, R13, 0x1, 0x181f ;  /* 0x00381f000d067f89 */ /* 0x000e6200000e0000 */
[----:B------:R-:W-:Y:S03]  /*8ae0*/  LOP3.LUT R7, R7, 0xf, RZ, 0xc0, !PT ;  /* 0x0000000f07077812 */ /* 0x000fe600078ec0ff */
[----:B------:R-:W2:Y:S04]  /*8af0*/  SHFL.IDX PT, R12, R3, 0x1, 0x181f ;  /* 0x00381f00030c7f89 */ /* 0x000ea800000e0000 */
[----:B------:R3:W-:Y:S04]  /*8b00*/  SHFL.IDX PT, R4, R3, RZ, 0x181f ;  /* 0x00181fff03047589 */ /* 0x0007e800000e0000 */
[----:B------:R-:W4:Y:S01]  /*8b10*/  SHFL.IDX PT, R5, R13, RZ, 0x181f ;  /* 0x00181fff0d057589 */ /* 0x000f2200000e0000 */
[----:B-1----:R-:W-:Y:S04]  /*8b20*/  IADD3 R10, P1, P0, R11, R6, R216 ;  /* 0x000000060b0a7210 */ /* 0x002fe8000783e0d8 */
[----:B--2---:R-:W-:Y:S02]  /*8b30*/  IADD3.X R11, RZ, R12, R217, P1, P0 ;  /* 0x0000000cff0b7210 */ /* 0x004fe40000fe04d9 */
[----:B------:R-:W-:Y:S01]  /*8b40*/  IADD3 R8, P1, P0, R8, R6, R213 ;  /* 0x0000000608087210 */ /* 0x000fe2000783e0d5 */
[----:B---3--:R-:W-:Y:S03]  /*8b50*/  IMAD.U32 R3, RZ, RZ, UR13 ;  /* 0x0000000dff037e24 */ /* 0x008fe6000f8e00ff */
[----:B------:R-:W-:Y:S01]  /*8b60*/  IADD3.X R9, RZ, R12, R214, P1, P0 ;  /* 0x0000000cff097210 */ /* 0x000fe20000fe04d6 */
[----:B------:R-:W-:Y:S01]  /*8b70*/  IMAD R3, R3, 0x3000, R200 ;  /* 0x0000300003037824 */ /* 0x000fe200078e02c8 */
[----:B------:R-:W-:Y:S04]  /*8b80*/  IADD3 R6, P1, P0, R7, R6, R210 ;  /* 0x0000000607067210 */ /* 0x000fe8000783e0d2 */
[----:B------:R-:W-:Y:S02]  /*8b90*/  IADD3.X R7, RZ, R12, R211, P1, P0 ;  /* 0x0000000cff077210 */ /* 0x000fe40000fe04d3 */
[C---:B----4-:R-:W-:Y:S02]  /*8ba0*/  IADD3 R14, P1, R5.reuse, R216, RZ ;  /* 0x000000d8050e7210 */ /* 0x050fe40007f3e0ff */
[----:B------:R-:W-:Y:S03]  /*8bb0*/  IADD3 R12, P0, R5, R213, RZ ;  /* 0x000000d5050c7210 */ /* 0x000fe60007f1e0ff */
[C---:B------:R-:W-:Y:S01]  /*8bc0*/  IMAD.X R15, R4.reuse, 0x1, R217, P1 ;  /* 0x00000001040f7824 */ /* 0x040fe200008e06d9 */
[----:B------:R-:W-:Y:S01]  /*8bd0*/  ISETP.NE.U32.AND P1, PT, R215, RZ, PT ;  /* 0x000000ffd700720c */ /* 0x000fe20003f25070 */
[C---:B------:R-:W-:Y:S01]  /*8be0*/  IMAD.X R13, R4.reuse, 0x1, R214, P0 ;  /* 0x00000001040d7824 */ /* 0x040fe200000e06d6 */
[----:B------:R-:W-:Y:S01]  /*8bf0*/  IADD3 R16, P0, R5, R210, RZ ;  /* 0x000000d205107210 */ /* 0x000fe20007f1e0ff */
[----:B------:R-:W-:Y:S04]  /*8c00*/  IMAD.SHL.U32 R5, R3, 0x2, RZ ;  /* 0x0000000203057824 */ /* 0x000fe800078e00ff */
[----:B------:R-:W-:Y:S01]  /*8c10*/  IMAD.X R17, R4, 0x1, R211, P0 ;  /* 0x0000000104117824 */ /* 0x000fe200000e06d3 */
[----:B------:R1:W-:Y:S01]  /*8c20*/  LDGSTS.E.BYPASS.LTC128B.128 [R5+0xc100], [R14.64], !P5 ;  /* 0x0c1000000e057fae */ /* 0x0003e2000e901d4a */
        /* <DEDUP_REMOVED lines=8> */
.L_x_1556:
[----:B------:R-:W-:Y:S01]  /*8cb0*/  UISETP.GT.AND UP0, UPT, UR23, UR22, UPT ;  /* 0x000000161700728c */ /* 0x000fe2000bf04270 */
[----:B------:R-:W0:Y:S01]  /*8cc0*/  LDGDEPBAR ;  /* 0x00000000000079af */ /* 0x000e220000000000 */
[----:B------:R-:W-:Y:S01]  /*8cd0*/  UIADD3 UR4, UR5, 0x1, URZ ;  /* 0x0000000105047890 */ /* 0x000fe2000fffe03f */
[----:B------:R-:W-:Y:S01]  /*8ce0*/  IMAD.MOV.U32 R132, RZ, RZ, R0 ;  /* 0x000000ffff847224 */ /* 0x000fe200078e0000 */
[----:B------:R-:W-:Y:S01]  /*8cf0*/  UISETP.GE.AND UP2, UPT, UR5, 0x1, UPT ;  /* 0x000000010500788c */ /* 0x000fe2000bf46270 */
[----:B------:R-:W-:Y:S01]  /*8d00*/  MOV R3, R2 ;  /* 0x0000000200037202 */ /* 0x000fe20000000f00 */
[----:B------:R-:W-:Y:S01]  /*8d10*/  UIADD3 UR23, UR23, -0x1, URZ ;  /* 0xffffffff17177890 */ /* 0x000fe2000fffe03f */
[----:B------:R-:W-:Y:S01]  /*8d20*/  PLOP3.LUT P0, PT, PT, PT, UP0, 0x80, 0x0 ;  /* 0x000000000000781c */ /* 0x000fe20003f0f008 */
[----:B------:R-:W-:Y:S11]  /*8d30*/  USEL UR5, UR4, URZ, !UP2 ;  /* 0x0000003f04057287 */ /* 0x000ff6000d000000 */
[----:B------:R-:W-:Y:S01]  /*8d40*/  @!UPT UIADD3 URZ, URZ, URZ, URZ ;  /* 0x0000003f3f3ff290 */ /* 0x000fe2000fffe03f */
[----:B------:R-:W-:-:S05]  /*8d50*/  @P0 BRA `(.L_x_1557) ;  /* 0xffffcac000000947 */ /* 0x000fca000383ffff */
.L_x_1554:
[----:B------:R-:W-:-:S13]  /*8d60*/  ISETP.LE.AND P0, PT, RZ, UR23, PT ;  /* 0x00000017ff007c0c */ /* 0x000fda000bf03270 */
[----:B------:R-:W-:Y:S05]  /*8d70*/  @!P0 BRA `(.L_x_1558) ;  /* 0x00002fb000008947 */ /* 0x000fea0003800000 */
[----:B------:R-:W2:Y:S01]  /*8d80*/  S2R R3, SR_TID.X ;  /* 0x0000000000037919 */ /* 0x000ea20000002100 */
[----:B-1----:R-:W-:Y:S01]  /*8d90*/  SHF.R.S32.HI R5, RZ, 0x1f, R206 ;  /* 0x0000001fff057819 */ /* 0x002fe200000114ce */
[----:B------:R-:W-:Y:S01]  /*8da0*/  IMAD.MOV.U32 R190, RZ, RZ, 0x40 ;  /* 0x00000040ffbe7424 */ /* 0x000fe200078e00ff */
[----:B------:R-:W-:Y:S01]  /*8db0*/  SHF.R.S32.HI R194, RZ, 0x1f, R205 ;  /* 0x0000001fffc27819 */ /* 0x000fe200000114cd */
[----:B------:R-:W-:Y:S01]  /*8dc0*/  IMAD.MOV.U32 R133, RZ, RZ, R2 ;  /* 0x000000ffff857224 */ /* 0x000fe200078e0002 */
[----:B------:R-:W-:Y:S02]  /*8dd0*/  SHF.R.S32.HI R195, RZ, 0x1f, R204 ;  /* 0x0000001fffc37819 */ /* 0x000fe400000114cc */
[C---:B------:R-:W-:Y:S01]  /*8de0*/  SHF.L.U64.HI R192, R206.reuse, 0x1, R5 ;  /* 0x00000001cec07819 */ /* 0x040fe20000010205 */
[----:B------:R-:W-:Y:S01]  /*8df0*/  IMAD.SHL.U32 R206, R206, 0x2, RZ ;  /* 0x00000002cece7824 */ /* 0x000fe200078e00ff */
[C---:B------:R-:W-:Y:S01]  /*8e00*/  SHF.L.U64.HI R194, R205.reuse, 0x1, R194 ;  /* 0x00000001cdc27819 */ /* 0x040fe200000102c2 */
[----:B------:R-:W-:Y:S01]  /*8e10*/  IMAD.SHL.U32 R205, R205, 0x2, RZ ;  /* 0x00000002cdcd7824 */ /* 0x000fe200078e00ff */
[C---:B------:R-:W-:Y:S01]  /*8e20*/  SHF.L.U64.HI R195, R204.reuse, 0x1, R195 ;  /* 0x00000001ccc37819 */ /* 0x040fe200000102c3 */
[----:B------:R-:W-:Y:S01]  /*8e30*/  IMAD.SHL.U32 R204, R204, 0x2, RZ ;  /* 0x00000002cccc7824 */ /* 0x000fe200078e00ff */
[----:B--2---:R-:W-:-:S04]  /*8e40*/  SHF.R.S32.HI R4, RZ, 0x1f, R3 ;  /* 0x0000001fff047819 */ /* 0x004fc80000011403 */
[----:B------:R-:W-:-:S04]  /*8e50*/  LEA.HI R4, R4, R3, RZ, 0x3 ;  /* 0x0000000304047211 */ /* 0x000fc800078f18ff */
[----:B------:R-:W-:-:S05]  /*8e60*/  LOP3.LUT R4, R4, 0xfffffff8, RZ, 0xc0, !PT ;  /* 0xfffffff804047812 */ /* 0x000fca00078ec0ff */
[----:B------:R-:W-:Y:S02]  /*8e70*/  IMAD.IADD R4, R3, 0x1, -R4 ;  /* 0x0000000103047824 */ /* 0x000fe400078e0a04 */
[----:B------:R-:W-:-:S03]  /*8e80*/  IMAD.MOV.U32 R3, RZ, RZ, R0 ;  /* 0x000000ffff037224 */ /* 0x000fc600078e0000 */
[----:B------:R-:W-:-:S04]  /*8e90*/  LOP3.LUT P0, RZ, R4, 0x4, RZ, 0xc0, !PT ;  /* 0x0000000404ff7812 */ /* 0x000fc8000780c0ff */
[----:B------:R-:W-:Y:S02]  /*8ea0*/  SEL R190, R190, 0xffffffc0, !P0 ;  /* 0xffffffc0bebe7807 */ /* 0x000fe40004000000 */
.L_x_1561:
[----:B------:R-:W-:Y:S04]  /*8eb0*/  DEPBAR.LE SB0, 0x2 ;  /* 0x000080800000791a */ /* 0x000fe80000000000 */
[----:B------:R-:W-:Y:S01]  /*8ec0*/  BAR.SYNC.DEFER_BLOCKING 0x0 ;  /* 0x0000000000007b1d */ /* 0x000fe20000010000 */
[----:B------:R-:W-:Y:S01]  /*8ed0*/  UIMAD UR4, UR5, 0x6000, URZ ;  /* 0x00006000050478a4 */ /* 0x000fe2000f8e023f */
[----:B------:R-:W-:Y:S05]  /*8ee0*/  ISETP.NE.AND P0, PT, RZ, UR23, PT ;  /* 0x00000017ff007c0c */ /* 0x000fea000bf05270 */
[----:B------:R-:W-:Y:S05]  /*8ef0*/  IADD3 R165, R189, UR4, RZ ;  /* 0x00000004bda57c10 */ /* 0x000fea000fffe0ff */
[----:B------:R-:W-:Y:S01]  /*8f00*/  IMAD.IADD R193, R186, 0x1, R165 ;  /* 0x00000001bac17824 */ /* 0x000fe200078e02a5 */
[----:B------:R1:W2:Y:S04]  /*8f10*/  LDSM.16.M88.4 R136, [R191] ;  /* 0x00000000bf88783b */ /* 0x0002a80000000200 */
        /* <DEDUP_REMOVED lines=23> */
[----:B------:R-:W5:Y:S01]  /*9090*/  SHFL.IDX PT, R5, R6, 0x1, 0x181f ;  /* 0x00381f0006057f89 */ /* 0x000f6200000e0000 */
[----:B------:R-:W-:Y:S03]  /*90a0*/  IMAD.U32 R0, RZ, RZ, UR13 ;  /* 0x0000000dff007e24 */ /* 0x000fe6000f8e00ff */
[----:B------:R-:W4:Y:S01]  /*90b0*/  SHFL.IDX PT, R9, R6, RZ, 0x181f ;  /* 0x00181fff06097589 */ /* 0x000f2200000e0000 */
[----:B------:R-:W-:Y:S03]  /*90c0*/  IMAD R2, R0, 0x6000, R197 ;  /* 0x0000600000027824 */ /* 0x000fe600078e02c5 */
[----:B------:R-:W3:Y:S04]  /*90d0*/  SHFL.IDX PT, R11, R4, RZ, 0x181f ;  /* 0x00181fff040b7589 */ /* 0x000ee800000e0000 */
[----:B------:R2:W1:Y:S01]  /*90e0*/  SHFL.IDX PT, R7, R4, 0x1, 0x181f ;  /* 0x00381f0004077f89 */ /* 0x00046200000e0000 */
[-C--:B-----5:R-:W-:Y:S02]  /*90f0*/  IADD3 R10, P2, R5, R206.reuse, RZ ;  /* 0x000000ce050a7210 */ /* 0x0a0fe40007f5e0ff */
[C---:B----4-:R-:W-:Y:S02]  /*9100*/  IADD3 R12, P0, R9.reuse, R206, RZ ;  /* 0x000000ce090c7210 */ /* 0x050fe40007f1e0ff */
[-C--:B------:R-:W-:Y:S02]  /*9110*/  IADD3 R8, P1, R9, R205.reuse, RZ ;  /* 0x000000cd09087210 */ /* 0x080fe40007f3e0ff */
[----:B---3--:R-:W-:Y:S02]  /*9120*/  IADD3.X R13, R11, R192, RZ, P0, !PT ;  /* 0x000000c00b0d7210 */ /* 0x008fe400007fe4ff */
[----:B------:R-:W-:Y:S01]  /*9130*/  IADD3 R14, P0, R9, R204, RZ ;  /* 0x000000cc090e7210 */ /* 0x000fe20007f1e0ff */
[--C-:B------:R-:W-:Y:S01]  /*9140*/  IMAD.X R9, R11, 0x1, R194.reuse, P1 ;  /* 0x000000010b097824 */ /* 0x100fe200008e06c2 */
[----:B--2---:R-:W-:Y:S01]  /*9150*/  IADD3 R4, P1, R5, R205, RZ ;  /* 0x000000cd05047210 */ /* 0x004fe20007f3e0ff */
[----:B------:R2:W-:Y:S02]  /*9160*/  LDGSTS.E.BYPASS.LTC128B.128 [R2], [R12.64], !P5 ;  /* 0x000000000c027fae */ /* 0x0005e4000e901d4a */
[----:B------:R-:W-:Y:S01]  /*9170*/  IMAD.X R15, R11, 0x1, R195, P0 ;  /* 0x000000010b0f7824 */ /* 0x000fe200000e06c3 */
[----:B-1----:R-:W-:Y:S01]  /*9180*/  IADD3.X R11, R7, R192, RZ, P2, !PT ;  /* 0x000000c0070b7210 */ /* 0x002fe200017fe4ff */
[----:B------:R2:W-:Y:S01]  /*9190*/  LDGSTS.E.BYPASS.LTC128B.128 [R2+0x2000], [R8.64], !P4 ;  /* 0x0200000008027fae */ /* 0x0005e2000e101d4a */
[----:B------:R-:W-:Y:S01]  /*91a0*/  IADD3 R6, P0, R5, R204, RZ ;  /* 0x000000cc05067210 */ /* 0x000fe20007f1e0ff */
[C---:B------:R-:W-:Y:S02]  /*91b0*/  IMAD.X R5, R7.reuse, 0x1, R194, P1 ;  /* 0x0000000107057824 */ /* 0x040fe400008e06c2 */
[----:B------:R2:W-:Y:S01]  /*91c0*/  LDGSTS.E.BYPASS.LTC128B.128 [R2+0x4000], [R14.64], !P6 ;  /* 0x040000000e027fae */ /* 0x0005e2000f101d4a */
[----:B------:R-:W-:Y:S03]  /*91d0*/  IADD3.X R7, R7, R195, RZ, P0, !PT ;  /* 0x000000c307077210 */ /* 0x000fe600007fe4ff */
[----:B------:R2:W-:Y:S04]  /*91e0*/  LDGSTS.E.BYPASS.LTC128B.128 [R2+0x1000], [R10.64], !P5 ;  /* 0x010000000a027fae */ /* 0x0005e8000e901d4a */
[----:B------:R2:W-:Y:S04]  /*91f0*/  LDGSTS.E.BYPASS.LTC128B.128 [R2+0x3000], [R4.64], !P4 ;  /* 0x0300000004027fae */ /* 0x0005e8000e101d4a */
[----:B------:R2:W-:Y:S02]  /*9200*/  LDGSTS.E.BYPASS.LTC128B.128 [R2+0x5000], [R6.64], !P6 ;  /* 0x0500000006027fae */ /* 0x0005e4000f101d4a */
.L_x_1559:
[C---:B--23--:R-:W-:Y:S01]  /*9210*/  HMMA.16816.F32.BF16 R4, R136.reuse, R140, RZ ;  /* 0x0000008c8804723c */ /* 0x04cfe200000418ff */
[----:B------:R-:W-:Y:S01]  /*9220*/  LDSM.16.M88.4 R172, [R193+0xf900] ;  /* 0x00f90000c1ac783b */ /* 0x000fe20000000200 */
[----:B------:R-:W-:Y:S02]  /*9230*/  UISETP.GE.AND UP0, UPT, UR23, 0x2, UPT ;  /* 0x000000021700788c */ /* 0x000fe4000bf06270 */
[C---:B------:R-:W-:Y:S01]  /*9240*/  IADD3 R0, R190.reuse, R165, RZ ;  /* 0x000000a5be007210 */ /* 0x040fe20007ffe0ff */
[----:B------:R-:W-:Y:S01]  /*9250*/  UIADD3 UR9, UR13, 0x1, URZ ;  /* 0x000000010d097890 */ /* 0x000fe2000fffe03f */
[C---:B------:R-:W-:Y:S01]  /*9260*/  IADD3 R2, R190.reuse, R193, RZ ;  /* 0x000000c1be027210 */ /* 0x040fe20007ffe0ff */
[----:B------:R-:W-:Y:S01]  /*9270*/  UISETP.GE.AND UP1, UPT, UR13, 0x1, UPT ;  /* 0x000000010d00788c */ /* 0x000fe2000bf26270 */
[C---:B------:R-:W-:Y:S01]  /*9280*/  HMMA.16816.F32.BF16 R8, R136.reuse, R142, RZ ;  /* 0x0000008e8808723c */ /* 0x040fe200000418ff */
[----:B------:R-:W-:Y:S01]  /*9290*/  LDSM.16.M88.4 R140, [R0+0xc100] ;  /* 0x00c10000008c783b */ /* 0x000fe20000000200 */
[----:B------:R-:W-:Y:S01]  /*92a0*/  PLOP3.LUT P0, PT, PT, PT, UP0, 0x80, 0x0 ;  /* 0x000000000000781c */ /* 0x000fe20003f0f008 */
        /* <DEDUP_REMOVED lines=143> */
[C---:B------:R-:W-:Y:S02]  /*9ba0*/  HMMA.16816.F32.BF16 R20, R176.reuse, R140, R20 ;  /* 0x0000008cb014723c */ /* 0x040fe40000041814 */
        /* <DEDUP_REMOVED lines=157> */
[----:B------:R-:W-:Y:S01]  /*a580*/  LDSM.16.MT88.4 R152, [R134+UR4+0x3900] ;  /* 0x003900048698783b */ /* 0x000fe20008004200 */
[--C-:B------:R-:W-:Y:S02]  /*a590*/  FFMA.FTZ R216, R150, c[0x0][0x2d0], -R145.reuse ;  /* 0x0000b40096d87a23 */ /* 0x100fe40000010891 */
[----:B------:R-:W-:Y:S01]  /*a5a0*/  MUFU.EX2 R168, R168 ;  /* 0x000000a800a87308 */ /* 0x000fe20000000800 */
[--C-:B------:R-:W-:Y:S02]  /*a5b0*/  FFMA.FTZ R213, R149, c[0x0][0x2d0], -R148.reuse ;  /* 0x0000b40095d57a23 */ /* 0x100fe40000010894 */
[--C-:B------:R-:W-:Y:S02]  /*a5c0*/  FFMA.FTZ R215, R146, c[0x0][0x2d0], -R145.reuse ;  /* 0x0000b40092d77a23 */ /* 0x100fe40000010891 */
[C---:B--2---:R-:W-:Y:S02]  /*a5d0*/  FMUL.FTZ R6, R3.reuse, R130 ;  /* 0x0000008203067220 */ /* 0x044fe40000410000 */
        /* <DEDUP_REMOVED lines=17> */
[----:B------:R-:W1:Y:S01]  /*a6f0*/  MUFU.EX2 R165, R165 ;  /* 0x000000a500a57308 */ /* 0x000e620000000800 */
[----:B------:R-:W-:Y:S01]  /*a700*/  FMUL.FTZ R39, R3, R39 ;  /* 0x0000002703277220 */ /* 0x000fe20000410000 */
        /* <DEDUP_REMOVED lines=75> */
[C---:B------:R-:W-:Y:S02]  /*abc0*/  FMUL.FTZ R74, R3.reuse, R74 ;  /* 0x0000004a034a7220 */ /* 0x040fe40000410000 */
[C---:B------:R-:W-:Y:S01]  /*abd0*/  HMMA.16816.F32.BF16 R40, R128.reuse, R114, R40 ;  /* 0x000000728028723c */ /* 0x040fe20000041828 */
[----:B------:R-:W-:Y:S03]  /*abe0*/  LDSM.16.MT88.4 R112, [R135+UR4+0x900] ;  /* 0x000900048770783b */ /* 0x000fe60008004200 */
[C---:B------:R-:W-:Y:S02]  /*abf0*/  FMUL.FTZ R75, R3.reuse, R75 ;  /* 0x0000004b034b7220 */ /* 0x040fe40000410000 */
[C---:B------:R-:W-:Y:S02]  /*ac00*/  FMUL.FTZ R84, R132.reuse, R84 ;  /* 0x0000005484547220 */ /* 0x040fe40000410000 */
[----:B------:R-:W-:Y:S01]  /*ac10*/  FMUL.FTZ R85, R132, R85 ;  /* 0x0000005584557220 */ /* 0x000fe20000410000 */
[C---:B---3--:R-:W-:Y:S03]  /*ac20*/  HMMA.16816.F32.BF16 R44, R128.reuse, R104, R44 ;  /* 0x00000068802c723c */ /* 0x048fe6000004182c */
[C---:B------:R-:W-:Y:S02]  /*ac30*/  FMUL.FTZ R86, R3.reuse, R86 ;  /* 0x0000005603567220 */ /* 0x040fe40000410000 */
[----:B------:R-:W-:Y:S02]  /*ac40*/  FMUL.FTZ R87, R3, R87 ;  /* 0x0000005703577220 */ /* 0x000fe40000410000 */
[--C-:B------:R-:W-:Y:S01]  /*ac50*/  FFMA.FTZ R173, R173, c[0x0][0x2d0], -R148.reuse ;  /* 0x0000b400adad7a23 */ /* 0x100fe20000010894 */
[C---:B------:R-:W-:Y:S01]  /*ac60*/  HMMA.16816.F32.BF16 R48, R128.reuse, R106, R48 ;  /* 0x0000006a8030723c */ /* 0x040fe20000041830 */
[----:B------:R-:W1:Y:S03]  /*ac70*/  LDSM.16.MT88.4 R104, [R135+UR4+0x4100] ;  /* 0x004100048768783b */ /* 0x000e660008004200 */
[--C-:B------:R-:W-:Y:S01]  /*ac80*/  FFMA.FTZ R174, R175, c[0x0][0x2d0], -R148.reuse ;  /* 0x0000b400afae7a23 */ /* 0x100fe20000010894 */
[----:B------:R-:W-:Y:S01]  /*ac90*/  MUFU.EX2 R173, R173 ;  /* 0x000000ad00ad7308 */ /* 0x000fe20000000800 */
[--C-:B------:R-:W-:Y:S02]  /*aca0*/  FFMA.FTZ R175, R208, c[0x0][0x2d0], -R145.reuse ;  /* 0x0000b400d0af7a23 */ /* 0x100fe40000010891 */
[C---:B------:R-:W-:Y:S04]  /*acb0*/  HMMA.16816.F32.BF16 R52, R128.reuse, R100, R52 ;  /* 0x000000648034723c */ /* 0x040fe80000041834 */
[--C-:B------:R-:W-:Y:S02]  /*acc0*/  FFMA.FTZ R208, R158, c[0x0][0x2d0], -R145.reuse ;  /* 0x0000b4009ed07a23 */ /* 0x100fe40000010891 */
[--C-:B------:R-:W-:Y:S01]  /*acd0*/  FFMA.FTZ R176, R182, c[0x0][0x2d0], -R145.reuse ;  /* 0x0000b400b6b07a23 */ /* 0x100fe20000010891 */
[----:B------:R-:W2:Y:S01]  /*ace0*/  MUFU.EX2 R174, R174 ;  /* 0x000000ae00ae7308 */ /* 0x000ea20000000800 */
[C---:B------:R-:W-:Y:S01]  /*acf0*/  HMMA.16816.F32.BF16 R56, R128.reuse, R102, R56 ;  /* 0x000000668038723c */ /* 0x040fe20000041838 */
[----:B------:R-:W3:Y:S03]  /*ad00*/  LDSM.16.MT88.4 R100, [R133+0x4100] ;  /* 0x004100008564783b */ /* 0x000ee60000004200 */
[--C-:B------:R-:W-:Y:S02]  /*ad10*/  FFMA.FTZ R182, R159, c[0x0][0x2d0], -R148.reuse ;  /* 0x0000b4009fb67a23 */ /* 0x100fe40000010894 */
[--C-:B------:R-:W-:Y:S02]  /*ad20*/  FFMA.FTZ R177, R181, c[0x0][0x2d0], -R148.reuse ;  /* 0x0000b400b5b17a23 */ /* 0x100fe40000010894 */
[C---:B------:R-:W-:Y:S01]  /*ad30*/  HMMA.16816.F32.BF16 R60, R128.reuse, R108, R60 ;  /* 0x0000006c803c723c */ /* 0x040fe2000004183c */
[----:B------:R-:W-:Y:S01]  /*ad40*/  LDSM.16.MT88.4 R156, [R164+0x3900] ;  /* 0x00390000a49c783b */ /* 0x000fe20000004200 */
[----:B------:R-:W-:Y:S02]  /*ad50*/  MUFU.EX2 R175, R175 ;  /* 0x000000af00af7308 */ /* 0x000fe40000000800 */
[--C-:B------:R-:W-:Y:S02]  /*ad60*/  FFMA.FTZ R181, R161, c[0x0][0x2d0], -R148.reuse ;  /* 0x0000b400a1b57a23 */ /* 0x100fe40000010894 */
[----:B------:R-:W-:Y:S02]  /*ad70*/  FFMA.FTZ R148, R147, c[0x0][0x2d0], -R148 ;  /* 0x0000b40093947a23 */ /* 0x000fe40000010894 */
[C---:B------:R-:W-:Y:S01]  /*ad80*/  HMMA.16816.F32.BF16 R64, R128.reuse, R110, R64 ;  /* 0x0000006e8040723c */ /* 0x040fe20000041840 */
[----:B------:R-:W4:Y:S03]  /*ad90*/  LDSM.16.MT88.4 R108, [R134+UR4+0x4100] ;  /* 0x00410004866c783b */ /* 0x000f260008004200 */
[----:B------:R5:W-:Y:S01]  /*ada0*/  MUFU.EX2 R218, R148 ;  /* 0x0000009400da7308 */ /* 0x000be20000000800 */
[--C-:B------:R-:W-:Y:S02]  /*adb0*/  FFMA.FTZ R179, R180, c[0x0][0x2d0], -R145.reuse ;  /* 0x0000b400b4b37a23 */ /* 0x100fe40000010891 */
[--C-:B------:R-:W-:Y:S01]  /*adc0*/  FFMA.FTZ R180, R162, c[0x0][0x2d0], -R145.reuse ;  /* 0x0000b400a2b47a23 */ /* 0x100fe20000010891 */
[C---:B-1----:R-:W-:Y:S01]  /*add0*/  HMMA.16816.F32.BF16 R68, R128.reuse, R104, R68 ;  /* 0x000000688044723c */ /* 0x042fe20000041844 */
[----:B------:R-:W-:Y:S03]  /*ade0*/  LDSM.16.MT88.4 R160, [R135+UR4+0x5900] ;  /* 0x0059000487a0783b */ /* 0x000fe60008004200 */
[----:B------:R-:W-:Y:S02]  /*adf0*/  FFMA.FTZ R145, R144, c[0x0][0x2d0], -R145 ;  /* 0x0000b40090917a23 */ /* 0x000fe40000010891 */
[C---:B------:R-:W-:Y:S01]  /*ae00*/  FMUL.FTZ R88, R132.reuse, R88 ;  /* 0x0000005884587220 */ /* 0x040fe20000410000 */
[----:B------:R-:W1:Y:S01]  /*ae10*/  MUFU.EX2 R176, R176 ;  /* 0x000000b000b07308 */ /* 0x000e620000000800 */
[C---:B------:R-:W-:Y:S01]  /*ae20*/  FMUL.FTZ R89, R132.reuse, R89 ;  /* 0x0000005984597220 */ /* 0x040fe20000410000 */
[C---:B------:R-:W-:Y:S01]  /*ae30*/  HMMA.16816.F32.BF16 R72, R128.reuse, R106, R72 ;  /* 0x0000006a8048723c */ /* 0x040fe20000041848 */
[----:B------:R-:W4:Y:S02]  /*ae40*/  LDSM.16.MT88.4 R104, [R164+0x4100] ;  /* 0x00410000a468783b */ /* 0x000f240000004200 */
[C---:B------:R-:W-:Y:S02]  /*ae50*/  FMUL.FTZ R76, R132.reuse, R76 ;  /* 0x0000004c844c7220 */ /* 0x040fe40000410000 */
[C---:B------:R-:W-:Y:S02]  /*ae60*/  FMUL.FTZ R77, R132.reuse, R77 ;  /* 0x0000004d844d7220 */ /* 0x040fe40000410000 */
[C---:B------:R-:W-:Y:S01]  /*ae70*/  FMUL.FTZ R78, R3.reuse, R78 ;  /* 0x0000004e034e7220 */ /* 0x040fe20000410000 */
[----:B------:R-:W4:Y:S01]  /*ae80*/  MUFU.EX2 R177, R177 ;  /* 0x000000b100b17308 */ /* 0x000f220000000800 */
[----:B-----5:R-:W-:Y:S03]  /*ae90*/  LDSM.16.MT88.4 R148, [R133+0x3900] ;  /* 0x003900008594783b */ /* 0x020fe60000004200 */
[C---:B------:R-:W-:Y:S02]  /*aea0*/  FMUL.FTZ R79, R3.reuse, R79 ;  /* 0x0000004f034f7220 */ /* 0x040fe40000410000 */
[C---:B------:R-:W-:Y:S02]  /*aeb0*/  FMUL.FTZ R90, R3.reuse, R90 ;  /* 0x0000005a035a7220 */ /* 0x040fe40000410000 */
[C---:B------:R-:W-:Y:S02]  /*aec0*/  FMUL.FTZ R91, R3.reuse, R91 ;  /* 0x0000005b035b7220 */ /* 0x040fe40000410000 */
[C---:B------:R-:W-:Y:S01]  /*aed0*/  FMUL.FTZ R92, R132.reuse, R92 ;  /* 0x0000005c845c7220 */ /* 0x040fe20000410000 */
[C---:B---3--:R-:W-:Y:S01]  /*aee0*/  HMMA.16816.F32.BF16 R76, R128.reuse, R100, R76 ;  /* 0x00000064804c723c */ /* 0x048fe2000004184c */
[----:B------:R-:W-:Y:S02]  /*aef0*/  MUFU.EX2 R179, R179 ;  /* 0x000000b300b37308 */ /* 0x000fe40000000800 */
[C---:B------:R-:W-:Y:S02]  /*af00*/  FMUL.FTZ R80, R132.reuse, R80 ;  /* 0x0000005084507220 */ /* 0x040fe40000410000 */
[----:B------:R-:W-:Y:S02]  /*af10*/  FMUL.FTZ R81, R132, R81 ;  /* 0x0000005184517220 */ /* 0x000fe40000410000 */
[C---:B------:R-:W-:Y:S01]  /*af20*/  FMUL.FTZ R82, R3.reuse, R82 ;  /* 0x0000005203527220 */ /* 0x040fe20000410000 */
[----:B--2---:R-:W-:Y:S01]  /*af30*/  F2FP.BF16.PACK_AB R100, R174, R173 ;  /* 0x000000adae64723e */ /* 0x004fe200000010ff */
[C---:B------:R-:W-:Y:S02]  /*af40*/  FMUL.FTZ R83, R3.reuse, R83 ;  /* 0x0000005303537220 */ /* 0x040fe40000410000 */
[----:B------:R2:W-:Y:S01]  /*af50*/  MUFU.EX2 R220, R145 ;  /* 0x0000009100dc7308 */ /* 0x0005e20000000800 */
[----:B------:R-:W-:Y:S01]  /*af60*/  FMUL.FTZ R93, R132, R93 ;  /* 0x0000005d845d7220 */ /* 0x000fe20000410000 */
[----:B-1----:R-:W-:Y:S01]  /*af70*/  F2FP.BF16.PACK_AB R101, R176, R175 ;  /* 0x000000afb065723e */ /* 0x002fe200000010ff */
[C---:B------:R-:W-:Y:S02]  /*af80*/  FMUL.FTZ R94, R3.reuse, R94 ;  /* 0x0000005e035e7220 */ /* 0x040fe40000410000 */
[C---:B------:R-:W-:Y:S03]  /*af90*/  HMMA.16816.F32.BF16 R80, R128.reuse, R102, R80 ;  /* 0x000000668050723c */ /* 0x040fe60000041850 */
[C---:B------:R-:W-:Y:S02]  /*afa0*/  FMUL.FTZ R95, R3.reuse, R95 ;  /* 0x0000005f035f7220 */ /* 0x040fe40000410000 */
[C---:B------:R-:W-:Y:S01]  /*afb0*/  FMUL.FTZ R96, R132.reuse, R96 ;  /* 0x0000006084607220 */ /* 0x040fe20000410000 */
[----:B------:R-:W1:Y:S01]  /*afc0*/  MUFU.EX2 R180, R180 ;  /* 0x000000b400b47308 */ /* 0x000e620000000800 */
[----:B------:R-:W-:Y:S01]  /*afd0*/  FMUL.FTZ R97, R132, R97 ;  /* 0x0000006184617220 */ /* 0x000fe20000410000 */
[C---:B----4-:R-:W-:Y:S04]  /*afe0*/  HMMA.16816.F32.BF16 R84, R128.reuse, R108, R84 ;  /* 0x0000006c8054723c */ /* 0x050fe80000041854 */
[C---:B------:R-:W-:Y:S01]  /*aff0*/  FMUL.FTZ R98, R3.reuse, R98 ;  /* 0x0000006203627220 */ /* 0x040fe20000410000 */
[----:B------:R-:W-:Y:S01]  /*b000*/  F2FP.BF16.PACK_AB R102, R178, R177 ;  /* 0x000000b1b266723e */ /* 0x000fe200000010ff */
[C---:B------:R-:W-:Y:S02]  /*b010*/  FMUL.FTZ R99, R3.reuse, R99 ;  /* 0x0000006303637220 */ /* 0x040fe40000410000 */
[C---:B------:R-:W-:Y:S01]  /*b020*/  HMMA.16816.F32.BF16 R88, R128.reuse, R110, R88 ;  /* 0x0000006e8058723c */ /* 0x040fe20000041858 */
[----:B------:R-:W3:Y:S01]  /*b030*/  LDSM.16.MT88.4 R108, [R133+0x900] ;  /* 0x00090000856c783b */ /* 0x000ee20000004200 */
[----:B------:R-:W-:Y:S02]  /*b040*/  MUFU.EX2 R181, R181 ;  /* 0x000000b500b57308 */ /* 0x000fe40000000800 */
[----:B------:R-:W-:Y:S02]  /*b050*/  FFMA.FTZ R172, R132, R203, R172 ;  /* 0x000000cb84ac7223 */ /* 0x000fe400000100ac */
[----:B------:R-:W-:Y:S02]  /*b060*/  FFMA.FTZ R168, R3, R202, R168 ;  /* 0x000000ca03a87223 */ /* 0x000fe400000100a8 */
[C---:B------:R-:W-:Y:S01]  /*b070*/  HMMA.16816.F32.BF16 R92, R128.reuse, R104, R92 ;  /* 0x00000068805c723c */ /* 0x040fe2000004185c */
[----:B--2---:R-:W-:Y:S03]  /*b080*/  LDSM.16.MT88.4 R144, [R135+UR4+0x3900] ;  /* 0x003900048790783b */ /* 0x004fe60008004200 */
[----:B------:R-:W2:Y:S01]  /*b090*/  MUFU.EX2 R182, R182 ;  /* 0x000000b600b67308 */ /* 0x000ea20000000800 */
[----:B------:R-:W-:Y:S01]  /*b0a0*/  FADD.FTZ R171, R171, R172 ;  /* 0x000000acabab7221 */ /* 0x000fe20000010000 */
[----:B-1----:R-:W-:Y:S01]  /*b0b0*/  F2FP.BF16.PACK_AB R103, R180, R179 ;  /* 0x000000b3b467723e */ /* 0x002fe200000010ff */
[----:B------:R-:W-:Y:S01]  /*b0c0*/  FADD.FTZ R167, R167, R168 ;  /* 0x000000a8a7a77221 */ /* 0x000fe20000010000 */
[----:B------:R-:W-:Y:S01]  /*b0d0*/  HMMA.16816.F32.BF16 R96, R128, R106, R96 ;  /* 0x0000006a8060723c */ /* 0x000fe20000041860 */
[----:B------:R-:W1:Y:S05]  /*b0e0*/  LDSM.16.MT88.4 R104, [R164+0x2900] ;  /* 0x00290000a468783b */ /* 0x000e6a0000004200 */
[----:B------:R-:W4:Y:S02]  /*b0f0*/  MUFU.EX2 R208, R208 ;  /* 0x000000d000d07308 */ /* 0x000f240000000800 */
[C---:B------:R-:W-:Y:S08]  /*b100*/  HMMA.16816.F32.BF16 R4, R100.reuse, R112, R4 ;  /* 0x000000706404723c */ /* 0x040ff00000041804 */
[C---:B------:R-:W-:Y:S01]  /*b110*/  HMMA.16816.F32.BF16 R8, R100.reuse, R114, R8 ;  /* 0x000000726408723c */ /* 0x040fe20000041808 */
[----:B------:R-:W-:Y:S07]  /*b120*/  LDSM.16.MT88.4 R112, [R133+0x4900] ;  /* 0x004900008570783b */ /* 0x000fee0000004200 */
[C---:B---3--:R-:W-:Y:S08]  /*b130*/  HMMA.16816.F32.BF16 R12, R100.reuse, R108, R12 ;  /* 0x0000006c640c723c */ /* 0x048ff0000004180c */
[C---:B------:R-:W-:Y:S01]  /*b140*/  HMMA.16816.F32.BF16 R16, R100.reuse, R110, R16 ;  /* 0x0000006e6410723c */ /* 0x040fe20000041810 */
[----:B------:R-:W3:Y:S07]  /*b150*/  LDSM.16.MT88.4 R108, [R135+UR4+0x4900] ;  /* 0x00490004876c783b */ /* 0x000eee0008004200 */
        /* <DEDUP_REMOVED lines=18> */
[C---:B-1----:R-:W-:Y:S08]  /*b280*/  HMMA.16816.F32.BF16 R60, R100.reuse, R104, R60 ;  /* 0x00000068643c723c */ /* 0x042ff0000004183c */
[C---:B------:R-:W-:Y:S01]  /*b290*/  HMMA.16816.F32.BF16 R64, R100.reuse, R106, R64 ;  /* 0x0000006a6440723c */ /* 0x040fe20000041840 */
[----:B------:R-:W1:Y:S07]  /*b2a0*/  LDSM.16.MT88.4 R104, [R134+UR4+0x4900] ;  /* 0x004900048668783b */ /* 0x000e6e0008004200 */
[C---:B---3--:R-:W-:Y:S08]  /*b2b0*/  HMMA.16816.F32.BF16 R68, R100.reuse, R108, R68 ;  /* 0x0000006c6444723c */ /* 0x048ff00000041844 */
[C---:B------:R-:W-:Y:S01]  /*b2c0*/  HMMA.16816.F32.BF16 R72, R100.reuse, R110, R72 ;  /* 0x0000006e6448723c */ /* 0x040fe20000041848 */
[----:B------:R-:W3:Y:S07]  /*b2d0*/  LDSM.16.MT88.4 R108, [R135+UR4+0x1100] ;  /* 0x00110004876c783b */ /* 0x000eee0008004200 */
[C---:B------:R-:W-:Y:S08]  /*b2e0*/  HMMA.16816.F32.BF16 R76, R100.reuse, R112, R76 ;  /* 0x00000070644c723c */ /* 0x040ff0000004184c */
[C---:B------:R-:W-:Y:S01]  /*b2f0*/  HMMA.16816.F32.BF16 R80, R100.reuse, R114, R80 ;  /* 0x000000726450723c */ /* 0x040fe20000041850 */
[----:B------:R-:W5:Y:S07]  /*b300*/  LDSM.16.MT88.4 R112, [R134+UR4+0x1100] ;  /* 0x001100048670783b */ /* 0x000f6e0008004200 */
[C---:B-1----:R-:W-:Y:S08]  /*b310*/  HMMA.16816.F32.BF16 R84, R100.reuse, R104, R84 ;  /* 0x000000686454723c */ /* 0x042ff00000041854 */
[C---:B------:R-:W-:Y:S01]  /*b320*/  HMMA.16816.F32.BF16 R88, R100.reuse, R106, R88 ;  /* 0x0000006a6458723c */ /* 0x040fe20000041858 */
[----:B------:R-:W1:Y:S07]  /*b330*/  LDSM.16.MT88.4 R104, [R135+UR4+0x3100] ;  /* 0x003100048768783b */ /* 0x000e6e0008004200 */
[C---:B------:R-:W-:Y:S08]  /*b340*/  HMMA.16816.F32.BF16 R92, R100.reuse, R116, R92 ;  /* 0x00000074645c723c */ /* 0x040ff0000004185c */
[----:B------:R-:W-:Y:S01]  /*b350*/  HMMA.16816.F32.BF16 R96, R100, R118, R96 ;  /* 0x000000766460723c */ /* 0x000fe20000041860 */
[----:B------:R-:W1:Y:S06]  /*b360*/  LDSM.16.MT88.4 R116, [R133+0x3100] ;  /* 0x003100008574783b */ /* 0x000e6c0000004200 */
[----:B--2---:R-:W-:Y:S02]  /*b370*/  F2FP.BF16.PACK_AB R100, R182, R181 ;  /* 0x000000b5b664723e */ /* 0x004fe400000010ff */
[----:B----4-:R-:W-:Y:S03]  /*b380*/  F2FP.BF16.PACK_AB R101, R208, R183 ;  /* 0x000000b7d065723e */ /* 0x010fe600000010ff */
[----:B------:R-:W-:Y:S02]  /*b390*/  F2FP.BF16.PACK_AB R102, R210, R193 ;  /* 0x000000c1d266723e */ /* 0x000fe400000010ff */
[----:B------:R-:W-:Y:S07]  /*b3a0*/  F2FP.BF16.PACK_AB R103, R212, R207 ;  /* 0x000000cfd467723e */ /* 0x000fee00000010ff */
[C---:B---3--:R-:W-:Y:S08]  /*b3b0*/  HMMA.16816.F32.BF16 R4, R100.reuse, R108, R4 ;  /* 0x0000006c6404723c */ /* 0x048ff00000041804 */
[C---:B------:R-:W-:Y:S01]  /*b3c0*/  HMMA.16816.F32.BF16 R8, R100.reuse, R110, R8 ;  /* 0x0000006e6408723c */ /* 0x040fe20000041808 */
[----:B------:R-:W2:Y:S07]  /*b3d0*/  LDSM.16.MT88.4 R108, [R134+UR4+0x3100] ;  /* 0x00310004866c783b */ /* 0x000eae0008004200 */
[C---:B------:R-:W-:Y:S08]  /*b3e0*/  HMMA.16816.F32.BF16 R12, R100.reuse, R120, R12 ;  /* 0x00000078640c723c */ /* 0x040ff0000004180c */
[C---:B------:R-:W-:Y:S08]  /*b3f0*/  HMMA.16816.F32.BF16 R16, R100.reuse, R122, R16 ;  /* 0x0000007a6410723c */ /* 0x040ff00000041810 */
[C---:B-----5:R-:W-:Y:S08]  /*b400*/  HMMA.16816.F32.BF16 R20, R100.reuse, R112, R20 ;  /* 0x000000706414723c */ /* 0x060ff00000041814 */
        /* <DEDUP_REMOVED lines=8> */
[C---:B------:R-:W-:Y:S08]  /*b490*/  HMMA.16816.F32.BF16 R44, R100.reuse, R116, R44 ;  /* 0x00000074642c723c */ /* 0x040ff0000004182c */
        /* <DEDUP_REMOVED lines=53> */
[C---:B--2---:R-:W-:Y:S07]  /*b7f0*/  HMMA.16816.F32.BF16 R76, R136.reuse, R8, R76 ;  /* 0x00000008884c723c */ /* 0x044fee000004184c */
[----:B------:R-:W-:Y:S01]  /*b800*/  FADD.FTZ R8, R170, R171 ;  /* 0x000000abaa087221 */ /* 0x000fe20000010000 */
[C---:B------:R-:W-:Y:S04]  /*b810*/  HMMA.16816.F32.BF16 R80, R136.reuse, R10, R80 ;  /* 0x0000000a8850723c */ /* 0x040fe80000041850 */
[----:B------:R-:W-:Y:S04]  /*b820*/  FADD.FTZ R8, R169, R8 ;  /* 0x00000008a9087221 */ /* 0x000fe80000010000 */
[C---:B-1----:R-:W-:Y:S04]  /*b830*/  HMMA.16816.F32.BF16 R84, R136.reuse, R12, R84 ;  /* 0x0000000c8854723c */ /* 0x042fe80000041854 */
        /* <DEDUP_REMOVED lines=16> */
[----:B------:R-:W-:Y:S01]  /*b940*/  ULEA UR4, UR23, UR7, 0x6 ;  /* 0x0000000717047291 */ /* 0x000fe2000f8e303f */
[----:B------:R-:W-:Y:S01]  /*b950*/  ISETP.NE.AND P1, PT, R196, 0x1, PT ;  /* 0x00000001c400780c */ /* 0x000fe20003f25270 */
[----:B------:R-:W-:Y:S02]  /*b960*/  IMAD.MOV.U32 R198, RZ, RZ, RZ ;  /* 0x000000ffffc67224 */ /* 0x000fe400078e00ff */
[----:B------:R-:W-:Y:S02]  /*b970*/  IMAD.U32 R15, RZ, RZ, UR13 ;  /* 0x0000000dff0f7e24 */ /* 0x000fe4000f8e00ff */
        /* <DEDUP_REMOVED lines=15> */
[----:B-1----:R-:W-:Y:S05]  /*ba70*/  IMAD.WIDE.U32 R4, R199, c[0x0][0x1e0], RZ ;  /* 0x00007800c7047a25 */ /* 0x002fea00078e00ff */
[----:B------:R-:W-:Y:S02]  /*ba80*/  IADD3 R5, R5, R3, RZ ;  /* 0x0000000305057210 */ /* 0x000fe40007ffe0ff */
        /* <DEDUP_REMOVED lines=9> */
[----:B------:R-:W-:Y:S03]  /*bb20*/  IMAD R4, R15, 0x3000, R200 ;  /* 0x000030000f047824 */ /* 0x000fe600078e02c8 */
[----:B------:R-:W2:Y:S01]  /*bb30*/  SHFL.IDX PT, R11, R6, RZ, 0x181f ;  /* 0x00181fff060b7589 */ /* 0x000ea200000e0000 */
[----:B------:R-:W-:Y:S03]  /*bb40*/  IMAD.SHL.U32 R3, R4, 0x2, RZ ;  /* 0x0000000204037824 */ /* 0x000fe600078e00ff */
[----:B------:R-:W3:Y:S04]  /*bb50*/  SHFL.IDX PT, R5, R16, 0x1, 0x181f ;  /* 0x00381f0010057f89 */ /* 0x000ee800000e0000 */
[----:B------:R4:W5:Y:S01]  /*bb60*/  SHFL.IDX PT, R7, R6, 0x1, 0x181f ;  /* 0x00381f0006077f89 */ /* 0x00096200000e0000 */
[C---:B-1----:R-:W-:Y:S02]  /*bb70*/  IADD3 R12, P0, R9.reuse, R206, RZ ;  /* 0x000000ce090c7210 */ /* 0x042fe40007f1e0ff */
[-C--:B------:R-:W-:Y:S03]  /*bb80*/  IADD3 R8, P1, R9, R205.reuse, RZ ;  /* 0x000000cd09087210 */ /* 0x080fe60007f3e0ff */
[--C-:B--2---:R-:W-:Y:S01]  /*bb90*/  IMAD.X R13, R11, 0x1, R192.reuse, P0 ;  /* 0x000000010b0d7824 */ /* 0x104fe200000e06c0 */
[----:B------:R-:W-:Y:S02]  /*bba0*/  IADD3 R14, P0, R9, R204, RZ ;  /* 0x000000cc090e7210 */ /* 0x000fe40007f1e0ff */
[----:B------:R-:W-:Y:S02]  /*bbb0*/  IADD3.X R9, R11, R194, RZ, P1, !PT ;  /* 0x000000c20b097210 */ /* 0x000fe40000ffe4ff */
[----:B------:R1:W-:Y:S01]  /*bbc0*/  LDGSTS.E.BYPASS.LTC128B.128 [R3+0xc100], [R12.64], !P5 ;  /* 0x0c1000000c037fae */ /* 0x0003e2000e901d4a */
[----:B---3--:R-:W-:Y:S01]  /*bbd0*/  IADD3 R10, P2, R5, R206, RZ ;  /* 0x000000ce050a7210 */ /* 0x008fe20007f5e0ff */
[--C-:B------:R-:W-:Y:S01]  /*bbe0*/  IMAD.X R15, R11, 0x1, R195.reuse, P0 ;  /* 0x000000010b0f7824 */ /* 0x100fe200000e06c3 */
[C---:B------:R-:W-:Y:S01]  /*bbf0*/  IADD3 R4, P1, R5.reuse, R205, RZ ;  /* 0x000000cd05047210 */ /* 0x040fe20007f3e0ff */
[----:B------:R1:W-:Y:S01]  /*bc00*/  LDGSTS.E.BYPASS.LTC128B.128 [R3+0xe100], [R8.64], !P4 ;  /* 0x0e10000008037fae */ /* 0x0003e2000e101d4a */
[----:B----4-:R-:W-:Y:S01]  /*bc10*/  IADD3 R6, P0, R5, R204, RZ ;  /* 0x000000cc05067210 */ /* 0x010fe20007f1e0ff */
[C---:B-----5:R-:W-:Y:S01]  /*bc20*/  IMAD.X R11, R7.reuse, 0x1, R192, P2 ;  /* 0x00000001070b7824 */ /* 0x060fe200010e06c0 */
[C---:B------:R-:W-:Y:S01]  /*bc30*/  IADD3.X R5, R7.reuse, R194, RZ, P1, !PT ;  /* 0x000000c207057210 */ /* 0x040fe20000ffe4ff */
[----:B------:R1:W-:Y:S02]  /*bc40*/  LDGSTS.E.BYPASS.LTC128B.128 [R3+0x10100], [R14.64], !P6 ;  /* 0x101000000e037fae */ /* 0x0003e4000f101d4a */
[----:B------:R-:W-:Y:S02]  /*bc50*/  IMAD.X R7, R7, 0x1, R195, P0 ;  /* 0x0000000107077824 */ /* 0x000fe400000e06c3 */
[----:B------:R1:W-:Y:S04]  /*bc60*/  LDGSTS.E.BYPASS.LTC128B.128 [R3+0xd100], [R10.64], !P5 ;  /* 0x0d1000000a037fae */ /* 0x0003e8000e901d4a */
[----:B------:R1:W-:Y:S04]  /*bc70*/  LDGSTS.E.BYPASS.LTC128B.128 [R3+0xf100], [R4.64], !P4 ;  /* 0x0f10000004037fae */ /* 0x0003e8000e101d4a */
[----:B------:R1:W-:Y:S02]  /*bc80*/  LDGSTS.E.BYPASS.LTC128B.128 [R3+0x11100], [R6.64], !P6 ;  /* 0x1110000006037fae */ /* 0x0003e4000f101d4a */
.L_x_1560:
[----:B------:R-:W-:Y:S01]  /*bc90*/  UIADD3 UR4, UR23, -0x1, URZ ;  /* 0xffffffff17047890 */ /* 0x000fe2000fffe03f */
[----:B------:R-:W0:Y:S01]  /*bca0*/  LDGDEPBAR ;  /* 0x00000000000079af */ /* 0x000e220000000000 */
[----:B------:R-:W-:Y:S01]  /*bcb0*/  UIADD3 UR9, UR5, 0x1, URZ ;  /* 0x0000000105097890 */ /* 0x000fe2000fffe03f */
[----:B------:R-:W-:Y:S01]  /*bcc0*/  ISETP.LT.AND P0, PT, RZ, UR23, PT ;  /* 0x00000017ff007c0c */ /* 0x000fe2000bf01270 */
[----:B------:R-:W-:Y:S01]  /*bcd0*/  UISETP.GE.AND UP0, UPT, UR5, 0x1, UPT ;  /* 0x000000010500788c */ /* 0x000fe2000bf06270 */
[----:B-1----:R-:W-:Y:S01]  /*bce0*/  IMAD.MOV.U32 R3, RZ, RZ, R0 ;  /* 0x000000ffff037224 */ /* 0x002fe200078e0000 */
[----:B------:R-:W-:Y:S01]  /*bcf0*/  MOV R133, R2 ;  /* 0x0000000200857202 */ /* 0x000fe20000000f00 */
[----:B------:R-:W-:Y:S02]  /*bd00*/  UMOV UR23, UR4 ;  /* 0x0000000400177c82 */ /* 0x000fe40008000000 */
[----:B------:R-:W-:Y:S07]  /*bd10*/  USEL UR5, UR9, URZ, !UP0 ;  /* 0x0000003f09057287 */ /* 0x000fee000c000000 */
[----:B------:R-:W-:-:S05]  /*bd20*/  @P0 BRA `(.L_x_1561) ;  /* 0xffffd18000000947 */ /* 0x000fca000383ffff */
.L_x_1558:
        /* <DEDUP_REMOVED lines=122> */
.L_x_1544:
        /* <DEDUP_REMOVED lines=42> */
[----:B------:R-:W-:Y:S01]  /*c770*/  ISETP.NE.U32.AND P0, PT, R12, 0x1, PT ;  /* 0x000000010c00780c */ /* 0x000fe20003f05070 */
[----:B------:R-:W-:Y:S01]  /*c780*/  IMAD.U32 R12, RZ, RZ, UR4 ;  /* 0x00000004ff0c7e24 */ /* 0x000fe2000f8e00ff */
        /* <DEDUP_REMOVED lines=9> */
[----:B------:R-:W-:Y:S02]  /*c820*/  F2FP.BF16.PACK_AB R44, R45, R44 ;  /* 0x0000002c2d2c723e */ /* 0x000fe400000010ff */
[----:B------:R-:W-:-:S02]  /*c830*/  F2FP.BF16.PACK_AB R46, R47, R46 ;  /* 0x0000002e2f2e723e */ /* 0x000fc400000010ff */
[C---:B------:R-:W-:Y:S02]  /*c840*/  IADD3 R6, R13.reuse, 0x80, RZ ;  /* 0x000000800d067810 */ /* 0x040fe40007ffe0ff */
[----:B------:R-:W-:Y:S02]  /*c850*/  IADD3 R5, R13, 0x70, RZ ;  /* 0x000000700d057810 */ /* 0x000fe40007ffe0ff */
[----:B------:R-:W-:Y:S02]  /*c860*/  @P0 IADD3 R5, R6, 0x10, RZ ;  /* 0x0000001006050810 */ /* 0x000fe40007ffe0ff */
[----:B------:R-:W-:Y:S01]  /*c870*/  SEL R6, R9, 0xffffffe0, !P1 ;  /* 0xffffffe009067807 */ /* 0x000fe20004800000 */
[----:B------:R-:W-:Y:S01]  /*c880*/  IMAD.MOV.U32 R9, RZ, RZ, 0x40 ;  /* 0x00000040ff097424 */ /* 0x000fe200078e00ff */
[----:B------:R-:W-:Y:S02]  /*c890*/  F2FP.BF16.PACK_AB R48, R49, R48 ;  /* 0x000000303130723e */ /* 0x000fe400000010ff */
[----:B------:R-:W-:Y:S01]  /*c8a0*/  F2FP.BF16.PACK_AB R50, R51, R50 ;  /* 0x000000323332723e */ /* 0x000fe200000010ff */
[----:B------:R-:W-:Y:S01]  /*c8b0*/  IMAD.IADD R15, R13, 0x1, R6 ;  /* 0x000000010d0f7824 */ /* 0x000fe200078e0206 */
[----:B------:R-:W-:Y:S01]  /*c8c0*/  SEL R10, R9, 0xffffffc0, !P2 ;  /* 0xffffffc0090a7807 */ /* 0x000fe20005000000 */
[----:B------:R-:W-:Y:S01]  /*c8d0*/  IMAD.IADD R9, R6, 0x1, R5 ;  /* 0x0000000106097824 */ /* 0x000fe200078e0205 */
[----:B------:R-:W-:-:S02]  /*c8e0*/  F2FP.BF16.PACK_AB R52, R53, R52 ;  /* 0x000000343534723e */ /* 0x000fc400000010ff */
        /* <DEDUP_REMOVED lines=86> */
[----:B---3--:R-:W-:-:S05]  /*ce50*/  IMAD.U32 R15, RZ, RZ, UR5 ;  /* 0x00000005ff0f7e24 */ /* 0x008fca000f8e00ff */
[----:B------:R1:W5:Y:S01]  /*ce60*/  @P1 LDG.E R5, [R14.64] ;  /* 0x0000000a0e051981 */ /* 0x000362000c1e1900 */
[----:B------:R-:W-:Y:S02]  /*ce70*/  UMOV UR20, URZ ;  /* 0x0000003f00147c82 */ /* 0x000fe40008000000 */
[----:B------:R-:W-:Y:S01]  /*ce80*/  UMOV UR21, URZ ;  /* 0x0000003f00157c82 */ /* 0x000fe20008000000 */
[----:B----4-:R-:W2:Y:S02]  /*ce90*/  @P0 R2UR UR5, R6 ;  /* 0x00000000060503c2 */ /* 0x010ea400000e0000 */
        /* <DEDUP_REMOVED lines=8> */
.L_x_1563:
[----:B-1----:R-:W-:Y:S01]  /*cf20*/  SHF.R.S32.HI R9, RZ, 0x1f, R2 ;  /* 0x0000001fff097819 */ /* 0x002fe20000011402 */
[----:B------:R-:W1:Y:S01]  /*cf30*/  S2R R57, SR_CTAID.X ;  /* 0x0000000000397919 */ /* 0x000e620000002500 */
[----:B------:R-:W-:Y:S01]  /*cf40*/  LOP3.LUT R13, R4, 0xffffffe0, RZ, 0xc0, !PT ;  /* 0xffffffe0040d7812 */ /* 0x000fe200078ec0ff */
[----:B------:R-:W-:Y:S01]  /*cf50*/  IMAD.MOV.U32 R6, RZ, RZ, c[0x0][0x4e8] ;  /* 0x00013a00ff067624 */ /* 0x000fe200078e00ff */
[----:B------:R-:W-:Y:S01]  /*cf60*/  LEA.HI R9, R9, R2, RZ, 0x3 ;  /* 0x0000000209097211 */ /* 0x000fe200078f18ff */
[----:B------:R-:W-:Y:S01]  /*cf70*/  UMOV UR14, UR20 ;  /* 0x00000014000e7c82 */ /* 0x000fe20008000000 */
[----:B------:R-:W-:Y:S01]  /*cf80*/  BSSY B0, `(.L_x_1564) ;  /* 0x000008c000007945 */ /* 0x000fe20003800000 */
[----:B------:R-:W-:Y:S01]  /*cf90*/  IMAD.IADD R4, R0, 0x1, -R13 ;  /* 0x0000000100047824 */ /* 0x000fe200078e0a0d */
[----:B------:R-:W-:Y:S01]  /*cfa0*/  LOP3.LUT R9, R9, 0xffffff8, RZ, 0xc0, !PT ;  /* 0x0ffffff809097812 */ /* 0x000fe200078ec0ff */
[----:B------:R-:W-:Y:S01]  /*cfb0*/  UMOV UR15, UR21 ;  /* 0x00000015000f7c82 */ /* 0x000fe20008000000 */
[----:B------:R-:W-:Y:S01]  /*cfc0*/  ISETP.NE.AND P1, PT, R6, 0x1, PT ;  /* 0x000000010600780c */ /* 0x000fe20003f25270 */
[----:B------:R-:W-:Y:S01]  /*cfd0*/  ULDC.64 UR12, c[0x0][0x490] ;  /* 0x00012400000c7ab9 */ /* 0x000fe20000000a00 */
[----:B------:R-:W-:Y:S01]  /*cfe0*/  LEA.HI R6, R11, R11, RZ, 0x1 ;  /* 0x0000000b0b067211 */ /* 0x000fe200078f08ff */
[----:B------:R-:W-:Y:S01]  /*cff0*/  IMAD.IADD R2, R2, 0x1, -R9 ;  /* 0x0000000102027824 */ /* 0x000fe200078e0a09 */
[----:B------:R-:W-:Y:S01]  /*d000*/  SHF.R.S32.HI R9, RZ, 0x1f, R4 ;  /* 0x0000001fff097819 */ /* 0x000fe20000011404 */
[----:B------:R-:W-:Y:S01]  /*d010*/  UIMAD.WIDE.U32 UR14, UR6, UR12, UR14 ;  /* 0x0000000c060e72a5 */ /* 0x000fe2000f8e000e */
[----:B------:R-:W-:Y:S01]  /*d020*/  LOP3.LUT R6, R6, 0x1ffffffe, RZ, 0xc0, !PT ;  /* 0x1ffffffe06067812 */ /* 0x000fe200078ec0ff */
[----:B------:R-:W-:Y:S01]  /*d030*/  UIMAD UR12, UR7, UR12, URZ ;  /* 0x0000000c070c72a4 */ /* 0x000fe2000f8e023f */
[----:B------:R-:W-:Y:S01]  /*d040*/  LEA.HI R9, R9, R4, RZ, 0x2 ;  /* 0x0000000409097211 */ /* 0x000fe200078f10ff */
[----:B------:R-:W-:Y:S01]  /*d050*/  ULDC.64 UR4, c[0x0][0x3a0] ;  /* 0x0000e80000047ab9 */ /* 0x000fe20000000a00 */
        /* <DEDUP_REMOVED lines=11> */
[----:B------:R-:W-:Y:S01]  /*d110*/  USEL UR17, UR8, URZ, !UP1 ;  /* 0x0000003f08117287 */ /* 0x000fe2000c800000 */
[----:B------:R-:W-:Y:S01]  /*d120*/  IMAD.SHL.U32 R3, R3, 0x8, RZ ;  /* 0x0000000803037824 */ /* 0x000fe200078e00ff */
[----:B------:R-:W-:Y:S02]  /*d130*/  UIMAD.WIDE.U32 UR18, UR20, UR4, URZ ;  /* 0x00000004141272a5 */ /* 0x000fe4000f8e003f */
[----:B-1----:R-:W-:Y:S01]  /*d140*/  LEA R6, R57, R6, 0x7 ;  /* 0x0000000639067211 */ /* 0x002fe200078e38ff */
[----:B------:R-:W-:Y:S02]  /*d150*/  ULDC.64 UR8, c[0x0][0x498] ;  /* 0x0001260000087ab9 */ /* 0x000fe40000000a00 */
[----:B------:R-:W-:Y:S02]  /*d160*/  UIMAD UR16, UR20, UR5, UR16 ;  /* 0x00000005141072a4 */ /* 0x000fe4000f8e0210 */
        /* <DEDUP_REMOVED lines=26> */
[----:B------:R-:W-:Y:S01]  /*d310*/  LOP3.LUT R11, R11, 0x1c0, RZ, 0xc0, !PT ;  /* 0x000001c00b0b7812 */ /* 0x000fe200078ec0ff */
[----:B------:R-:W-:-:S02]  /*d320*/  ULDC.64 UR6, c[0x0][0x3f0] ;  /* 0x0000fc0000067ab9 */ /* 0x000fc40000000a00 */
[----:B------:R-:W-:Y:S01]  /*d330*/  IMAD R13, R57, 0x80, R0 ;  /* 0x00000080390d7824 */ /* 0x000fe200078e0200 */
[----:B------:R-:W-:Y:S01]  /*d340*/  LEA R16, P0, R14, c[0x0][0x450], 0x2 ;  /* 0x000114000e107a11 */ /* 0x000fe200078010ff */
[----:B------:R-:W-:Y:S01]  /*d350*/  IMAD R17, R6, c[0x0][0x48c], R17 ;  /* 0x0001230006117a24 */ /* 0x000fe200078e0211 */
[----:B------:R-:W-:Y:S01]  /*d360*/  UIMAD UR12, UR12, UR6, URZ ;  /* 0x000000060c0c72a4 */ /* 0x000fe2000f8e023f */
[----:B------:R-:W-:Y:S01]  /*d370*/  @P1 IMAD.HI.U32 R10, R13, c[0x0][0x4ec], RZ ;  /* 0x00013b000d0a1a27 */ /* 0x000fe200078e00ff */
[----:B------:R-:W-:Y:S01]  /*d380*/  UIADD3 UR19, UR19, UR5, URZ ;  /* 0x0000000513137290 */ /* 0x000fe2000fffe03f */
[----:B------:R-:W-:Y:S01]  /*d390*/  SHF.R.U32.HI R6, RZ, 0x3, R11 ;  /* 0x00000003ff067819 */ /* 0x000fe2000001160b */
[----:B------:R-:W-:Y:S01]  /*d3a0*/  UIMAD UR7, UR17, UR7, UR12 ;  /* 0x00000007110772a4 */ /* 0x000fe2000f8e020c */
[----:B------:R-:W-:Y:S01]  /*d3b0*/  IMAD.IADD R12, R15, 0x1, R17 ;  /* 0x000000010f0c7824 */ /* 0x000fe200078e0211 */
[----:B------:R-:W-:Y:S01]  /*d3c0*/  UIMAD.WIDE.U32 UR18, UR17, UR6, UR18 ;  /* 0x00000006111272a5 */ /* 0x000fe2000f8e0012 */
[----:B------:R-:W-:Y:S01]  /*d3d0*/  IMAD.SHL.U32 R0, R9, 0x8, RZ ;  /* 0x0000000809007824 */ /* 0x000fe200078e00ff */
[----:B------:R-:W-:Y:S01]  /*d3e0*/  SHFL.IDX PT, R50, R16, RZ, 0x1c1f ;  /* 0x001c1fff10327589 */ /* 0x000fe200000e0000 */
[----:B------:R-:W-:Y:S01]  /*d3f0*/  IMAD.MOV.U32 R9, RZ, RZ, R13 ;  /* 0x000000ffff097224 */ /* 0x000fe200078e000d */
[----:B------:R-:W-:Y:S01]  /*d400*/  @P1 SHF.R.U32.HI R9, RZ, c[0x0][0x4f0], R10 ;  /* 0x00013c00ff091a19 */ /* 0x000fe2000001160a */
[----:B------:R-:W-:Y:S01]  /*d410*/  UIADD3 UR7, UR19, UR7, URZ ;  /* 0x0000000713077290 */ /* 0x000fe2000fffe03f */
[----:B------:R-:W-:Y:S01]  /*d420*/  LEA.HI.X R12, R14, c[0x0][0x454], R12, 0x2, P0 ;  /* 0x000115000e0c7a11 */ /* 0x000fe200000f140c */
[----:B------:R-:W-:Y:S01]  /*d430*/  SHFL.IDX PT, R48, R16, 0x1, 0x1c1f ;  /* 0x003c1f0010307f89 */ /* 0x000fe200000e0000 */
        /* <DEDUP_REMOVED lines=20> */
[----:B------:R-:W-:Y:S02]  /*d580*/  IMAD.SHL.U32 R58, R6, 0x2, RZ ;  /* 0x00000002063a7824 */ /* 0x000fe400078e00ff */
[----:B------:R-:W-:Y:S01]  /*d590*/  IMAD R57, R57, 0x80, R4 ;  /* 0x0000008039397824 */ /* 0x000fe200078e0204 */
[----:B------:R-:W-:Y:S01]  /*d5a0*/  IADD3 R15, R15, R18, RZ ;  /* 0x000000120f0f7210 */ /* 0x000fe20007ffe0ff */
[----:B------:R-:W-:Y:S01]  /*d5b0*/  IMAD R9, R9, c[0x0][0x3d8], RZ ;  /* 0x0000f60009097a24 */ /* 0x000fe200078e02ff */
[----:B-1----:R1:W-:Y:S03]  /*d5c0*/  @!P1 ST.E [R50.64], R7 ;  /* 0x0000000732009985 */ /* 0x0023e6000c10190a */
        /* <DEDUP_REMOVED lines=39> */
.L_x_1565:
[----:B--2---:R-:W-:Y:S05]  /*d840*/  BSYNC B0 ;  /* 0x0000000000007941 */ /* 0x004fea0003800000 */
.L_x_1564:
        /* <DEDUP_REMOVED lines=23> */
.L_x_1567:
[----:B------:R-:W-:Y:S05]  /*d9c0*/  BSYNC B0 ;  /* 0x0000000000007941 */ /* 0x000fea0003800000 */
.L_x_1566:
        /* <DEDUP_REMOVED lines=23> */
.L_x_1569:
[----:B------:R-:W-:Y:S05]  /*db40*/  BSYNC B0 ;  /* 0x0000000000007941 */ /* 0x000fea0003800000 */
.L_x_1568:
        /* <DEDUP_REMOVED lines=24> */
.L_x_1562:
        /* <DEDUP_REMOVED lines=31> */
.L_x_1570:
        /* <DEDUP_REMOVED lines=24> */
[----:B------:R-:W-:-:S04]  /*e040*/  UIMAD UR14, UR8, UR4, URZ ;  /* 0x00000004080e72a4 */ /* 0x000fc8000f8e023f */
[----:B------:R-:W-:Y:S01]  /*e050*/  @P0 SHF.R.U32.HI R8, RZ, c[0x0][0x4f0], R0 ;  /* 0x00013c00ff080a19 */ /* 0x000fe20000011600 */
[----:B------:R-:W-:-:S03]  /*e060*/  UIMAD UR5, UR9, UR5, UR14 ;  /* 0x00000005090572a4 */ /* 0x000fc6000f8e020e */
[----:B------:R-:W-:Y:S01]  /*e070*/  IADD3 R4, -R8, RZ, RZ ;  /* 0x000000ff08047210 */ /* 0x000fe20007ffe1ff */
[----:B------:R-:W-:Y:S02]  /*e080*/  UMOV UR14, UR16 ;  /* 0x00000010000e7c82 */ /* 0x000fe40008000000 */
[----:B------:R-:W-:Y:S01]  /*e090*/  UIMAD.WIDE.U32 UR14, UR9, UR4, UR14 ;  /* 0x00000004090e72a5 */ /* 0x000fe2000f8e000e */
[----:B------:R-:W-:Y:S02]  /*e0a0*/  IMAD.U32 R0, RZ, RZ, UR5 ;  /* 0x00000005ff007e24 */ /* 0x000fe4000f8e00ff */
[----:B------:R-:W-:Y:S01]  /*e0b0*/  IMAD R4, R4, c[0x0][0x4e8], R5 ;  /* 0x00013a0004047a24 */ /* 0x000fe200078e0205 */
[----:B------:R-:W-:Y:S02]  /*e0c0*/  SHF.R.S32.HI R5, RZ, 0x1f, R8 ;  /* 0x0000001fff057819 */ /* 0x000fe40000011408 */
[----:B------:R-:W-:Y:S02]  /*e0d0*/  IADD3 R8, P0, R8, UR14, RZ ;  /* 0x0000000e08087c10 */ /* 0x000fe4000ff1e0ff */
[----:B------:R-:W-:-:S02]  /*e0e0*/  SHF.R.S32.HI R2, RZ, 0x1f, R4 ;  /* 0x0000001fff027819 */ /* 0x000fc40000011404 */
        /* <DEDUP_REMOVED lines=9> */
.L_x_1572:
[----:B------:R-:W-:Y:S05]  /*e180*/  BSYNC B0 ;  /* 0x0000000000007941 */ /* 0x000fea0003800000 */
.L_x_1571:
        /* <DEDUP_REMOVED lines=70> */
.L_x_1574:
[----:B------:R-:W-:Y:S05]  /*e5f0*/  BSYNC B0 ;  /* 0x0000000000007941 */ /* 0x000fea0003800000 */
.L_x_1573:
        /* <DEDUP_REMOVED lines=21> */
.L_x_1576:
[----:B------:R-:W-:Y:S05]  /*e750*/  BSYNC B0 ;  /* 0x0000000000007941 */ /* 0x000fea0003800000 */
.L_x_1575:
        /* <DEDUP_REMOVED lines=21> */
.L_x_1578:
[----:B------:R-:W-:Y:S05]  /*e8b0*/  BSYNC B0 ;  /* 0x0000000000007941 */ /* 0x000fea0003800000 */
.L_x_1577:
        /* <DEDUP_REMOVED lines=22> */
.L_x_1579:
        /* <DEDUP_REMOVED lines=14> */
.L_x_1723:


//--------------------- .text._ZN7cutlass13device_kernelIN5flash19enable_sm80_to_sm89INS1_16FlashAttnFwdSm80INS1_25CollectiveMainloopFwdSm80ILi8ELi2ELb0EN4cute5tupleIJNS5_1CILi128EEENS7_ILi64EEENS7_ILi192EEEEEELi192ENS_10bfloat16_tEfNS_4arch4Sm80ELb1ELb0ELb1ELb1ELb1ELb1ELb1ELb0EEENS1_21CollectiveEpilogueFwdINS6_IJS8_SA_S9_EEENS6_IJNS7_ILi1EEESI_SI_EEESC_SE_Li256ELb1ELb1ELb0ELb0EEENS1_19SingleTileSchedulerILb1ELb0ELb1ELi128EEEEEEEEEvNT_6ParamsE --------------------------
	.section	.text._ZN7cutlass13device_kernelIN5flash19enable_sm80_to_sm89INS1_16FlashAttnFwdSm80INS1_25CollectiveMainloopFwdSm80ILi8ELi2ELb0EN4cute5tupleIJNS5_1CILi128EEENS7_ILi64EEENS7_ILi192EEEEEELi192ENS_10bfloat16_tEfNS_4arch4Sm80ELb1ELb0ELb1ELb1ELb1ELb1ELb1ELb0EEENS1_21CollectiveEpilogueFwdINS6_IJS8_SA_S9_EEENS6_IJNS7_ILi1EEESI_SI_EEESC_SE_Li256ELb1ELb1ELb0ELb0EEENS1_19SingleTileSchedulerILb1ELb0ELb1ELi128EEEEEEEEEvNT_6ParamsE,"ax",@progbits
	.sectioninfo	@"SHI_REGISTERS=242"
	.align	128
.text._ZN7cutlass13device_kernelIN5flash19enable_sm80_to_sm89INS1_16FlashAttnFwdSm80INS1_25CollectiveMainloopFwdSm80ILi8ELi2ELb0EN4cute5tupleIJNS5_1CILi128EEENS7_ILi64EEENS7_ILi192EEEEEELi192ENS_10bfloat16_tEfNS_4arch4Sm80ELb1ELb0ELb1ELb1ELb1ELb1ELb1ELb0EEENS1_21CollectiveEpilogueFwdINS6_IJS8_SA_S9_EEENS6_IJNS7_ILi1EEESI_SI_EEESC_SE_Li256ELb1ELb1ELb0ELb0EEENS1_19SingleTileSchedulerILb1ELb0ELb1ELi128EEEEEEEEEvNT_6ParamsE:
        .type           _ZN7cutlass13device_kernelIN5flash19enable_sm80_to_sm89INS1_16FlashAttnFwdSm80INS1_25CollectiveMainloopFwdSm80ILi8ELi2ELb0EN4cute5tupleIJNS5_1CILi128EEENS7_ILi64EEENS7_ILi192EEEEEELi192ENS_10bfloat16_tEfNS_4arch4Sm80ELb1ELb0ELb1ELb1ELb1ELb1ELb1ELb0EEENS1_21CollectiveEpilogueFwdINS6_IJS8_SA_S9_EEENS6_IJNS7_ILi1EEESI_SI_EEESC_SE_Li256ELb1ELb1ELb0ELb0EEENS1_19SingleTileSchedulerILb1ELb0ELb1ELi128EEEEEEEEEvNT_6ParamsE,@function
        .size           _ZN7cutlass13device_kernelIN5flash19enable_sm80_to_sm89INS1_16FlashAttnFwdSm80INS1_25CollectiveMainloopFwdSm80ILi8ELi2ELb0EN4cute5tupleIJNS5_1CILi128EEENS7_ILi64EEENS7_ILi192EEEEEELi192ENS_10bfloat16_tEfNS_4arch4Sm80ELb1ELb0ELb1ELb1ELb1ELb1ELb1ELb0EEENS1_21CollectiveEpilogueFwdINS6_IJS8_SA_S9_EEENS6_IJNS7_ILi1EEESI_SI_EEESC_SE_Li256ELb1ELb1ELb0ELb0EEENS1_19SingleTileSchedulerILb1ELb0ELb1ELi128EEEEEEEEEvNT_6ParamsE,(.L_x_1724 - _ZN7cutlass13device_kernelIN5flash19enable_sm80_to_sm89INS1_16FlashAttnFwdSm80INS1_25CollectiveMainloopFwdSm80ILi8ELi2ELb0EN4cute5tupleIJNS5_1CILi128EEENS7_ILi64EEENS7_ILi192EEEEEELi192ENS_10bfloat16_tEfNS_4arch4Sm80ELb1ELb0ELb1ELb1ELb1ELb1ELb1ELb0EEENS1_21CollectiveEpilogueFwdINS6_IJS8_SA_S9_EEENS6_IJNS7_ILi1EEESI_SI_EEESC_SE_Li256ELb1ELb1ELb0ELb0EEENS1_19SingleTileSchedulerILb1ELb0ELb1ELi128EEEEEEEEEvNT_6ParamsE)
        .other          _ZN7cutlass13device_kernelIN5flash19enable_sm80_to_sm89INS1_16FlashAttnFwdSm80INS1_25CollectiveMainloopFwdSm80ILi8ELi2ELb0EN4cute5tupleIJNS5_1CILi128EEENS7_ILi64EEENS7_ILi192EEEEEELi192ENS_10bfloat16_tEfNS_4arch4Sm80ELb1ELb0ELb1ELb1ELb1ELb1ELb1ELb0EEENS1_21CollectiveEpilogueFwdINS6_IJS8_SA_S9_EEENS6_IJNS7_ILi1EEESI_SI_EEESC_SE_Li256ELb1ELb1ELb0ELb0EEENS1_19SingleTileSchedulerILb1ELb0ELb1ELi128EEEEEEEEEvNT_6ParamsE,@"STO_CUDA_ENTRY STV_DEFAULT"
_ZN7cutlass13device_kernelIN5flash19enable_sm80_to_sm89INS1_16FlashAttnFwdSm80INS1_25CollectiveMainloopFwdSm80ILi8ELi2ELb0EN4cute5tupleIJNS5_1CILi128EEENS7_ILi64EEENS7_ILi192EEEEEELi192ENS_10bfloat16_tEfNS_4arch4Sm80ELb1ELb0ELb1ELb1ELb1ELb1ELb1ELb0EEENS1_21CollectiveEpilogueFwdINS6_IJS8_SA_S9_EEENS6_IJNS7_ILi1EEESI_SI_EEESC_SE_Li256ELb1ELb1ELb0ELb0EEENS1_19SingleTileSchedulerILb1ELb0ELb1ELi128EEEEEEEEEvNT_6ParamsE:
[----:B------:R-:W-:Y:S02]  /*0000*/  MOV R1, c[0x0][0x28] ;  /* 0x00000a0000017a02 */ /* 0x000fe40000000f00 */
[----:B------:R-:W1:Y:S01]  /*0010*/  S2R R89, SR_TID.X ;  /* 0x0000000000597919 */ /* 0x000e620000002100 */
[----:B------:R-:W-:Y:S01]  /*0020*/  MOV R2, 0x4 ;  /* 0x0000000400027802 */ /* 0x000fe20000000f00 */
[----:B------:R-:W2:Y:S01]  /*0030*/  S2UR UR4, SR_CTAID.X ;  /* 0x00000000000479c3 */ /* 0x000ea20000002500 */
[----:B------:R-:W-:Y:S01]  /*0040*/  ULDC.64 UR10, c[0x0][0x118] ;  /* 0x00004600000a7ab9 */ /* 0x000fe20000000a00 */
[----:B------:R-:W3:Y:S01]  /*0050*/  S2R R197, SR_CTAID.Z ;  /* 0x0000000000c57919 */ /* 0x000ee20000002700 */
[----:B-1----:R-:W-:Y:S01]  /*0060*/  SHF.R.U32.HI R0, RZ, 0x5, R89 ;  /* 0x00000005ff007819 */ /* 0x002fe20000011659 */
[----:B---3--:R-:W-:-:S05]  /*0070*/  IMAD.WIDE R4, R197, R2, c[0x0][0x568] ;  /* 0x00015a00c5047625 */ /* 0x008fca00078e0202 */
[----:B------:R-:W1:Y:S02]  /*0080*/  SHFL.IDX PT, R0, R0, RZ, 0x1f ;  /* 0x00001fff00007589 */ /* 0x000e6400000e0000 */
[----:B-1----:R-:W-:-:S13]  /*0090*/  ISETP.NE.AND P0, PT, R0, RZ, PT ;  /* 0x000000ff0000720c */ /* 0x002fda0003f05270 */
[----:B--2---:R-:W-:Y:S05]  /*00a0*/  @!P0 BRA `(.L_x_1580) ;  /* 0x0000014000008947 */ /* 0x004fea0003800000 */
[----:B------:R-:W-:-:S04]  /*00b0*/  ISETP.NE.U32.AND P0, PT, RZ, c[0x0][0x568], PT ;  /* 0x00015a00ff007a0c */ /* 0x000fc80003f05070 */
[----:B------:R-:W-:-:S13]  /*00c0*/  ISETP.NE.AND.EX P0, PT, RZ, c[0x0][0x56c], PT, P0 ;  /* 0x00015b00ff007a0c */ /* 0x000fda0003f05300 */
[----:B------:R-:W-:Y:S05]  /*00d0*/  @!P0 BRA `(.L_x_1581) ;  /* 0x0000002000008947 */ /* 0x000fea0003800000 */
[----:B------:R1:W5:Y:S01]  /*00e0*/  LDG.E R3, [R4.64] ;  /* 0x0000000a04037981 */ /* 0x000362000c1e1900 */
[----:B------:R-:W-:Y:S05]  /*00f0*/  BRA `(.L_x_1582) ;  /* 0x0000009000007947 */ /* 0x000fea0003800000 */
.L_x_1581:
        /* <DEDUP_REMOVED lines=8> */
.L_x_1583:
[----:B------:R-:W-:-:S04]  /*0180*/  MOV R3, c[0x0][0x54c] ;  /* 0x0001530000037a02 */ /* 0x000fc80000000f00 */
.L_x_1582:
[----:B------:R-:W-:Y:S01]  /*0190*/  USHF.L.U32 UR4, UR4, 0x7, URZ ;  /* 0x0000000704047899 */ /* 0x000fe2000800063f */
[----:B-----5:R-:W-:-:S05]  /*01a0*/  IMAD R3, R3, c[0x0][0x548], RZ ;  /* 0x0001520003037a24 */ /* 0x020fca00078e02ff */
[----:B-1----:R-:W-:-:S04]  /*01b0*/  MOV R4, UR4 ;  /* 0x0000000400047c02 */ /* 0x002fc80008000f00 */
[----:B------:R-:W-:-:S04]  /*01c0*/  ISETP.GE.AND P0, PT, R4, R3, PT ;  /* 0x000000030400720c */ /* 0x000fc80003f06270 */
[----:B------:R-:W-:Y:S01]  /*01d0*/  SEL R197, R197, 0xffffffff, !P0 ;  /* 0xffffffffc5c57807 */ /* 0x000fe20004000000 */
[----:B------:R-:W-:Y:S05]  /*01e0*/  BRA `(.L_x_1584) ;  /* 0x0000013000007947 */ /* 0x000fea0003800000 */
.L_x_1580:
[----:B------:R-:W-:-:S04]  /*01f0*/  ISETP.NE.U32.AND P0, PT, RZ, c[0x0][0x568], PT ;  /* 0x00015a00ff007a0c */ /* 0x000fc80003f05070 */
[----:B------:R-:W-:-:S13]  /*0200*/  ISETP.NE.AND.EX P0, PT, RZ, c[0x0][0x56c], PT, P0 ;  /* 0x00015b00ff007a0c */ /* 0x000fda0003f05300 */
[----:B------:R-:W-:Y:S05]  /*0210*/  @!P0 BRA `(.L_x_1585) ;  /* 0x0000002000008947 */ /* 0x000fea0003800000 */
[----:B------:R1:W5:Y:S01]  /*0220*/  LDG.E R3, [R4.64] ;  /* 0x0000000a04037981 */ /* 0x000362000c1e1900 */
[----:B------:R-:W-:Y:S05]  /*0230*/  BRA `(.L_x_1586) ;  /* 0x0000009000007947 */ /* 0x000fea0003800000 */
.L_x_1585:
        /* <DEDUP_REMOVED lines=8> */
.L_x_1587:
[----:B------:R-:W-:-:S04]  /*02c0*/  MOV R3, c[0x0][0x54c] ;  /* 0x0001530000037a02 */ /* 0x000fc80000000f00 */
.L_x_1586:
[----:B------:R-:W-:Y:S01]  /*02d0*/  USHF.L.U32 UR4, UR4, 0x7, URZ ;  /* 0x0000000704047899 */ /* 0x000fe2000800063f */
[----:B-----5:R-:W-:-:S05]  /*02e0*/  IMAD R3, R3, c[0x0][0x548], RZ ;  /* 0x0001520003037a24 */ /* 0x020fca00078e02ff */
[----:B-1----:R-:W-:-:S04]  /*02f0*/  MOV R4, UR4 ;  /* 0x0000000400047c02 */ /* 0x002fc80008000f00 */
[----:B------:R-:W-:-:S04]  /*0300*/  ISETP.GE.AND P0, PT, R4, R3, PT ;  /* 0x000000030400720c */ /* 0x000fc80003f06270 */
[----:B------:R-:W-:-:S04]  /*0310*/  SEL R197, R197, 0xffffffff, !P0 ;  /* 0xffffffffc5c57807 */ /* 0x000fc80004000000 */
.L_x_1584:
[----:B------:R-:W-:-:S13]  /*0320*/  ISETP.GE.AND P0, PT, R197, RZ, PT ;  /* 0x000000ffc500720c */ /* 0x000fda0003f06270 */
[----:B------:R-:W-:Y:S05]  /*0330*/  @!P0 EXIT ;  /* 0x000000000000894d */ /* 0x000fea0003800000 */
[----:B------:R-:W-:Y:S02]  /*0340*/  ISETP.NE.U32.AND P0, PT, RZ, c[0x0][0x370], PT ;  /* 0x0000dc00ff007a0c */ /* 0x000fe40003f05070 */
[----:B------:R-:W-:Y:S02]  /*0350*/  ISETP.NE.U32.AND P2, PT, RZ, c[0x0][0x360], PT ;  /* 0x0000d800ff007a0c */ /* 0x000fe40003f45070 */
[----:B------:R-:W-:Y:S02]  /*0360*/  ISETP.NE.AND.EX P1, PT, RZ, c[0x0][0x374], PT, P0 ;  /* 0x0000dd00ff007a0c */ /* 0x000fe40003f25300 */
[----:B------:R-:W-:Y:S02]  /*0370*/  ISETP.NE.AND.EX P0, PT, RZ, c[0x0][0x364], PT, P2 ;  /* 0x0000d900ff007a0c */ /* 0x000fe40003f05320 */
[----:B------:R-:W-:Y:S02]  /*0380*/  ISETP.NE.U32.AND P2, PT, RZ, c[0x0][0x348], PT ;  /* 0x0000d200ff007a0c */ /* 0x000fe40003f45070 */
[----:B------:R-:W-:-:S02]  /*0390*/  ISETP.NE.U32.AND P3, PT, RZ, c[0x0][0x350], PT ;  /* 0x0000d400ff007a0c */ /* 0x000fc40003f65070 */
[----:B------:R-:W-:Y:S02]  /*03a0*/  ISETP.NE.U32.AND P4, PT, RZ, c[0x0][0x358], PT ;  /* 0x0000d600ff007a0c */ /* 0x000fe40003f85070 */
[----:B------:R-:W-:Y:S02]  /*03b0*/  ISETP.NE.AND.EX P2, PT, RZ, c[0x0][0x34c], PT, P2 ;  /* 0x0000d300ff007a0c */ /* 0x000fe40003f45320 */
[----:B------:R-:W-:Y:S01]  /*03c0*/  ISETP.NE.AND.EX P3, PT, RZ, c[0x0][0x354], PT, P3 ;  /* 0x0000d500ff007a0c */ /* 0x000fe20003f65330 */
[----:B------:R-:W-:Y:S01]  /*03d0*/  @P1 IMAD.WIDE R8, R197, R2, c[0x0][0x370] ;  /* 0x0000dc00c5081625 */ /* 0x000fe200078e0202 */
[----:B------:R-:W-:-:S03]  /*03e0*/  ISETP.NE.AND.EX P4, PT, RZ, c[0x0][0x35c], PT, P4 ;  /* 0x0000d700ff007a0c */ /* 0x000fc60003f85340 */
[CC--:B------:R-:W-:Y:S01]  /*03f0*/  @P0 IMAD.WIDE R6, R197.reuse, R2.reuse, c[0x0][0x360] ;  /* 0x0000d800c5060625 */ /* 0x0c0fe200078e0202 */
[----:B------:R1:W2:Y:S03]  /*0400*/  @P1 LDG.E R3, [R8.64] ;  /* 0x0000000a08031981 */ /* 0x0002a6000c1e1900 */
[----:B------:R-:W-:Y:S01]  /*0410*/  IMAD.MOV.U32 R92, RZ, RZ, RZ ;  /* 0x000000ffff5c7224 */ /* 0x000fe200078e00ff */
[----:B------:R3:W4:Y:S01]  /*0420*/  @P0 LDG.E R0, [R6.64] ;  /* 0x0000000a06000981 */ /* 0x000722000c1e1900 */
[----:B------:R-:W-:Y:S02]  /*0430*/  IMAD.MOV.U32 R100, RZ, RZ, RZ ;  /* 0x000000ffff647224 */ /* 0x000fe400078e00ff */
[----:B------:R-:W-:Y:S02]  /*0440*/  IMAD.MOV.U32 R15, RZ, RZ, RZ ;  /* 0x000000ffff0f7224 */ /* 0x000fe400078e00ff */
[----:B------:R-:W-:-:S05]  /*0450*/  IMAD.WIDE R10, R197, R2, c[0x0][0x348] ;  /* 0x0000d200c50a7625 */ /* 0x000fca00078e0202 */
[----:B------:R2:W5:Y:S01]  /*0460*/  @P2 LDG.E R92, [R10.64] ;  /* 0x0000000a0a5c2981 */ /* 0x000562000c1e1900 */
[----:B-1----:R-:W-:-:S04]  /*0470*/  IMAD.WIDE R8, R197, R2, c[0x0][0x350] ;  /* 0x0000d400c5087625 */ /* 0x002fc800078e0202 */
[----:B---3--:R-:W-:Y:S01]  /*0480*/  IMAD.WIDE R6, R197, R2, c[0x0][0x358] ;  /* 0x0000d600c5067625 */ /* 0x008fe200078e0202 */
[----:B------:R1:W5:Y:S04]  /*0490*/  @P3 LDG.E R100, [R8.64] ;  /* 0x0000000a08643981 */ /* 0x000368000c1e1900 */
[----:B------:R1:W5:Y:S04]  /*04a0*/  @P4 LDG.E R15, [R6.64] ;  /* 0x0000000a060f4981 */ /* 0x000368000c1e1900 */
[----:B------:R-:W3:Y:S01]  /*04b0*/  S2R R196, SR_CTAID.Y ;  /* 0x0000000000c47919 */ /* 0x000ee20000002600 */
[----:B------:R-:W-:-:S02]  /*04c0*/  UMOV UR8, URZ ;  /* 0x0000003f00087c82 */ /* 0x000fc40008000000 */
[----:B------:R-:W-:Y:S02]  /*04d0*/  ULDC UR12, c[0x0][0x168] ;  /* 0x00005a00000c7ab9 */ /* 0x000fe40000000800 */
[----:B------:R-:W-:Y:S02]  /*04e0*/  ULDC UR4, c[0x0][0x2ac] ;  /* 0x0000ab0000047ab9 */ /* 0x000fe40000000800 */
[----:B------:R-:W-:Y:S02]  /*04f0*/  ULDC UR17, c[0x0][0x1d0] ;  /* 0x0000740000117ab9 */ /* 0x000fe40000000800 */
[----:B------:R-:W-:Y:S01]  /*0500*/  UIMAD UR17, UR4, UR17, URZ ;  /* 0x00000011041172a4 */ /* 0x000fe2000f8e023f */
[----:B------:R-:W-:Y:S01]  /*0510*/  IMAD.MOV.U32 R93, RZ, RZ, c[0x0][0x228] ;  /* 0x00008a00ff5d7624 */ /* 0x000fe200078e00ff */
[----:B---3--:R-:W-:Y:S01]  /*0520*/  SHF.R.S32.HI R90, RZ, 0x1f, R196 ;  /* 0x0000001fff5a7819 */ /* 0x008fe200000114c4 */
[----:B--2---:R1:W2:Y:S08]  /*0530*/  @P1 R2UR UR8, R3 ;  /* 0x00000000030813c2 */ /* 0x0042b000000e0000 */
[----:B----4-:R1:W3:Y:S01]  /*0540*/  @P0 R2UR UR12, R0 ;  /* 0x00000000000c03c2 */ /* 0x0102e200000e0000 */
[----:B------:R-:W-:Y:S05]  /*0550*/  @P0 BRA `(.L_x_1588) ;  /* 0x0000006000000947 */ /* 0x000fea0003800000 */
[----:B------:R-:W-:Y:S05]  /*0560*/  @!P2 BRA `(.L_x_1588) ;  /* 0x000000500000a947 */ /* 0x000fea0003800000 */
[----:B-1----:R-:W4:Y:S04]  /*0570*/  LDG.E R3, [R10.64] ;  /* 0x0000000a0a037981 */ /* 0x002f28000c1e1900 */
[----:B---3--:R-:W3:Y:S01]  /*0580*/  LDG.E R0, [R10.64+0x4] ;  /* 0x0000040a0a007981 */ /* 0x008ee2000c1e1900 */
[----:B----4-:R-:W1:Y:S08]  /*0590*/  R2UR UR12, R3 ;  /* 0x00000000030c73c2 */ /* 0x010e7000000e0000 */
[----:B---3--:R-:W1:Y:S02]  /*05a0*/  R2UR UR4, R0 ;  /* 0x00000000000473c2 */ /* 0x008e6400000e0000 */
[----:B-1----:R-:W-:-:S06]  /*05b0*/  UIADD3 UR12, -UR12, UR4, URZ ;  /* 0x000000040c0c7290 */ /* 0x002fcc000fffe13f */
.L_x_1588:
[----:B------:R-:W-:-:S04]  /*05c0*/  ISETP.NE.U32.AND P0, PT, RZ, c[0x0][0x368], PT ;  /* 0x0000da00ff007a0c */ /* 0x000fc80003f05070 */
[----:B------:R-:W-:-:S13]  /*05d0*/  ISETP.NE.AND.EX P0, PT, RZ, c[0x0][0x36c], PT, P0 ;  /* 0x0000db00ff007a0c */ /* 0x000fda0003f05300 */
[----:B------:R-:W-:Y:S05]  /*05e0*/  @!P0 BRA `(.L_x_1589) ;  /* 0x0000004000008947 */ /* 0x000fea0003800000 */
[----:B-1----:R-:W-:-:S05]  /*05f0*/  IMAD.WIDE R8, R197, R2, c[0x0][0x368] ;  /* 0x0000da00c5087625 */ /* 0x002fca00078e0202 */
[----:B------:R-:W4:Y:S02]  /*0600*/  LDG.E R0, [R8.64] ;  /* 0x0000000a08007981 */ /* 0x000f24000c1e1900 */
[----:B----4-:R1:W4:Y:S02]  /*0610*/  R2UR UR17, R0 ;  /* 0x00000000001173c2 */ /* 0x01032400000e0000 */
[----:B-1--4-:R-:W-:Y:S05]  /*0620*/  BRA `(.L_x_1590) ;  /* 0x0000006000007947 */ /* 0x012fea0003800000 */
.L_x_1589:
[----:B------:R-:W-:Y:S05]  /*0630*/  @!P3 BRA `(.L_x_1590) ;  /* 0x000000500000b947 */ /* 0x000fea0003800000 */
[----:B-1----:R-:W4:Y:S04]  /*0640*/  LDG.E R0, [R8.64] ;  /* 0x0000000a08007981 */ /* 0x002f28000c1e1900 */
[----:B---3--:R-:W3:Y:S01]  /*0650*/  LDG.E R3, [R8.64+0x4] ;  /* 0x0000040a08037981 */ /* 0x008ee2000c1e1900 */
[----:B----4-:R-:W1:Y:S08]  /*0660*/  R2UR UR17, R0 ;  /* 0x00000000001173c2 */ /* 0x010e7000000e0000 */
[----:B---3--:R-:W1:Y:S02]  /*0670*/  R2UR UR4, R3 ;  /* 0x00000000030473c2 */ /* 0x008e6400000e0000 */
[----:B-1----:R-:W-:-:S06]  /*0680*/  UIADD3 UR17, -UR17, UR4, URZ ;  /* 0x0000000411117290 */ /* 0x002fcc000fffe13f */
.L_x_1590:
[----:B-1----:R-:W4:Y:S04]  /*0690*/  @P4 LDG.E R0, [R6.64] ;  /* 0x0000000a06004981 */ /* 0x002f28000c1e1900 */
[----:B------:R-:W4:Y:S01]  /*06a0*/  @P4 LDG.E R5, [R6.64+0x4] ;  /* 0x0000040a06054981 */ /* 0x000f22000c1e1900 */
[----:B------:R-:W-:-:S04]  /*06b0*/  ISETP.NE.U32.AND P1, PT, RZ, c[0x0][0x378], PT ;  /* 0x0000de00ff007a0c */ /* 0x000fc80003f25070 */
[----:B------:R-:W-:-:S13]  /*06c0*/  ISETP.NE.AND.EX P1, PT, RZ, c[0x0][0x37c], PT, P1 ;  /* 0x0000df00ff007a0c */ /* 0x000fda0003f25310 */
[----:B------:R-:W-:-:S05]  /*06d0*/  @P1 IMAD.WIDE R8, R197, R2, c[0x0][0x378] ;  /* 0x0000de00c5081625 */ /* 0x000fca00078e0202 */
[----:B---3--:R-:W3:Y:S01]  /*06e0*/  @P1 LDG.E R3, [R8.64] ;  /* 0x0000000a08031981 */ /* 0x008ee2000c1e1900 */
[----:B------:R-:W1:Y:S01]  /*06f0*/  R2UR UR13, R4 ;  /* 0x00000000040d73c2 */ /* 0x000e6200000e0000 */
[----:B------:R-:W-:Y:S02]  /*0700*/  ULDC UR4, c[0x0][0x2c4] ;  /* 0x0000b10000047ab9 */ /* 0x000fe40000000800 */
[----:B------:R-:W-:Y:S02]  /*0710*/  UISETP.NE.AND UP2, UPT, UR4, 0x1, UPT ;  /* 0x000000010400788c */ /* 0x000fe4000bf45270 */
[----:B--2---:R-:W-:Y:S02]  /*0720*/  UIADD3 UR6, -UR8, UR17, URZ ;  /* 0x0000001108067290 */ /* 0x004fe4000fffe13f */
[----:B------:R-:W-:-:S04]  /*0730*/  ULDC.64 UR4, c[0x0][0x2c8] ;  /* 0x0000b20000047ab9 */ /* 0x000fc80000000a00 */
[----:B------:R-:W-:-:S05]  /*0740*/  IMAD R11, RZ, RZ, -UR6 ;  /* 0x80000006ff0b7e24 */ /* 0x000fca000f8e02ff */
[----:B------:R-:W-:Y:S01]  /*0750*/  IMNMX R11, RZ, R11, !PT ;  /* 0x0000000bff0b7217 */ /* 0x000fe20007800200 */
[----:B-1----:R-:W-:-:S04]  /*0760*/  @UP2 UIADD3 UR18, UR13, 0x7f, URZ ;  /* 0x0000007f0d122890 */ /* 0x002fc8000fffe03f */
[----:B------:R-:W-:Y:S01]  /*0770*/  UIMAD.WIDE.U32 UR18, UR18, UR4, URZ ;  /* 0x00000004121272a5 */ /* 0x000fe2000f8e003f */
[----:B----4-:R-:W-:Y:S01]  /*0780*/  @P4 IMAD.IADD R93, R5, 0x1, -R0 ;  /* 0x00000001055d4824 */ /* 0x010fe200078e0a00 */
[----:B------:R-:W-:-:S03]  /*0790*/  IADD3 R0, R4, 0x7f, RZ ;  /* 0x0000007f04007810 */ /* 0x000fc60007ffe0ff */
[----:B------:R-:W1:Y:S08]  /*07a0*/  R2UR UR9, R93 ;  /* 0x000000005d0973c2 */ /* 0x000e7000000e0000 */
[----:B------:R2:W4:Y:S02]  /*07b0*/  R2UR UR7, R0 ;  /* 0x00000000000773c2 */ /* 0x00052400000e0000 */
[----:B----4-:R-:W-:-:S02]  /*07c0*/  @UP2 USHF.R.U32.HI UR7, URZ, UR5, UR19 ;  /* 0x000000053f072299 */ /* 0x010fc40008011613 */
[----:B-1----:R-:W-:-:S04]  /*07d0*/  UIADD3 UR9, UR6, UR9, URZ ;  /* 0x0000000906097290 */ /* 0x002fc8000fffe03f */
[----:B------:R-:W-:Y:S02]  /*07e0*/  UIADD3 UR15, UR9, 0x40, -UR12 ;  /* 0x00000040090f7890 */ /* 0x000fe4000fffe80c */
[----:B------:R-:W-:Y:S02]  /*07f0*/  UIADD3 UR4, UR9, 0x3f, URZ ;  /* 0x0000003f09047890 */ /* 0x000fe4000fffe03f */
[----:B------:R-:W-:Y:S02]  /*0800*/  UIADD3 UR7, UR15, UR7, URZ ;  /* 0x000000070f077290 */ /* 0x000fe4000fffe03f */
[----:B------:R-:W-:Y:S02]  /*0810*/  USHF.R.S32.HI UR14, URZ, 0x1f, UR4 ;  /* 0x0000001f3f0e7899 */ /* 0x000fe40008011404 */
[----:B------:R-:W-:Y:S02]  /*0820*/  USHF.R.S32.HI UR5, URZ, 0x1f, UR7 ;  /* 0x0000001f3f057899 */ /* 0x000fe40008011407 */
[----:B------:R-:W-:-:S02]  /*0830*/  ULEA.HI UR14, UR14, UR4, URZ, 0x6 ;  /* 0x000000040e0e7291 */ /* 0x000fc4000f8f303f */
[----:B------:R-:W-:Y:S02]  /*0840*/  ULEA.HI UR5, UR5, UR7, URZ, 0x6 ;  /* 0x0000000705057291 */ /* 0x000fe4000f8f303f */
[----:B------:R-:W-:Y:S02]  /*0850*/  USHF.R.S32.HI UR16, URZ, 0x6, UR14 ;  /* 0x000000063f107899 */ /* 0x000fe4000801140e */
[----:B------:R-:W-:Y:S02]  /*0860*/  USHF.R.S32.HI UR5, URZ, 0x6, UR5 ;  /* 0x000000063f057899 */ /* 0x000fe40008011405 */
[----:B------:R-:W-:Y:S02]  /*0870*/  UMOV UR14, UR17 ;  /* 0x00000011000e7c82 */ /* 0x000fe40008000000 */
[----:B------:R-:W-:Y:S02]  /*0880*/  UISETP.LT.AND UP0, UPT, UR16, UR5, UPT ;  /* 0x000000051000728c */ /* 0x000fe4000bf01270 */
[----:B---3--:R1:W3:Y:S02]  /*0890*/  @P1 R2UR UR14, R3 ;  /* 0x00000000030e13c2 */ /* 0x0082e400000e0000 */
[----:B------:R-:W-:-:S04]  /*08a0*/  USEL UR4, UR16, UR5, UP0 ;  /* 0x0000000510047287 */ /* 0x000fc80008000000 */
[----:B------:R-:W-:-:S06]  /*08b0*/  ULEA UR4, UR4, -UR6, 0x6 ;  /* 0x8000000604047291 */ /* 0x000fcc000f8e303f */
[----:B------:R-:W-:-:S04]  /*08c0*/  IMNMX R4, R93, UR4, PT ;  /* 0x000000045d047c17 */ /* 0x000fc8000b800200 */
[----:B------:R-:W-:Y:S02]  /*08d0*/  ISETP.GT.AND P0, PT, R4, R11, PT ;  /* 0x0000000b0400720c */ /* 0x000fe40003f04270 */
[----:B------:R-:W-:-:S05]  /*08e0*/  SHF.R.U32.HI R11, RZ, 0x6, R11 ;  /* 0x00000006ff0b7819 */ /* 0x000fca000001160b */
[----:B--2---:R-:W-:-:S06]  /*08f0*/  IMAD.MOV.U32 R0, RZ, RZ, R11 ;  /* 0x000000ffff007224 */ /* 0x004fcc00078e000b */
[----:B------:R-:W-:-:S04]  /*0900*/  @P0 IADD3 R4, R4, 0x3f, RZ ;  /* 0x0000003f04040810 */ /* 0x000fc80007ffe0ff */
[----:B------:R-:W-:-:S04]  /*0910*/  @P0 SHF.R.S32.HI R5, RZ, 0x1f, R4 ;  /* 0x0000001fff050819 */ /* 0x000fc80000011404 */
[----:B------:R-:W-:-:S04]  /*0920*/  @P0 LEA.HI R5, R5, R4, RZ, 0x6 ;  /* 0x0000000405050211 */ /* 0x000fc800078f30ff */
[----:B------:R-:W-:-:S04]  /*0930*/  @P0 SHF.R.S32.HI R0, RZ, 0x6, R5 ;  /* 0x00000006ff000819 */ /* 0x000fc80000011405 */
[----:B------:R-:W-:-:S13]  /*0940*/  ISETP.GT.AND P0, PT, R0, R11, PT ;  /* 0x0000000b0000720c */ /* 0x000fda0003f04270 */
[----:B------:R-:W-:Y:S05]  /*0950*/  @!P0 BRA `(.L_x_1591) ;  /* 0x00005c1000008947 */ /* 0x000fea0003800000 */
[----:B-1-3--:R-:W-:Y:S02]  /*0960*/  ISETP.NE.U32.AND P3, PT, RZ, c[0x0][0x340], PT ;  /* 0x0000d000ff007a0c */ /* 0x00afe40003f65070 */
[----:B-----5:R-:W-:Y:S02]  /*0970*/  SHF.R.S32.HI R5, RZ, 0x1f, R15 ;  /* 0x0000001fff057819 */ /* 0x020fe4000001140f */
[----:B------:R-:W-:Y:S01]  /*0980*/  IADD3 R18, R0, -0x1, RZ ;  /* 0xffffffff00127810 */ /* 0x000fe20007ffe0ff */
[----:B------:R-:W-:Y:S01]  /*0990*/  IMAD.MOV.U32 R102, RZ, RZ, c[0x0][0x238] ;  /* 0x00008e00ff667624 */ /* 0x000fe200078e00ff */
[----:B------:R-:W-:Y:S01]  /*09a0*/  ISETP.NE.AND.EX P3, PT, RZ, c[0x0][0x344], PT, P3 ;  /* 0x0000d100ff007a0c */ /* 0x000fe20003f65330 */
[----:B------:R-:W-:Y:S02]  /*09b0*/  IMAD.MOV.U32 R107, RZ, RZ, 0x6 ;  /* 0x00000006ff6b7424 */ /* 0x000fe400078e00ff */
[----:B------:R-:W-:Y:S02]  /*09c0*/  IMAD.MOV.U32 R12, RZ, RZ, c[0x0][0x258] ;  /* 0x00009600ff0c7624 */ /* 0x000fe400078e00ff */
[----:B------:R-:W-:Y:S01]  /*09d0*/  IMAD R13, R90, c[0x0][0x240], RZ ;  /* 0x000090005a0d7a24 */ /* 0x000fe200078e02ff */
[----:B------:R-:W-:-:S02]  /*09e0*/  SEL R154, R197, RZ, !P4 ;  /* 0x000000ffc59a7207 */ /* 0x000fc40006000000 */
[----:B------:R-:W-:Y:S01]  /*09f0*/  LOP3.LUT R91, R91, 0xfffffffe, RZ, 0xc0, !PT ;  /* 0xfffffffe5b5b7812 */ /* 0x000fe200078ec0ff */
[----:B------:R-:W-:Y:S02]  /*0a00*/  IMAD.U32 R164, RZ, RZ, UR14 ;  /* 0x0000000effa47e24 */ /* 0x000fe4000f8e00ff */
[----:B------:R-:W-:Y:S01]  /*0a10*/  IMAD.U32 R158, RZ, RZ, UR14 ;  /* 0x0000000eff9e7e24 */ /* 0x000fe2000f8e00ff */
[----:B------:R-:W-:Y:S01]  /*0a20*/  USHF.R.S32.HI UR18, URZ, 0x1f, UR14 ;  /* 0x0000001f3f127899 */ /* 0x000fe2000801140e */
[----:B------:R-:W-:Y:S01]  /*0a30*/  @P3 IMAD.WIDE R166, R197, R2, c[0x0][0x340] ;  /* 0x0000d000c5a63625 */ /* 0x000fe200078e0202 */
[----:B------:R-:W-:Y:S02]  /*0a40*/  ULDC.64 UR6, c[0x0][0x290] ;  /* 0x0000a40000067ab9 */ /* 0x000fe40000000a00 */
[----:B------:R-:W-:Y:S01]  /*0a50*/  UIMAD UR6, UR18, UR6, URZ ;  /* 0x00000006120672a4 */ /* 0x000fe2000f8e023f */
[----:B------:R-:W-:Y:S01]  /*0a60*/  IMAD.U32 R160, RZ, RZ, UR14 ;  /* 0x0000000effa07e24 */ /* 0x000fe2000f8e00ff */
[----:B------:R-:W-:Y:S01]  /*0a70*/  ULDC.64 UR4, c[0x0][0x280] ;  /* 0x0000a00000047ab9 */ /* 0x000fe20000000a00 */
[----:B------:R-:W2:Y:S01]  /*0a80*/  @P3 LDG.E R166, [R166.64] ;  /* 0x0000000aa6a63981 */ /* 0x000ea2000c1e1900 */
[----:B------:R-:W-:Y:S01]  /*0a90*/  SHF.R.S32.HI R2, RZ, 0x1f, R89 ;  /* 0x0000001fff027819 */ /* 0x000fe20000011459 */
[----:B------:R-:W-:Y:S01]  /*0aa0*/  IMAD.SHL.U32 R97, R102, 0x40, RZ ;  /* 0x0000004066617824 */ /* 0x000fe200078e00ff */
[----:B------:R-:W-:Y:S01]  /*0ab0*/  ISETP.GT.AND P0, PT, R18, R11, PT ;  /* 0x0000000b1200720c */ /* 0x000fe20003f04270 */
[----:B------:R-:W-:Y:S01]  /*0ac0*/  IMAD.SHL.U32 R96, R12, 0x40, RZ ;  /* 0x000000400c607824 */ /* 0x000fe200078e00ff */
[----:B------:R-:W-:Y:S01]  /*0ad0*/  LEA.HI R6, R2, R89, RZ, 0x3 ;  /* 0x0000005902067211 */ /* 0x000fe200078f18ff */
[----:B------:R-:W-:Y:S01]  /*0ae0*/  IMAD R156, R196, c[0x0][0x244], R13 ;  /* 0x00009100c49c7a24 */ /* 0x000fe200078e020d */
[C---:B------:R-:W-:Y:S01]  /*0af0*/  SHF.L.U64.HI R95, R102.reuse, R107, c[0x0][0x23c] ;  /* 0x00008f00665f7619 */ /* 0x040fe2000001026b */
[----:B------:R-:W-:Y:S01]  /*0b00*/  IMAD.SHL.U32 R111, R102, 0x20, RZ ;  /* 0x00000020666f7824 */ /* 0x000fe200078e00ff */
[----:B------:R-:W-:Y:S01]  /*0b10*/  SHF.R.S32.HI R4, RZ, 0x3, R6 ;  /* 0x00000003ff047819 */ /* 0x000fe20000011406 */
[----:B------:R-:W-:Y:S01]  /*0b20*/  IMAD.SHL.U32 R113, R12, 0x20, RZ ;  /* 0x000000200c717824 */ /* 0x000fe200078e00ff */
[----:B------:R-:W-:Y:S01]  /*0b30*/  LOP3.LUT R6, R6, 0x1ffffff8, RZ, 0xc0, !PT ;  /* 0x1ffffff806067812 */ /* 0x000fe200078ec0ff */
[----:B------:R-:W-:Y:S01]  /*0b40*/  IMAD R10, R95, R18, RZ ;  /* 0x000000125f0a7224 */ /* 0x000fe200078e02ff */
[----:B------:R-:W-:Y:S01]  /*0b50*/  IADD3 R15, P1, R4, R15, RZ ;  /* 0x0000000f040f7210 */ /* 0x000fe20007f3e0ff */
[----:B------:R-:W-:Y:S01]  /*0b60*/  IMAD.IADD R3, R93, 0x1, -R4 ;  /* 0x000000015d037824 */ /* 0x000fe200078e0a04 */
[----:B------:R-:W-:Y:S01]  /*0b70*/  SHF.L.U64.HI R94, R12, R107, c[0x0][0x25c] ;  /* 0x000097000c5e7619 */ /* 0x000fe2000001026b */
[----:B------:R-:W-:Y:S01]  /*0b80*/  IMAD.IADD R6, R89, 0x1, -R6 ;  /* 0x0000000159067824 */ /* 0x000fe200078e0a06 */
[----:B------:R-:W-:Y:S01]  /*0b90*/  LEA.HI.X.SX32 R20, R4, R5, 0x1, P1 ;  /* 0x0000000504147211 */ /* 0x000fe200008f0eff */
[----:B------:R-:W-:Y:S01]  /*0ba0*/  IMAD R3, R18, -0x40, R3 ;  /* 0xffffffc012037824 */ /* 0x000fe200078e0203 */
[----:B------:R-:W-:Y:S01]  /*0bb0*/  SHF.R.S32.HI R7, RZ, 0x1f, R18 ;  /* 0x0000001fff077819 */ /* 0x000fe20000011412 */
[----:B------:R-:W-:Y:S01]  /*0bc0*/  IMAD.SHL.U32 R22, R6, 0x8, RZ ;  /* 0x0000000806167824 */ /* 0x000fe200078e00ff */
[----:B------:R-:W-:Y:S01]  /*0bd0*/  UIMAD UR4, UR18, UR4, URZ ;  /* 0x00000004120472a4 */ /* 0x000fe2000f8e023f */
[C---:B------:R-:W-:Y:S01]  /*0be0*/  IMAD R16, R20.reuse, c[0x0][0x238], RZ ;  /* 0x00008e0014107a24 */ /* 0x040fe200078e02ff */
[C---:B------:R-:W-:Y:S01]  /*0bf0*/  ISETP.GE.AND P2, PT, R3.reuse, 0x1, PT ;  /* 0x000000010300780c */ /* 0x040fe20003f46270 */
[----:B------:R-:W-:Y:S01]  /*0c00*/  IMAD R20, R20, c[0x0][0x258], RZ ;  /* 0x0000960014147a24 */ /* 0x000fe200078e02ff */
[----:B------:R-:W-:Y:S01]  /*0c10*/  ISETP.GE.AND P1, PT, R3, 0x21, PT ;  /* 0x000000210300780c */ /* 0x000fe20003f26270 */
[----:B------:R-:W-:Y:S01]  /*0c20*/  IMAD.SHL.U32 R3, R4, 0x40, RZ ;  /* 0x0000004004037824 */ /* 0x000fe200078e00ff */
[----:B------:R-:W-:Y:S01]  /*0c30*/  SHF.R.S32.HI R23, RZ, 0x1f, R22 ;  /* 0x0000001fff177819 */ /* 0x000fe20000011416 */
[C---:B------:R-:W-:Y:S01]  /*0c40*/  IMAD R16, R15.reuse, c[0x0][0x23c], R16 ;  /* 0x00008f000f107a24 */ /* 0x040fe200078e0210 */
[----:B------:R-:W-:Y:S01]  /*0c50*/  UIMAD UR6, UR14, UR7, UR6 ;  /* 0x000000070e0672a4 */ /* 0x000fe2000f8e0206 */
[----:B------:R-:W-:Y:S01]  /*0c60*/  IMAD R20, R15, c[0x0][0x25c], R20 ;  /* 0x000097000f147a24 */ /* 0x000fe200078e0214 */
[----:B------:R-:W-:Y:S01]  /*0c70*/  LOP3.LUT R3, R3, 0x1c0, RZ, 0xc0, !PT ;  /* 0x000001c003037812 */ /* 0x000fe200078ec0ff */
[----:B------:R-:W-:Y:S01]  /*0c80*/  IMAD.WIDE.U32 R24, R15, c[0x0][0x238], R22 ;  /* 0x00008e000f187a25 */ /* 0x000fe200078e0016 */
[----:B------:R-:W-:Y:S01]  /*0c90*/  UIMAD UR4, UR14, UR5, UR4 ;  /* 0x000000050e0472a4 */ /* 0x000fe2000f8e0204 */
[----:B------:R-:W-:-:S02]  /*0ca0*/  IADD3 R100, R100, UR17, RZ ;  /* 0x0000001164647c10 */ /* 0x000fc4000fffe0ff */
[----:B------:R-:W-:Y:S01]  /*0cb0*/  IMAD.WIDE.U32 R14, R15, c[0x0][0x258], R22 ;  /* 0x000096000f0e7a25 */ /* 0x000fe200078e0016 */
[----:B------:R-:W-:Y:S02]  /*0cc0*/  LOP3.LUT R4, R3, 0x38, R22, 0xf8, !PT ;  /* 0x0000003803047812 */ /* 0x000fe400078ef816 */
[----:B------:R-:W-:Y:S01]  /*0cd0*/  SHF.R.U32.HI R3, RZ, 0x3, R3 ;  /* 0x00000003ff037819 */ /* 0x000fe20000011603 */
[----:B------:R-:W-:Y:S02]  /*0ce0*/  IMAD R8, R94, R18, RZ ;  /* 0x000000125e087224 */ /* 0x000fe400078e02ff */
[----:B------:R-:W-:Y:S01]  /*0cf0*/  IMAD.IADD R21, R15, 0x1, R20 ;  /* 0x000000010f157824 */ /* 0x000fe200078e0214 */
[----:B------:R-:W-:Y:S01]  /*0d00*/  LOP3.LUT R3, R4, R3, RZ, 0x3c, !PT ;  /* 0x0000000304037212 */ /* 0x000fe200078e3cff */
[----:B------:R-:W-:Y:S01]  /*0d10*/  IMAD.IADD R17, R25, 0x1, R16 ;  /* 0x0000000119117824 */ /* 0x000fe200078e0210 */
[----:B------:R-:W-:Y:S01]  /*0d20*/  LEA.HI R4, R2, R89, RZ, 0x2 ;  /* 0x0000005902047211 */ /* 0x000fe200078f10ff */
[----:B------:R-:W-:Y:S01]  /*0d30*/  IMAD.MOV.U32 R20, RZ, RZ, R14 ;  /* 0x000000ffff147224 */ /* 0x000fe200078e000e */
[----:B------:R-:W-:Y:S01]  /*0d40*/  SHF.R.S32.HI R14, RZ, 0x1f, R197 ;  /* 0x0000001fff0e7819 */ /* 0x000fe200000114c5 */
[C---:B------:R-:W-:Y:S01]  /*0d50*/  IMAD R9, R7.reuse, R97, R10 ;  /* 0x0000006107097224 */ /* 0x040fe200078e020a */
[----:B------:R-:W-:Y:S01]  /*0d60*/  LOP3.LUT R10, R4, 0xfffffffc, RZ, 0xc0, !PT ;  /* 0xfffffffc040a7812 */ /* 0x000fe200078ec0ff */
[----:B------:R-:W-:Y:S01]  /*0d70*/  IMAD.MOV.U32 R16, RZ, RZ, R24 ;  /* 0x000000ffff107224 */ /* 0x000fe200078e0018 */
[----:B------:R-:W-:Y:S01]  /*0d80*/  SEL R173, R14, RZ, !P4 ;  /* 0x000000ff0ead7207 */ /* 0x000fe20006000000 */
[----:B------:R-:W-:Y:S01]  /*0d90*/  IMAD R7, R7, R96, R8 ;  /* 0x0000006007077224 */ /* 0x000fe200078e0208 */
[----:B------:R-:W-:Y:S01]  /*0da0*/  @P0 IADD3 R8, R0, -0x2, RZ ;  /* 0xfffffffe00080810 */ /* 0x000fe20007ffe0ff */
[----:B------:R-:W-:Y:S01]  /*0db0*/  IMAD.WIDE.U32 R16, R196, c[0x0][0x240], R16 ;  /* 0x00009000c4107a25 */ /* 0x000fe200078e0010 */
[----:B------:R-:W-:-:S02]  /*0dc0*/  IADD3 R0, R22, 0x40, RZ ;  /* 0x0000004016007810 */ /* 0x000fc40007ffe0ff */
[----:B------:R-:W-:Y:S01]  /*0dd0*/  @P0 SHF.R.S32.HI R5, RZ, 0x1f, R8 ;  /* 0x0000001fff050819 */ /* 0x000fe20000011408 */
[----:B------:R-:W-:Y:S01]  /*0de0*/  IMAD.IADD R157, R17, 0x1, R156 ;  /* 0x00000001119d7824 */ /* 0x000fe200078e029c */
[----:B------:R-:W-:Y:S01]  /*0df0*/  ISETP.GE.AND P6, PT, R0, c[0x0][0x1d4], PT ;  /* 0x0000750000007a0c */ /* 0x000fe20003fc6270 */
[----:B------:R-:W-:Y:S01]  /*0e00*/  IMAD.MOV.U32 R156, RZ, RZ, R16 ;  /* 0x000000ffff9c7224 */ /* 0x000fe200078e0010 */
[C---:B------:R-:W-:Y:S01]  /*0e10*/  IADD3 R0, R22.reuse, 0x80, RZ ;  /* 0x0000008016007810 */ /* 0x040fe20007ffe0ff */
[----:B------:R-:W-:Y:S01]  /*0e20*/  IMAD R175, R173, c[0x0][0x248], RZ ;  /* 0x00009200adaf7a24 */ /* 0x000fe200078e02ff */
[----:B------:R-:W-:Y:S01]  /*0e30*/  ISETP.GE.AND P4, PT, R22, c[0x0][0x1d4], PT ;  /* 0x0000750016007a0c */ /* 0x000fe20003f86270 */
[----:B------:R-:W-:Y:S01]  /*0e40*/  @P0 IMAD R6, R95, R8, RZ ;  /* 0x000000085f060224 */ /* 0x000fe200078e02ff */
[----:B------:R-:W-:Y:S01]  /*0e50*/  ISETP.GE.AND P5, PT, R0, c[0x0][0x1d4], PT ;  /* 0x0000750000007a0c */ /* 0x000fe20003fa6270 */
[----:B------:R-:W-:Y:S01]  /*0e60*/  IMAD.IADD R0, R89, 0x1, -R10 ;  /* 0x0000000159007824 */ /* 0x000fe200078e0a0a */
[----:B------:R-:W-:Y:S01]  /*0e70*/  LEA.HI R10, R2, R89, RZ, 0x6 ;  /* 0x00000059020a7211 */ /* 0x000fe200078f30ff */
[C---:B------:R-:W-:Y:S01]  /*0e80*/  IMAD R175, R154.reuse, c[0x0][0x24c], R175 ;  /* 0x000093009aaf7a24 */ /* 0x040fe200078e02af */
[----:B------:R-:W-:Y:S01]  /*0e90*/  SHF.R.S32.HI R99, RZ, 0x2, R4 ;  /* 0x00000002ff637819 */ /* 0x000fe20000011404 */
[----:B------:R-:W-:-:S03]  /*0ea0*/  IMAD.WIDE.U32 R156, R154, c[0x0][0x248], R156 ;  /* 0x000092009a9c7a25 */ /* 0x000fc600078e009c */
[----:B------:R-:W-:Y:S01]  /*0eb0*/  SHF.R.S32.HI R26, RZ, 0x1f, R99 ;  /* 0x0000001fff1a7819 */ /* 0x000fe20000011463 */
[----:B------:R-:W-:Y:S02]  /*0ec0*/  @P0 IMAD R6, R5, R97, R6 ;  /* 0x0000006105060224 */ /* 0x000fe400078e0206 */
[----:B------:R-:W-:Y:S01]  /*0ed0*/  IMAD R5, R90, c[0x0][0x260], RZ ;  /* 0x000098005a057a24 */ /* 0x000fe200078e02ff */
[----:B------:R-:W-:Y:S01]  /*0ee0*/  @P4 LOP3.LUT R91, R91, 0x1, RZ, 0xfc, !PT ;  /* 0x000000015b5b4812 */ /* 0x000fe200078efcff */
[----:B------:R-:W-:Y:S02]  /*0ef0*/  IMAD.IADD R175, R157, 0x1, R175 ;  /* 0x000000019daf7824 */ /* 0x000fe400078e02af */
[----:B------:R-:W-:Y:S01]  /*0f00*/  IMAD.MOV.U32 R174, RZ, RZ, R156 ;  /* 0x000000ffffae7224 */ /* 0x000fe200078e009c */
[----:B------:R-:W-:Y:S01]  /*0f10*/  LOP3.LUT R91, R91, 0xfffffffb, RZ, 0xc0, !PT ;  /* 0xfffffffb5b5b7812 */ /* 0x000fe200078ec0ff */
[----:B------:R-:W-:Y:S02]  /*0f20*/  IMAD.SHL.U32 R10, R10, 0x8, RZ ;  /* 0x000000080a0a7824 */ /* 0x000fe400078e00ff */
[----:B------:R-:W-:-:S02]  /*0f30*/  IMAD R5, R196, c[0x0][0x264], R5 ;  /* 0x00009900c4057a24 */ /* 0x000fc400078e0205 */
[----:B------:R-:W-:Y:S01]  /*0f40*/  IMAD.WIDE.U32 R20, R196, c[0x0][0x260], R20 ;  /* 0x00009800c4147a25 */ /* 0x000fe200078e0014 */
[----:B------:R-:W-:-:S03]  /*0f50*/  LOP3.LUT R10, R3, 0xfffffe00, R10, 0xf8, !PT ;  /* 0xfffffe00030a7812 */ /* 0x000fc600078ef80a */
[----:B------:R-:W-:Y:S02]  /*0f60*/  IMAD.IADD R21, R21, 0x1, R5 ;  /* 0x0000000115157824 */ /* 0x000fe400078e0205 */
[----:B------:R-:W-:Y:S02]  /*0f70*/  IMAD.MOV.U32 R5, RZ, RZ, 0x5 ;  /* 0x00000005ff057424 */ /* 0x000fe400078e00ff */
[----:B------:R-:W-:Y:S02]  /*0f80*/  IMAD R173, R173, c[0x0][0x268], RZ ;  /* 0x00009a00adad7a24 */ /* 0x000fe400078e02ff */
[----:B------:R-:W-:Y:S01]  /*0f90*/  @P2 IMAD.SHL.U32 R13, R10, 0x2, RZ ;  /* 0x000000020a0d2824 */ /* 0x000fe200078e00ff */
[-C--:B------:R-:W-:Y:S01]  /*0fa0*/  SHF.L.U64.HI R102, R102, R5.reuse, c[0x0][0x23c] ;  /* 0x00008f0066667619 */ /* 0x080fe20000010205 */
[----:B------:R-:W-:Y:S01]  /*0fb0*/  IMAD R173, R154, c[0x0][0x26c], R173 ;  /* 0x00009b009aad7a24 */ /* 0x000fe200078e02ad */
[----:B------:R-:W-:Y:S01]  /*0fc0*/  SHF.L.U64.HI R104, R12, R5, c[0x0][0x25c] ;  /* 0x000097000c687619 */ /* 0x000fe20000010205 */
[----:B------:R-:W-:-:S04]  /*0fd0*/  IMAD.WIDE.U32 R154, R154, c[0x0][0x268], R20 ;  /* 0x00009a009a9a7a25 */ /* 0x000fc800078e0014 */
[----:B------:R-:W-:Y:S02]  /*0fe0*/  IMAD.IADD R173, R155, 0x1, R173 ;  /* 0x000000019bad7824 */ /* 0x000fe400078e02ad */
[----:B------:R-:W-:Y:S02]  /*0ff0*/  IMAD.MOV.U32 R172, RZ, RZ, R154 ;  /* 0x000000ffffac7224 */ /* 0x000fe400078e009a */
[----:B------:R-:W-:Y:S02]  /*1000*/  IMAD.SHL.U32 R24, R0, 0x8, RZ ;  /* 0x0000000800187824 */ /* 0x000fe400078e00ff */
[----:B------:R-:W-:-:S03]  /*1010*/  IMAD.WIDE.U32 R20, R18, R96, R172 ;  /* 0x0000006012147225 */ /* 0x000fc600078e00ac */
[----:B------:R-:W-:Y:S01]  /*1020*/  SHF.R.S32.HI R25, RZ, 0x1f, R24 ;  /* 0x0000001fff197819 */ /* 0x000fe20000011418 */
[----:B------:R-:W-:Y:S01]  /*1030*/  IMAD R28, R26, c[0x0][0x290], RZ ;  /* 0x0000a4001a1c7a24 */ /* 0x000fe200078e02ff */
[----:B------:R-:W-:Y:S01]  /*1040*/  IADD3 R129, R24, 0x80, RZ ;  /* 0x0000008018817810 */ /* 0x000fe20007ffe0ff */
[----:B------:R-:W-:Y:S01]  /*1050*/  IMAD.SHL.U32 R22, R0, 0x4, RZ ;  /* 0x0000000400167824 */ /* 0x000fe200078e00ff */
[C---:B------:R-:W-:Y:S01]  /*1060*/  IADD3 R130, R24.reuse, 0x60, RZ ;  /* 0x0000006018827810 */ /* 0x040fe20007ffe0ff */
[C---:B------:R-:W-:Y:S01]  /*1070*/  IMAD R28, R99.reuse, c[0x0][0x294], R28 ;  /* 0x0000a500631c7a24 */ /* 0x040fe200078e021c */
[----:B------:R-:W-:Y:S01]  /*1080*/  IADD3 R128, R24, 0xa0, RZ ;  /* 0x000000a018807810 */ /* 0x000fe20007ffe0ff */
[----:B------:R-:W-:Y:S01]  /*1090*/  IMAD.WIDE.U32 R16, R99, c[0x0][0x290], R24 ;  /* 0x0000a40063107a25 */ /* 0x000fe200078e0018 */
[----:B------:R-:W-:Y:S02]  /*10a0*/  SHF.R.S32.HI R23, RZ, 0x1f, R22 ;  /* 0x0000001fff177819 */ /* 0x000fe40000011416 */
[----:B------:R-:W-:Y:S01]  /*10b0*/  IADD3 R19, R22, 0x40, RZ ;  /* 0x0000004016137810 */ /* 0x000fe20007ffe0ff */
[----:B------:R-:W-:Y:S01]  /*10c0*/  IMAD.IADD R17, R17, 0x1, R28 ;  /* 0x0000000111117824 */ /* 0x000fe200078e021c */
[----:B------:R-:W-:Y:S01]  /*10d0*/  SHF.R.S32.HI R121, RZ, 0x1f, R130 ;  /* 0x0000001fff797819 */ /* 0x000fe20000011482 */
[----:B------:R-:W-:Y:S01]  /*10e0*/  IMAD R26, R26, c[0x0][0x280], RZ ;  /* 0x0000a0001a1a7a24 */ /* 0x000fe200078e02ff */
[----:B------:R-:W-:Y:S01]  /*10f0*/  SHF.R.S32.HI R117, RZ, 0x1f, R128 ;  /* 0x0000001fff757819 */ /* 0x000fe20000011480 */
[----:B------:R-:W-:Y:S01]  /*1100*/  IMAD.WIDE.U32 R164, R164, c[0x0][0x290], R16 ;  /* 0x0000a400a4a47a25 */ /* 0x000fe200078e0010 */
[----:B------:R-:W-:-:S02]  /*1110*/  LEA.HI R121, R121, R130, RZ, 0x3 ;  /* 0x0000008279797211 */ /* 0x000fc400078f18ff */
[----:B------:R-:W-:Y:S01]  /*1120*/  LEA.HI R117, R117, R128, RZ, 0x3 ;  /* 0x0000008075757211 */ /* 0x000fe200078f18ff */
[----:B------:R-:W-:Y:S01]  /*1130*/  IMAD R26, R99, c[0x0][0x284], R26 ;  /* 0x0000a100631a7a24 */ /* 0x000fe200078e021a */
[----:B------:R-:W-:Y:S01]  /*1140*/  LOP3.LUT R121, R121, 0xfffffff8, RZ, 0xc0, !PT ;  /* 0xfffffff879797812 */ /* 0x000fe200078ec0ff */
[----:B------:R-:W-:Y:S01]  /*1150*/  IMAD.WIDE.U32 R30, R99, c[0x0][0x280], R24 ;  /* 0x0000a000631e7a25 */ /* 0x000fe200078e0018 */
[----:B------:R-:W-:Y:S02]  /*1160*/  LOP3.LUT R117, R117, 0xfffffff8, RZ, 0xc0, !PT ;  /* 0xfffffff875757812 */ /* 0x000fe400078ec0ff */
[----:B------:R-:W-:Y:S01]  /*1170*/  SHF.R.S32.HI R112, RZ, 0x1f, R121 ;  /* 0x0000001fff707819 */ /* 0x000fe20000011479 */
[----:B------:R-:W-:Y:S01]  /*1180*/  IMAD.WIDE.U32 R38, R99, c[0x0][0x280], R22 ;  /* 0x0000a00063267a25 */ /* 0x000fe200078e0016 */
[----:B------:R-:W-:Y:S02]  /*1190*/  SHF.R.S32.HI R108, RZ, 0x1f, R117 ;  /* 0x0000001fff6c7819 */ /* 0x000fe40000011475 */
[----:B------:R-:W-:Y:S01]  /*11a0*/  IADD3 R135, R165, UR6, RZ ;  /* 0x00000006a5877c10 */ /* 0x000fe2000fffe0ff */
[----:B------:R-:W-:-:S02]  /*11b0*/  IMAD.IADD R31, R31, 0x1, R26 ;  /* 0x000000011f1f7824 */ /* 0x000fc400078e021a */
[----:B------:R-:W-:Y:S02]  /*11c0*/  IMAD.IADD R27, R26, 0x1, R39 ;  /* 0x000000011a1b7824 */ /* 0x000fe400078e0227 */
[----:B------:R-:W-:Y:S02]  /*11d0*/  IMAD.MOV.U32 R26, RZ, RZ, R38 ;  /* 0x000000ffff1a7224 */ /* 0x000fe400078e0026 */
[----:B------:R-:W-:Y:S02]  /*11e0*/  IMAD.IADD R16, R22, 0x1, R19 ;  /* 0x0000000116107824 */ /* 0x000fe400078e0213 */
[----:B------:R-:W-:-:S03]  /*11f0*/  IMAD.WIDE.U32 R158, R158, c[0x0][0x280], R26 ;  /* 0x0000a0009e9e7a25 */ /* 0x000fc600078e001a */
[----:B------:R-:W-:Y:S01]  /*1200*/  SHF.R.S32.HI R123, RZ, 0x1f, R16 ;  /* 0x0000001fff7b7819 */ /* 0x000fe20000011410 */
[----:B------:R-:W-:Y:S01]  /*1210*/  @P0 IMAD.WIDE.U32 R26, R8, R97, R174 ;  /* 0x00000061081a0225 */ /* 0x000fe200078e00ae */
[----:B------:R-:W-:Y:S02]  /*1220*/  SHF.R.S32.HI R8, RZ, 0x1f, R4 ;  /* 0x0000001fff087819 */ /* 0x000fe40000011404 */
[----:B------:R-:W-:Y:S01]  /*1230*/  LEA.HI R123, R123, R16, RZ, 0x3 ;  /* 0x000000107b7b7211 */ /* 0x000fe200078f18ff */
[----:B------:R-:W-:Y:S01]  /*1240*/  IMAD.MOV.U32 R136, RZ, RZ, 0x1 ;  /* 0x00000001ff887424 */ /* 0x000fe200078e00ff */
[----:B------:R-:W-:Y:S01]  /*1250*/  IADD3 R132, R159, UR4, RZ ;  /* 0x000000049f847c10 */ /* 0x000fe2000fffe0ff */
[----:B------:R-:W-:Y:S01]  /*1260*/  IMAD.MOV.U32 R131, RZ, RZ, c[0x0][0x27c] ;  /* 0x00009f00ff837624 */ /* 0x000fe200078e00ff */
[----:B------:R-:W-:Y:S01]  /*1270*/  LOP3.LUT R123, R123, 0xfffffff8, RZ, 0xc0, !PT ;  /* 0xfffffff87b7b7812 */ /* 0x000fe200078ec0ff */
[----:B------:R-:W-:Y:S01]  /*1280*/  IMAD R125, R0, 0x40, R99 ;  /* 0x00000040007d7824 */ /* 0x000fe200078e0263 */
[----:B------:R-:W-:Y:S01]  /*1290*/  SHF.R.S32.HI R0, RZ, 0x1f, R129 ;  /* 0x0000001fff007819 */ /* 0x000fe20000011481 */
[----:B------:R-:W-:Y:S01]  /*12a0*/  IMAD.WIDE.U32 R40, R99, c[0x0][0x290], R22 ;  /* 0x0000a40063287a25 */ /* 0x000fe200078e0016 */
[----:B------:R-:W-:-:S02]  /*12b0*/  SHF.R.S32.HI R144, RZ, 0x1f, R123 ;  /* 0x0000001fff907819 */ /* 0x000fc4000001147b */
[----:B------:R-:W-:Y:S01]  /*12c0*/  LEA.HI R119, R0, R129, RZ, 0x3 ;  /* 0x0000008100777211 */ /* 0x000fe200078f18ff */
[----:B------:R-:W-:-:S03]  /*12d0*/  IMAD.WIDE.U32 R168, R196, c[0x0][0x1e8], RZ ;  /* 0x00007a00c4a87a25 */ /* 0x000fc600078e00ff */
[----:B------:R-:W-:Y:S01]  /*12e0*/  LOP3.LUT R119, R119, 0xfffffff8, RZ, 0xc0, !PT ;  /* 0xfffffff877777812 */ /* 0x000fe200078ec0ff */
[----:B------:R-:W-:Y:S02]  /*12f0*/  IMAD.IADD R29, R28, 0x1, R41 ;  /* 0x000000011c1d7824 */ /* 0x000fe400078e0229 */
[----:B------:R-:W-:Y:S01]  /*1300*/  IMAD.MOV.U32 R28, RZ, RZ, R40 ;  /* 0x000000ffff1c7224 */ /* 0x000fe200078e0028 */
[----:B------:R-:W-:Y:S01]  /*1310*/  SHF.R.S32.HI R110, RZ, 0x1f, R119 ;  /* 0x0000001fff6e7819 */ /* 0x000fe20000011477 */
[----:B------:R-:W-:Y:S02]  /*1320*/  IMAD R101, R90, c[0x0][0x210], RZ ;  /* 0x000084005a657a24 */ /* 0x000fe400078e02ff */
[----:B------:R-:W-:Y:S02]  /*1330*/  IMAD.U32 R162, RZ, RZ, UR14 ;  /* 0x0000000effa27e24 */ /* 0x000fe4000f8e00ff */
[----:B------:R-:W-:-:S04]  /*1340*/  IMAD.WIDE.U32 R160, R160, c[0x0][0x290], R28 ;  /* 0x0000a400a0a07a25 */ /* 0x000fc800078e001c */
[----:B------:R-:W-:Y:S01]  /*1350*/  IMAD.MOV.U32 R114, RZ, RZ, c[0x0][0x27c] ;  /* 0x00009f00ff727624 */ /* 0x000fe200078e00ff */
[----:B------:R-:W-:Y:S01]  /*1360*/  IADD3 R133, R161, UR6, RZ ;  /* 0x00000006a1857c10 */ /* 0x000fe2000fffe0ff */
[----:B------:R-:W-:-:S04]  /*1370*/  IMAD.WIDE.U32 R170, R196, c[0x0][0x210], RZ ;  /* 0x00008400c4aa7a25 */ /* 0x000fc800078e00ff */
[----:B------:R-:W-:Y:S02]  /*1380*/  IMAD R101, R196, c[0x0][0x214], R101 ;  /* 0x00008500c4657a24 */ /* 0x000fe400078e0265 */
[----:B------:R-:W-:-:S04]  /*1390*/  IMAD.WIDE.U32 R162, R162, c[0x0][0x280], R30 ;  /* 0x0000a000a2a27a25 */ /* 0x000fc800078e001e */
[----:B------:R-:W-:Y:S01]  /*13a0*/  IMAD.MOV.U32 R53, RZ, RZ, RZ ;  /* 0x000000ffff357224 */ /* 0x000fe200078e00ff */
[----:B------:R-:W-:Y:S01]  /*13b0*/  IADD3 R134, R163, UR4, RZ ;  /* 0x00000004a3867c10 */ /* 0x000fe2000fffe0ff */
[----:B------:R-:W-:Y:S01]  /*13c0*/  IMAD.MOV.U32 R67, RZ, RZ, 0x1 ;  /* 0x00000001ff437424 */ /* 0x000fe200078e00ff */
[----:B------:R-:W-:Y:S01]  /*13d0*/  ULDC.U8 UR4, c[0x0][0x298] ;  /* 0x0000a60000047ab9 */ /* 0x000fe20000000000 */
[----:B------:R-:W-:Y:S02]  /*13e0*/  IMAD.SHL.U32 R114, R114, 0x2, RZ ;  /* 0x0000000272727824 */ /* 0x000fe400078e00ff */
[----:B------:R-:W-:Y:S01]  /*13f0*/  IMAD.IADD R101, R171, 0x1, R101 ;  /* 0x00000001ab657824 */ /* 0x000fe200078e0265 */
[----:B--2---:R-:W-:Y:S01]  /*1400*/  @P3 SHF.R.S32.HI R167, RZ, 0x1f, R166 ;  /* 0x0000001fffa73819 */ /* 0x004fe200000114a6 */
[----:B------:R-:W-:Y:S02]  /*1410*/  @!P3 IMAD.MOV.U32 R167, RZ, RZ, R14 ;  /* 0x000000ffffa7b224 */ /* 0x000fe400078e000e */
[----:B------:R-:W-:-:S04]  /*1420*/  IMAD.WIDE.U32 R14, R18, R97, R174 ;  /* 0x00000061120e7225 */ /* 0x000fc800078e00ae */
[----:B------:R-:W-:Y:S01]  /*1430*/  @!P3 IMAD.MOV.U32 R166, RZ, RZ, R197 ;  /* 0x000000ffffa6b224 */ /* 0x000fe200078e00c5 */
[----:B------:R-:W-:Y:S01]  /*1440*/  @P2 LEA R32, P3, R14, c[0x0][0x220], 0x1 ;  /* 0x000088000e202a11 */ /* 0x000fe200078608ff */
[----:B------:R-:W-:Y:S02]  /*1450*/  IMAD.IADD R3, R15, 0x1, R9 ;  /* 0x000000010f037824 */ /* 0x000fe400078e0209 */
[----:B------:R-:W-:-:S03]  /*1460*/  @P1 IMAD.SHL.U32 R9, R10, 0x2, RZ ;  /* 0x000000020a091824 */ /* 0x000fc600078e00ff */
[----:B------:R-:W-:Y:S02]  /*1470*/  @P2 LEA.HI.X R33, R14, c[0x0][0x224], R3, 0x1, P3 ;  /* 0x000089000e212a11 */ /* 0x000fe400018f0c03 */
[----:B------:R-:W-:-:S03]  /*1480*/  @P1 IADD3 R14, P3, R111, R14, RZ ;  /* 0x0000000e6f0e1210 */ /* 0x000fc60007f7e0ff */
[----:B------:R-:W-:Y:S01]  /*1490*/  @!PT LDS RZ, [RZ] ;  /* 0x00000000fffff984 */ /* 0x000fe20000000800 */
[----:B------:R-:W-:Y:S01]  /*14a0*/  @!PT LDS RZ, [RZ] ;  /* 0x00000000fffff984 */ /* 0x000fe20000000800 */
[----:B------:R-:W-:Y:S01]  /*14b0*/  @!PT LDS RZ, [RZ] ;  /* 0x00000000fffff984 */ /* 0x000fe20000000800 */
[----:B------:R1:W-:Y:S02]  /*14c0*/  @P2 LDGSTS.E.BYPASS.LTC128B.128 [R13+0xc100], [R32.64], !P4 ;  /* 0x0c100000200d2fae */ /* 0x0003e4000e101d4a */
[----:B------:R-:W-:Y:S01]  /*14d0*/  @P1 IMAD.X R3, R102, 0x1, R3, P3 ;  /* 0x0000000166031824 */ /* 0x000fe200018e0603 */
[C---:B------:R-:W-:Y:S01]  /*14e0*/  @P1 LEA R36, P3, R14.reuse, c[0x0][0x220], 0x1 ;  /* 0x000088000e241a11 */ /* 0x040fe200078608ff */
[----:B------:R1:W-:Y:S03]  /*14f0*/  @P2 LDGSTS.E.BYPASS.LTC128B.128 [R13+0xe100], [R32.64+0x80], !P6 ;  /* 0x0e100080200d2fae */ /* 0x0003e6000f101d4a */
[----:B------:R-:W-:Y:S01]  /*1500*/  @P1 LEA.HI.X R37, R14, c[0x0][0x224], R3, 0x1, P3 ;  /* 0x000089000e251a11 */ /* 0x000fe200018f0c03 */
[----:B------:R1:W-:Y:S01]  /*1510*/  @P2 LDGSTS.E.BYPASS.LTC128B.128 [R13+0x10100], [R32.64+0x100], !P5 ;  /* 0x10100100200d2fae */ /* 0x0003e2000e901d4a */
[----:B------:R-:W-:Y:S01]  /*1520*/  IMAD.IADD R3, R21, 0x1, R7 ;  /* 0x0000000115037824 */ /* 0x000fe200078e0207 */
[----:B------:R-:W-:-:S02]  /*1530*/  @P2 LEA R34, P3, R20, c[0x0][0x250], 0x1 ;  /* 0x0000940014222a11 */ /* 0x000fc400078608ff */
[----:B------:R2:W-:Y:S02]  /*1540*/  @P1 LDGSTS.E.BYPASS.LTC128B.128 [R9+0xd100], [R36.64], !P4 ;  /* 0x0d10000024091fae */ /* 0x0005e4000e101d4a */
[----:B------:R-:W-:Y:S02]  /*1550*/  @P2 LEA.HI.X R35, R20, c[0x0][0x254], R3, 0x1, P3 ;  /* 0x0000950014232a11 */ /* 0x000fe400018f0c03 */
[----:B------:R2:W-:Y:S01]  /*1560*/  @P1 LDGSTS.E.BYPASS.LTC128B.128 [R9+0xf100], [R36.64+0x80], !P6 ;  /* 0x0f10008024091fae */ /* 0x0005e2000f101d4a */
[----:B------:R-:W-:-:S03]  /*1570*/  ISETP.GE.AND P3, PT, R24, c[0x0][0x27c], PT ;  /* 0x00009f0018007a0c */ /* 0x000fc60003f66270 */
[----:B------:R2:W-:Y:S01]  /*1580*/  @P1 LDGSTS.E.BYPASS.LTC128B.128 [R9+0x11100], [R36.64+0x100], !P5 ;  /* 0x1110010024091fae */ /* 0x0005e2000e901d4a */
[----:B------:R-:W-:-:S03]  /*1590*/  SEL R7, RZ, c[0x0][0x27c], !P3 ;  /* 0x00009f00ff077a07 */ /* 0x000fc60005800000 */
[----:B------:R-:W0:Y:S02]  /*15a0*/  LDGDEPBAR ;  /* 0x00000000000079af */ /* 0x000e240000000000 */
[----:B------:R-:W-:Y:S02]  /*15b0*/  IMAD.IADD R14, R24, 0x1, R7 ;  /* 0x00000001180e7824 */ /* 0x000fe400078e0207 */
[----:B------:R-:W-:Y:S01]  /*15c0*/  @P2 IMAD.SHL.U32 R7, R10, 0x2, RZ ;  /* 0x000000020a072824 */ /* 0x000fe200078e00ff */
[----:B------:R-:W-:Y:S01]  /*15d0*/  BAR.SYNC.DEFER_BLOCKING 0x0 ;  /* 0x0000000000007b1d */ /* 0x000fe20000010000 */
[----:B------:R-:W-:Y:S02]  /*15e0*/  @P3 LOP3.LUT R91, R91, 0x4, RZ, 0xfc, !PT ;  /* 0x000000045b5b3812 */ /* 0x000fe400078efcff */
[----:B------:R-:W-:Y:S02]  /*15f0*/  SHF.R.S32.HI R5, RZ, 0x1f, R14 ;  /* 0x0000001fff057819 */ /* 0x000fe4000001140e */
[----:B------:R-:W-:-:S02]  /*1600*/  LOP3.LUT R91, R91, 0xfffffffd, RZ, 0xc0, !PT ;  /* 0xfffffffd5b5b7812 */ /* 0x000fc400078ec0ff */
[CC--:B------:R-:W-:Y:S02]  /*1610*/  LEA.HI R122, R5.reuse, R14.reuse, RZ, 0x3 ;  /* 0x0000000e057a7211 */ /* 0x0c0fe400078f18ff */
[----:B------:R-:W-:Y:S02]  /*1620*/  LEA.HI R5, R5, R14, RZ, 0x6 ;  /* 0x0000000e05057211 */ /* 0x000fe400078f30ff */
[----:B------:R-:W-:-:S03]  /*1630*/  LOP3.LUT R138, R122, 0xfffffff8, RZ, 0xc0, !PT ;  /* 0xfffffff87a8a7812 */ /* 0x000fc600078ec0ff */
[----:B------:R-:W-:Y:S01]  /*1640*/  IMAD.SHL.U32 R5, R5, 0x40, RZ ;  /* 0x0000004005057824 */ /* 0x000fe200078e00ff */
[----:B------:R-:W-:-:S04]  /*1650*/  SHF.R.S32.HI R137, RZ, 0x1f, R138 ;  /* 0x0000001fff897819 */ /* 0x000fc8000001148a */
[----:B------:R-:W-:Y:S02]  /*1660*/  LOP3.LUT R5, R5, 0xfffff000, RZ, 0xc0, !PT ;  /* 0xfffff00005057812 */ /* 0x000fe400078ec0ff */
[C---:B------:R-:W-:Y:S01]  /*1670*/  SHF.L.U64.HI R137, R138.reuse, 0x1, R137 ;  /* 0x000000018a897819 */ /* 0x040fe20000010289 */
[----:B------:R-:W-:Y:S01]  /*1680*/  IMAD.SHL.U32 R138, R138, 0x2, RZ ;  /* 0x000000028a8a7824 */ /* 0x000fe200078e00ff */
[----:B------:R-:W-:Y:S01]  /*1690*/  @!PT LDS RZ, [RZ] ;  /* 0x00000000fffff984 */ /* 0x000fe20000000800 */
[----:B------:R-:W-:Y:S01]  /*16a0*/  @!PT LDS RZ, [RZ] ;  /* 0x00000000fffff984 */ /* 0x000fe20000000800 */
[----:B------:R-:W-:Y:S01]  /*16b0*/  @!PT LDS RZ, [RZ] ;  /* 0x00000000fffff984 */ /* 0x000fe20000000800 */
[----:B------:R3:W-:Y:S04]  /*16c0*/  @P2 LDGSTS.E.BYPASS.LTC128B.128 [R7+0x100], [R34.64], !P4 ;  /* 0x0010000022072fae */ /* 0x0007e8000e101d4a */
[----:B------:R3:W-:Y:S04]  /*16d0*/  @P2 LDGSTS.E.BYPASS.LTC128B.128 [R7+0x2100], [R34.64+0x80], !P6 ;  /* 0x0210008022072fae */ /* 0x0007e8000f101d4a */
[----:B------:R3:W-:Y:S01]  /*16e0*/  @P2 LDGSTS.E.BYPASS.LTC128B.128 [R7+0x4100], [R34.64+0x100], !P5 ;  /* 0x0410010022072fae */ /* 0x0007e2000e901d4a */
[----:B------:R-:W-:-:S02]  /*16f0*/  @P1 IADD3 R12, P2, R113, R20, RZ ;  /* 0x00000014710c1210 */ /* 0x000fc40007f5e0ff */
[----:B------:R-:W-:-:S03]  /*1700*/  IADD3 R20, R22, 0x20, RZ ;  /* 0x0000002016147810 */ /* 0x000fc60007ffe0ff */
[----:B------:R-:W-:Y:S01]  /*1710*/  @P1 IMAD.X R3, R104, 0x1, R3, P2 ;  /* 0x0000000168031824 */ /* 0x000fe200010e0603 */
[----:B------:R-:W-:Y:S01]  /*1720*/  @P1 LEA R14, P2, R12, c[0x0][0x250], 0x1 ;  /* 0x000094000c0e1a11 */ /* 0x000fe200078408ff */
[----:B------:R-:W-:-:S03]  /*1730*/  IMAD.IADD R17, R22, 0x1, R20 ;  /* 0x0000000116117824 */ /* 0x000fc600078e0214 */
[----:B------:R-:W-:Y:S01]  /*1740*/  @P1 LEA.HI.X R15, R12, c[0x0][0x254], R3, 0x1, P2 ;  /* 0x000095000c0f1a11 */ /* 0x000fe200010f0c03 */
[----:B------:R-:W-:Y:S01]  /*1750*/  @P0 IMAD.IADD R3, R27, 0x1, R6 ;  /* 0x000000011b030824 */ /* 0x000fe200078e0206 */
[----:B------:R-:W-:Y:S02]  /*1760*/  ISETP.GE.AND P3, PT, R17, c[0x0][0x27c], PT ;  /* 0x00009f0011007a0c */ /* 0x000fe40003f66270 */
[----:B------:R-:W-:Y:S01]  /*1770*/  LEA.HI R6, R8, R99, RZ, 0x3 ;  /* 0x0000006308067211 */ /* 0x000fe200078f18ff */
[----:B------:R4:W-:Y:S01]  /*1780*/  @P1 LDGSTS.E.BYPASS.LTC128B.128 [R9+0x1100], [R14.64], !P4 ;  /* 0x011000000e091fae */ /* 0x0009e2000e101d4a */
[----:B------:R-:W-:Y:S02]  /*1790*/  SEL R12, RZ, c[0x0][0x27c], !P3 ;  /* 0x00009f00ff0c7a07 */ /* 0x000fe40005800000 */
[----:B------:R-:W-:Y:S01]  /*17a0*/  LOP3.LUT R6, R6, 0xfffffff8, RZ, 0xc0, !PT ;  /* 0xfffffff806067812 */ /* 0x000fe200078ec0ff */
[----:B------:R4:W-:Y:S01]  /*17b0*/  @P1 LDGSTS.E.BYPASS.LTC128B.128 [R9+0x3100], [R14.64+0x80], !P6 ;  /* 0x031000800e091fae */ /* 0x0009e2000f101d4a */
[----:B------:R-:W-:-:S03]  /*17c0*/  SHF.R.S32.HI R124, RZ, 0x1f, R17 ;  /* 0x0000001fff7c7819 */ /* 0x000fc60000011411 */
[----:B------:R4:W-:Y:S01]  /*17d0*/  @P1 LDGSTS.E.BYPASS.LTC128B.128 [R9+0x5100], [R14.64+0x100], !P5 ;  /* 0x051001000e091fae */ /* 0x0009e2000e901d4a */
[----:B------:R-:W-:Y:S01]  /*17e0*/  IMAD.IADD R126, R99, 0x1, -R6 ;  /* 0x00000001637e7824 */ /* 0x000fe200078e0a06 */
[----:B------:R-:W-:Y:S01]  /*17f0*/  @P3 LOP3.LUT R91, R91, 0x2, RZ, 0xfc, !PT ;  /* 0x000000025b5b3812 */ /* 0x000fe200078efcff */
[----:B---3--:R-:W-:Y:S01]  /*1800*/  IMAD.IADD R7, R12, 0x1, R17 ;  /* 0x000000010c077824 */ /* 0x008fe200078e0211 */
[----:B------:R-:W-:Y:S01]  /*1810*/  @P0 LEA R12, P1, R26, c[0x0][0x220], 0x1 ;  /* 0x000088001a0c0a11 */ /* 0x000fe200078208ff */
[----:B------:R-:W0:Y:S01]  /*1820*/  LDGDEPBAR ;  /* 0x00000000000079af */ /* 0x000e220000000000 */
[----:B------:R-:W-:Y:S01]  /*1830*/  IMAD.SHL.U32 R127, R126, 0x40, RZ ;  /* 0x000000407e7f7824 */ /* 0x000fe200078e00ff */
[----:B------:R-:W-:Y:S02]  /*1840*/  LOP3.LUT R91, R91, 0xffffffef, RZ, 0xc0, !PT ;  /* 0xffffffef5b5b7812 */ /* 0x000fe400078ec0ff */
[----:B------:R-:W-:Y:S02]  /*1850*/  SHF.R.S32.HI R4, RZ, 0x1f, R7 ;  /* 0x0000001fff047819 */ /* 0x000fe40000011407 */
[----:B-1----:R-:W-:-:S02]  /*1860*/  @P0 LEA.HI.X R13, R26, c[0x0][0x224], R3, 0x1, P1 ;  /* 0x000089001a0d0a11 */ /* 0x002fc400008f0c03 */
[CC--:B------:R-:W-:Y:S02]  /*1870*/  LEA.HI R146, R4.reuse, R7.reuse, RZ, 0x3 ;  /* 0x0000000704927211 */ /* 0x0c0fe400078f18ff */
[----:B------:R-:W-:Y:S01]  /*1880*/  LEA.HI R4, R4, R7, RZ, 0x6 ;  /* 0x0000000704047211 */ /* 0x000fe200078f30ff */
[----:B------:R-:W-:Y:S01]  /*1890*/  @P0 IMAD.SHL.U32 R7, R10, 0x2, RZ ;  /* 0x000000020a070824 */ /* 0x000fe200078e00ff */
[----:B------:R-:W-:Y:S02]  /*18a0*/  @P0 LEA R26, P1, R111, R12, 0x1 ;  /* 0x0000000c6f1a0211 */ /* 0x000fe400078208ff */
[----:B------:R-:W-:Y:S01]  /*18b0*/  LOP3.LUT R127, R127, 0x1c0, RZ, 0xc0, !PT ;  /* 0x000001c07f7f7812 */ /* 0x000fe200078ec0ff */
[----:B------:R-:W-:Y:S01]  /*18c0*/  IMAD.SHL.U32 R4, R4, 0x40, RZ ;  /* 0x0000004004047824 */ /* 0x000fe200078e00ff */
[----:B------:R-:W-:Y:S01]  /*18d0*/  @P0 LEA.HI.X R27, R111, R13, R102, 0x1, P1 ;  /* 0x0000000d6f1b0211 */ /* 0x000fe200008f0c66 */
[----:B------:R1:W-:Y:S01]  /*18e0*/  @P0 LDGSTS.E.BYPASS.LTC128B.128 [R7+0x12100], [R12.64], !P4 ;  /* 0x121000000c070fae */ /* 0x0003e2000e101d4a */
[----:B------:R-:W-:-:S02]  /*18f0*/  LOP3.LUT P1, RZ, R126, 0x4, RZ, 0xc0, !PT ;  /* 0x000000047eff7812 */ /* 0x000fc4000782c0ff */
[----:B------:R-:W-:Y:S01]  /*1900*/  SHF.R.U32.HI R115, RZ, 0x3, R127 ;  /* 0x00000003ff737819 */ /* 0x000fe2000001167f */
[----:B------:R1:W-:Y:S01]  /*1910*/  @P0 LDGSTS.E.BYPASS.LTC128B.128 [R7+0x14100], [R12.64+0x80], !P6 ;  /* 0x141000800c070fae */ /* 0x0003e2000f101d4a */
[----:B----4-:R-:W-:Y:S02]  /*1920*/  LEA.HI R15, R2, R89, RZ, 0x5 ;  /* 0x00000059020f7211 */ /* 0x010fe400078f28ff */
[----:B------:R-:W-:Y:S01]  /*1930*/  LOP3.LUT R118, R127, 0x38, R146, 0xf8, !PT ;  /* 0x000000387f767812 */ /* 0x000fe200078ef892 */
[----:B------:R1:W-:Y:S01]  /*1940*/  @P0 LDGSTS.E.BYPASS.LTC128B.128 [R7+0x16100], [R12.64+0x100], !P5 ;  /* 0x161001000c070fae */ /* 0x0003e2000e901d4a */
[----:B------:R-:W-:Y:S01]  /*1950*/  LOP3.LUT R4, R4, 0xfffff000, RZ, 0xc0, !PT ;  /* 0xfffff00004047812 */ /* 0x000fe200078ec0ff */
[----:B------:R-:W-:Y:S01]  /*1960*/  IMAD.SHL.U32 R15, R15, 0x10, RZ ;  /* 0x000000100f0f7824 */ /* 0x000fe200078e00ff */
[----:B------:R-:W-:Y:S01]  /*1970*/  LOP3.LUT R118, R118, R115, RZ, 0x3c, !PT ;  /* 0x0000007376767212 */ /* 0x000fe200078e3cff */
[----:B------:R2:W-:Y:S01]  /*1980*/  @P0 LDGSTS.E.BYPASS.LTC128B.128 [R7+0x13100], [R26.64], !P4 ;  /* 0x131000001a070fae */ /* 0x0005e2000e101d4a */
[----:B------:R-:W-:-:S02]  /*1990*/  LOP3.LUT R0, R127, 0x18, R24, 0xf8, !PT ;  /* 0x000000187f007812 */ /* 0x000fc400078ef818 */
[----:B------:R-:W-:Y:S01]  /*19a0*/  @P1 LOP3.LUT R91, R91, 0x10, RZ, 0xfc, !PT ;  /* 0x000000105b5b1812 */ /* 0x000fe200078efcff */
[----:B------:R2:W-:Y:S01]  /*19b0*/  @P0 LDGSTS.E.BYPASS.LTC128B.128 [R7+0x15100], [R26.64+0x80], !P6 ;  /* 0x151000801a070fae */ /* 0x0005e2000f101d4a */
[----:B------:R-:W-:Y:S02]  /*19c0*/  LOP3.LUT R15, R15, 0xfffffe00, RZ, 0xc0, !PT ;  /* 0xfffffe000f0f7812 */ /* 0x000fe400078ec0ff */
[----:B------:R-:W-:Y:S01]  /*19d0*/  LOP3.LUT R91, R91, 0xfffffff7, RZ, 0xc0, !PT ;  /* 0xfffffff75b5b7812 */ /* 0x000fe200078ec0ff */
[----:B------:R2:W-:Y:S01]  /*19e0*/  @P0 LDGSTS.E.BYPASS.LTC128B.128 [R7+0x17100], [R26.64+0x100], !P5 ;  /* 0x171001001a070fae */ /* 0x0005e2000e901d4a */
[----:B------:R-:W-:Y:S02]  /*19f0*/  ISETP.GE.AND P0, PT, R16, c[0x0][0x27c], PT ;  /* 0x00009f0010007a0c */ /* 0x000fe40003f06270 */
[----:B------:R-:W-:Y:S01]  /*1a00*/  ISETP.NE.AND P1, PT, R136, c[0x0][0x2b8], PT ;  /* 0x0000ae0088007a0c */ /* 0x000fe20003f25270 */
[----:B------:R-:W0:Y:S01]  /*1a10*/  LDGDEPBAR ;  /* 0x00000000000079af */ /* 0x000e220000000000 */
[----:B------:R-:W-:-:S02]  /*1a20*/  SEL R3, RZ, c[0x0][0x27c], !P0 ;  /* 0x00009f00ff037a07 */ /* 0x000fc40004000000 */
[----:B------:R-:W-:Y:S02]  /*1a30*/  LOP3.LUT R140, R146, 0xfffffff8, RZ, 0xc0, !PT ;  /* 0xfffffff8928c7812 */ /* 0x000fe400078ec0ff */
[----:B------:R-:W-:Y:S01]  /*1a40*/  LOP3.LUT R120, R127, 0x38, R122, 0xf8, !PT ;  /* 0x000000387f787812 */ /* 0x000fe200078ef87a */
[----:B------:R-:W-:Y:S01]  /*1a50*/  IMAD.IADD R6, R3, 0x1, R16 ;  /* 0x0000000103067824 */ /* 0x000fe200078e0210 */
[----:B------:R-:W-:Y:S02]  /*1a60*/  LEA.HI R124, R124, R17, RZ, 0x3 ;  /* 0x000000117c7c7211 */ /* 0x000fe400078f18ff */
[----:B------:R-:W-:Y:S01]  /*1a70*/  IADD3 R118, R118, R4, R15 ;  /* 0x0000000476767210 */ /* 0x000fe20007ffe00f */
[----:B------:R-:W-:Y:S01]  /*1a80*/  IMAD.MOV.U32 R4, RZ, RZ, c[0x0][0x280] ;  /* 0x0000a000ff047624 */ /* 0x000fe200078e00ff */
[----:B------:R-:W-:Y:S02]  /*1a90*/  SHF.R.S32.HI R3, RZ, 0x1f, R6 ;  /* 0x0000001fff037819 */ /* 0x000fe40000011406 */
[----:B------:R-:W-:Y:S01]  /*1aa0*/  @P0 LOP3.LUT R91, R91, 0x8, RZ, 0xfc, !PT ;  /* 0x000000085b5b0812 */ /* 0x000fe200078efcff */
[----:B------:R-:W-:Y:S01]  /*1ab0*/  IMAD.SHL.U32 R109, R4, 0x40, RZ ;  /* 0x00000040046d7824 */ /* 0x000fe200078e00ff */
[----:B------:R-:W-:-:S02]  /*1ac0*/  LEA.HI R2, R3, R6, RZ, 0x3 ;  /* 0x0000000603027211 */ /* 0x000fc400078f18ff */
[----:B------:R-:W-:Y:S01]  /*1ad0*/  LEA.HI R3, R3, R6, RZ, 0x6 ;  /* 0x0000000603037211 */ /* 0x000fe200078f30ff */
[----:B------:R-:W-:Y:S01]  /*1ae0*/  IMAD.MOV.U32 R6, RZ, RZ, c[0x0][0x290] ;  /* 0x0000a400ff067624 */ /* 0x000fe200078e00ff */
[----:B------:R-:W-:Y:S02]  /*1af0*/  LOP3.LUT R116, R127, 0x38, R2, 0xf8, !PT ;  /* 0x000000387f747812 */ /* 0x000fe400078ef802 */
[----:B------:R-:W-:Y:S01]  /*1b00*/  ISETP.GE.AND P0, PT, R131, 0x1, PT ;  /* 0x000000018300780c */ /* 0x000fe20003f06270 */
[----:B------:R-:W-:Y:S01]  /*1b10*/  IMAD.SHL.U32 R3, R3, 0x40, RZ ;  /* 0x0000004003037824 */ /* 0x000fe200078e00ff */
[----:B------:R-:W-:Y:S01]  /*1b20*/  LOP3.LUT R116, R116, R115, RZ, 0x3c, !PT ;  /* 0x0000007374747212 */ /* 0x000fe200078e3cff */
[----:B------:R-:W-:Y:S01]  /*1b30*/  IMAD.SHL.U32 R105, R6, 0x40, RZ ;  /* 0x0000004006697824 */ /* 0x000fe200078e00ff */
[----:B------:R-:W-:Y:S02]  /*1b40*/  LOP3.LUT R91, R91, 0xffffffbf, RZ, 0xc0, !PT ;  /* 0xffffffbf5b5b7812 */ /* 0x000fe400078ec0ff */
[----:B------:R-:W-:-:S02]  /*1b50*/  LOP3.LUT R3, R3, 0xfffff000, RZ, 0xc0, !PT ;  /* 0xfffff00003037812 */ /* 0x000fc400078ec0ff */
[----:B------:R-:W-:Y:S02]  /*1b60*/  LOP3.LUT R142, R2, 0xfffffff8, RZ, 0xc0, !PT ;  /* 0xfffffff8028e7812 */ /* 0x000fe400078ec0ff */
[----:B------:R-:W-:Y:S01]  /*1b70*/  IADD3 R116, R116, R3, R15 ;  /* 0x0000000374747210 */ /* 0x000fe20007ffe00f */
[----:B------:R-:W-:Y:S01]  /*1b80*/  IMAD R3, R90, c[0x0][0x1e8], RZ ;  /* 0x00007a005a037a24 */ /* 0x000fe200078e02ff */
[----:B------:R-:W-:Y:S02]  /*1b90*/  LOP3.LUT R91, R91, 0xffffffdf, RZ, 0xc0, !PT ;  /* 0xffffffdf5b5b7812 */ /* 0x000fe400078ec0ff */
[-C--:B------:R-:W-:Y:S01]  /*1ba0*/  LOP3.LUT R0, R0, R115.reuse, RZ, 0x3c, !PT ;  /* 0x0000007300007212 */ /* 0x080fe200078e3cff */
[----:B------:R-:W-:Y:S01]  /*1bb0*/  IMAD R3, R196, c[0x0][0x1ec], R3 ;  /* 0x00007b00c4037a24 */ /* 0x000fe200078e0203 */
[----:B------:R-:W-:Y:S02]  /*1bc0*/  SHF.R.S32.HI R139, RZ, 0x1f, R140 ;  /* 0x0000001fff8b7819 */ /* 0x000fe4000001148c */
[----:B------:R-:W-:Y:S01]  /*1bd0*/  SHF.R.S32.HI R141, RZ, 0x1f, R142 ;  /* 0x0000001fff8d7819 */ /* 0x000fe2000001148e */
[----:B------:R-:W-:Y:S01]  /*1be0*/  IMAD.IADD R106, R169, 0x1, R3 ;  /* 0x00000001a96a7824 */ /* 0x000fe200078e0203 */
[----:B------:R-:W-:Y:S01]  /*1bf0*/  LOP3.LUT R120, R120, R115, RZ, 0x3c, !PT ;  /* 0x0000007378787212 */ /* 0x000fe200078e3cff */
[----:B------:R-:W-:Y:S01]  /*1c00*/  IMAD R3, R167, c[0x0][0x2b0], RZ ;  /* 0x0000ac00a7037a24 */ /* 0x000fe200078e02ff */
[----:B------:R-:W-:Y:S01]  /*1c10*/  LOP3.LUT R124, R124, 0xfffffff8, RZ, 0xc0, !PT ;  /* 0xfffffff87c7c7812 */ /* 0x000fe200078ec0ff */
[----:B------:R-:W-:Y:S01]  /*1c20*/  IMAD.IADD R0, R0, 0x1, R15 ;  /* 0x0000000100007824 */ /* 0x000fe200078e020f */
[----:B------:R-:W-:Y:S01]  /*1c30*/  @P1 LOP3.LUT R91, R91, 0x20, RZ, 0xfc, !PT ;  /* 0x000000205b5b1812 */ /* 0x000fe200078efcff */
[----:B------:R-:W-:Y:S01]  /*1c40*/  IMAD R3, R166, c[0x0][0x2b4], R3 ;  /* 0x0000ad00a6037a24 */ /* 0x000fe200078e0203 */
[----:B------:R-:W-:Y:S01]  /*1c50*/  SHF.L.U64.HI R103, R6, R107, c[0x0][0x294] ;  /* 0x0000a50006677619 */ /* 0x000fe2000001026b */
[----:B------:R-:W-:Y:S01]  /*1c60*/  IMAD.WIDE.U32 R166, R166, c[0x0][0x2b0], RZ ;  /* 0x0000ac00a6a67a25 */ /* 0x000fe200078e00ff */
[----:B------:R-:W-:-:S02]  /*1c70*/  SHF.L.U64.HI R139, R140, 0x1, R139 ;  /* 0x000000018c8b7819 */ /* 0x000fc4000001028b */
[----:B------:R-:W-:Y:S01]  /*1c80*/  SHF.L.U64.HI R141, R142, 0x1, R141 ;  /* 0x000000018e8d7819 */ /* 0x000fe2000001028d */
[----:B------:R-:W-:Y:S01]  /*1c90*/  IMAD.IADD R98, R167, 0x1, R3 ;  /* 0x00000001a7627824 */ /* 0x000fe200078e0203 */
[----:B------:R-:W-:Y:S01]  /*1ca0*/  IADD3 R120, R120, R5, R15 ;  /* 0x0000000578787210 */ /* 0x000fe20007ffe00f */
[----:B------:R-:W-:Y:S01]  /*1cb0*/  IMAD.SHL.U32 R140, R140, 0x2, RZ ;  /* 0x000000028c8c7824 */ /* 0x000fe200078e00ff */
[----:B------:R-:W-:Y:S01]  /*1cc0*/  SHF.L.U64.HI R107, R4, R107, c[0x0][0x284] ;  /* 0x0000a100046b7619 */ /* 0x000fe2000001026b */
[----:B------:R-:W-:Y:S01]  /*1cd0*/  IMAD.SHL.U32 R142, R142, 0x2, RZ ;  /* 0x000000028e8e7824 */ /* 0x000fe200078e00ff */
[C---:B------:R-:W-:Y:S02]  /*1ce0*/  IADD3 R14, R22.reuse, 0x50, RZ ;  /* 0x00000050160e7810 */ /* 0x040fe40007ffe0ff */
[C---:B-1----:R-:W-:Y:S02]  /*1cf0*/  IADD3 R13, R22.reuse, 0x10, RZ ;  /* 0x00000010160d7810 */ /* 0x042fe40007ffe0ff */
[----:B------:R-:W-:-:S02]  /*1d00*/  IADD3 R12, R22, 0x30, RZ ;  /* 0x00000030160c7810 */ /* 0x000fc40007ffe0ff */
[----:B------:R-:W-:Y:S02]  /*1d10*/  SHF.R.S32.HI R122, RZ, 0x3, R122 ;  /* 0x00000003ff7a7819 */ /* 0x000fe4000001147a */
[----:B------:R-:W-:Y:S02]  /*1d20*/  SHF.R.S32.HI R143, RZ, 0x1f, R124 ;  /* 0x0000001fff8f7819 */ /* 0x000fe4000001147c */
[----:B------:R-:W-:Y:S02]  /*1d30*/  SHF.R.S32.HI R146, RZ, 0x3, R146 ;  /* 0x00000003ff927819 */ /* 0x000fe40000011492 */
[----:B------:R-:W-:Y:S02]  /*1d40*/  SHF.R.S32.HI R145, RZ, 0x3, R2 ;  /* 0x00000003ff917819 */ /* 0x000fe40000011402 */
[----:B--2---:R-:W-:Y:S02]  /*1d50*/  @P0 LOP3.LUT R91, R91, 0x40, RZ, 0xfc, !PT ;  /* 0x000000405b5b0812 */ /* 0x004fe400078efcff */
.L_x_1616:
[----:B------:R-:W-:Y:S01]  /*1d60*/  ISETP.NE.AND P1, PT, R136, c[0x0][0x2b8], PT ;  /* 0x0000ae0088007a0c */ /* 0x000fe20003f25270 */
[----:B------:R-:W-:Y:S01]  /*1d70*/  IMAD.SHL.U32 R150, R18, 0x40, RZ ;  /* 0x0000004012967824 */ /* 0x000fe200078e00ff */
        /* <DEDUP_REMOVED lines=8> */
[C---:B------:R-:W-:Y:S01]  /*1e00*/  IADD3 R149, R2.reuse, 0x20, RZ ;  /* 0x0000002002957810 */ /* 0x040fe20007ffe0ff */
        /* <DEDUP_REMOVED lines=8> */
[C---:B-1----:R-:W-:Y:S04]  /*1e90*/  @!P0 IADD3 R5, P1, R3.reuse, R166, RZ ;  /* 0x000000a603058210 */ /* 0x042fe80007f3e0ff */
        /* <DEDUP_REMOVED lines=11> */
[-C--:B------:R-:W-:Y:S01]  /*1f50*/  IMAD R9, R103, R18.reuse, RZ ;  /* 0x0000001267097224 */ /* 0x080fe200078e02ff */
[----:B------:R-:W-:Y:S01]  /*1f60*/  IADD3 R150, -R150, R93, RZ ;  /* 0x0000005d96967210 */ /* 0x000fe20007ffe1ff */
[----:B------:R-:W-:Y:S02]  /*1f70*/  IMAD R2, R153, c[0x0][0x1e0], RZ ;  /* 0x0000780099027a24 */ /* 0x000fe400078e02ff */
[----:B------:R-:W-:Y:S01]  /*1f80*/  IMAD R81, R152, c[0x0][0x1f0], RZ ;  /* 0x00007c0098517a24 */ /* 0x000fe200078e02ff */
[----:B------:R-:W-:Y:S01]  /*1f90*/  IMNMX R150, R150, 0x40, PT ;  /* 0x0000004096967817 */ /* 0x000fe20003800200 */
[----:B------:R-:W-:Y:S02]  /*1fa0*/  IMAD R2, R147, c[0x0][0x1e4], R2 ;  /* 0x0000790093027a24 */ /* 0x000fe400078e0202 */
[C---:B------:R-:W-:Y:S02]  /*1fb0*/  IMAD R81, R148.reuse, c[0x0][0x1f4], R81 ;  /* 0x00007d0094517a24 */ /* 0x040fe400078e0251 */
[----:B-1----:R-:W-:Y:S01]  /*1fc0*/  IMAD.WIDE.U32 R6, R109, R18, RZ ;  /* 0x000000126d067225 */ /* 0x002fe200078e00ff */
        /* <DEDUP_REMOVED lines=75> */
.L_x_1596:
[----:B------:R-:W-:Y:S05]  /*2480*/  BSYNC B0 ;  /* 0x0000000000007941 */ /* 0x000fea0003800000 */
.L_x_1595:
        /* <DEDUP_REMOVED lines=104> */
.L_x_1599:
[----:B------:R-:W-:Y:S05]  /*2b10*/  BSYNC B0 ;  /* 0x0000000000007941 */ /* 0x000fea0003800000 */
.L_x_1598:
        /* <DEDUP_REMOVED lines=58> */
.L_x_1601:
[----:B------:R-:W-:Y:S05]  /*2ec0*/  BSYNC B0 ;  /* 0x0000000000007941 */ /* 0x000fea0003800000 */
.L_x_1600:
        /* <DEDUP_REMOVED lines=58> */
.L_x_1603:
[----:B------:R-:W-:Y:S05]  /*3270*/  BSYNC B0 ;  /* 0x0000000000007941 */ /* 0x000fea0003800000 */
.L_x_1602:
        /* <DEDUP_REMOVED lines=58> */
.L_x_1605:
[----:B------:R-:W-:Y:S05]  /*3620*/  BSYNC B0 ;  /* 0x0000000000007941 */ /* 0x000fea0003800000 */
.L_x_1604:
        /* <DEDUP_REMOVED lines=58> */
.L_x_1607:
[----:B------:R-:W-:Y:S05]  /*39d0*/  BSYNC B0 ;  /* 0x0000000000007941 */ /* 0x000fea0003800000 */
.L_x_1606:
        /* <DEDUP_REMOVED lines=58> */
.L_x_1594:
        /* <DEDUP_REMOVED lines=47> */
.L_x_1609:
[----:B------:R-:W-:Y:S05]  /*4070*/  BSYNC B0 ;  /* 0x0000000000007941 */ /* 0x000fea0003800000 */
.L_x_1608:
        /* <DEDUP_REMOVED lines=60> */
[----:B------:R-:W-:Y:S02]  /*4440*/  @!P0 PRMT R50, R50, 0x5410, R51 ;  /* 0x0000541032328816 */ /* 0x000fe40000000033 */
[--C-:B------:R-:W-:Y:S01]  /*4450*/  @!P0 SHF.R.U64 R46, R46, 0x10, R47.reuse ;  /* 0x000000102e2e8819 */ /* 0x100fe2000000122f */
[----:B------:R-:W-:Y:S01]  /*4460*/  IMAD.SHL.U32 R183, R183, 0x200, RZ ;  /* 0x00000200b7b77824 */ /* 0x000fe200078e00ff */
[----:B------:R-:W-:Y:S02]  /*4470*/  LOP3.LUT R184, R127, 0x38, R178, 0xf8, !PT ;  /* 0x000000387fb87812 */ /* 0x000fe400078ef8b2 */
[----:B------:R-:W-:Y:S02]  /*4480*/  @!P0 SHF.R.U32.HI R47, RZ, 0x10, R47 ;  /* 0x00000010ff2f8819 */ /* 0x000fe4000001162f */
[----:B------:R-:W-:Y:S02]  /*4490*/  LOP3.LUT R183, R183, 0x7ffff000, RZ, 0xc0, !PT ;  /* 0x7ffff000b7b77812 */ /* 0x000fe400078ec0ff */
[----:B------:R-:W-:Y:S02]  /*44a0*/  LOP3.LUT R184, R184, R115, RZ, 0x3c, !PT ;  /* 0x00000073b8b87212 */ /* 0x000fe400078e3cff */
[----:B------:R-:W-:Y:S02]  /*44b0*/  @!P0 SHF.R.U32.HI R57, RZ, 0x10, R57 ;  /* 0x00000010ff398819 */ /* 0x000fe40000011639 */
[----:B------:R-:W-:Y:S02]  /*44c0*/  IADD3 R184, R184, R183, R15 ;  /* 0x000000b7b8b87210 */ /* 0x000fe40007ffe00f */
[----:B------:R-:W-:Y:S02]  /*44d0*/  IADD3 R183, R120, R179, RZ ;  /* 0x000000b378b77210 */ /* 0x000fe40007ffe0ff */
[----:B------:R-:W-:Y:S01]  /*44e0*/  @!P0 PRMT R56, R55, 0x5410, R56 ;  /* 0x0000541037388816 */ /* 0x000fe20000000038 */
[----:B------:R-:W-:Y:S01]  /*44f0*/  IMAD.IADD R184, R179, 0x1, R184 ;  /* 0x00000001b3b87824 */ /* 0x000fe200078e02b8 */
[----:B------:R-:W-:Y:S01]  /*4500*/  @!P0 PRMT R49, R49, 0x5410, R52 ;  /* 0x0000541031318816 */ /* 0x000fe20000000034 */
[----:B------:R-:W-:Y:S01]  /*4510*/  IMAD.SHL.U32 R180, R183, 0x2, RZ ;  /* 0x00000002b7b47824 */ /* 0x000fe200078e00ff */
[----:B------:R-:W-:Y:S01]  /*4520*/  @!P0 PRMT R44, R44, 0x5410, R47 ;  /* 0x000054102c2c8816 */ /* 0x000fe2000000002f */
[----:B------:R-:W-:Y:S01]  /*4530*/  IMAD.SHL.U32 R182, R184, 0x2, RZ ;  /* 0x00000002b8b67824 */ /* 0x000fe200078e00ff */
[----:B------:R-:W-:Y:S01]  /*4540*/  @!P0 SHF.R.U64 R61, R58, 0x10, R59 ;  /* 0x000000103a3d8819 */ /* 0x000fe2000000123b */
[----:B------:R-:W-:Y:S01]  /*4550*/  @!P0 IMAD.U32 R47, R50, 0x10000, RZ ;  /* 0x00010000322f8824 */ /* 0x000fe200078e00ff */
[----:B--2---:R-:W1:Y:S01]  /*4560*/  LDS.128 R80, [R180+0xc100] ;  /* 0x00c10000b4507984 */ /* 0x004e620000000c00 */
[----:B------:R-:W-:Y:S01]  /*4570*/  @!P0 IMAD.U32 R55, R56, 0x10000, RZ ;  /* 0x0001000038378824 */ /* 0x000fe200078e00ff */
[----:B------:R-:W-:Y:S02]  /*4580*/  @!P0 PRMT R58, R54, 0x5410, R57 ;  /* 0x00005410363a8816 */ /* 0x000fe40000000039 */
[----:B------:R-:W-:Y:S02]  /*4590*/  @!P0 PRMT R45, R45, 0x5410, R46 ;  /* 0x000054102d2d8816 */ /* 0x000fe4000000002e */
[----:B------:R-:W-:Y:S02]  /*45a0*/  @!P0 LOP3.LUT R56, R56, 0xffff0000, RZ, 0xc0, !PT ;  /* 0xffff000038388812 */ /* 0x000fe400078ec0ff */
[----:B------:R-:W2:Y:S01]  /*45b0*/  LDS.128 R32, [R182+0xc100] ;  /* 0x00c10000b6207984 */ /* 0x000ea20000000c00 */
        /* <DEDUP_REMOVED lines=36> */
[----:B------:R-:W-:Y:S01]  /*4800*/  @!P0 FMUL.FTZ R185, R51, R58 ;  /* 0x0000003a33b98220 */ /* 0x000fe20000410000 */
[----:B------:R-:W-:Y:S01]  /*4810*/  @!P0 F2FP.BF16.PACK_AB R180, R183, R180 ;  /* 0x000000b4b7b4823e */ /* 0x000fe200000010ff */
[-C--:B------:R-:W-:Y:S02]  /*4820*/  @!P0 FMUL.FTZ R5, R51, R46.reuse ;  /* 0x0000002e33058220 */ /* 0x080fe40000410000 */
        /* <DEDUP_REMOVED lines=47> */
.L_x_1611:
[----:B------:R-:W-:Y:S05]  /*4b20*/  BSYNC B0 ;  /* 0x0000000000007941 */ /* 0x000fea0003800000 */
.L_x_1610:
        /* <DEDUP_REMOVED lines=126> */
.L_x_1613:
[----:B------:R-:W-:Y:S05]  /*5310*/  BSYNC B0 ;  /* 0x0000000000007941 */ /* 0x000fea0003800000 */
.L_x_1612:
        /* <DEDUP_REMOVED lines=10> */
[----:B------:R-:W-:Y:S04]  /*53c0*/  LEA.HI.SX32 R54, R54, R145, 0x1c ;  /* 0x0000009136367211 */ /* 0x000fe800078fe2ff */
[----:B-1----:R-:W-:Y:S01]  /*53d0*/  SHF.R.S32.HI R63, RZ, 0x1f, R54 ;  /* 0x0000001fff3f7819 */ /* 0x002fe20000011436 */
        /* <DEDUP_REMOVED lines=117> */
.L_x_1593:
        /* <DEDUP_REMOVED lines=50> */
.L_x_1597:
[----:B------:R-:W-:Y:S05]  /*5e50*/  BSYNC B1 ;  /* 0x0000000000017941 */ /* 0x000fea0003800000 */
.L_x_1592:
        /* <DEDUP_REMOVED lines=78> */
.L_x_1615:
[----:B-123--:R-:W-:Y:S05]  /*6340*/  BSYNC B0 ;  /* 0x0000000000007941 */ /* 0x00efea0003800000 */
.L_x_1614:
        /* <DEDUP_REMOVED lines=34> */
.L_x_1591:
[----:B-1-3--:R-:W-:Y:S01]  /*6570*/  UIADD3 UR6, UR13, 0x7f, URZ ;  /* 0x0000007f0d067890 */ /* 0x00afe2000fffe03f */
[----:B------:R-:W-:Y:S01]  /*6580*/  PLOP3.LUT P2, PT, PT, PT, PT, 0x80, 0x0 ;  /* 0x000000000000781c */ /* 0x000fe20003f4f070 */
[----:B------:R-:W-:Y:S01]  /*6590*/  ULDC.64 UR4, c[0x0][0x2c8] ;  /* 0x0000b20000047ab9 */ /* 0x000fe20000000a00 */
[----:B------:R-:W-:Y:S01]  /*65a0*/  CS2R R98, SRZ ;  /* 0x0000000000627805 */ /* 0x000fe2000001ff00 */
[----:B------:R-:W-:Y:S01]  /*65b0*/  UIMAD.WIDE.U32 UR18, UR6, UR4, URZ ;  /* 0x00000004061272a5 */ /* 0x000fe2000f8e003f */
[----:B------:R-:W-:Y:S01]  /*65c0*/  IMAD.MOV.U32 R5, RZ, RZ, RZ ;  /* 0x000000ffff057224 */ /* 0x000fe200078e00ff */
[----:B------:R-:W-:Y:S01]  /*65d0*/  CS2R R94, SRZ ;  /* 0x00000000005e7805 */ /* 0x000fe2000001ff00 */
[----:B------:R-:W-:Y:S01]  /*65e0*/  IMAD.MOV.U32 R96, RZ, RZ, RZ ;  /* 0x000000ffff607224 */ /* 0x000fe200078e00ff */
[----:B------:R-:W-:Y:S01]  /*65f0*/  @UP2 USHF.R.U32.HI UR6, URZ, UR5, UR19 ;  /* 0x000000053f062299 */ /* 0x000fe20008011613 */
[----:B------:R-:W-:Y:S01]  /*6600*/  MOV R93, RZ ;  /* 0x000000ff005d7202 */ /* 0x000fe20000000f00 */
[----:B------:R-:W-:Y:S01]  /*6610*/  CS2R R8, SRZ ;  /* 0x0000000000087805 */ /* 0x000fe2000001ff00 */
[----:B------:R-:W-:Y:S01]  /*6620*/  CS2R R10, SRZ ;  /* 0x00000000000a7805 */ /* 0x000fe2000001ff00 */
[----:B------:R-:W-:Y:S01]  /*6630*/  UIADD3 UR6, UR15, UR6, URZ ;  /* 0x000000060f067290 */ /* 0x000fe2000fffe03f */
[----:B------:R-:W-:Y:S01]  /*6640*/  IMAD.MOV.U32 R7, RZ, RZ, RZ ;  /* 0x000000ffff077224 */ /* 0x000fe200078e00ff */
[----:B------:R-:W-:Y:S01]  /*6650*/  MOV R88, RZ ;  /* 0x000000ff00587202 */ /* 0x000fe20000000f00 */
[----:B------:R-:W-:Y:S01]  /*6660*/  CS2R R86, SRZ ;  /* 0x0000000000567805 */ /* 0x000fe2000001ff00 */
[----:B------:R-:W-:Y:S01]  /*6670*/  USHF.R.S32.HI UR4, URZ, 0x1f, UR6 ;  /* 0x0000001f3f047899 */ /* 0x000fe20008011406 */
[----:B------:R-:W-:Y:S01]  /*6680*/  CS2R R84, SRZ ;  /* 0x0000000000547805 */ /* 0x000fe2000001ff00 */
[----:B------:R-:W-:Y:S01]  /*6690*/  CS2R R82, SRZ ;  /* 0x0000000000527805 */ /* 0x000fe2000001ff00 */
[----:B------:R-:W-:Y:S01]  /*66a0*/  CS2R R80, SRZ ;  /* 0x0000000000507805 */ /* 0x000fe2000001ff00 */
[----:B------:R-:W-:Y:S01]  /*66b0*/  ULEA.HI UR4, UR4, UR6, URZ, 0x6 ;  /* 0x0000000604047291 */ /* 0x000fe2000f8f303f */
[----:B-----5:R-:W-:Y:S01]  /*66c0*/  CS2R R78, SRZ ;  /* 0x00000000004e7805 */ /* 0x020fe2000001ff00 */
[----:B------:R-:W-:Y:S01]  /*66d0*/  CS2R R76, SRZ ;  /* 0x00000000004c7805 */ /* 0x000fe2000001ff00 */
        /* <DEDUP_REMOVED lines=50> */
[----:B------:R-:W-:Y:S01]  /*6a00*/  PLOP3.LUT P1, PT, PT, PT, UP2, 0x80, 0x0 ;  /* 0x000000000000781c */ /* 0x000fe20003f2f028 */
[----:B------:R-:W-:Y:S01]  /*6a10*/  ULDC UR19, c[0x0][0x2c4] ;  /* 0x0000b10000137ab9 */ /* 0x000fe20000000800 */
[-C--:B------:R-:W-:Y:S01]  /*6a20*/  LEA.HI R2, R88, R89.reuse, RZ, 0x3 ;  /* 0x0000005958027211 */ /* 0x080fe200078f18ff */
[----:B------:R-:W-:Y:S01]  /*6a30*/  UIMAD UR19, UR12, UR19, URZ ;  /* 0x000000130c1372a4 */ /* 0x000fe2000f8e023f */
[----:B------:R-:W-:Y:S01]  /*6a40*/  SHF.R.S32.HI R3, RZ, 0x1f, R92 ;  /* 0x0000001fff037819 */ /* 0x000fe2000001145c */
[----:B------:R-:W-:Y:S01]  /*6a50*/  BSSY B0, `(.L_x_1618) ;  /* 0x0000072000007945 */ /* 0x000fe20003800000 */
[----:B------:R-:W-:Y:S02]  /*6a60*/  LOP3.LUT R132, R2, 0xfffffff8, RZ, 0xc0, !PT ;  /* 0xfffffff802847812 */ /* 0x000fe400078ec0ff */
[----:B------:R-:W-:Y:S01]  /*6a70*/  SHF.R.S32.HI R11, RZ, 0x3, R2 ;  /* 0x00000003ff0b7819 */ /* 0x000fe20000011402 */
[----:B------:R-:W-:Y:S01]  /*6a80*/  IMAD R3, R3, c[0x0][0x178], RZ ;  /* 0x00005e0003037a24 */ /* 0x000fe200078e02ff */
[----:B------:R-:W-:Y:S01]  /*6a90*/  PLOP3.LUT P0, PT, PT, PT, UP2, 0x80, 0x0 ;  /* 0x000000000000781c */ /* 0x000fe20003f0f028 */
[----:B------:R-:W-:Y:S01]  /*6aa0*/  IMAD.IADD R132, R89, 0x1, -R132 ;  /* 0x0000000159847824 */ /* 0x000fe200078e0a84 */
[----:B------:R-:W-:Y:S01]  /*6ab0*/  ISETP.NE.U32.AND P2, PT, RZ, c[0x0][0x348], PT ;  /* 0x0000d200ff007a0c */ /* 0x000fe20003f45070 */
[----:B------:R-:W-:Y:S01]  /*6ac0*/  IMAD R3, R92, c[0x0][0x17c], R3 ;  /* 0x00005f005c037a24 */ /* 0x000fe200078e0203 */
[----:B------:R-:W-:Y:S01]  /*6ad0*/  LEA.HI R6, R88, R89, RZ, 0x4 ;  /* 0x0000005958067211 */ /* 0x000fe200078f20ff */
[----:B------:R-:W-:Y:S01]  /*6ae0*/  IMAD R206, R132, 0x20, R11 ;  /* 0x0000002084ce7824 */ /* 0x000fe200078e020b */
[----:B------:R-:W-:Y:S01]  /*6af0*/  SHF.R.S32.HI R9, RZ, 0x1f, R197 ;  /* 0x0000001fff097819 */ /* 0x000fe200000114c5 */
[----:B------:R-:W-:Y:S01]  /*6b00*/  IMAD.IADD R15, R15, 0x1, R3 ;  /* 0x000000010f0f7824 */ /* 0x000fe200078e0203 */
[----:B------:R-:W-:Y:S01]  /*6b10*/  ISETP.NE.AND.EX P2, PT, RZ, c[0x0][0x34c], PT, P2 ;  /* 0x0000d300ff007a0c */ /* 0x000fe20003f45320 */
[----:B------:R-:W-:Y:S01]  /*6b20*/  IMAD R3, R90, c[0x0][0x1b8], RZ ;  /* 0x00006e005a037a24 */ /* 0x000fe200078e02ff */
[----:B------:R-:W-:Y:S01]  /*6b30*/  IADD3 R4, R206, UR13, RZ ;  /* 0x0000000dce047c10 */ /* 0x000fe2000fffe0ff */
[----:B------:R-:W-:Y:S01]  /*6b40*/  IMAD.WIDE.U32 R14, R196, c[0x0][0x1b8], R14 ;  /* 0x00006e00c40e7a25 */ /* 0x000fe200078e000e */
[----:B------:R-:W-:-:S02]  /*6b50*/  SHF.R.S32.HI R7, RZ, 0x4, R6 ;  /* 0x00000004ff077819 */ /* 0x000fc40000011406 */
[----:B------:R-:W-:Y:S01]  /*6b60*/  SEL R9, R9, RZ, !P2 ;  /* 0x000000ff09097207 */ /* 0x000fe20005000000 */
[----:B------:R-:W-:Y:S01]  /*6b70*/  @P1 IMAD.HI.U32 R0, R4, c[0x0][0x2c8], RZ ;  /* 0x0000b20004001a27 */ /* 0x000fe200078e00ff */
[----:B------:R-:W-:Y:S02]  /*6b80*/  SEL R12, R197, RZ, !P2 ;  /* 0x000000ffc50c7207 */ /* 0x000fe40005000000 */
[----:B------:R-:W-:Y:S01]  /*6b90*/  LOP3.LUT R91, R91, 0xfffffffb, RZ, 0xc0, !PT ;  /* 0xfffffffb5b5b7812 */ /* 0x000fe200078ec0ff */
[----:B------:R-:W-:Y:S01]  /*6ba0*/  IMAD.MOV.U32 R8, RZ, RZ, R4 ;  /* 0x000000ffff087224 */ /* 0x000fe200078e0004 */
[----:B------:R-:W-:Y:S01]  /*6bb0*/  @P0 SHF.R.U32.HI R8, RZ, c[0x0][0x2cc], R0 ;  /* 0x0000b300ff080a19 */ /* 0x000fe20000011600 */
[----:B------:R-:W-:Y:S01]  /*6bc0*/  IMAD R3, R196, c[0x0][0x1bc], R3 ;  /* 0x00006f00c4037a24 */ /* 0x000fe200078e0203 */
[C---:B------:R-:W-:Y:S01]  /*6bd0*/  LEA.HI R0, R6.reuse, R7, RZ, 0x1 ;  /* 0x0000000706007211 */ /* 0x040fe200078f08ff */
[----:B------:R-:W-:Y:S01]  /*6be0*/  IMAD R9, R9, c[0x0][0x1c0], RZ ;  /* 0x0000700009097a24 */ /* 0x000fe200078e02ff */
[----:B------:R-:W-:Y:S01]  /*6bf0*/  LOP3.LUT R6, R6, 0xfffffff0, RZ, 0xc0, !PT ;  /* 0xfffffff006067812 */ /* 0x000fe200078ec0ff */
[----:B------:R-:W-:Y:S01]  /*6c00*/  IMAD.IADD R15, R15, 0x1, R3 ;  /* 0x000000010f0f7824 */ /* 0x000fe200078e0203 */
[----:B------:R-:W-:Y:S01]  /*6c10*/  LOP3.LUT R0, R0, 0xfffffffe, RZ, 0xc0, !PT ;  /* 0xfffffffe00007812 */ /* 0x000fe200078ec0ff */
[C---:B------:R-:W-:Y:S01]  /*6c20*/  IMAD R9, R12.reuse, c[0x0][0x1c4], R9 ;  /* 0x000071000c097a24 */ /* 0x040fe200078e0209 */
[----:B------:R-:W-:Y:S01]  /*6c30*/  SHF.R.S32.HI R3, RZ, 0x1f, R8 ;  /* 0x0000001fff037819 */ /* 0x000fe20000011408 */
[----:B------:R-:W-:Y:S01]  /*6c40*/  IMAD.WIDE.U32 R12, R12, c[0x0][0x1c0], R14 ;  /* 0x000070000c0c7a25 */ /* 0x000fe200078e000e */
[----:B------:R-:W-:-:S02]  /*6c50*/  LOP3.LUT P0, RZ, R132, 0x2, RZ, 0xc0, !PT ;  /* 0x0000000284ff7812 */ /* 0x000fc4000780c0ff */
[----:B------:R-:W-:Y:S01]  /*6c60*/  LEA.HI R205, R88, R89, RZ, 0x6 ;  /* 0x0000005958cd7211 */ /* 0x000fe200078f30ff */
[----:B------:R-:W-:Y:S01]  /*6c70*/  IMAD.IADD R0, R7, 0x1, -R0 ;  /* 0x0000000107007824 */ /* 0x000fe200078e0a00 */
[----:B------:R-:W-:Y:S01]  /*6c80*/  LOP3.LUT P1, RZ, R132, 0x4, RZ, 0xc0, !PT ;  /* 0x0000000484ff7812 */ /* 0x000fe2000782c0ff */
[----:B------:R-:W-:Y:S02]  /*6c90*/  IMAD.IADD R7, R89, 0x1, -R6 ;  /* 0x0000000159077824 */ /* 0x000fe400078e0a06 */
[----:B------:R-:W-:Y:S02]  /*6ca0*/  IMAD R3, R3, c[0x0][0x1b0], RZ ;  /* 0x00006c0003037a24 */ /* 0x000fe400078e02ff */
[----:B------:R-:W-:Y:S01]  /*6cb0*/  IMAD.MOV R5, RZ, RZ, -R8 ;  /* 0x000000ffff057224 */ /* 0x000fe200078e0a08 */
[----:B------:R-:W-:Y:S01]  /*6cc0*/  SHF.R.S32.HI R10, RZ, 0x1f, R7 ;  /* 0x0000001fff0a7819 */ /* 0x000fe20000011407 */
[----:B------:R-:W-:Y:S02]  /*6cd0*/  IMAD.IADD R13, R13, 0x1, R9 ;  /* 0x000000010d0d7824 */ /* 0x000fe400078e0209 */
[----:B------:R-:W-:Y:S01]  /*6ce0*/  IMAD R3, R8, c[0x0][0x1b4], R3 ;  /* 0x00006d0008037a24 */ /* 0x000fe200078e0203 */
[----:B------:R-:W-:Y:S01]  /*6cf0*/  LEA.HI R10, R10, R7, RZ, 0x3 ;  /* 0x000000070a0a7211 */ /* 0x000fe200078f18ff */
[----:B------:R-:W-:Y:S01]  /*6d00*/  IMAD R4, R5, c[0x0][0x2c4], R4 ;  /* 0x0000b10005047a24 */ /* 0x000fe200078e0204 */
[----:B------:R-:W-:Y:S01]  /*6d10*/  @P0 LOP3.LUT R91, R91, 0x4, RZ, 0xfc, !PT ;  /* 0x000000045b5b0812 */ /* 0x000fe200078efcff */
[----:B------:R-:W-:Y:S01]  /*6d20*/  IMAD.WIDE.U32 R8, R8, c[0x0][0x1b0], R12 ;  /* 0x00006c0008087a25 */ /* 0x000fe200078e000c */
[----:B------:R-:W-:-:S02]  /*6d30*/  LOP3.LUT R6, R10, 0xfffffff8, RZ, 0xc0, !PT ;  /* 0xfffffff80a067812 */ /* 0x000fc400078ec0ff */
[----:B------:R-:W-:Y:S01]  /*6d40*/  IADD3 R12, R11, UR13, RZ ;  /* 0x0000000d0b0c7c10 */ /* 0x000fe2000fffe0ff */
[C---:B------:R-:W-:Y:S02]  /*6d50*/  IMAD.SHL.U32 R5, R132.reuse, 0x40, RZ ;  /* 0x0000004084057824 */ /* 0x040fe400078e00ff */
[----:B------:R-:W-:Y:S01]  /*6d60*/  IMAD.IADD R9, R9, 0x1, R3 ;  /* 0x0000000109097824 */ /* 0x000fe200078e0203 */
[----:B------:R-:W-:Y:S01]  /*6d70*/  SHF.R.S32.HI R3, RZ, 0x1f, R4 ;  /* 0x0000001fff037819 */ /* 0x000fe20000011404 */
[----:B------:R-:W-:Y:S01]  /*6d80*/  IMAD.SHL.U32 R13, R11, 0x40, RZ ;  /* 0x000000400b0d7824 */ /* 0x000fe200078e00ff */
[----:B------:R-:W-:Y:S01]  /*6d90*/  LOP3.LUT R5, R5, 0x1c0, RZ, 0xc0, !PT ;  /* 0x000001c005057812 */ /* 0x000fe200078ec0ff */
[----:B------:R-:W-:Y:S02]  /*6da0*/  IMAD.IADD R6, R7, 0x1, -R6 ;  /* 0x0000000107067824 */ /* 0x000fe400078e0a06 */
[----:B------:R-:W-:Y:S01]  /*6db0*/  IMAD R3, R3, c[0x0][0x1a8], RZ ;  /* 0x00006a0003037a24 */ /* 0x000fe200078e02ff */
[----:B------:R-:W-:Y:S01]  /*6dc0*/  LOP3.LUT R2, R5, 0x8, R2, 0xf8, !PT ;  /* 0x0000000805027812 */ /* 0x000fe200078ef802 */
[----:B------:R-:W-:Y:S01]  /*6dd0*/  IMAD.SHL.U32 R218, R132, 0x8, RZ ;  /* 0x0000000884da7824 */ /* 0x000fe200078e00ff */
[----:B------:R-:W-:Y:S01]  /*6de0*/  LOP3.LUT R13, R13, 0x1c0, RZ, 0xc0, !PT ;  /* 0x000001c00d0d7812 */ /* 0x000fe200078ec0ff */
[----:B------:R-:W-:Y:S01]  /*6df0*/  IMAD.SHL.U32 R7, R6, 0x40, RZ ;  /* 0x0000004006077824 */ /* 0x000fe200078e00ff */
[----:B------:R-:W-:Y:S01]  /*6e00*/  SHF.R.U32.HI R5, RZ, 0x3, R5 ;  /* 0x00000003ff057819 */ /* 0x000fe20000011605 */
[C---:B------:R-:W-:Y:S01]  /*6e10*/  IMAD R3, R4.reuse, c[0x0][0x1ac], R3 ;  /* 0x00006b0004037a24 */ /* 0x040fe200078e0203 */
[----:B------:R-:W-:Y:S01]  /*6e20*/  SHF.R.U32.HI R16, RZ, 0x3, R13 ;  /* 0x00000003ff107819 */ /* 0x000fe2000001160d */
[----:B------:R-:W-:Y:S01]  /*6e30*/  IMAD.WIDE.U32 R8, R4, c[0x0][0x1a8], R8 ;  /* 0x00006a0004087a25 */ /* 0x000fe200078e0008 */
[----:B------:R-:W-:-:S02]  /*6e40*/  LOP3.LUT R5, R2, R5, RZ, 0x3c, !PT ;  /* 0x0000000502057212 */ /* 0x000fc400078e3cff */
[----:B------:R-:W-:Y:S01]  /*6e50*/  LOP3.LUT R13, R13, 0x38, R218, 0xf8, !PT ;  /* 0x000000380d0d7812 */ /* 0x000fe200078ef8da */
[----:B------:R-:W-:Y:S01]  /*6e60*/  IMAD.SHL.U32 R2, R0, 0x8, RZ ;  /* 0x0000000800027824 */ /* 0x000fe200078e00ff */
[----:B------:R-:W-:Y:S01]  /*6e70*/  LOP3.LUT R7, R7, 0x1c0, RZ, 0xc0, !PT ;  /* 0x000001c007077812 */ /* 0x000fe200078ec0ff */
[----:B------:R-:W-:Y:S01]  /*6e80*/  IMAD.IADD R3, R9, 0x1, R3 ;  /* 0x0000000109037824 */ /* 0x000fe200078e0203 */
[----:B------:R-:W-:Y:S01]  /*6e90*/  LEA R14, P0, R8, c[0x0][0x160], 0x1 ;  /* 0x00005800080e7a11 */ /* 0x000fe200078008ff */
[----:B------:R-:W-:Y:S01]  /*6ea0*/  IMAD.SHL.U32 R10, R10, 0x40, RZ ;  /* 0x000000400a0a7824 */ /* 0x000fe200078e00ff */
[----:B------:R-:W-:Y:S01]  /*6eb0*/  LOP3.LUT R16, R13, R16, RZ, 0x3c, !PT ;  /* 0x000000100d107212 */ /* 0x000fe200078e3cff */
[----:B------:R-:W-:Y:S01]  /*6ec0*/  IMAD.SHL.U32 R205, R205, 0x8, RZ ;  /* 0x00000008cdcd7824 */ /* 0x000fe200078e00ff */
[----:B------:R-:W-:Y:S01]  /*6ed0*/  LOP3.LUT R2, R7, 0x8, R2, 0xf8, !PT ;  /* 0x0000000807027812 */ /* 0x000fe200078ef802 */
[----:B------:R1:W2:Y:S01]  /*6ee0*/  SHFL.IDX PT, R18, R14, RZ, 0x181f ;  /* 0x00181fff0e127589 */ /* 0x0002a200000e0000 */
[----:B------:R-:W-:Y:S01]  /*6ef0*/  LEA.HI.X R13, R8, c[0x0][0x164], R3, 0x1, P0 ;  /* 0x00005900080d7a11 */ /* 0x000fe200000f0c03 */
[----:B------:R-:W-:Y:S01]  /*6f00*/  IMAD.MOV.U32 R3, RZ, RZ, 0x20 ;  /* 0x00000020ff037424 */ /* 0x000fe200078e00ff */
[----:B------:R-:W-:Y:S01]  /*6f10*/  LOP3.LUT P5, RZ, R6, 0x4, RZ, 0xc0, !PT ;  /* 0x0000000406ff7812 */ /* 0x000fe200078ac0ff */
[----:B------:R-:W-:Y:S01]  /*6f20*/  IMAD R5, R0, 0x200, R5 ;  /* 0x0000020000057824 */ /* 0x000fe200078e0205 */
[----:B------:R-:W-:Y:S01]  /*6f30*/  SHF.R.U32.HI R7, RZ, 0x3, R7 ;  /* 0x00000003ff077819 */ /* 0x000fe20000011607 */
[----:B------:R1:W3:Y:S01]  /*6f40*/  SHFL.IDX PT, R19, R13, RZ, 0x181f ;  /* 0x00181fff0d137589 */ /* 0x0002e200000e0000 */
[----:B------:R-:W-:-:S02]  /*6f50*/  LOP3.LUT P4, RZ, R6, 0x2, RZ, 0xc0, !PT ;  /* 0x0000000206ff7812 */ /* 0x000fc4000788c0ff */
[----:B------:R-:W-:Y:S02]  /*6f60*/  ISETP.GE.AND P0, PT, R12, UR19, PT ;  /* 0x000000130c007c0c */ /* 0x000fe4000bf06270 */
[----:B------:R-:W-:Y:S02]  /*6f70*/  LEA.HI R6, R88, R89, RZ, 0x5 ;  /* 0x0000005958067211 */ /* 0x000fe400078f28ff */
[----:B------:R-:W-:Y:S01]  /*6f80*/  LOP3.LUT R4, R2, R7, RZ, 0x3c, !PT ;  /* 0x0000000702047212 */ /* 0x000fe200078e3cff */
[----:B------:R-:W-:Y:S01]  /*6f90*/  IMAD.MOV.U32 R2, RZ, RZ, 0x10 ;  /* 0x00000010ff027424 */ /* 0x000fe200078e00ff */
[----:B------:R-:W-:Y:S02]  /*6fa0*/  SHF.R.S32.HI R7, RZ, 0x5, R6 ;  /* 0x00000005ff077819 */ /* 0x000fe40000011406 */
[----:B------:R-:W-:Y:S02]  /*6fb0*/  LOP3.LUT R10, R10, 0xfffffe00, RZ, 0xc0, !PT ;  /* 0xfffffe000a0a7812 */ /* 0x000fe400078ec0ff */
[----:B------:R-:W-:-:S02]  /*6fc0*/  IADD3 R9, R218, 0x40, RZ ;  /* 0x00000040da097810 */ /* 0x000fc40007ffe0ff */
[----:B------:R-:W-:Y:S01]  /*6fd0*/  IADD3 R8, R218, 0x80, RZ ;  /* 0x00000080da087810 */ /* 0x000fe20007ffe0ff */
[----:B------:R-:W-:Y:S01]  /*6fe0*/  IMAD R15, R7, 0x400, R10 ;  /* 0x00000400070f7824 */ /* 0x000fe200078e020a */
[----:B------:R-:W-:Y:S02]  /*6ff0*/  SEL R2, R2, 0xfffffff0, !P4 ;  /* 0xfffffff002027807 */ /* 0x000fe40006000000 */
[----:B------:R-:W-:Y:S01]  /*7000*/  ISETP.GE.AND P2, PT, R218, c[0x0][0x198], PT ;  /* 0x00006600da007a0c */ /* 0x000fe20003f46270 */
[----:B------:R-:W-:Y:S01]  /*7010*/  IMAD.IADD R0, R15, 0x1, R4 ;  /* 0x000000010f007824 */ /* 0x000fe200078e0204 */
[----:B------:R-:W-:Y:S02]  /*7020*/  ISETP.GE.AND P4, PT, R8, c[0x0][0x198], PT ;  /* 0x0000660008007a0c */ /* 0x000fe40003f86270 */
[----:B------:R-:W-:Y:S02]  /*7030*/  LOP3.LUT R205, R16, 0xfffffe00, R205, 0xf8, !PT ;  /* 0xfffffe0010cd7812 */ /* 0x000fe400078ef8cd */
[----:B------:R-:W-:-:S02]  /*7040*/  LOP3.LUT R4, R4, R10, RZ, 0xfc, !PT ;  /* 0x0000000a04047212 */ /* 0x000fc400078efcff */
[----:B------:R-:W-:Y:S01]  /*7050*/  SEL R3, R3, 0xffffffe0, !P5 ;  /* 0xffffffe003037807 */ /* 0x000fe20006800000 */
[----:B------:R-:W-:Y:S01]  /*7060*/  @!P3 IMAD.MOV.U32 R210, RZ, RZ, R197 ;  /* 0x000000ffffd2b224 */ /* 0x000fe200078e00c5 */
[----:B------:R-:W-:Y:S01]  /*7070*/  ISETP.GE.AND P3, PT, R9, c[0x0][0x198], PT ;  /* 0x0000660009007a0c */ /* 0x000fe20003f66270 */
[----:B------:R-:W-:Y:S07]  /*7080*/  @P0 BRA `(.L_x_1619) ;  /* 0x000000e000000947 */ /* 0x000fee0003800000 */
[----:B-123--:R-:W-:Y:S01]  /*7090*/  SHF.R.S32.HI R10, RZ, 0x1f, R9 ;  /* 0x0000001fff0a7819 */ /* 0x00efe20000011409 */
        /* <DEDUP_REMOVED lines=13> */
.L_x_1619:
[----:B-123--:R-:W-:Y:S05]  /*7170*/  BSYNC B0 ;  /* 0x0000000000007941 */ /* 0x00efea0003800000 */
.L_x_1618:
        /* <DEDUP_REMOVED lines=20> */
.L_x_1621:
[----:B------:R-:W-:Y:S05]  /*72c0*/  BSYNC B0 ;  /* 0x0000000000007941 */ /* 0x000fea0003800000 */
.L_x_1620:
[----:B------:R-:W-:Y:S01]  /*72d0*/  IADD3 R10, R12, 0x40, RZ ;  /* 0x000000400c0a7810 */ /* 0x000fe20007ffe0ff */
[----:B--2---:R2:W1:Y:S01]  /*72e0*/  SHFL.IDX PT, R19, R13, 0x2, 0x181f ;  /* 0x00581f000d137f89 */ /* 0x00446200000e0000 */
[----:B------:R-:W-:Y:S02]  /*72f0*/  BSSY B0, `(.L_x_1622) ;  /* 0x0000012000007945 */ /* 0x000fe40003800000 */
[----:B------:R-:W-:Y:S01]  /*7300*/  ISETP.GE.AND P0, PT, R10, UR19, PT ;  /* 0x000000130a007c0c */ /* 0x000fe2000bf06270 */
        /* <DEDUP_REMOVED lines=16> */
.L_x_1623:
[----:B------:R-:W-:Y:S05]  /*7410*/  BSYNC B0 ;  /* 0x0000000000007941 */ /* 0x000fea0003800000 */
.L_x_1622:
[----:B-1----:R-:W-:Y:S01]  /*7420*/  SHFL.IDX PT, R16, R14, 0x3, 0x181f ;  /* 0x00781f000e107f89 */ /* 0x002fe200000e0000 */
[----:B------:R-:W-:Y:S01]  /*7430*/  IADD3 R12, R12, 0x60, RZ ;  /* 0x000000600c0c7810 */ /* 0x000fe20007ffe0ff */
[----:B------:R-:W-:Y:S01]  /*7440*/  IMAD.U32 R15, RZ, RZ, UR15 ;  /* 0x0000000fff0f7e24 */ /* 0x000fe2000f8e00ff */
[----:B------:R-:W-:Y:S01]  /*7450*/  SHF.R.S32.HI R214, RZ, 0x1f, R9 ;  /* 0x0000001fffd67819 */ /* 0x000fe20000011409 */
[----:B------:R-:W1:Y:S01]  /*7460*/  SHFL.IDX PT, R17, R13, 0x3, 0x181f ;  /* 0x00781f000d117f89 */ /* 0x000e6200000e0000 */
[----:B------:R-:W-:Y:S01]  /*7470*/  ISETP.GE.AND P0, PT, R12, UR19, PT ;  /* 0x000000130c007c0c */ /* 0x000fe2000bf06270 */
[----:B------:R-:W-:Y:S01]  /*7480*/  IMAD.MOV.U32 R201, RZ, RZ, c[0x0][0x2b8] ;  /* 0x0000ae00ffc97624 */ /* 0x000fe200078e00ff */
[----:B------:R-:W-:Y:S01]  /*7490*/  SHF.R.S32.HI R213, RZ, 0x1f, R8 ;  /* 0x0000001fffd57819 */ /* 0x000fe20000011408 */
[----:B------:R-:W-:Y:S01]  /*74a0*/  IMAD R204, R15, 0x40, R206 ;  /* 0x000000400fcc7824 */ /* 0x000fe200078e02ce */
[----:B------:R-:W-:Y:S01]  /*74b0*/  LEA.HI R214, R214, R9, RZ, 0x3 ;  /* 0x00000009d6d67211 */ /* 0x000fe200078f18ff */
[----:B------:R-:W-:Y:S01]  /*74c0*/  IMAD.SHL.U32 R24, R205, 0x2, RZ ;  /* 0x00000002cd187824 */ /* 0x000fe200078e00ff */
[----:B------:R-:W-:Y:S01]  /*74d0*/  LEA.HI R213, R213, R8, RZ, 0x3 ;  /* 0x00000008d5d57211 */ /* 0x000fe200078f18ff */
[----:B------:R-:W-:Y:S01]  /*74e0*/  IMAD.MOV.U32 R203, RZ, RZ, RZ ;  /* 0x000000ffffcb7224 */ /* 0x000fe200078e00ff */
[----:B------:R-:W-:-:S02]  /*74f0*/  LOP3.LUT R214, R214, 0xfffffff8, RZ, 0xc0, !PT ;  /* 0xfffffff8d6d67812 */ /* 0x000fc400078ec0ff */
[----:B------:R-:W-:Y:S02]  /*7500*/  ISETP.NE.AND P5, PT, R201, 0x1, PT ;  /* 0x00000001c900780c */ /* 0x000fe40003fa5270 */
[----:B------:R-:W-:Y:S02]  /*7510*/  LOP3.LUT R213, R213, 0xfffffff8, RZ, 0xc0, !PT ;  /* 0xfffffff8d5d57812 */ /* 0x000fe400078ec0ff */
[----:B------:R-:W-:Y:S02]  /*7520*/  IADD3 R204, R204, -0x40, RZ ;  /* 0xffffffc0cccc7810 */ /* 0x000fe40007ffe0ff */
[----:B-----5:R-:W-:Y:S02]  /*7530*/  SHF.R.S32.HI R15, RZ, 0x1f, R210 ;  /* 0x0000001fff0f7819 */ /* 0x020fe400000114d2 */
[----:B------:R-:W-:Y:S02]  /*7540*/  LOP3.LUT R91, R91, 0xfffffffd, RZ, 0xc0, !PT ;  /* 0xfffffffd5b5b7812 */ /* 0x000fe400078ec0ff */
[----:B------:R-:W-:Y:S01]  /*7550*/  P2R R10, PR, RZ, 0x2 ;  /* 0x00000002ff0a7803 */ /* 0x000fe20000000000 */
[----:B------:R-:W-:-:S02]  /*7560*/  IMAD R15, R15, c[0x0][0x2b0], RZ ;  /* 0x0000ac000f0f7a24 */ /* 0x000fc400078e02ff */
[----:B-1-3--:R-:W-:-:S04]  /*7570*/  @!P0 IMAD.WIDE R18, R218, 0x2, R16 ;  /* 0x00000002da128825 */ /* 0x00afc800078e0210 */
[----:B------:R-:W-:Y:S01]  /*7580*/  IMAD R199, R90, c[0x0][0x1e8], RZ ;  /* 0x00007a005ac77a24 */ /* 0x000fe200078e02ff */
[----:B------:R-:W-:Y:S01]  /*7590*/  @!PT LDS RZ, [RZ] ;  /* 0x00000000fffff984 */ /* 0x000fe20000000800 */
[----:B------:R1:W-:Y:S01]  /*75a0*/  @!P0 LDGSTS.E.BYPASS.LTC128B.128 [R24+0x1b100], [R18.64], !P2 ;  /* 0x1b10000012188fae */ /* 0x0003e2000d101d4a */
[C---:B------:R-:W-:Y:S01]  /*75b0*/  ISETP.GE.AND P2, PT, R204.reuse, UR9, PT ;  /* 0x00000009cc007c0c */ /* 0x040fe2000bf46270 */
[----:B------:R-:W-:Y:S01]  /*75c0*/  @!P0 IMAD.WIDE R22, R213, 0x2, R16 ;  /* 0x00000002d5168825 */ /* 0x000fe200078e0210 */
[----:B------:R-:W-:Y:S02]  /*75d0*/  IADD3 R204, R204, UR8, RZ ;  /* 0x00000008cccc7c10 */ /* 0x000fe4000fffe0ff */
[----:B------:R-:W-:Y:S01]  /*75e0*/  ISETP.GT.OR P2, PT, R206, 0x3f, P2 ;  /* 0x0000003fce00780c */ /* 0x000fe20001744670 */
[----:B------:R-:W-:Y:S02]  /*75f0*/  IMAD R15, R210, c[0x0][0x2b4], R15 ;  /* 0x0000ad00d20f7a24 */ /* 0x000fe400078e020f */
[----:B------:R-:W-:Y:S01]  /*7600*/  IMAD.WIDE.U32 R208, R196, c[0x0][0x1e8], RZ ;  /* 0x00007a00c4d07a25 */ /* 0x000fe200078e00ff */
[----:B------:R-:W-:Y:S01]  /*7610*/  ULEA UR18, UR15, 0xffffffc0, 0x6 ;  /* 0xffffffc00f127891 */ /* 0x000fe2000f8e303f */
[----:B------:R-:W-:-:S02]  /*7620*/  @P5 LOP3.LUT R91, R91, 0x2, RZ, 0xfc, !PT ;  /* 0x000000025b5b5812 */ /* 0x000fc400078efcff */
[----:B------:R-:W-:-:S04]  /*7630*/  @P5 IMAD.HI.U32 R12, R204, c[0x0][0x2bc], RZ ;  /* 0x0000af00cc0c5a27 */ /* 0x000fc800078e00ff */
[----:B--2---:R-:W-:Y:S01]  /*7640*/  IMAD.MOV.U32 R13, RZ, RZ, R204 ;  /* 0x000000ffff0d7224 */ /* 0x004fe200078e00cc */
[----:B------:R-:W-:Y:S01]  /*7650*/  @P5 SHF.R.U32.HI R13, RZ, c[0x0][0x2c0], R12 ;  /* 0x0000b000ff0d5a19 */ /* 0x000fe2000001160c */
[----:B------:R-:W-:-:S04]  /*7660*/  IMAD.WIDE.U32 R210, R210, c[0x0][0x2b0], RZ ;  /* 0x0000ac00d2d27a25 */ /* 0x000fc800078e00ff */
[----:B------:R-:W-:Y:S02]  /*7670*/  IMAD.IADD R200, R211, 0x1, R15 ;  /* 0x00000001d3c87824 */ /* 0x000fe400078e020f */
[----:B-1----:R-:W-:-:S05]  /*7680*/  @!P0 IMAD.WIDE R18, R214, 0x2, R16 ;  /* 0x00000002d6128825 */ /* 0x002fca00078e0210 */
[----:B------:R1:W-:Y:S01]  /*7690*/  @!P0 LDGSTS.E.BYPASS.LTC128B.128 [R24+0x1f100], [R18.64], !P3 ;  /* 0x1f10000012188fae */ /* 0x0003e2000d901d4a */
[----:B------:R-:W-:-:S03]  /*76a0*/  @!P2 IADD3 R15, P3, R13, R210, RZ ;  /* 0x000000d20d0fa210 */ /* 0x000fc60007f7e0ff */
[----:B------:R2:W-:Y:S01]  /*76b0*/  @!P0 LDGSTS.E.BYPASS.LTC128B.128 [R24+0x23100], [R22.64], !P4 ;  /* 0x2310000016188fae */ /* 0x0005e2000e101d4a */
[----:B------:R-:W-:Y:S02]  /*76c0*/  @!P2 LEA.HI.X.SX32 R12, R13, R200, 0x1, P3 ;  /* 0x000000c80d0ca211 */ /* 0x000fe400018f0eff */
[C---:B------:R-:W-:Y:S01]  /*76d0*/  @!P2 LEA R20, P3, R15.reuse, c[0x0][0x2a0], 0x2 ;  /* 0x0000a8000f14aa11 */ /* 0x040fe200078610ff */
[----:B------:R-:W0:Y:S03]  /*76e0*/  LDGDEPBAR ;  /* 0x00000000000079af */ /* 0x000e260000000000 */
[----:B------:R-:W-:Y:S01]  /*76f0*/  @!P2 LEA.HI.X R21, R15, c[0x0][0x2a4], R12, 0x2, P3 ;  /* 0x0000a9000f15aa11 */ /* 0x000fe200018f140c */
[----:B------:R-:W-:Y:S06]  /*7700*/  BAR.SYNC.DEFER_BLOCKING 0x0 ;  /* 0x0000000000007b1d */ /* 0x000fec0000010000 */
[----:B------:R-:W3:Y:S01]  /*7710*/  @!P2 LDG.E R203, [R20.64] ;  /* 0x0000000a14cba981 */ /* 0x000ee2000c1e1900 */
[----:B------:R-:W-:Y:S01]  /*7720*/  IMAD.MOV R13, RZ, RZ, -R13 ;  /* 0x000000ffff0d7224 */ /* 0x000fe200078e0a0d */
[----:B------:R-:W-:Y:S01]  /*7730*/  UIADD3 UR18, UR9, -UR18, URZ ;  /* 0x8000001209127290 */ /* 0x000fe2000fffe03f */
[----:B------:R-:W-:Y:S01]  /*7740*/  IMAD R199, R196, c[0x0][0x1ec], R199 ;  /* 0x00007b00c4c77a24 */ /* 0x000fe200078e02c7 */
[----:B------:R-:W-:Y:S01]  /*7750*/  ISETP.GE.AND P5, PT, R218, c[0x0][0x1d4], PT ;  /* 0x00007500da007a0c */ /* 0x000fe20003fa6270 */
[----:B------:R-:W-:Y:S01]  /*7760*/  IMAD R204, R13, c[0x0][0x2b8], R204 ;  /* 0x0000ae000dcc7a24 */ /* 0x000fe200078e02cc */
[----:B------:R-:W-:Y:S01]  /*7770*/  ISETP.GE.AND P4, PT, R9, c[0x0][0x1d4], PT ;  /* 0x0000750009007a0c */ /* 0x000fe20003f86270 */
[----:B------:R-:W-:Y:S01]  /*7780*/  IMAD.IADD R199, R209, 0x1, R199 ;  /* 0x00000001d1c77824 */ /* 0x000fe200078e02c7 */
[----:B------:R-:W-:Y:S01]  /*7790*/  IADD3 R11, -R11, UR18, RZ ;  /* 0x000000120b0b7c10 */ /* 0x000fe2000fffe1ff */
[----:B------:R-:W-:Y:S01]  /*77a0*/  IMAD.WIDE.U32 R14, R204, c[0x0][0x1e0], RZ ;  /* 0x00007800cc0e7a25 */ /* 0x000fe200078e00ff */
[----:B------:R-:W-:Y:S01]  /*77b0*/  SHF.R.S32.HI R13, RZ, 0x1f, R204 ;  /* 0x0000001fff0d7819 */ /* 0x000fe200000114cc */
[----:B------:R-:W-:Y:S01]  /*77c0*/  UISETP.GE.AND UP1, UPT, UR15, 0x2, UPT ;  /* 0x000000020f00788c */ /* 0x000fe2000bf26270 */
[----:B------:R-:W-:Y:S01]  /*77d0*/  ISETP.GE.AND P6, PT, R8, c[0x0][0x1d4], PT ;  /* 0x0000750008007a0c */ /* 0x000fe20003fc6270 */
[----:B------:R-:W-:Y:S01]  /*77e0*/  IMAD.WIDE.U32 R26, R196, c[0x0][0x210], RZ ;  /* 0x00008400c41a7a25 */ /* 0x000fe200078e00ff */
[----:B------:R-:W-:-:S02]  /*77f0*/  ISETP.GE.AND P3, PT, R218, c[0x0][0x1d4], PT ;  /* 0x00007500da007a0c */ /* 0x000fc40003f66270 */
[----:B------:R-:W-:Y:S01]  /*7800*/  ISETP.GE.AND P2, PT, R9, c[0x0][0x1d4], PT ;  /* 0x0000750009007a0c */ /* 0x000fe20003f46270 */
[C---:B------:R-:W-:Y:S01]  /*7810*/  IMAD R17, R13.reuse, c[0x0][0x1e0], RZ ;  /* 0x000078000d117a24 */ /* 0x040fe200078e02ff */
[----:B------:R-:W-:Y:S01]  /*7820*/  SHF.R.S32.HI R215, RZ, 0x1f, R218 ;  /* 0x0000001fffd77819 */ /* 0x000fe200000114da */
[----:B------:R-:W-:Y:S01]  /*7830*/  IMAD R13, R13, c[0x0][0x208], RZ ;  /* 0x000082000d0d7a24 */ /* 0x000fe200078e02ff */
[----:B------:R-:W-:Y:S01]  /*7840*/  SEL R216, RZ, 0x10, P6 ;  /* 0x00000010ffd87807 */ /* 0x000fe20003000000 */
[----:B-1----:R-:W-:Y:S01]  /*7850*/  IMAD R18, R204, c[0x0][0x1e4], R17 ;  /* 0x00007900cc127a24 */ /* 0x002fe200078e0211 */
[----:B------:R-:W-:Y:S02]  /*7860*/  IADD3 R202, R24, 0x100, RZ ;  /* 0x0000010018ca7810 */ /* 0x000fe40007ffe0ff */
[----:B------:R-:W-:Y:S01]  /*7870*/  SHF.R.S32.HI R217, RZ, 0x1f, R214 ;  /* 0x0000001fffd97819 */ /* 0x000fe200000114d6 */
[----:B------:R-:W-:Y:S01]  /*7880*/  IMAD.IADD R19, R15, 0x1, R18 ;  /* 0x000000010f137824 */ /* 0x000fe200078e0212 */
[----:B------:R-:W-:Y:S01]  /*7890*/  SHF.R.S32.HI R144, RZ, 0x1f, R213 ;  /* 0x0000001fff907819 */ /* 0x000fe200000114d5 */
[----:B------:R-:W-:Y:S01]  /*78a0*/  IMAD.MOV.U32 R18, RZ, RZ, R14 ;  /* 0x000000ffff127224 */ /* 0x000fe200078e000e */
[----:B---3--:R-:W-:-:S03]  /*78b0*/  SHF.R.S32.HI R12, RZ, 0x1f, R203 ;  /* 0x0000001fff0c7819 */ /* 0x008fc600000114cb */
[----:B------:R-:W-:-:S04]  /*78c0*/  IMAD.WIDE.U32 R18, R203, c[0x0][0x1f0], R18 ;  /* 0x00007c00cb127a25 */ /* 0x000fc800078e0012 */
[----:B------:R-:W-:Y:S01]  /*78d0*/  IMAD R14, R12, c[0x0][0x1f0], RZ ;  /* 0x00007c000c0e7a24 */ /* 0x000fe200078e02ff */
[----:B------:R-:W-:Y:S01]  /*78e0*/  IADD3 R17, P0, R208, R18, RZ ;  /* 0x00000012d0117210 */ /* 0x000fe20007f1e0ff */
[----:B------:R-:W-:Y:S02]  /*78f0*/  IMAD R12, R12, c[0x0][0x218], RZ ;  /* 0x000086000c0c7a24 */ /* 0x000fe400078e02ff */
[----:B------:R-:W-:-:S05]  /*7900*/  IMAD R14, R203, c[0x0][0x1f4], R14 ;  /* 0x00007d00cb0e7a24 */ /* 0x000fca00078e020e */
[----:B------:R-:W-:Y:S01]  /*7910*/  IADD3.X R14, R199, R19, R14, P0, !PT ;  /* 0x00000013c70e7210 */ /* 0x000fe200007fe40e */
[----:B------:R-:W-:Y:S01]  /*7920*/  IMAD.WIDE.U32 R18, R204, c[0x0][0x208], RZ ;  /* 0x00008200cc127a25 */ /* 0x000fe200078e00ff */
[----:B------:R-:W-:-:S04]  /*7930*/  LEA R20, P0, R17, c[0x0][0x1c8], 0x1 ;  /* 0x0000720011147a11 */ /* 0x000fc800078008ff */
[----:B------:R-:W-:Y:S01]  /*7940*/  LEA.HI.X R17, R17, c[0x0][0x1cc], R14, 0x1, P0 ;  /* 0x0000730011117a11 */ /* 0x000fe200000f0c0e */
[----:B--2---:R-:W-:Y:S01]  /*7950*/  SHFL.IDX PT, R22, R20, RZ, 0x181f ;  /* 0x00181fff14167589 */ /* 0x004fe200000e0000 */
[----:B------:R-:W-:Y:S01]  /*7960*/  ISETP.GE.AND P0, PT, R11, 0x1, PT ;  /* 0x000000010b00780c */ /* 0x000fe20003f06270 */
[----:B------:R-:W-:Y:S02]  /*7970*/  IMAD R14, R204, c[0x0][0x20c], R13 ;  /* 0x00008300cc0e7a24 */ /* 0x000fe400078e020d */
[----:B------:R-:W1:Y:S01]  /*7980*/  SHFL.IDX PT, R23, R17, RZ, 0x181f ;  /* 0x00181fff11177589 */ /* 0x000e6200000e0000 */
[----:B------:R-:W-:Y:S02]  /*7990*/  IMAD R13, R90, c[0x0][0x210], RZ ;  /* 0x000084005a0d7a24 */ /* 0x000fe400078e02ff */
[----:B------:R-:W-:Y:S01]  /*79a0*/  IMAD.IADD R15, R19, 0x1, R14 ;  /* 0x00000001130f7824 */ /* 0x000fe200078e020e */
[----:B------:R-:W-:Y:S01]  /*79b0*/  SHFL.IDX PT, R16, R20, 0x1, 0x181f ;  /* 0x00381f0014107f89 */ /* 0x000fe200000e0000 */
[----:B------:R-:W-:-:S02]  /*79c0*/  IMAD.MOV.U32 R14, RZ, RZ, R18 ;  /* 0x000000ffff0e7224 */ /* 0x000fc400078e0012 */
[----:B------:R-:W-:Y:S01]  /*79d0*/  IMAD R13, R196, c[0x0][0x214], R13 ;  /* 0x00008500c40d7a24 */ /* 0x000fe200078e020d */
[----:B------:R-:W2:Y:S01]  /*79e0*/  SHFL.IDX PT, R17, R17, 0x1, 0x181f ;  /* 0x00381f0011117f89 */ /* 0x000ea200000e0000 */
[----:B------:R-:W-:-:S04]  /*79f0*/  IMAD.WIDE.U32 R14, R203, c[0x0][0x218], R14 ;  /* 0x00008600cb0e7a25 */ /* 0x000fc800078e000e */
[----:B------:R-:W-:Y:S02]  /*7a00*/  IMAD.IADD R198, R27, 0x1, R13 ;  /* 0x000000011bc67824 */ /* 0x000fe400078e020d */
[----:B------:R-:W-:Y:S02]  /*7a10*/  IMAD R13, R203, c[0x0][0x21c], R12 ;  /* 0x00008700cb0d7a24 */ /* 0x000fe400078e020c */
[----:B-1----:R-:W-:-:S04]  /*7a20*/  @P0 IMAD.WIDE R30, R218, 0x2, R22 ;  /* 0x00000002da1e0825 */ /* 0x002fc800078e0216 */
[--C-:B------:R-:W-:Y:S01]  /*7a30*/  @P0 IMAD.WIDE R28, R214, 0x2, R22.reuse ;  /* 0x00000002d61c0825 */ /* 0x100fe200078e0216 */
[----:B------:R1:W-:Y:S03]  /*7a40*/  @P0 LDGSTS.E.BYPASS.LTC128B.128 [R24+0xc100], [R30.64], !P5 ;  /* 0x0c1000001e180fae */ /* 0x0003e6000e901d4a */
[----:B------:R-:W-:Y:S01]  /*7a50*/  @P0 IMAD.WIDE R22, R213, 0x2, R22 ;  /* 0x00000002d5160825 */ /* 0x000fe200078e0216 */
[----:B------:R3:W-:Y:S04]  /*7a60*/  @P0 LDGSTS.E.BYPASS.LTC128B.128 [R24+0xe100], [R28.64], !P4 ;  /* 0x0e1000001c180fae */ /* 0x0007e8000e101d4a */
[----:B------:R4:W-:Y:S01]  /*7a70*/  @P0 LDGSTS.E.BYPASS.LTC128B.128 [R24+0x10100], [R22.64], !P6 ;  /* 0x1010000016180fae */ /* 0x0009e2000f101d4a */
[----:B------:R-:W-:-:S04]  /*7a80*/  IADD3 R18, P0, R26, R14, RZ ;  /* 0x0000000e1a127210 */ /* 0x000fc80007f1e0ff */
[----:B------:R-:W-:Y:S02]  /*7a90*/  IADD3.X R13, R198, R15, R13, P0, !PT ;  /* 0x0000000fc60d7210 */ /* 0x000fe400007fe40d */
[----:B------:R-:W-:-:S04]  /*7aa0*/  LEA R19, P0, R18, c[0x0][0x1f8], 0x1 ;  /* 0x00007e0012137a11 */ /* 0x000fc800078008ff */
[----:B------:R-:W-:Y:S01]  /*7ab0*/  LEA.HI.X R18, R18, c[0x0][0x1fc], R13, 0x1, P0 ;  /* 0x00007f0012127a11 */ /* 0x000fe200000f0c0d */
[----:B------:R-:W4:Y:S01]  /*7ac0*/  SHFL.IDX PT, R14, R19, RZ, 0x181f ;  /* 0x00181fff130e7589 */ /* 0x000f2200000e0000 */
[----:B------:R-:W-:-:S03]  /*7ad0*/  ISETP.GT.AND P0, PT, R11, 0x20, PT ;  /* 0x000000200b00780c */ /* 0x000fc60003f04270 */
[----:B------:R-:W4:Y:S04]  /*7ae0*/  SHFL.IDX PT, R15, R18, RZ, 0x181f ;  /* 0x00181fff120f7589 */ /* 0x000f2800000e0000 */
[----:B------:R-:W4:Y:S01]  /*7af0*/  SHFL.IDX PT, R12, R19, 0x1, 0x181f ;  /* 0x00381f00130c7f89 */ /* 0x000f2200000e0000 */
[----:B---3--:R-:W-:-:S03]  /*7b00*/  IMAD.WIDE R28, R214, 0x2, RZ ;  /* 0x00000002d61c7825 */ /* 0x008fc600078e02ff */
[----:B------:R3:W3:Y:S02]  /*7b10*/  SHFL.IDX PT, R13, R18, 0x1, 0x181f ;  /* 0x00381f00120d7f89 */ /* 0x0006e400000e0000 */
[----:B--2---:R-:W-:-:S04]  /*7b20*/  @P0 IMAD.WIDE R32, R218, 0x2, R16 ;  /* 0x00000002da200825 */ /* 0x004fc800078e0210 */
[--C-:B-1----:R-:W-:Y:S01]  /*7b30*/  @P0 IMAD.WIDE R30, R214, 0x2, R16.reuse ;  /* 0x00000002d61e0825 */ /* 0x102fe200078e0210 */
[----:B------:R1:W-:Y:S03]  /*7b40*/  @P0 LDGSTS.E.BYPASS.LTC128B.128 [R24+0xd100], [R32.64], !P5 ;  /* 0x0d10000020180fae */ /* 0x0003e6000e901d4a */
[C---:B------:R-:W-:Y:S01]  /*7b50*/  @P0 IMAD.WIDE R34, R213.reuse, 0x2, R16 ;  /* 0x00000002d5220825 */ /* 0x040fe200078e0210 */
[----:B------:R1:W-:Y:S03]  /*7b60*/  @P0 LDGSTS.E.BYPASS.LTC128B.128 [R24+0xf100], [R30.64], !P4 ;  /* 0x0f1000001e180fae */ /* 0x0003e6000e101d4a */
[----:B------:R-:W-:Y:S01]  /*7b70*/  IMAD.WIDE R16, R218, 0x2, RZ ;  /* 0x00000002da107825 */ /* 0x000fe200078e02ff */
[----:B------:R1:W-:Y:S03]  /*7b80*/  @P0 LDGSTS.E.BYPASS.LTC128B.128 [R24+0x11100], [R34.64], !P6 ;  /* 0x1110000022180fae */ /* 0x0003e6000f101d4a */
[----:B----4-:R-:W-:Y:S01]  /*7b90*/  IMAD.WIDE R22, R213, 0x2, RZ ;  /* 0x00000002d5167825 */ /* 0x010fe200078e02ff */
[C---:B------:R-:W-:Y:S01]  /*7ba0*/  IADD3 R20, P0, R14.reuse, R16, RZ ;  /* 0x000000100e147210 */ /* 0x040fe20007f1e0ff */
[----:B------:R-:W0:Y:S04]  /*7bb0*/  LDGDEPBAR ;  /* 0x00000000000079af */ /* 0x000e280000000000 */
[----:B------:R-:W-:Y:S01]  /*7bc0*/  IMAD.X R21, R15, 0x1, R17, P0 ;  /* 0x000000010f157824 */ /* 0x000fe200000e0611 */
[----:B---3--:R-:W-:-:S05]  /*7bd0*/  IADD3 R18, P0, R14, R28, RZ ;  /* 0x0000001c0e127210 */ /* 0x008fca0007f1e0ff */
[----:B------:R-:W-:Y:S01]  /*7be0*/  IMAD.X R19, R15, 0x1, R29, P0 ;  /* 0x000000010f137824 */ /* 0x000fe200000e061d */
[----:B------:R-:W-:-:S05]  /*7bf0*/  IADD3 R16, P0, R16, R12, RZ ;  /* 0x0000000c10107210 */ /* 0x000fca0007f1e0ff */
[----:B------:R-:W-:Y:S01]  /*7c00*/  IMAD.X R17, R17, 0x1, R13, P0 ;  /* 0x0000000111117824 */ /* 0x000fe200000e060d */
        /* <DEDUP_REMOVED lines=91> */
.L_x_1624:
[----:B------:R-:W-:Y:S01]  /*81c0*/  ISETP.LT.AND P0, PT, RZ, c[0x0][0x27c], PT ;  /* 0x00009f00ff007a0c */ /* 0x000fe20003f01270 */
[----:B------:R-:W0:-:S12]  /*81d0*/  LDGDEPBAR ;  /* 0x00000000000079af */ /* 0x000e180000000000 */
[----:B------:R-:W-:Y:S05]  /*81e0*/  @P0 BRA `(.L_x_1625) ;  /* 0x0000002000000947 */ /* 0x000fea0003800000 */
[----:B------:R-:W-:-:S04]  /*81f0*/  DEPBAR.LE SB0, 0x3 ;  /* 0x000080c00000791a */ /* 0x000fc80000000000 */
[----:B------:R-:W-:Y:S05]  /*8200*/  BRA `(.L_x_1626) ;  /* 0x000077a000007947 */ /* 0x000fea0003800000 */
.L_x_1625:
[----:B------:R-:W-:Y:S01]  /*8210*/  USHF.R.S32.HI UR17, URZ, 0x1f, UR14 ;  /* 0x0000001f3f117899 */ /* 0x000fe2000801140e */
[----:B------:R-:W-:Y:S01]  /*8220*/  LEA.HI R25, R88, R89, RZ, 0x2 ;  /* 0x0000005958197211 */ /* 0x000fe200078f10ff */
[----:B------:R-:W-:Y:S01]  /*8230*/  ULDC.64 UR6, c[0x0][0x280] ;  /* 0x0000a00000067ab9 */ /* 0x000fe20000000a00 */
[----:B------:R-:W-:Y:S01]  /*8240*/  BSSY B2, `(.L_x_1626) ;  /* 0x0000776000027945 */ /* 0x000fe20003800000 */
[----:B------:R-:W-:Y:S01]  /*8250*/  ULDC.64 UR4, c[0x0][0x290] ;  /* 0x0000a40000047ab9 */ /* 0x000fe20000000a00 */
[----:B-1----:R-:W-:Y:S01]  /*8260*/  LOP3.LUT R8, R25, 0xfffffffc, RZ, 0xc0, !PT ;  /* 0xfffffffc19087812 */ /* 0x002fe200078ec0ff */
[----:B------:R-:W-:Y:S01]  /*8270*/  UIMAD UR16, UR17, UR6, URZ ;  /* 0x00000006111072a4 */ /* 0x000fe2000f8e023f */
[----:B------:R-:W-:Y:S01]  /*8280*/  SHF.R.S32.HI R25, RZ, 0x2, R25 ;  /* 0x00000002ff197819 */ /* 0x000fe20000011419 */
[----:B------:R-:W-:Y:S02]  /*8290*/  UIMAD UR17, UR17, UR4, URZ ;  /* 0x00000004111172a4 */ /* 0x000fe4000f8e023f */
[----:B------:R-:W-:Y:S01]  /*82a0*/  UIMAD.WIDE.U32 UR22, UR14, UR4, URZ ;  /* 0x000000040e1672a5 */ /* 0x000fe2000f8e003f */
[----:B------:R-:W-:Y:S01]  /*82b0*/  IMAD.IADD R95, R89, 0x1, -R8 ;  /* 0x00000001595f7824 */ /* 0x000fe200078e0a08 */
[----:B------:R-:W-:Y:S01]  /*82c0*/  UIMAD.WIDE.U32 UR20, UR14, UR6, URZ ;  /* 0x000000060e1472a5 */ /* 0x000fe2000f8e003f */
[----:B------:R-:W-:Y:S01]  /*82d0*/  IADD3 R8, R25, UR13, RZ ;  /* 0x0000000d19087c10 */ /* 0x000fe2000fffe0ff */
[----:B------:R-:W-:Y:S01]  /*82e0*/  ULDC.U8 UR4, c[0x0][0x298] ;  /* 0x0000a60000047ab9 */ /* 0x000fe20000000000 */
[C---:B------:R-:W-:Y:S01]  /*82f0*/  IMAD.SHL.U32 R68, R95.reuse, 0x8, RZ ;  /* 0x000000085f447824 */ /* 0x040fe200078e00ff */
[----:B------:R-:W-:Y:S01]  /*8300*/  ISETP.NE.AND P0, PT, RZ, UR4, PT ;  /* 0x00000004ff007c0c */ /* 0x000fe2000bf05270 */
[----:B------:R-:W-:Y:S01]  /*8310*/  UIMAD UR7, UR14, UR7, UR16 ;  /* 0x000000070e0772a4 */ /* 0x000fe2000f8e0210 */
[----:B------:R-:W-:Y:S01]  /*8320*/  IMAD R9, R95, 0x40, R8 ;  /* 0x000000405f097824 */ /* 0x000fe200078e0208 */
[----:B------:R-:W-:-:S02]  /*8330*/  UIMAD UR5, UR14, UR5, UR17 ;  /* 0x000000050e0572a4 */ /* 0x000fc4000f8e0211 */
[----:B------:R-:W-:Y:S02]  /*8340*/  UIADD3 UR7, UR7, UR21, URZ ;  /* 0x0000001507077290 */ /* 0x000fe4000fffe03f */
[----:B------:R-:W-:-:S06]  /*8350*/  UIADD3 UR5, UR5, UR23, URZ ;  /* 0x0000001705057290 */ /* 0x000fcc000fffe03f */
[----:B------:R-:W-:Y:S05]  /*8360*/  @!P0 BRA `(.L_x_1627) ;  /* 0x000039c000008947 */ /* 0x000fea0003800000 */
[----:B------:R-:W-:Y:S01]  /*8370*/  PLOP3.LUT P0, PT, PT, PT, UP2, 0x80, 0x0 ;  /* 0x000000000000781c */ /* 0x000fe20003f0f028 */
[----:B------:R-:W-:Y:S01]  /*8380*/  IMAD.U32 R14, RZ, RZ, UR20 ;  /* 0x00000014ff0e7e24 */ /* 0x000fe2000f8e00ff */
[----:B------:R-:W-:Y:S01]  /*8390*/  MOV R15, UR21 ;  /* 0x00000015000f7c02 */ /* 0x000fe20008000f00 */
[----:B------:R-:W-:Y:S01]  /*83a0*/  IMAD.U32 R17, RZ, RZ, UR7 ;  /* 0x00000007ff117e24 */ /* 0x000fe2000f8e00ff */
[----:B------:R-:W-:Y:S01]  /*83b0*/  MOV R13, UR23 ;  /* 0x00000017000d7c02 */ /* 0x000fe20008000f00 */
        /* <DEDUP_REMOVED lines=9> */
[----:B------:R-:W-:Y:S01]  /*8450*/  PLOP3.LUT P0, PT, PT, PT, UP2, 0x80, 0x0 ;  /* 0x000000000000781c */ /* 0x000fe20003f0f028 */
[----:B------:R-:W-:Y:S01]  /*8460*/  CS2R R102, SRZ ;  /* 0x0000000000667805 */ /* 0x000fe2000001ff00 */
[----:B------:R-:W-:Y:S01]  /*8470*/  CS2R R84, SRZ ;  /* 0x0000000000547805 */ /* 0x000fe2000001ff00 */
[----:B------:R-:W-:Y:S01]  /*8480*/  CS2R R94, SRZ ;  /* 0x00000000005e7805 */ /* 0x000fe2000001ff00 */
[----:B------:R-:W-:Y:S01]  /*8490*/  CS2R R108, SRZ ;  /* 0x00000000006c7805 */ /* 0x000fe2000001ff00 */
[----:B------:R-:W-:Y:S01]  /*84a0*/  CS2R R114, SRZ ;  /* 0x0000000000727805 */ /* 0x000fe2000001ff00 */
[----:B------:R-:W-:Y:S01]  /*84b0*/  CS2R R118, SRZ ;  /* 0x0000000000767805 */ /* 0x000fe2000001ff00 */
[----:B------:R-:W-:-:S06]  /*84c0*/  CS2R R106, SRZ ;  /* 0x00000000006a7805 */ /* 0x000fcc000001ff00 */
[----:B------:R-:W-:-:S04]  /*84d0*/  @P0 SHF.R.U32.HI R9, RZ, c[0x0][0x2cc], R10 ;  /* 0x0000b300ff090a19 */ /* 0x000fc8000001160a */
[----:B------:R-:W-:Y:S01]  /*84e0*/  SHF.R.S32.HI R10, RZ, 0x1f, R9 ;  /* 0x0000001fff0a7819 */ /* 0x000fe20000011409 */
[----:B------:R-:W-:-:S04]  /*84f0*/  IMAD.WIDE.U32 R14, R9, c[0x0][0x280], R16 ;  /* 0x0000a000090e7a25 */ /* 0x000fc800078e0010 */
[----:B------:R-:W-:Y:S01]  /*8500*/  IMAD R12, R10, c[0x0][0x280], RZ ;  /* 0x0000a0000a0c7a24 */ /* 0x000fe200078e02ff */
[----:B------:R-:W-:Y:S01]  /*8510*/  LEA R16, P0, R14, c[0x0][0x270], 0x1 ;  /* 0x00009c000e107a11 */ /* 0x000fe200078008ff */
[----:B------:R-:W-:Y:S02]  /*8520*/  IMAD R10, R10, c[0x0][0x290], RZ ;  /* 0x0000a4000a0a7a24 */ /* 0x000fe400078e02ff */
[----:B------:R-:W-:Y:S02]  /*8530*/  IMAD R19, R9, c[0x0][0x284], R12 ;  /* 0x0000a10009137a24 */ /* 0x000fe400078e020c */
[----:B------:R-:W-:Y:S01]  /*8540*/  IMAD.U32 R12, RZ, RZ, UR22 ;  /* 0x00000016ff0c7e24 */ /* 0x000fe2000f8e00ff */
[----:B------:R1:W2:Y:S01]  /*8550*/  SHFL.IDX PT, R20, R16, RZ, 0x1c1f ;  /* 0x001c1fff10147589 */ /* 0x0002a200000e0000 */
[----:B------:R-:W-:Y:S01]  /*8560*/  IMAD.IADD R19, R15, 0x1, R19 ;  /* 0x000000010f137824 */ /* 0x000fe200078e0213 */
[----:B------:R-:W-:Y:S01]  /*8570*/  MOV R15, UR5 ;  /* 0x00000005000f7c02 */ /* 0x000fe20008000f00 */
[----:B------:R-:W-:-:S03]  /*8580*/  IMAD R10, R9, c[0x0][0x294], R10 ;  /* 0x0000a500090a7a24 */ /* 0x000fc600078e020a */
[----:B------:R-:W-:Y:S01]  /*8590*/  LEA.HI.X R19, R14, c[0x0][0x274], R19, 0x1, P0 ;  /* 0x00009d000e137a11 */ /* 0x000fe200000f0c13 */
[----:B------:R-:W-:-:S04]  /*85a0*/  IMAD.MOV.U32 R14, RZ, RZ, R12 ;  /* 0x000000ffff0e7224 */ /* 0x000fc800078e000c */
[----:B------:R-:W-:Y:S01]  /*85b0*/  IMAD.WIDE.U32 R12, R9, c[0x0][0x290], R14 ;  /* 0x0000a400090c7a25 */ /* 0x000fe200078e000e */
[----:B------:R1:W3:Y:S04]  /*85c0*/  SHFL.IDX PT, R21, R19, RZ, 0x1c1f ;  /* 0x001c1fff13157589 */ /* 0x0002e800000e0000 */
[----:B------:R-:W-:Y:S02]  /*85d0*/  IADD3 R18, R13, R10, RZ ;  /* 0x0000000a0d127210 */ /* 0x000fe40007ffe0ff */
[----:B------:R-:W-:-:S04]  /*85e0*/  LEA R10, P0, R12, c[0x0][0x288], 0x1 ;  /* 0x0000a2000c0a7a11 */ /* 0x000fc800078008ff */
[----:B------:R-:W-:Y:S01]  /*85f0*/  LEA.HI.X R18, R12, c[0x0][0x28c], R18, 0x1, P0 ;  /* 0x0000a3000c127a11 */ /* 0x000fe200000f0c12 */
[----:B------:R1:W4:Y:S01]  /*8600*/  SHFL.IDX PT, R14, R10, RZ, 0x1c1f ;  /* 0x001c1fff0a0e7589 */ /* 0x00032200000e0000 */
[----:B------:R-:W-:Y:S02]  /*8610*/  ISETP.GE.AND P0, PT, R8, UR19, PT ;  /* 0x0000001308007c0c */ /* 0x000fe4000bf06270 */
[----:B------:R-:W-:Y:S01]  /*8620*/  LEA.HI R12, R88, R89, RZ, 0x2 ;  /* 0x00000059580c7211 */ /* 0x000fe200078f10ff */
[----:B------:R1:W1:Y:S03]  /*8630*/  SHFL.IDX PT, R15, R18, RZ, 0x1c1f ;  /* 0x001c1fff120f7589 */ /* 0x00026600000e0000 */
[----:B------:R-:W-:-:S05]  /*8640*/  LOP3.LUT R12, R12, 0xfffffffc, RZ, 0xc0, !PT ;  /* 0xfffffffc0c0c7812 */ /* 0x000fca00078ec0ff */
[----:B------:R-:W-:-:S05]  /*8650*/  IMAD.IADD R13, R89, 0x1, -R12 ;  /* 0x00000001590d7824 */ /* 0x000fca00078e0a0c */
[----:B------:R-:W-:Y:S01]  /*8660*/  SHF.L.U32 R13, R13, 0x2, RZ ;  /* 0x000000020d0d7819 */ /* 0x000fe200000006ff */
[----:B------:R-:W-:Y:S05]  /*8670*/  @P0 BRA `(.L_x_1629) ;  /* 0x000003e000000947 */ /* 0x000fea0003800000 */
[C---:B--23--:R-:W-:Y:S01]  /*8680*/  ISETP.GE.AND P0, PT, R13.reuse, c[0x0][0x27c], PT ;  /* 0x00009f000d007a0c */ /* 0x04cfe20003f06270 */
[----:B------:R-:W-:Y:S01]  /*8690*/  CS2R R102, SRZ ;  /* 0x0000000000667805 */ /* 0x000fe2000001ff00 */
[----:B------:R-:W-:Y:S01]  /*86a0*/  CS2R R106, SRZ ;  /* 0x00000000006a7805 */ /* 0x000fe2000001ff00 */
[----:B------:R-:W-:-:S10]  /*86b0*/  IADD3 R9, R13, 0x10, RZ ;  /* 0x000000100d097810 */ /* 0x000fd40007ffe0ff */
[----:B------:R-:W-:-:S04]  /*86c0*/  @!P0 IMAD.WIDE R28, R13, 0x2, R20 ;  /* 0x000000020d1c8825 */ /* 0x000fc800078e0214 */
[----:B-1--4-:R-:W-:Y:S01]  /*86d0*/  @!P0 IMAD.WIDE R22, R13, 0x2, R14 ;  /* 0x000000020d168825 */ /* 0x012fe200078e020e */
[----:B------:R1:W5:Y:S04]  /*86e0*/  @!P0 LD.E.64 R102, [R28.64] ;  /* 0x0000000a1c668980 */ /* 0x000368000c101b00 */
[----:B------:R2:W5:Y:S01]  /*86f0*/  @!P0 LD.E.64 R106, [R22.64] ;  /* 0x0000000a166a8980 */ /* 0x000562000c101b00 */
[----:B------:R-:W-:Y:S01]  /*8700*/  ISETP.GE.AND P0, PT, R9, c[0x0][0x27c], PT ;  /* 0x00009f0009007a0c */ /* 0x000fe20003f06270 */
[----:B------:R-:W-:Y:S01]  /*8710*/  CS2R R120, SRZ ;  /* 0x0000000000787805 */ /* 0x000fe2000001ff00 */
[----:B------:R-:W-:-:S11]  /*8720*/  CS2R R118, SRZ ;  /* 0x0000000000767805 */ /* 0x000fd6000001ff00 */
[----:B------:R-:W-:-:S04]  /*8730*/  @!P0 SHF.R.S32.HI R12, RZ, 0x1f, R9 ;  /* 0x0000001fff0c8819 */ /* 0x000fc80000011409 */
[----:B------:R-:W-:-:S04]  /*8740*/  @!P0 LEA.HI R9, R12, R9, RZ, 0x2 ;  /* 0x000000090c098211 */ /* 0x000fc800078f10ff */
[----:B------:R-:W-:-:S05]  /*8750*/  @!P0 LOP3.LUT R9, R9, 0xfffffffc, RZ, 0xc0, !PT ;  /* 0xfffffffc09098812 */ /* 0x000fca00078ec0ff */
[----:B------:R-:W-:-:S04]  /*8760*/  @!P0 IMAD.WIDE R30, R9, 0x2, R20 ;  /* 0x00000002091e8825 */ /* 0x000fc800078e0214 */
[----:B------:R-:W-:Y:S01]  /*8770*/  @!P0 IMAD.WIDE R32, R9, 0x2, R14 ;  /* 0x0000000209208825 */ /* 0x000fe200078e020e */
[----:B------:R-:W-:Y:S01]  /*8780*/  IADD3 R9, R13, 0x20, RZ ;  /* 0x000000200d097810 */ /* 0x000fe20007ffe0ff */
        /* <DEDUP_REMOVED lines=8> */
[----:B--2---:R-:W-:-:S04]  /*8810*/  @!P0 IMAD.WIDE R22, R9, 0x2, R20 ;  /* 0x0000000209168825 */ /* 0x004fc800078e0214 */
[----:B-1----:R-:W-:Y:S01]  /*8820*/  @!P0 IMAD.WIDE R28, R9, 0x2, R14 ;  /* 0x00000002091c8825 */ /* 0x002fe200078e020e */
        /* <DEDUP_REMOVED lines=9> */
[----:B---3--:R-:W-:-:S04]  /*88c0*/  @!P0 IMAD.WIDE R30, R9, 0x2, R20 ;  /* 0x00000002091e8825 */ /* 0x008fc800078e0214 */
[----:B----4-:R-:W-:Y:S01]  /*88d0*/  @!P0 IMAD.WIDE R32, R9, 0x2, R14 ;  /* 0x0000000209208825 */ /* 0x010fe200078e020e */
        /* <DEDUP_REMOVED lines=9> */
[----:B-1----:R-:W-:-:S04]  /*8970*/  @!P0 IMAD.WIDE R22, R9, 0x2, R20 ;  /* 0x0000000209168825 */ /* 0x002fc800078e0214 */
[----:B--2---:R-:W-:Y:S01]  /*8980*/  @!P0 IMAD.WIDE R28, R9, 0x2, R14 ;  /* 0x00000002091c8825 */ /* 0x004fe200078e020e */
        /* <DEDUP_REMOVED lines=11> */
[----:B------:R3:W5:Y:S04]  /*8a40*/  @!P0 LD.E.64 R86, [R20.64] ;  /* 0x0000000a14568980 */ /* 0x000768000c101b00 */
[----:B------:R3:W5:Y:S02]  /*8a50*/  @!P0 LD.E.64 R84, [R14.64] ;  /* 0x0000000a0e548980 */ /* 0x000764000c101b00 */
.L_x_1629:
[----:B--23--:R-:W-:Y:S05]  /*8a60*/  BSYNC B0 ;  /* 0x0000000000007941 */ /* 0x00cfea0003800000 */
.L_x_1628:
[----:B-----5:R-:W-:Y:S01]  /*8a70*/  IMAD.MOV.U32 R9, RZ, RZ, R87 ;  /* 0x000000ffff097224 */ /* 0x020fe200078e0057 */
[----:B------:R-:W-:Y:S01]  /*8a80*/  IADD3 R8, R8, 0x40, RZ ;  /* 0x0000004008087810 */ /* 0x000fe20007ffe0ff */
[----:B------:R-:W-:Y:S01]  /*8a90*/  IMAD.MOV.U32 R12, RZ, RZ, R97 ;  /* 0x000000ffff0c7224 */ /* 0x000fe200078e0061 */
[----:B------:R2:W3:Y:S01]  /*8aa0*/  SHFL.IDX PT, R17, R19, 0x1, 0x1c1f ;  /* 0x003c1f0013117f89 */ /* 0x0004e200000e0000 */
[----:B------:R-:W-:Y:S01]  /*8ab0*/  IMAD.MOV.U32 R11, RZ, RZ, R86 ;  /* 0x000000ffff0b7224 */ /* 0x000fe200078e0056 */
[----:B------:R-:W-:Y:S01]  /*8ac0*/  PRMT R53, R9, 0x7610, R53 ;  /* 0x0000761009357816 */ /* 0x000fe20000000035 */
[----:B------:R-:W-:Y:S01]  /*8ad0*/  IMAD.MOV.U32 R9, RZ, RZ, R111 ;  /* 0x000000ffff097224 */ /* 0x000fe200078e006f */
[----:B------:R-:W-:Y:S01]  /*8ae0*/  PRMT R61, R12, 0x7610, R61 ;  /* 0x000076100c3d7816 */ /* 0x000fe2000000003d */
[----:B----4-:R-:W-:Y:S01]  /*8af0*/  IMAD.MOV.U32 R14, RZ, RZ, R96 ;  /* 0x000000ffff0e7224 */ /* 0x010fe200078e0060 */
        /* <DEDUP_REMOVED lines=33> */
[----:B-1----:R-:W-:Y:S01]  /*8d10*/  IMAD.MOV.U32 R15, RZ, RZ, R118 ;  /* 0x000000ffff0f7224 */ /* 0x002fe200078e0076 */
[----:B------:R-:W-:Y:S01]  /*8d20*/  PRMT R80, R9, 0x7610, R80 ;  /* 0x0000761009507816 */ /* 0x000fe20000000050 */
[----:B------:R-:W-:Y:S01]  /*8d30*/  IMAD.MOV.U32 R12, RZ, RZ, R106 ;  /* 0x000000ffff0c7224 */ /* 0x000fe200078e006a */
[----:B------:R-:W-:Y:S01]  /*8d40*/  PRMT R69, R11, 0x7610, R69 ;  /* 0x000076100b457816 */ /* 0x000fe20000000045 */
[----:B------:R-:W-:Y:S01]  /*8d50*/  IMAD.MOV.U32 R9, RZ, RZ, R107 ;  /* 0x000000ffff097224 */ /* 0x000fe200078e006b */
[----:B------:R-:W1:Y:S01]  /*8d60*/  SHFL.IDX PT, R16, R16, 0x1, 0x1c1f ;  /* 0x003c1f0010107f89 */ /* 0x000e6200000e0000 */
[----:B------:R-:W-:Y:S01]  /*8d70*/  BSSY B0, `(.L_x_1630) ;  /* 0x0000051000007945 */ /* 0x000fe20003800000 */
[----:B------:R-:W-:Y:S01]  /*8d80*/  PRMT R90, R14, 0x7610, R90 ;  /* 0x000076100e5a7816 */ /* 0x000fe2000000005a */
[----:B------:R-:W-:Y:S01]  /*8d90*/  CS2R R50, SRZ ;  /* 0x0000000000327805 */ /* 0x000fe2000001ff00 */
[----:B------:R2:W4:Y:S01]  /*8da0*/  SHFL.IDX PT, R11, R18, 0x1, 0x1c1f ;  /* 0x003c1f00120b7f89 */ /* 0x00052200000e0000 */
        /* <DEDUP_REMOVED lines=18> */
[----:B------:R-:W-:-:S10]  /*8ed0*/  IADD3 R9, R13, 0x10, RZ ;  /* 0x000000100d097810 */ /* 0x000fd40007ffe0ff */
[----:B-1----:R-:W-:-:S04]  /*8ee0*/  @!P0 IMAD.WIDE R20, R13, 0x2, R16 ;  /* 0x000000020d148825 */ /* 0x002fc800078e0210 */
[----:B--2-4-:R-:W-:Y:S01]  /*8ef0*/  @!P0 IMAD.WIDE R18, R13, 0x2, R10 ;  /* 0x000000020d128825 */ /* 0x014fe200078e020a */
        /* <DEDUP_REMOVED lines=20> */
[----:B--2---:R-:W-:-:S04]  /*9040*/  @!P0 IMAD.WIDE R18, R8, 0x2, R16 ;  /* 0x0000000208128825 */ /* 0x004fc800078e0210 */
[----:B-1----:R-:W-:Y:S01]  /*9050*/  @!P0 IMAD.WIDE R20, R8, 0x2, R10 ;  /* 0x0000000208148825 */ /* 0x002fe200078e020a */
        /* <DEDUP_REMOVED lines=9> */
[----:B---3--:R-:W-:-:S04]  /*90f0*/  @!P0 IMAD.WIDE R22, R8, 0x2, R16 ;  /* 0x0000000208168825 */ /* 0x008fc800078e0210 */
[----:B----4-:R-:W-:Y:S01]  /*9100*/  @!P0 IMAD.WIDE R28, R8, 0x2, R10 ;  /* 0x00000002081c8825 */ /* 0x010fe200078e020a */
        /* <DEDUP_REMOVED lines=9> */
[----:B-1----:R-:W-:-:S04]  /*91a0*/  @!P0 IMAD.WIDE R18, R8, 0x2, R16 ;  /* 0x0000000208128825 */ /* 0x002fc800078e0210 */
[----:B--2---:R-:W-:Y:S01]  /*91b0*/  @!P0 IMAD.WIDE R20, R8, 0x2, R10 ;  /* 0x0000000208148825 */ /* 0x004fe200078e020a */
        /* <DEDUP_REMOVED lines=12> */
.L_x_1631:
[----:B---3--:R-:W-:Y:S05]  /*9280*/  BSYNC B0 ;  /* 0x0000000000007941 */ /* 0x008fea0003800000 */
.L_x_1630:
[----:B------:R-:W-:Y:S01]  /*9290*/  SHF.R.S32.HI R8, RZ, 0x1f, R25 ;  /* 0x0000001fff087819 */ /* 0x000fe20000011419 */
[----:B-1---5:R-:W-:Y:S01]  /*92a0*/  IMAD.MOV.U32 R10, RZ, RZ, R50 ;  /* 0x000000ffff0a7224 */ /* 0x022fe200078e0032 */
[----:B------:R-:W-:Y:S01]  /*92b0*/  UIADD3 UR4, -UR13, UR19, URZ ;  /* 0x000000130d047290 */ /* 0x000fe2000fffe13f */
[----:B----4-:R-:W-:Y:S01]  /*92c0*/  IMAD.MOV.U32 R11, RZ, RZ, R43 ;  /* 0x000000ffff0b7224 */ /* 0x010fe200078e002b */
[----:B------:R-:W-:Y:S01]  /*92d0*/  LEA.HI R8, R8, R25, RZ, 0x3 ;  /* 0x0000001908087211 */ /* 0x000fe200078f18ff */
[----:B------:R-:W-:-:S04]  /*92e0*/  DEPBAR.LE SB0, 0x3 ;  /* 0x000080c00000791a */ /* 0x000fc80000000000 */
[----:B------:R-:W-:Y:S01]  /*92f0*/  LOP3.LUT R8, R8, 0xfffffff8, RZ, 0xc0, !PT ;  /* 0xfffffff808087812 */ /* 0x000fe200078ec0ff */
[----:B------:R-:W-:Y:S01]  /*9300*/  UISETP.LT.AND UP0, UPT, UR4, 0x80, UPT ;  /* 0x000000800400788c */ /* 0x000fe2000bf01270 */
[----:B------:R-:W-:Y:S01]  /*9310*/  PRMT R22, R10, 0x7610, R22 ;  /* 0x000076100a167816 */ /* 0x000fe20000000016 */
[----:B------:R-:W-:Y:S01]  /*9320*/  IMAD.MOV.U32 R10, RZ, RZ, R66 ;  /* 0x000000ffff0a7224 */ /* 0x000fe200078e0042 */
[----:B------:R-:W-:Y:S01]  /*9330*/  PRMT R16, R11, 0x7610, R16 ;  /* 0x000076100b107816 */ /* 0x000fe20000000010 */
[----:B------:R-:W-:Y:S01]  /*9340*/  IMAD.IADD R8, R25, 0x1, -R8 ;  /* 0x0000000119087824 */ /* 0x000fe200078e0a08 */
[----:B------:R-:W-:Y:S01]  /*9350*/  USEL UR4, UR4, 0x80, UP0 ;  /* 0x0000008004047887 */ /* 0x000fe20008000000 */
[----:B------:R-:W-:Y:S01]  /*9360*/  IMAD.MOV.U32 R11, RZ, RZ, R59 ;  /* 0x000000ffff0b7224 */ /* 0x000fe200078e003b */
[----:B------:R-:W-:Y:S01]  /*9370*/  PRMT R34, R10, 0x7610, R34 ;  /* 0x000076100a227816 */ /* 0x000fe20000000022 */
[C---:B------:R-:W-:Y:S01]  /*9380*/  IMAD.SHL.U32 R9, R8.reuse, 0x40, RZ ;  /* 0x0000004008097824 */ /* 0x040fe200078e00ff */
[----:B------:R-:W-:Y:S01]  /*9390*/  BAR.SYNC.DEFER_BLOCKING 0x0 ;  /* 0x0000000000007b1d */ /* 0x000fe20000010000 */
[----:B------:R-:W-:Y:S01]  /*93a0*/  LOP3.LUT P0, RZ, R8, 0x4, RZ, 0xc0, !PT ;  /* 0x0000000408ff7812 */ /* 0x000fe2000780c0ff */
[----:B------:R-:W-:Y:S01]  /*93b0*/  IMAD.MOV.U32 R8, RZ, RZ, R42 ;  /* 0x000000ffff087224 */ /* 0x000fe200078e002a */
[----:B------:R-:W-:Y:S01]  /*93c0*/  PRMT R29, R11, 0x7610, R29 ;  /* 0x000076100b1d7816 */ /* 0x000fe2000000001d */
[----:B------:R-:W-:Y:S01]  /*93d0*/  IMAD.MOV.U32 R10, RZ, RZ, R78 ;  /* 0x000000ffff0a7224 */ /* 0x000fe200078e004e */
[----:B------:R-:W-:Y:S01]  /*93e0*/  LOP3.LUT R9, R9, 0x1c0, RZ, 0xc0, !PT ;  /* 0x000001c009097812 */ /* 0x000fe200078ec0ff */
[----:B------:R-:W-:Y:S01]  /*93f0*/  IMAD.MOV.U32 R11, RZ, RZ, R73 ;  /* 0x000000ffff0b7224 */ /* 0x000fe200078e0049 */
[----:B------:R-:W-:Y:S01]  /*9400*/  PRMT R17, R8, 0x7610, R17 ;  /* 0x0000761008117816 */ /* 0x000fe20000000011 */
[----:B------:R-:W-:Y:S01]  /*9410*/  IMAD.MOV.U32 R8, RZ, RZ, R58 ;  /* 0x000000ffff087224 */ /* 0x000fe200078e003a */
[----:B------:R-:W-:Y:S01]  /*9420*/  LOP3.LUT R68, R9, 0x18, R68, 0xf8, !PT ;  /* 0x0000001809447812 */ /* 0x000fe200078ef844 */
[----:B------:R-:W-:Y:S01]  /*9430*/  BSSY B1, `(.L_x_1632) ;  /* 0x000015c000017945 */ /* 0x000fe20003800000 */
[----:B------:R-:W-:-:S02]  /*9440*/  SHF.R.U32.HI R9, RZ, 0x3, R9 ;  /* 0x00000003ff097819 */ /* 0x000fc40000011609 */
[----:B------:R-:W-:Y:S01]  /*9450*/  PRMT R30, R8, 0x7610, R30 ;  /* 0x00007610081e7816 */ /* 0x000fe2000000001e */
[----:B------:R-:W-:Y:S01]  /*9460*/  IMAD.MOV.U32 R8, RZ, RZ, R72 ;  /* 0x000000ffff087224 */ /* 0x000fe200078e0048 */
[----:B--2---:R-:W-:Y:S01]  /*9470*/  LOP3.LUT R18, R68, R9, RZ, 0x3c, !PT ;  /* 0x0000000944127212 */ /* 0x004fe200078e3cff */
        /* <DEDUP_REMOVED lines=8> */
[----:B------:R-:W-:Y:S01]  /*9500*/  IMAD R18, R7, 0x200, R18 ;  /* 0x0000020007127824 */ /* 0x000fe200078e0212 */
[----:B------:R-:W-:Y:S01]  /*9510*/  PRMT R15, R8, 0x7610, R15 ;  /* 0x00007610080f7816 */ /* 0x000fe2000000000f */
[----:B------:R-:W-:Y:S01]  /*9520*/  IMAD.MOV.U32 R8, RZ, RZ, R56 ;  /* 0x000000ffff087224 */ /* 0x000fe200078e0038 */
[----:B------:R-:W-:Y:S01]  /*9530*/  PRMT R33, R9, 0x7610, R33 ;  /* 0x0000761009217816 */ /* 0x000fe20000000021 */
[----:B------:R-:W-:Y:S01]  /*9540*/  IMAD.MOV.U32 R9, RZ, RZ, R79 ;  /* 0x000000ffff097224 */ /* 0x000fe200078e004f */
[C---:B------:R-:W-:Y:S01]  /*9550*/  IADD3 R12, R18.reuse, 0x20, RZ ;  /* 0x00000020120c7810 */ /* 0x040fe20007ffe0ff */
[----:B------:R-:W-:Y:S01]  /*9560*/  IMAD.MOV.U32 R11, RZ, RZ, R41 ;  /* 0x000000ffff0b7224 */ /* 0x000fe200078e0029 */
[----:B------:R-:W-:-:S02]  /*9570*/  @P0 IADD3 R12, R18, -0x20, RZ ;  /* 0xffffffe0120c0810 */ /* 0x000fc40007ffe0ff */
[----:B------:R-:W-:Y:S01]  /*9580*/  PRMT R45, R9, 0x7610, R45 ;  /* 0x00007610092d7816 */ /* 0x000fe2000000002d */
[----:B------:R-:W-:Y:S01]  /*9590*/  IMAD.MOV.U32 R9, RZ, RZ, R49 ;  /* 0x000000ffff097224 */ /* 0x000fe200078e0031 */
[----:B------:R-:W-:Y:S02]  /*95a0*/  ISETP.GE.AND P0, PT, R25, UR4, PT ;  /* 0x0000000419007c0c */ /* 0x000fe4000bf06270 */
        /* <DEDUP_REMOVED lines=14> */
[----:B------:R-:W-:-:S02]  /*9690*/  PRMT R23, R11, 0x7610, R23 ;  /* 0x000076100b177816 */ /* 0x000fc40000000017 */
[----:B------:R-:W-:Y:S02]  /*96a0*/  PRMT R35, R10, 0x7610, R35 ;  /* 0x000076100a237816 */ /* 0x000fe40000000023 */
[----:B------:R-:W-:Y:S02]  /*96b0*/  PRMT R44, R9, 0x7610, R44 ;  /* 0x00007610092c7816 */ /* 0x000fe4000000002c */
        /* <DEDUP_REMOVED lines=8> */
[----:B------:R-:W-:Y:S02]  /*9740*/  SHF.R.U32.HI R68, RZ, 0x10, R103 ;  /* 0x00000010ff447819 */ /* 0x000fe40000011667 */
[----:B------:R-:W-:Y:S02]  /*9750*/  SHF.R.U32.HI R101, RZ, 0x10, R107 ;  /* 0x00000010ff657819 */ /* 0x000fe4000001166b */
[----:B------:R-:W-:Y:S02]  /*9760*/  SHF.R.U64 R105, R102, 0x10, R103 ;  /* 0x0000001066697819 */ /* 0x000fe40000001267 */
[----:B------:R-:W-:Y:S02]  /*9770*/  PRMT R99, R99, 0x5410, R68 ;  /* 0x0000541063637816 */ /* 0x000fe40000000044 */
[----:B------:R-:W-:Y:S02]  /*9780*/  PRMT R68, R14, 0x5432, R101 ;  /* 0x000054320e447816 */ /* 0x000fe40000000065 */
[----:B------:R-:W-:-:S02]  /*9790*/  SHF.R.U64 R103, R106, 0x10, R107 ;  /* 0x000000106a677819 */ /* 0x000fc4000000126b */
        /* <DEDUP_REMOVED lines=38> */
[----:B------:R1:W-:Y:S02]  /*9a00*/  STS.128 [R18], R8 ;  /* 0x0000000812007388 */ /* 0x0003e40000000c00 */
.L_x_1635:
[----:B------:R-:W-:Y:S05]  /*9a10*/  BSYNC B0 ;  /* 0x0000000000007941 */ /* 0x000fea0003800000 */
.L_x_1634:
        /* <DEDUP_REMOVED lines=49> */
[----:B------:R1:W-:Y:S02]  /*9d30*/  STS.128 [R12], R8 ;  /* 0x000000080c007388 */ /* 0x0003e40000000c00 */
.L_x_1637:
[----:B------:R-:W-:Y:S05]  /*9d40*/  BSYNC B0 ;  /* 0x0000000000007941 */ /* 0x000fea0003800000 */
.L_x_1636:
        /* <DEDUP_REMOVED lines=50> */
.L_x_1639:
[----:B------:R-:W-:Y:S05]  /*a070*/  BSYNC B0 ;  /* 0x0000000000007941 */ /* 0x000fea0003800000 */
.L_x_1638:
        /* <DEDUP_REMOVED lines=50> */
.L_x_1641:
[----:B------:R-:W-:Y:S05]  /*a3a0*/  BSYNC B0 ;  /* 0x0000000000007941 */ /* 0x000fea0003800000 */
.L_x_1640:
        /* <DEDUP_REMOVED lines=50> */
.L_x_1643:
[----:B------:R-:W-:Y:S05]  /*a6d0*/  BSYNC B0 ;  /* 0x0000000000007941 */ /* 0x000fea0003800000 */
.L_x_1642:
        /* <DEDUP_REMOVED lines=49> */
.L_x_1633:
[----:B------:R-:W-:Y:S05]  /*a9f0*/  BSYNC B1 ;  /* 0x0000000000017941 */ /* 0x000fea0003800000 */
.L_x_1632:
[----:B------:R-:W-:-:S04]  /*aa00*/  IADD3 R25, R25, 0x40, RZ ;  /* 0x0000004019197810 */ /* 0x000fc80007ffe0ff */
[----:B------:R-:W-:-:S13]  /*aa10*/  ISETP.GE.AND P0, PT, R25, UR4, PT ;  /* 0x0000000419007c0c */ /* 0x000fda000bf06270 */
[----:B------:R-:W-:Y:S05]  /*aa20*/  @P0 BRA `(.L_x_1644) ;  /* 0x00004f7000000947 */ /* 0x000fea0003800000 */
[----:B------:R-:W-:Y:S01]  /*aa30*/  ISETP.GE.AND P0, PT, R13, c[0x0][0x27c], PT ;  /* 0x00009f000d007a0c */ /* 0x000fe20003f06270 */
[----:B------:R-:W-:-:S12]  /*aa40*/  BSSY B0, `(.L_x_1645) ;  /* 0x0000030000007945 */ /* 0x000fd80003800000 */
        /* <DEDUP_REMOVED lines=11> */
[----:B------:R-:W-:Y:S02]  /*ab00*/  LOP3.LUT R60, R45, 0xffff0000, RZ, 0xc0, !PT ;  /* 0xffff00002d3c7812 */ /* 0x000fe400078ec0ff */
[C---:B-1----:R-:W-:Y:S01]  /*ab10*/  LOP3.LUT R25, R10.reuse, 0xffff0000, RZ, 0xc0, !PT ;  /* 0xffff00000a197812 */ /* 0x042fe200078ec0ff */
[----:B------:R-:W-:Y:S01]  /*ab20*/  IMAD.U32 R47, R10, 0x10000, RZ ;  /* 0x000100000a2f7824 */ /* 0x000fe200078e00ff */
[C---:B------:R-:W-:Y:S01]  /*ab30*/  SHF.L.U32 R55, R8.reuse, 0x10, RZ ;  /* 0x0000001008377819 */ /* 0x040fe200000006ff */
[----:B------:R-:W-:Y:S01]  /*ab40*/  IMAD.U32 R10, R11, 0x10000, RZ ;  /* 0x000100000b0a7824 */ /* 0x000fe200078e00ff */
[----:B------:R-:W-:Y:S01]  /*ab50*/  LOP3.LUT R54, R8, 0xffff0000, RZ, 0xc0, !PT ;  /* 0xffff000008367812 */ /* 0x000fe200078ec0ff */
[----:B------:R-:W-:Y:S01]  /*ab60*/  IMAD.U32 R8, R39, 0x10000, RZ ;  /* 0x0001000027087824 */ /* 0x000fe200078e00ff */
[----:B------:R-:W-:-:S02]  /*ab70*/  LOP3.LUT R11, R11, 0xffff0000, RZ, 0xc0, !PT ;  /* 0xffff00000b0b7812 */ /* 0x000fc400078ec0ff */
[----:B------:R-:W-:Y:S01]  /*ab80*/  LOP3.LUT R39, R39, 0xffff0000, RZ, 0xc0, !PT ;  /* 0xffff000027277812 */ /* 0x000fe200078ec0ff */
[----:B------:R-:W-:Y:S01]  /*ab90*/  FMUL.FTZ R45, R25, R8 ;  /* 0x00000008192d7220 */ /* 0x000fe20000410000 */
[----:B------:R-:W-:Y:S01]  /*aba0*/  SHF.L.U32 R53, R9, 0x10, RZ ;  /* 0x0000001009357819 */ /* 0x000fe200000006ff */
        /* <DEDUP_REMOVED lines=16> */
[C---:B------:R-:W-:Y:S01]  /*acb0*/  FFMA.FTZ R47, R55.reuse, R47, -R10 ;  /* 0x0000002f372f7223 */ /* 0x040fe2000001080a */
[----:B------:R-:W-:Y:S01]  /*acc0*/  F2FP.BF16.PACK_AB R10, R8, R45 ;  /* 0x0000002d080a723e */ /* 0x000fe200000010ff */
[----:B------:R-:W-:-:S02]  /*acd0*/  FFMA.FTZ R54, R55, R25, R54 ;  /* 0x0000001937367223 */ /* 0x000fc40000010036 */
[C---:B------:R-:W-:Y:S01]  /*ace0*/  FFMA.FTZ R46, R53.reuse, R46, -R11 ;  /* 0x0000002e352e7223 */ /* 0x040fe2000001080b */
[----:B------:R-:W-:Y:S01]  /*acf0*/  F2FP.BF16.PACK_AB R11, R52, R9 ;  /* 0x00000009340b723e */ /* 0x000fe200000010ff */
[----:B------:R-:W-:Y:S01]  /*ad00*/  FFMA.FTZ R61, R53, R44, R61 ;  /* 0x0000002c353d7223 */ /* 0x000fe2000001003d */
[----:B------:R-:W-:-:S04]  /*ad10*/  F2FP.BF16.PACK_AB R8, R54, R47 ;  /* 0x0000002f3608723e */ /* 0x000fc800000010ff */
[----:B------:R-:W-:-:S05]  /*ad20*/  F2FP.BF16.PACK_AB R9, R61, R46 ;  /* 0x0000002e3d09723e */ /* 0x000fca00000010ff */
[----:B------:R1:W-:Y:S02]  /*ad30*/  STS.128 [R18+0x2000], R8 ;  /* 0x0020000812007388 */ /* 0x0003e40000000c00 */
.L_x_1646:
[----:B------:R-:W-:Y:S05]  /*ad40*/  BSYNC B0 ;  /* 0x0000000000007941 */ /* 0x000fea0003800000 */
.L_x_1645:
        /* <DEDUP_REMOVED lines=50> */
.L_x_1648:
[----:B------:R-:W-:Y:S05]  /*b070*/  BSYNC B0 ;  /* 0x0000000000007941 */ /* 0x000fea0003800000 */
.L_x_1647:
        /* <DEDUP_REMOVED lines=50> */
.L_x_1650:
[----:B------:R-:W-:Y:S05]  /*b3a0*/  BSYNC B0 ;  /* 0x0000000000007941 */ /* 0x000fea0003800000 */
.L_x_1649:
        /* <DEDUP_REMOVED lines=50> */
.L_x_1652:
[----:B------:R-:W-:Y:S05]  /*b6d0*/  BSYNC B0 ;  /* 0x0000000000007941 */ /* 0x000fea0003800000 */
.L_x_1651:
        /* <DEDUP_REMOVED lines=50> */
.L_x_1654:
[----:B------:R-:W-:Y:S05]  /*ba00*/  BSYNC B0 ;  /* 0x0000000000007941 */ /* 0x000fea0003800000 */
.L_x_1653:
        /* <DEDUP_REMOVED lines=36> */
[-C--:B------:R-:W-:Y:S02]  /*bc50*/  FMUL.FTZ R10, R21, R8.reuse ;  /* 0x00000008150a7220 */ /* 0x080fe40000410000 */
[----:B------:R-:W-:Y:S02]  /*bc60*/  FMUL.FTZ R18, R25, R15 ;  /* 0x0000000f19127220 */ /* 0x000fe40000410000 */
        /* <DEDUP_REMOVED lines=10> */
[----:B------:R1:W-:Y:S01]  /*bd10*/  STS.128 [R12+0xa000], R8 ;  /* 0x00a000080c007388 */ /* 0x0003e20000000c00 */
[----:B------:R-:W-:Y:S05]  /*bd20*/  BRA `(.L_x_1644) ;  /* 0x00003c7000007947 */ /* 0x000fea0003800000 */
.L_x_1627:
[----:B------:R-:W-:Y:S01]  /*bd30*/  PLOP3.LUT P0, PT, PT, PT, UP2, 0x80, 0x0 ;  /* 0x000000000000781c */ /* 0x000fe20003f0f028 */
[----:B------:R-:W-:Y:S01]  /*bd40*/  IMAD.U32 R12, RZ, RZ, UR20 ;  /* 0x00000014ff0c7e24 */ /* 0x000fe2000f8e00ff */
[----:B------:R-:W-:Y:S01]  /*bd50*/  MOV R13, UR21 ;  /* 0x00000015000d7c02 */ /* 0x000fe20008000f00 */
[----:B------:R-:W-:Y:S01]  /*bd60*/  IMAD.U32 R15, RZ, RZ, UR7 ;  /* 0x00000007ff0f7e24 */ /* 0x000fe2000f8e00ff */
[----:B------:R-:W-:Y:S01]  /*bd70*/  BSSY B0, `(.L_x_1655) ;  /* 0x000004c000007945 */ /* 0x000fe20003800000 */
[----:B------:R-:W-:Y:S01]  /*bd80*/  IMAD.MOV.U32 R14, RZ, RZ, R12 ;  /* 0x000000ffff0e7224 */ /* 0x000fe200078e000c */
[----:B------:R-:W-:Y:S01]  /*bd90*/  CS2R R22, SRZ ;  /* 0x0000000000167805 */ /* 0x000fe2000001ff00 */
[----:B------:R-:W-:Y:S01]  /*bda0*/  IMAD.U32 R17, RZ, RZ, UR5 ;  /* 0x00000005ff117e24 */ /* 0x000fe2000f8e00ff */
        /* <DEDUP_REMOVED lines=20> */
[C---:B------:R-:W-:Y:S02]  /*bef0*/  IMAD R18, R9.reuse, c[0x0][0x284], R18 ;  /* 0x0000a10009127a24 */ /* 0x040fe400078e0212 */
[----:B------:R-:W-:Y:S01]  /*bf00*/  IMAD R10, R9, c[0x0][0x294], R10 ;  /* 0x0000a500090a7a24 */ /* 0x000fe200078e020a */
[----:B------:R1:W2:Y:S02]  /*bf10*/  SHFL.IDX PT, R28, R12, RZ, 0x1c1f ;  /* 0x001c1fff0c1c7589 */ /* 0x0002a400000e0000 */
[----:B------:R-:W-:Y:S01]  /*bf20*/  IADD3 R18, R15, R18, RZ ;  /* 0x000000120f127210 */ /* 0x000fe20007ffe0ff */
[----:B------:R-:W-:-:S03]  /*bf30*/  IMAD.U32 R15, RZ, RZ, UR23 ;  /* 0x00000017ff0f7e24 */ /* 0x000fc6000f8e00ff */
[----:B------:R-:W-:Y:S02]  /*bf40*/  LEA.HI.X R18, R14, c[0x0][0x274], R18, 0x1, P0 ;  /* 0x00009d000e127a11 */ /* 0x000fe400000f0c12 */
[----:B------:R-:W-:-:S03]  /*bf50*/  MOV R14, UR22 ;  /* 0x00000016000e7c02 */ /* 0x000fc60008000f00 */
[----:B------:R1:W3:Y:S01]  /*bf60*/  SHFL.IDX PT, R29, R18, RZ, 0x1c1f ;  /* 0x001c1fff121d7589 */ /* 0x0002e200000e0000 */
[----:B------:R-:W-:-:S05]  /*bf70*/  MOV R16, R14 ;  /* 0x0000000e00107202 */ /* 0x000fca0000000f00 */
[----:B------:R-:W-:-:S04]  /*bf80*/  IMAD.WIDE.U32 R14, R9, c[0x0][0x290], R16 ;  /* 0x0000a400090e7a25 */ /* 0x000fc800078e0010 */
[----:B------:R-:W-:Y:S01]  /*bf90*/  IMAD.IADD R17, R15, 0x1, R10 ;  /* 0x000000010f117824 */ /* 0x000fe200078e020a */
[----:B------:R-:W-:-:S04]  /*bfa0*/  LEA R10, P0, R14, c[0x0][0x288], 0x1 ;  /* 0x0000a2000e0a7a11 */ /* 0x000fc800078008ff */
[----:B------:R-:W-:Y:S01]  /*bfb0*/  LEA.HI.X R17, R14, c[0x0][0x28c], R17, 0x1, P0 ;  /* 0x0000a3000e117a11 */ /* 0x000fe200000f0c11 */
[----:B------:R1:W4:Y:S01]  /*bfc0*/  SHFL.IDX PT, R20, R10, RZ, 0x1c1f ;  /* 0x001c1fff0a147589 */ /* 0x00032200000e0000 */
[----:B------:R-:W-:-:S03]  /*bfd0*/  ISETP.GE.AND P0, PT, R8, UR19, PT ;  /* 0x0000001308007c0c */ /* 0x000fc6000bf06270 */
[----:B------:R1:W1:Y:S10]  /*bfe0*/  SHFL.IDX PT, R21, R17, RZ, 0x1c1f ;  /* 0x001c1fff11157589 */ /* 0x00027400000e0000 */
[----:B------:R-:W-:Y:S05]  /*bff0*/  @P0 BRA `(.L_x_1656) ;  /* 0x0000023000000947 */ /* 0x000fea0003800000 */
[C---:B--23--:R-:W-:Y:S01]  /*c000*/  ISETP.GE.AND P0, PT, R68.reuse, c[0x0][0x27c], PT ;  /* 0x00009f0044007a0c */ /* 0x04cfe20003f06270 */
[----:B------:R-:W-:Y:S01]  /*c010*/  CS2R R78, SRZ ;  /* 0x00000000004e7805 */ /* 0x000fe2000001ff00 */
[----:B------:R-:W-:Y:S01]  /*c020*/  CS2R R76, SRZ ;  /* 0x00000000004c7805 */ /* 0x000fe2000001ff00 */
[----:B------:R-:W-:Y:S01]  /*c030*/  CS2R R74, SRZ ;  /* 0x00000000004a7805 */ /* 0x000fe2000001ff00 */
[----:B------:R-:W-:Y:S01]  /*c040*/  CS2R R72, SRZ ;  /* 0x0000000000487805 */ /* 0x000fe2000001ff00 */
[----:B------:R-:W-:-:S08]  /*c050*/  IADD3 R14, R68, 0x20, RZ ;  /* 0x00000020440e7810 */ /* 0x000fd00007ffe0ff */
[----:B------:R-:W-:-:S04]  /*c060*/  @!P0 IMAD.WIDE R30, R68, 0x2, R28 ;  /* 0x00000002441e8825 */ /* 0x000fc800078e021c */
[----:B-1--4-:R-:W-:Y:S01]  /*c070*/  @!P0 IMAD.WIDE R32, R68, 0x2, R20 ;  /* 0x0000000244208825 */ /* 0x012fe200078e0214 */
[----:B------:R1:W5:Y:S04]  /*c080*/  @!P0 LD.E.128 R76, [R30.64] ;  /* 0x0000000a1e4c8980 */ /* 0x000368000c101d00 */
[----:B------:R2:W5:Y:S01]  /*c090*/  @!P0 LD.E.128 R72, [R32.64] ;  /* 0x0000000a20488980 */ /* 0x000562000c101d00 */
[----:B------:R-:W-:Y:S01]  /*c0a0*/  ISETP.GE.AND P0, PT, R14, c[0x0][0x27c], PT ;  /* 0x00009f000e007a0c */ /* 0x000fe20003f06270 */
[----:B------:R-:W-:Y:S01]  /*c0b0*/  CS2R R58, SRZ ;  /* 0x00000000003a7805 */ /* 0x000fe2000001ff00 */
[----:B------:R-:W-:Y:S01]  /*c0c0*/  CS2R R56, SRZ ;  /* 0x0000000000387805 */ /* 0x000fe2000001ff00 */
[----:B------:R-:W-:Y:S01]  /*c0d0*/  CS2R R54, SRZ ;  /* 0x0000000000367805 */ /* 0x000fe2000001ff00 */
[----:B------:R-:W-:-:S09]  /*c0e0*/  CS2R R52, SRZ ;  /* 0x0000000000347805 */ /* 0x000fd2000001ff00 */
[----:B------:R-:W-:-:S04]  /*c0f0*/  @!P0 SHF.R.S32.HI R9, RZ, 0x1f, R14 ;  /* 0x0000001fff098819 */ /* 0x000fc8000001140e */
[----:B------:R-:W-:-:S04]  /*c100*/  @!P0 LEA.HI R9, R9, R14, RZ, 0x3 ;  /* 0x0000000e09098211 */ /* 0x000fc800078f18ff */
[----:B------:R-:W-:Y:S02]  /*c110*/  @!P0 LOP3.LUT R9, R9, 0xfffffff8, RZ, 0xc0, !PT ;  /* 0xfffffff809098812 */ /* 0x000fe400078ec0ff */
[----:B------:R-:W-:-:S03]  /*c120*/  IADD3 R14, R68, 0x40, RZ ;  /* 0x00000040440e7810 */ /* 0x000fc60007ffe0ff */
[----:B-1----:R-:W-:-:S04]  /*c130*/  @!P0 IMAD.WIDE R30, R9, 0x2, R28 ;  /* 0x00000002091e8825 */ /* 0x002fc800078e021c */
[----:B--2---:R-:W-:Y:S01]  /*c140*/  @!P0 IMAD.WIDE R32, R9, 0x2, R20 ;  /* 0x0000000209208825 */ /* 0x004fe200078e0214 */
        /* <DEDUP_REMOVED lines=9> */
[----:B------:R-:W-:-:S05]  /*c1e0*/  @!P0 LOP3.LUT R9, R9, 0xfffffff8, RZ, 0xc0, !PT ;  /* 0xfffffff809098812 */ /* 0x000fca00078ec0ff */
[----:B------:R-:W-:-:S04]  /*c1f0*/  @!P0 IMAD.WIDE R28, R9, 0x2, R28 ;  /* 0x00000002091c8825 */ /* 0x000fc800078e021c */
[----:B------:R-:W-:Y:S01]  /*c200*/  @!P0 IMAD.WIDE R20, R9, 0x2, R20 ;  /* 0x0000000209148825 */ /* 0x000fe200078e0214 */
[----:B------:R1:W5:Y:S04]  /*c210*/  @!P0 LD.E.128 R48, [R28.64] ;  /* 0x0000000a1c308980 */ /* 0x000368000c101d00 */
[----:B------:R1:W5:Y:S02]  /*c220*/  @!P0 LD.E.128 R44, [R20.64] ;  /* 0x0000000a142c8980 */ /* 0x000364000c101d00 */
.L_x_1656:
[----:B--23--:R-:W-:Y:S05]  /*c230*/  BSYNC B0 ;  /* 0x0000000000007941 */ /* 0x00cfea0003800000 */
.L_x_1655:
[----:B-----5:R-:W-:Y:S01]  /*c240*/  IMAD.MOV.U32 R9, RZ, RZ, R51 ;  /* 0x000000ffff097224 */ /* 0x020fe200078e0033 */
[----:B------:R-:W-:Y:S01]  /*c250*/  IADD3 R8, R8, 0x40, RZ ;  /* 0x0000004008087810 */ /* 0x000fe20007ffe0ff */
[----:B------:R-:W-:Y:S01]  /*c260*/  IMAD.MOV.U32 R14, RZ, RZ, R48 ;  /* 0x000000ffff0e7224 */ /* 0x000fe200078e0030 */
[----:B-1----:R-:W1:Y:S01]  /*c270*/  SHFL.IDX PT, R12, R12, 0x1, 0x1c1f ;  /* 0x003c1f000c0c7f89 */ /* 0x002e6200000e0000 */
        /* <DEDUP_REMOVED lines=43> */
[----:B------:R2:W3:Y:S01]  /*c530*/  SHFL.IDX PT, R13, R18, 0x1, 0x1c1f ;  /* 0x003c1f00120d7f89 */ /* 0x0004e200000e0000 */
[----:B------:R-:W-:Y:S01]  /*c540*/  BSSY B0, `(.L_x_1657) ;  /* 0x0000036000007945 */ /* 0x000fe20003800000 */
[----:B------:R-:W-:Y:S01]  /*c550*/  PRMT R117, R16, 0x7610, R117 ;  /* 0x0000761010757816 */ /* 0x000fe20000000075 */
[----:B----4-:R-:W-:Y:S01]  /*c560*/  CS2R R20, SRZ ;  /* 0x0000000000147805 */ /* 0x010fe2000001ff00 */
[----:B------:R4:W1:Y:S01]  /*c570*/  SHFL.IDX PT, R11, R17, 0x1, 0x1c1f ;  /* 0x003c1f00110b7f89 */ /* 0x00086200000e0000 */
        /* <DEDUP_REMOVED lines=12> */
[----:B--2---:R-:W-:Y:S01]  /*c640*/  CS2R R18, SRZ ;  /* 0x0000000000127805 */ /* 0x004fe2000001ff00 */
[----:B----4-:R-:W-:Y:S01]  /*c650*/  CS2R R16, SRZ ;  /* 0x0000000000107805 */ /* 0x010fe2000001ff00 */
[----:B------:R-:W-:Y:S05]  /*c660*/  @P0 BRA `(.L_x_1658) ;  /* 0x0000023000000947 */ /* 0x000fea0003800000 */
[C---:B---3--:R-:W-:Y:S01]  /*c670*/  ISETP.GE.AND P0, PT, R68.reuse, c[0x0][0x27c], PT ;  /* 0x00009f0044007a0c */ /* 0x048fe20003f06270 */
[----:B------:R-:W-:Y:S01]  /*c680*/  CS2R R42, SRZ ;  /* 0x00000000002a7805 */ /* 0x000fe2000001ff00 */
[----:B------:R-:W-:Y:S01]  /*c690*/  CS2R R40, SRZ ;  /* 0x0000000000287805 */ /* 0x000fe2000001ff00 */
[----:B------:R-:W-:Y:S01]  /*c6a0*/  CS2R R38, SRZ ;  /* 0x0000000000267805 */ /* 0x000fe2000001ff00 */
[----:B------:R-:W-:Y:S01]  /*c6b0*/  CS2R R36, SRZ ;  /* 0x0000000000247805 */ /* 0x000fe2000001ff00 */
[----:B------:R-:W-:-:S08]  /*c6c0*/  IADD3 R9, R68, 0x20, RZ ;  /* 0x0000002044097810 */ /* 0x000fd00007ffe0ff */
[----:B-1----:R-:W-:-:S04]  /*c6d0*/  @!P0 IMAD.WIDE R14, R68, 0x2, R12 ;  /* 0x00000002440e8825 */ /* 0x002fc800078e020c */
[----:B------:R-:W-:Y:S01]  /*c6e0*/  @!P0 IMAD.WIDE R16, R68, 0x2, R10 ;  /* 0x0000000244108825 */ /* 0x000fe200078e020a */
        /* <DEDUP_REMOVED lines=21> */
[----:B------:R-:W-:Y:S01]  /*c840*/  @!P0 LOP3.LUT R8, R8, 0xfffffff8, RZ, 0xc0, !PT ;  /* 0xfffffff808088812 */ /* 0x000fe200078ec0ff */
[----:B--2---:R-:W-:-:S04]  /*c850*/  CS2R R16, SRZ ;  /* 0x0000000000107805 */ /* 0x004fc8000001ff00 */
[----:B------:R-:W-:-:S04]  /*c860*/  @!P0 IMAD.WIDE R12, R8, 0x2, R12 ;  /* 0x00000002080c8825 */ /* 0x000fc800078e020c */
[----:B------:R-:W-:Y:S01]  /*c870*/  @!P0 IMAD.WIDE R8, R8, 0x2, R10 ;  /* 0x0000000208088825 */ /* 0x000fe200078e020a */
[----:B------:R1:W5:Y:S04]  /*c880*/  @!P0 LD.E.128 R20, [R12.64] ;  /* 0x0000000a0c148980 */ /* 0x000368000c101d00 */
[----:B------:R1:W5:Y:S02]  /*c890*/  @!P0 LD.E.128 R16, [R8.64] ;  /* 0x0000000a08108980 */ /* 0x000364000c101d00 */
.L_x_1658:
[----:B---3--:R-:W-:Y:S05]  /*c8a0*/  BSYNC B0 ;  /* 0x0000000000007941 */ /* 0x008fea0003800000 */
.L_x_1657:
[----:B-1---5:R-:W-:Y:S01]  /*c8b0*/  IMAD.MOV.U32 R11, RZ, RZ, R22 ;  /* 0x000000ffff0b7224 */ /* 0x022fe200078e0016 */
[----:B------:R-:W-:Y:S01]  /*c8c0*/  UIADD3 UR4, -UR13, UR19, URZ ;  /* 0x000000130d047290 */ /* 0x000fe2000fffe13f */
[----:B------:R-:W-:Y:S01]  /*c8d0*/  IMAD.MOV.U32 R10, RZ, RZ, R23 ;  /* 0x000000ffff0a7224 */ /* 0x000fe200078e0017 */
[----:B------:R-:W-:-:S04]  /*c8e0*/  DEPBAR.LE SB0, 0x3 ;  /* 0x000080c00000791a */ /* 0x000fc80000000000 */
        /* <DEDUP_REMOVED lines=64> */
[----:B------:R-:W-:-:S02]  /*ccf0*/  LOP3.LUT R13, R15, 0x38, R68, 0xf8, !PT ;  /* 0x000000380f0d7812 */ /* 0x000fc400078ef844 */
[----:B------:R-:W-:Y:S02]  /*cd00*/  LEA.HI R9, R9, R12, RZ, 0x3 ;  /* 0x0000000c09097211 */ /* 0x000fe400078f18ff */
[----:B------:R-:W-:Y:S02]  /*cd10*/  SHF.R.U32.HI R11, RZ, 0x3, R15 ;  /* 0x00000003ff0b7819 */ /* 0x000fe4000001160f */
[----:B------:R-:W-:Y:S01]  /*cd20*/  LOP3.LUT R10, R15, 0x38, R10, 0xf8, !PT ;  /* 0x000000380f0a7812 */ /* 0x000fe200078ef80a */
[----:B------:R-:W-:Y:S01]  /*cd30*/  IMAD.SHL.U32 R9, R9, 0x400, RZ ;  /* 0x0000040009097824 */ /* 0x000fe200078e00ff */
[----:B------:R-:W-:Y:S02]  /*cd40*/  LOP3.LUT R13, R8, R13, R11, 0xf6, !PT ;  /* 0x0000000d080d7212 */ /* 0x000fe400078ef60b */
[----:B------:R-:W-:Y:S02]  /*cd50*/  LOP3.LUT R11, R10, R11, RZ, 0x3c, !PT ;  /* 0x0000000b0a0b7212 */ /* 0x000fe400078e3cff */
[----:B------:R-:W-:Y:S01]  /*cd60*/  LOP3.LUT R9, R9, 0x7fffe000, RZ, 0xc0, !PT ;  /* 0x7fffe00009097812 */ /* 0x000fe200078ec0ff */
[----:B------:R-:W-:Y:S01]  /*cd70*/  IMAD.SHL.U32 R113, R13, 0x2, RZ ;  /* 0x000000020d717824 */ /* 0x000fe200078e00ff */
[----:B------:R-:W-:-:S02]  /*cd80*/  SHF.R.U64 R74, R74, 0x10, R75 ;  /* 0x000000104a4a7819 */ /* 0x000fc4000000124b */
[----:B------:R-:W-:Y:S02]  /*cd90*/  IADD3 R112, R11, R9, R8 ;  /* 0x000000090b707210 */ /* 0x000fe40007ffe008 */
[----:B------:R-:W1:Y:S01]  /*cda0*/  LDS.128 R12, [R113+0x18100] ;  /* 0x01810000710c7984 */ /* 0x000e620000000c00 */
[----:B------:R-:W-:Y:S02]  /*cdb0*/  SHF.R.U64 R76, R76, 0x10, R77 ;  /* 0x000000104c4c7819 */ /* 0x000fe4000000124d */
[----:B------:R-:W-:Y:S01]  /*cdc0*/  IMAD.SHL.U32 R112, R112, 0x2, RZ ;  /* 0x0000000270707824 */ /* 0x000fe200078e00ff */
[----:B------:R-:W-:Y:S02]  /*cdd0*/  SHF.R.U32.HI R75, RZ, 0x10, R75 ;  /* 0x00000010ff4b7819 */ /* 0x000fe4000001164b */
[----:B------:R-:W-:Y:S02]  /*cde0*/  SHF.R.U32.HI R77, RZ, 0x10, R77 ;  /* 0x00000010ff4d7819 */ /* 0x000fe4000001164d */
[----:B------:R-:W2:Y:S01]  /*cdf0*/  LDS.128 R8, [R112+0x18100] ;  /* 0x0181000070087984 */ /* 0x000ea20000000c00 */
[----:B------:R-:W-:-:S02]  /*ce00*/  PRMT R115, R115, 0x5410, R72 ;  /* 0x0000541073737816 */ /* 0x000fc40000000048 */
[----:B------:R-:W-:Y:S02]  /*ce10*/  PRMT R114, R114, 0x5410, R73 ;  /* 0x0000541072727816 */ /* 0x000fe40000000049 */
[----:B------:R-:W-:Y:S02]  /*ce20*/  PRMT R116, R116, 0x5410, R75 ;  /* 0x0000541074747816 */ /* 0x000fe4000000004b */
[----:B------:R-:W-:Y:S02]  /*ce30*/  SHF.R.U64 R78, R78, 0x10, R79 ;  /* 0x000000104e4e7819 */ /* 0x000fe4000000124f */
[----:B------:R-:W-:Y:S02]  /*ce40*/  PRMT R118, R118, 0x5410, R77 ;  /* 0x0000541076767816 */ /* 0x000fe4000000004d */
[----:B------:R-:W-:Y:S02]  /*ce50*/  SHF.R.U32.HI R79, RZ, 0x10, R79 ;  /* 0x00000010ff4f7819 */ /* 0x000fe4000001164f */
[----:B------:R-:W-:-:S02]  /*ce60*/  PRMT R119, R119, 0x5410, R76 ;  /* 0x0000541077777816 */ /* 0x000fc4000000004c */
[----:B------:R-:W-:Y:S02]  /*ce70*/  PRMT R120, R120, 0x5410, R79 ;  /* 0x0000541078787816 */ /* 0x000fe4000000004f */
[C---:B------:R-:W-:Y:S01]  /*ce80*/  LOP3.LUT R126, R119.reuse, 0xffff0000, RZ, 0xc0, !PT ;  /* 0xffff0000777e7812 */ /* 0x040fe200078ec0ff */
[----:B------:R-:W-:Y:S01]  /*ce90*/  IMAD.U32 R79, R119, 0x10000, RZ ;  /* 0x00010000774f7824 */ /* 0x000fe200078e00ff */
[----:B------:R-:W-:Y:S01]  /*cea0*/  PRMT R121, R121, 0x5410, R78 ;  /* 0x0000541079797816 */ /* 0x000fe2000000004e */
[----:B------:R-:W-:Y:S01]  /*ceb0*/  IMAD.U32 R119, R114, 0x10000, RZ ;  /* 0x0001000072777824 */ /* 0x000fe200078e00ff */
[----:B------:R-:W-:Y:S02]  /*cec0*/  SHF.L.U32 R125, R116, 0x10, RZ ;  /* 0x00000010747d7819 */ /* 0x000fe400000006ff */
[----:B------:R-:W-:Y:S02]  /*ced0*/  PRMT R117, R117, 0x5410, R74 ;  /* 0x0000541075757816 */ /* 0x000fe4000000004a */
[----:B------:R-:W-:-:S02]  /*cee0*/  LOP3.LUT R114, R114, 0xffff0000, RZ, 0xc0, !PT ;  /* 0xffff000072727812 */ /* 0x000fc400078ec0ff */
[----:B------:R-:W-:Y:S02]  /*cef0*/  LOP3.LUT R116, R116, 0xffff0000, RZ, 0xc0, !PT ;  /* 0xffff000074747812 */ /* 0x000fe400078ec0ff */
        /* <DEDUP_REMOVED lines=20> */
[C---:B------:R-:W-:Y:S02]  /*d040*/  FFMA.FTZ R10, R73.reuse, R79, -R10 ;  /* 0x0000004f490a7223 */ /* 0x040fe4000001080a */
[----:B------:R-:W-:Y:S02]  /*d050*/  FFMA.FTZ R76, R73, R9, R76 ;  /* 0x00000009494c7223 */ /* 0x000fe4000001004c */
[C---:B------:R-:W-:Y:S02]  /*d060*/  FMUL.FTZ R79, R15.reuse, R115 ;  /* 0x000000730f4f7220 */ /* 0x040fe40000410000 */
[C---:B------:R-:W-:Y:S01]  /*d070*/  IMAD.U32 R9, R118.reuse, 0x10000, RZ ;  /* 0x0001000076097824 */ /* 0x040fe200078e00ff */
[----:B------:R-:W-:Y:S01]  /*d080*/  LOP3.LUT R118, R118, 0xffff0000, RZ, 0xc0, !PT ;  /* 0xffff000076767812 */ /* 0x000fe200078ec0ff */
[----:B------:R-:W-:-:S02]  /*d090*/  FMUL.FTZ R15, R15, R126 ;  /* 0x0000007e0f0f7220 */ /* 0x000fc40000410000 */
[C---:B------:R-:W-:Y:S02]  /*d0a0*/  FMUL.FTZ R73, R8.reuse, R119 ;  /* 0x0000007708497220 */ /* 0x040fe40000410000 */
[----:B------:R-:W-:Y:S02]  /*d0b0*/  FMUL.FTZ R8, R8, R9 ;  /* 0x0000000908087220 */ /* 0x000fe40000410000 */
[C---:B------:R-:W-:Y:S02]  /*d0c0*/  FFMA.FTZ R79, R72.reuse, R126, -R79 ;  /* 0x0000007e484f7223 */ /* 0x040fe4000001084f */
[----:B------:R-:W-:Y:S02]  /*d0d0*/  FFMA.FTZ R15, R72, R115, R15 ;  /* 0x00000073480f7223 */ /* 0x000fe4000001000f */
[C---:B------:R-:W-:Y:S01]  /*d0e0*/  IMAD.U32 R72, R120.reuse, 0x10000, RZ ;  /* 0x0001000078487824 */ /* 0x040fe200078e00ff */
[----:B------:R-:W-:Y:S01]  /*d0f0*/  LOP3.LUT R120, R120, 0xffff0000, RZ, 0xc0, !PT ;  /* 0xffff000078787812 */ /* 0x000fe200078ec0ff */
[----:B------:R-:W-:-:S02]  /*d100*/  FFMA.FTZ R73, R12, R9, -R73 ;  /* 0x000000090c497223 */ /* 0x000fc40000010849 */
        /* <DEDUP_REMOVED lines=10> */
[-C--:B------:R-:W-:Y:S02]  /*d1b0*/  FMUL.FTZ R123, R123, R115.reuse ;  /* 0x000000737b7b7220 */ /* 0x080fe40000410000 */
[C---:B------:R-:W-:Y:S02]  /*d1c0*/  FMUL.FTZ R8, R124.reuse, R114 ;  /* 0x000000727c087220 */ /* 0x040fe40000410000 */
[----:B------:R-:W-:Y:S02]  /*d1d0*/  FMUL.FTZ R124, R124, R118 ;  /* 0x000000767c7c7220 */ /* 0x000fe40000410000 */
[----:B------:R-:W-:-:S02]  /*d1e0*/  FFMA.FTZ R115, R74, R115, -R13 ;  /* 0x000000734a737223 */ /* 0x000fc4000001080d */
[----:B------:R-:W-:Y:S02]  /*d1f0*/  FFMA.FTZ R123, R74, R12, R123 ;  /* 0x0000000c4a7b7223 */ /* 0x000fe4000001007b */
[----:B------:R-:W-:Y:S02]  /*d200*/  FFMA.FTZ R118, R75, R118, -R8 ;  /* 0x000000764b767223 */ /* 0x000fe40000010808 */
[----:B------:R-:W-:Y:S02]  /*d210*/  FMUL.FTZ R74, R122, R117 ;  /* 0x000000757a4a7220 */ /* 0x000fe40000410000 */
[C---:B------:R-:W-:Y:S01]  /*d220*/  FMUL.FTZ R12, R11.reuse, R116 ;  /* 0x000000740b0c7220 */ /* 0x040fe20000410000 */
[----:B------:R-:W-:Y:S01]  /*d230*/  F2FP.BF16.PACK_AB R13, R118, R73 ;  /* 0x00000049760d723e */ /* 0x000fe200000010ff */
[----:B------:R-:W-:Y:S02]  /*d240*/  FMUL.FTZ R78, R122, R121 ;  /* 0x000000797a4e7220 */ /* 0x000fe40000410000 */
[----:B------:R-:W-:-:S02]  /*d250*/  FMUL.FTZ R8, R11, R120 ;  /* 0x000000780b087220 */ /* 0x000fc40000410000 */
[C---:B------:R-:W-:Y:S02]  /*d260*/  FFMA.FTZ R74, R14.reuse, R121, -R74 ;  /* 0x000000790e4a7223 */ /* 0x040fe4000001084a */
[----:B------:R-:W-:Y:S01]  /*d270*/  FFMA.FTZ R11, R77, R120, -R12 ;  /* 0x000000784d0b7223 */ /* 0x000fe2000001080c */
[----:B------:R-:W-:Y:S01]  /*d280*/  F2FP.BF16.PACK_AB R12, R79, R10 ;  /* 0x0000000a4f0c723e */ /* 0x000fe200000010ff */
[----:B------:R-:W-:Y:S02]  /*d290*/  FFMA.FTZ R124, R75, R114, R124 ;  /* 0x000000724b7c7223 */ /* 0x000fe4000001007c */
[----:B------:R-:W-:Y:S01]  /*d2a0*/  FFMA.FTZ R78, R14, R117, R78 ;  /* 0x000000750e4e7223 */ /* 0x000fe2000001004e */
[----:B------:R-:W-:Y:S01]  /*d2b0*/  F2FP.BF16.PACK_AB R14, R74, R115 ;  /* 0x000000734a0e723e */ /* 0x000fe200000010ff */
[----:B------:R-:W-:Y:S01]  /*d2c0*/  FFMA.FTZ R116, R77, R116, R8 ;  /* 0x000000744d747223 */ /* 0x000fe20000010008 */
[----:B------:R-:W-:Y:S02]  /*d2d0*/  F2FP.BF16.PACK_AB R8, R15, R76 ;  /* 0x0000004c0f08723e */ /* 0x000fe400000010ff */
[----:B------:R-:W-:-:S02]  /*d2e0*/  F2FP.BF16.PACK_AB R15, R11, R72 ;  /* 0x000000480b0f723e */ /* 0x000fc400000010ff */
[----:B------:R-:W-:Y:S02]  /*d2f0*/  F2FP.BF16.PACK_AB R9, R124, R9 ;  /* 0x000000097c09723e */ /* 0x000fe400000010ff */
[----:B------:R-:W-:Y:S01]  /*d300*/  F2FP.BF16.PACK_AB R10, R78, R123 ;  /* 0x0000007b4e0a723e */ /* 0x000fe200000010ff */
[----:B------:R1:W-:Y:S01]  /*d310*/  STS.128 [R113+0x18100], R12 ;  /* 0x0181000c71007388 */ /* 0x0003e20000000c00 */
[----:B------:R-:W-:-:S05]  /*d320*/  F2FP.BF16.PACK_AB R11, R116, R125 ;  /* 0x0000007d740b723e */ /* 0x000fca00000010ff */
[----:B------:R1:W-:Y:S02]  /*d330*/  STS.128 [R112+0x18100], R8 ;  /* 0x0181000870007388 */ /* 0x0003e40000000c00 */
.L_x_1662:
[----:B------:R-:W-:Y:S05]  /*d340*/  BSYNC B0 ;  /* 0x0000000000007941 */ /* 0x000fea0003800000 */
.L_x_1661:
        /* <DEDUP_REMOVED lines=28> */
[----:B------:R-:W-:Y:S01]  /*d510*/  SHF.R.U64 R54, R54, 0x10, R55 ;  /* 0x0000001036367819 */ /* 0x000fe20000001237 */
[----:B------:R-:W-:Y:S01]  /*d520*/  IMAD R8, R7, 0x200, R8 ;  /* 0x0000020007087824 */ /* 0x000fe200078e0208 */
[----:B------:R-:W-:Y:S01]  /*d530*/  SHF.R.U64 R56, R56, 0x10, R57 ;  /* 0x0000001038387819 */ /* 0x000fe20000001239 */
[----:B------:R-:W-:Y:S01]  /*d540*/  IMAD.SHL.U32 R73, R12, 0x2, RZ ;  /* 0x000000020c497824 */ /* 0x000fe200078e00ff */
[----:B------:R-:W-:Y:S02]  /*d550*/  SHF.R.U32.HI R55, RZ, 0x10, R55 ;  /* 0x00000010ff377819 */ /* 0x000fe40000011637 */
[----:B------:R-:W-:-:S02]  /*d560*/  IADD3 R72, R8, R9, RZ ;  /* 0x0000000908487210 */ /* 0x000fc40007ffe0ff */
[----:B------:R-:W1:Y:S01]  /*d570*/  LDS.128 R12, [R73+0x18100] ;  /* 0x01810000490c7984 */ /* 0x000e620000000c00 */
[----:B------:R-:W-:Y:S02]  /*d580*/  SHF.R.U32.HI R57, RZ, 0x10, R57 ;  /* 0x00000010ff397819 */ /* 0x000fe40000011639 */
[----:B------:R-:W-:Y:S01]  /*d590*/  IMAD.SHL.U32 R72, R72, 0x2, RZ ;  /* 0x0000000248487824 */ /* 0x000fe200078e00ff */
[----:B------:R-:W-:Y:S02]  /*d5a0*/  PRMT R105, R105, 0x5410, R52 ;  /* 0x0000541069697816 */ /* 0x000fe40000000034 */
[----:B------:R-:W-:Y:S02]  /*d5b0*/  PRMT R104, R104, 0x5410, R53 ;  /* 0x0000541068687816 */ /* 0x000fe40000000035 */
[----:B------:R-:W2:Y:S01]  /*d5c0*/  LDS.128 R8, [R72+0x18100] ;  /* 0x0181000048087984 */ /* 0x000ea20000000c00 */
        /* <DEDUP_REMOVED lines=34> */
[C---:B------:R-:W-:Y:S01]  /*d7f0*/  SHF.L.U32 R9, R108.reuse, 0x10, RZ ;  /* 0x000000106c097819 */ /* 0x040fe200000006ff */
[C---:B------:R-:W-:Y:S01]  /*d800*/  FMUL.FTZ R59, R15.reuse, R105 ;  /* 0x000000690f3b7220 */ /* 0x040fe20000410000 */
[----:B------:R-:W-:Y:S01]  /*d810*/  LOP3.LUT R108, R108, 0xffff0000, RZ, 0xc0, !PT ;  /* 0xffff00006c6c7812 */ /* 0x000fe200078ec0ff */
[----:B------:R-:W-:-:S02]  /*d820*/  FMUL.FTZ R15, R15, R78 ;  /* 0x0000004e0f0f7220 */ /* 0x000fc40000410000 */
[----:B------:R-:W-:Y:S02]  /*d830*/  FMUL.FTZ R53, R8, R77 ;  /* 0x0000004d08357220 */ /* 0x000fe40000410000 */
[----:B------:R-:W-:Y:S02]  /*d840*/  FFMA.FTZ R59, R52, R78, -R59 ;  /* 0x0000004e343b7223 */ /* 0x000fe4000001083b */
[----:B------:R-:W-:Y:S02]  /*d850*/  FMUL.FTZ R8, R8, R9 ;  /* 0x0000000908087220 */ /* 0x000fe40000410000 */
[C---:B------:R-:W-:Y:S01]  /*d860*/  IMAD.U32 R78, R106.reuse, 0x10000, RZ ;  /* 0x000100006a4e7824 */ /* 0x040fe200078e00ff */
[----:B------:R-:W-:Y:S01]  /*d870*/  LOP3.LUT R106, R106, 0xffff0000, RZ, 0xc0, !PT ;  /* 0xffff00006a6a7812 */ /* 0x000fe200078ec0ff */
        /* <DEDUP_REMOVED lines=39> */
.L_x_1664:
[----:B------:R-:W-:Y:S05]  /*daf0*/  BSYNC B0 ;  /* 0x0000000000007941 */ /* 0x000fea0003800000 */
.L_x_1663:
        /* <DEDUP_REMOVED lines=121> */
.L_x_1660:
[----:B------:R-:W-:Y:S05]  /*e290*/  BSYNC B1 ;  /* 0x0000000000017941 */ /* 0x000fea0003800000 */
.L_x_1659:
        /* <DEDUP_REMOVED lines=17> */
[C---:B------:R-:W-:Y:S02]  /*e3b0*/  LOP3.LUT R13, R9.reuse, 0x38, R68, 0xf8, !PT ;  /* 0x00000038090d7812 */ /* 0x040fe400078ef844 */
[----:B------:R-:W-:Y:S01]  /*e3c0*/  SHF.R.U32.HI R11, RZ, 0x3, R9 ;  /* 0x00000003ff0b7819 */ /* 0x000fe20000011609 */
[----:B------:R-:W-:Y:S01]  /*e3d0*/  IMAD.SHL.U32 R10, R10, 0x400, RZ ;  /* 0x000004000a0a7824 */ /* 0x000fe200078e00ff */
[----:B------:R-:W-:Y:S02]  /*e3e0*/  LOP3.LUT R8, R8, 0xfffffe00, RZ, 0xc0, !PT ;  /* 0xfffffe0008087812 */ /* 0x000fe400078ec0ff */
[----:B------:R-:W-:Y:S02]  /*e3f0*/  LOP3.LUT R12, R9, 0x38, R12, 0xf8, !PT ;  /* 0x00000038090c7812 */ /* 0x000fe400078ef80c */
[----:B------:R-:W-:Y:S02]  /*e400*/  LOP3.LUT R13, R8, R13, R11, 0xf6, !PT ;  /* 0x0000000d080d7212 */ /* 0x000fe400078ef60b */
[----:B------:R-:W-:-:S02]  /*e410*/  LOP3.LUT R11, R12, R11, RZ, 0x3c, !PT ;  /* 0x0000000b0c0b7212 */ /* 0x000fc400078e3cff */
[----:B------:R-:W-:Y:S01]  /*e420*/  LOP3.LUT R10, R10, 0x7fffe000, RZ, 0xc0, !PT ;  /* 0x7fffe0000a0a7812 */ /* 0x000fe200078ec0ff */
[----:B------:R-:W-:Y:S01]  /*e430*/  IMAD.SHL.U32 R45, R13, 0x2, RZ ;  /* 0x000000020d2d7824 */ /* 0x000fe200078e00ff */
[----:B------:R-:W-:Y:S02]  /*e440*/  SHF.R.U32.HI R40, RZ, 0x10, R41 ;  /* 0x00000010ff287819 */ /* 0x000fe40000011629 */
[----:B------:R-:W-:Y:S02]  /*e450*/  IADD3 R44, R11, R10, R8 ;  /* 0x0000000a0b2c7210 */ /* 0x000fe40007ffe008 */
[----:B------:R-:W1:Y:S01]  /*e460*/  LDS.128 R12, [R45+0x18100] ;  /* 0x018100002d0c7984 */ /* 0x000e620000000c00 */
[--C-:B------:R-:W-:Y:S02]  /*e470*/  SHF.R.U64 R41, R42, 0x10, R43.reuse ;  /* 0x000000102a297819 */ /* 0x100fe4000000122b */
[----:B------:R-:W-:Y:S01]  /*e480*/  IMAD.SHL.U32 R44, R44, 0x2, RZ ;  /* 0x000000022c2c7824 */ /* 0x000fe200078e00ff */
[----:B------:R-:W-:-:S02]  /*e490*/  SHF.R.U32.HI R42, RZ, 0x10, R43 ;  /* 0x00000010ff2a7819 */ /* 0x000fc4000001162b */
[--C-:B------:R-:W-:Y:S02]  /*e4a0*/  SHF.R.U64 R43, R36, 0x10, R37.reuse ;  /* 0x00000010242b7819 */ /* 0x100fe40000001225 */
[----:B------:R-:W2:Y:S01]  /*e4b0*/  LDS.128 R8, [R44+0x18100] ;  /* 0x018100002c087984 */ /* 0x000ea20000000c00 */
[----:B------:R-:W-:Y:S02]  /*e4c0*/  SHF.R.U32.HI R36, RZ, 0x10, R37 ;  /* 0x00000010ff247819 */ /* 0x000fe40000011625 */
[----:B------:R-:W-:Y:S02]  /*e4d0*/  SHF.R.U64 R37, R38, 0x10, R39 ;  /* 0x0000001026257819 */ /* 0x000fe40000001227 */
[----:B------:R-:W-:Y:S02]  /*e4e0*/  PRMT R85, R85, 0x5410, R36 ;  /* 0x0000541055557816 */ /* 0x000fe40000000024 */
        /* <DEDUP_REMOVED lines=82> */
.L_x_1666:
[----:B------:R-:W-:Y:S05]  /*ea10*/  BSYNC B0 ;  /* 0x0000000000007941 */ /* 0x000fea0003800000 */
.L_x_1665:
        /* <DEDUP_REMOVED lines=124> */
.L_x_1668:
[----:B------:R-:W-:Y:S05]  /*f1e0*/  BSYNC B0 ;  /* 0x0000000000007941 */ /* 0x000fea0003800000 */
.L_x_1667:
        /* <DEDUP_REMOVED lines=73> */
[C---:B------:R-:W-:Y:S01]  /*f680*/  IMAD.U32 R9, R64.reuse, 0x10000, RZ ;  /* 0x0001000040097824 */ /* 0x040fe200078e00ff */
[----:B------:R-:W-:Y:S01]  /*f690*/  LOP3.LUT R64, R64, 0xffff0000, RZ, 0xc0, !PT ;  /* 0xffff000040407812 */ /* 0x000fe200078ec0ff */
[----:B------:R-:W-:Y:S02]  /*f6a0*/  FMUL.FTZ R23, R15, R61 ;  /* 0x0000003d0f177220 */ /* 0x000fe40000410000 */
[----:B------:R-:W-:-:S02]  /*f6b0*/  FMUL.FTZ R17, R8, R33 ;  /* 0x0000002108117220 */ /* 0x000fc40000410000 */
[-C--:B------:R-:W-:Y:S02]  /*f6c0*/  FMUL.FTZ R15, R15, R32.reuse ;  /* 0x000000200f0f7220 */ /* 0x080fe40000410000 */
[-C--:B------:R-:W-:Y:S02]  /*f6d0*/  FMUL.FTZ R8, R8, R9.reuse ;  /* 0x0000000908087220 */ /* 0x080fe40000410000 */
[----:B------:R-:W-:Y:S02]  /*f6e0*/  FFMA.FTZ R23, R16, R32, -R23 ;  /* 0x0000002010177223 */ /* 0x000fe40000010817 */
[C---:B------:R-:W-:Y:S01]  /*f6f0*/  IMAD.U32 R22, R11.reuse, 0x10000, RZ ;  /* 0x000100000b167824 */ /* 0x040fe200078e00ff */
[----:B------:R-:W-:Y:S01]  /*f700*/  LOP3.LUT R11, R11, 0xffff0000, RZ, 0xc0, !PT ;  /* 0xffff00000b0b7812 */ /* 0x000fe200078ec0ff */
[C---:B------:R-:W-:Y:S01]  /*f710*/  IMAD.U32 R32, R62.reuse, 0x10000, RZ ;  /* 0x000100003e207824 */ /* 0x040fe200078e00ff */
[----:B------:R-:W-:Y:S01]  /*f720*/  LOP3.LUT R62, R62, 0xffff0000, RZ, 0xc0, !PT ;  /* 0xffff00003e3e7812 */ /* 0x000fe200078ec0ff */
[----:B------:R-:W-:-:S02]  /*f730*/  FFMA.FTZ R17, R12, R9, -R17 ;  /* 0x000000090c117223 */ /* 0x000fc40000010811 */
[----:B------:R-:W-:Y:S02]  /*f740*/  FFMA.FTZ R15, R16, R61, R15 ;  /* 0x0000003d100f7223 */ /* 0x000fe4000001000f */
[----:B------:R-:W-:Y:S02]  /*f750*/  FFMA.FTZ R9, R12, R33, R8 ;  /* 0x000000210c097223 */ /* 0x000fe40000010008 */
[C---:B------:R-:W-:Y:S01]  /*f760*/  IMAD.U32 R16, R66.reuse, 0x10000, RZ ;  /* 0x0001000042107824 */ /* 0x040fe200078e00ff */
[----:B------:R-:W-:Y:S01]  /*f770*/  LOP3.LUT R66, R66, 0xffff0000, RZ, 0xc0, !PT ;  /* 0xffff000042427812 */ /* 0x000fe200078ec0ff */
[C---:B------:R-:W-:Y:S01]  /*f780*/  IMAD.U32 R33, R63.reuse, 0x10000, RZ ;  /* 0x000100003f217824 */ /* 0x040fe200078e00ff */
[----:B------:R-:W-:Y:S01]  /*f790*/  LOP3.LUT R63, R63, 0xffff0000, RZ, 0xc0, !PT ;  /* 0xffff00003f3f7812 */ /* 0x000fe200078ec0ff */
[C---:B------:R-:W-:Y:S02]  /*f7a0*/  FMUL.FTZ R8, R22.reuse, R32 ;  /* 0x0000002016087220 */ /* 0x040fe40000410000 */
[----:B------:R-:W-:-:S02]  /*f7b0*/  FMUL.FTZ R22, R22, R16 ;  /* 0x0000001016167220 */ /* 0x000fc40000410000 */
[----:B------:R-:W-:Y:S02]  /*f7c0*/  FMUL.FTZ R12, R30, R33 ;  /* 0x000000211e0c7220 */ /* 0x000fe40000410000 */
[C---:B------:R-:W-:Y:S01]  /*f7d0*/  IMAD.U32 R18, R14.reuse, 0x10000, RZ ;  /* 0x000100000e127824 */ /* 0x040fe200078e00ff */
[----:B------:R-:W-:Y:S01]  /*f7e0*/  LOP3.LUT R14, R14, 0xffff0000, RZ, 0xc0, !PT ;  /* 0xffff00000e0e7812 */ /* 0x000fe200078ec0ff */
        /* <DEDUP_REMOVED lines=27> */
.L_x_1644:
[----:B------:R-:W-:Y:S05]  /*f9a0*/  BSYNC B2 ;  /* 0x0000000000027941 */ /* 0x000fea0003800000 */
.L_x_1626:
[----:B------:R-:W-:-:S04]  /*f9b0*/  DEPBAR.LE SB0, 0x2 ;  /* 0x000080800000791a */ /* 0x000fc80000000000 */
[----:B------:R-:W-:Y:S01]  /*f9c0*/  IMAD.MOV.U32 R186, RZ, RZ, 0x20 ;  /* 0x00000020ffba7424 */ /* 0x000fe200078e00ff */
[----:B------:R-:W-:Y:S01]  /*f9d0*/  BAR.SYNC.DEFER_BLOCKING 0x0 ;  /* 0x0000000000007b1d */ /* 0x000fe20000010000 */
[----:B------:R-:W-:Y:S01]  /*f9e0*/  LOP3.LUT P0, RZ, R132, 0x2, RZ, 0xc0, !PT ;  /* 0x0000000284ff7812 */ /* 0x000fe2000780c0ff */
[----:B------:R-:W-:Y:S01]  /*f9f0*/  IMAD.SHL.U32 R189, R5, 0x2, RZ ;  /* 0x0000000205bd7824 */ /* 0x000fe200078e00ff */
[----:B------:R-:W-:Y:S01]  /*fa00*/  LEA R188, R0, 0x18100, 0x1 ;  /* 0x0001810000bc7811 */ /* 0x000fe200078e08ff */
[----:B------:R-:W-:Y:S01]  /*fa10*/  IMAD.SHL.U32 R187, R2, 0x2, RZ ;  /* 0x0000000202bb7824 */ /* 0x000fe200078e00ff */
[----:B------:R-:W-:Y:S02]  /*fa20*/  SEL R186, R186, 0xffffffe0, !P0 ;  /* 0xffffffe0baba7807 */ /* 0x000fe40004000000 */
[----:B------:R-:W-:Y:S02]  /*fa30*/  PLOP3.LUT P0, PT, PT, PT, UP1, 0x40, 0x0 ;  /* 0x000000000000781c */ /* 0x000fe40003f0e818 */
[----:B------:R-:W-:Y:S01]  /*fa40*/  SHF.L.U32 R60, R0, 0x1, RZ ;  /* 0x00000001003c7819 */ /* 0x000fe200000006ff */
[----:B------:R-:W-:Y:S01]  /*fa50*/  IMAD.IADD R0, R188, 0x1, R187 ;  /* 0x00000001bc007824 */ /* 0x000fe200078e02bb */
[----:B------:R-:W-:-:S04]  /*fa60*/  IADD3 R90, R189, R186, RZ ;  /* 0x000000babd5a7210 */ /* 0x000fc80007ffe0ff */
[----:B------:R-:W2:Y:S04]  /*fa70*/  LDSM.16.M88.4 R60, [R60+0x18100] ;  /* 0x018100003c3c783b */ /* 0x000ea80000000200 */
[----:B------:R3:W4:Y:S04]  /*fa80*/  LDSM.16.M88.4 R44, [R189+0xc100] ;  /* 0x00c10000bd2c783b */ /* 0x0007280000000200 */
[----:B------:R3:W1:Y:S04]  /*fa90*/  LDSM.16.M88.4 R72, [R189+0xc900] ;  /* 0x00c90000bd48783b */ /* 0x0006680000000200 */
[----:B------:R3:W1:Y:S04]  /*faa0*/  LDSM.16.M88.4 R68, [R189+0xd100] ;  /* 0x00d10000bd44783b */ /* 0x0006680000000200 */
[----:B-1----:R3:W1:Y:S04]  /*fab0*/  LDSM.16.M88.4 R28, [R189+0xd900] ;  /* 0x00d90000bd1c783b */ /* 0x0026680000000200 */
        /* <DEDUP_REMOVED lines=15> */
[----:B------:R-:W-:Y:S02]  /*fbb0*/  IADD3 R37, -R216, 0x10, RZ ;  /* 0x00000010d8257810 */ /* 0x000fe40007ffe1ff */
[----:B------:R-:W-:Y:S01]  /*fbc0*/  LOP3.LUT R43, R43, 0xf, RZ, 0xc0, !PT ;  /* 0x0000000f2b2b7812 */ /* 0x000fe200078ec0ff */
[----:B------:R-:W-:Y:S01]  /*fbd0*/  IMAD.IADD R33, R33, 0x1, R5 ;  /* 0x0000000121217824 */ /* 0x000fe200078e0205 */
[----:B------:R-:W-:Y:S01]  /*fbe0*/  SHF.L.U64.HI R27, R214, 0x1, R217 ;  /* 0x00000001d61b7819 */ /* 0x000fe200000102d9 */
[----:B------:R-:W-:Y:S01]  /*fbf0*/  IMAD R5, R203, c[0x0][0x21c], R2 ;  /* 0x00008700cb057a24 */ /* 0x000fe200078e0202 */
[----:B------:R-:W-:Y:S01]  /*fc00*/  LOP3.LUT R37, R37, 0xf, RZ, 0xc0, !PT ;  /* 0x0000000f25257812 */ /* 0x000fe200078ec0ff */
[----:B------:R-:W-:-:S04]  /*fc10*/  IMAD.WIDE.U32 R32, R203, c[0x0][0x218], R32 ;  /* 0x00008600cb207a25 */ /* 0x000fc800078e0020 */
[C---:B------:R-:W-:Y:S01]  /*fc20*/  IMAD.SHL.U32 R2, R213.reuse, 0x2, RZ ;  /* 0x00000002d5027824 */ /* 0x040fe200078e00ff */
[----:B------:R-:W-:Y:S02]  /*fc30*/  IADD3 R26, P0, R26, R32, RZ ;  /* 0x000000201a1a7210 */ /* 0x000fe40007f1e0ff */
[----:B------:R-:W-:Y:S02]  /*fc40*/  SEL R32, RZ, 0x10, P5 ;  /* 0x00000010ff207807 */ /* 0x000fe40002800000 */
[----:B------:R-:W-:Y:S01]  /*fc50*/  IADD3.X R5, R198, R33, R5, P0, !PT ;  /* 0x00000021c6057210 */ /* 0x000fe200007fe405 */
[----:B------:R-:W-:Y:S01]  /*fc60*/  IMAD.SHL.U32 R33, R218, 0x2, RZ ;  /* 0x00000002da217824 */ /* 0x000fe200078e00ff */
[----:B------:R-:W-:Y:S02]  /*fc70*/  LEA R36, P0, R26, c[0x0][0x1f8], 0x1 ;  /* 0x00007e001a247a11 */ /* 0x000fe400078008ff */
[----:B------:R-:W-:Y:S02]  /*fc80*/  IADD3 R48, -R32, 0x10, RZ ;  /* 0x0000001020307810 */ /* 0x000fe40007ffe1ff */
[----:B------:R-:W-:Y:S01]  /*fc90*/  LEA.HI.X R35, R26, c[0x0][0x1fc], R5, 0x1, P0 ;  /* 0x00007f001a237a11 */ /* 0x000fe200000f0c05 */
[----:B------:R-:W5:Y:S01]  /*fca0*/  SHFL.IDX PT, R38, R36, 0x1, 0x181f ;  /* 0x00381f0024267f89 */ /* 0x000f6200000e0000 */
[----:B------:R-:W-:Y:S01]  /*fcb0*/  LOP3.LUT R48, R48, 0xf, RZ, 0xc0, !PT ;  /* 0x0000000f30307812 */ /* 0x000fe200078ec0ff */
[----:B------:R-:W-:Y:S01]  /*fcc0*/  IMAD.SHL.U32 R26, R214, 0x2, RZ ;  /* 0x00000002d61a7824 */ /* 0x000fe200078e00ff */
[----:B------:R-:W-:Y:S01]  /*fcd0*/  SHF.L.U64.HI R5, R213, 0x1, R144 ;  /* 0x00000001d5057819 */ /* 0x000fe20000010290 */
[----:B------:R-:W3:Y:S01]  /*fce0*/  SHFL.IDX PT, R40, R35, 0x1, 0x181f ;  /* 0x00381f0023287f89 */ /* 0x000ee200000e0000 */
[----:B-----5:R-:W-:-:S04]  /*fcf0*/  IADD3 R48, P2, P0, R48, R38, R33 ;  /* 0x0000002630307210 */ /* 0x020fc8000785e021 */
[----:B---3--:R-:W-:Y:S02]  /*fd00*/  IADD3.X R49, RZ, R40, R34, P2, P0 ;  /* 0x00000028ff317210 */ /* 0x008fe400017e0422 */
[----:B------:R-:W-:-:S04]  /*fd10*/  IADD3 R42, P2, P0, R43, R38, R26 ;  /* 0x000000262b2a7210 */ /* 0x000fc8000785e01a */
[----:B------:R-:W-:Y:S02]  /*fd20*/  IADD3.X R43, RZ, R40, R27, P2, P0 ;  /* 0x00000028ff2b7210 */ /* 0x000fe400017e041b */
[----:B------:R-:W-:Y:S02]  /*fd30*/  IADD3 R50, P2, P0, R37, R38, R2 ;  /* 0x0000002625327210 */ /* 0x000fe4000785e002 */
[----:B------:R-:W3:Y:S02]  /*fd40*/  SHFL.IDX PT, R37, R36, RZ, 0x181f ;  /* 0x00181fff24257589 */ /* 0x000ee400000e0000 */
[----:B------:R-:W-:Y:S02]  /*fd50*/  IADD3.X R51, RZ, R40, R5, P2, P0 ;  /* 0x00000028ff337210 */ /* 0x000fe400017e0405 */
[----:B------:R-:W5:Y:S01]  /*fd60*/  SHFL.IDX PT, R38, R35, RZ, 0x181f ;  /* 0x00181fff23267589 */ /* 0x000f6200000e0000 */
[----:B---3--:R-:W-:-:S05]  /*fd70*/  IADD3 R40, P0, R37, R33, RZ ;  /* 0x0000002125287210 */ /* 0x008fca0007f1e0ff */
        /* <DEDUP_REMOVED lines=14> */
.L_x_1669:
[C---:B--234-:R-:W-:Y:S01]  /*fe60*/  HMMA.16816.F32.BF16 R24, R60.reuse, R44, RZ ;  /* 0x0000002c3c18723c */ /* 0x05cfe200000418ff */
        /* <DEDUP_REMOVED lines=10> */
[----:B------:R-:W-:Y:S01]  /*ff10*/  LDSM.16.M88.4 R52, [R184] ;  /* 0x00000000b834783b */ /* 0x000fe20000000200 */
[----:B------:R-:W-:Y:S01]  /*ff20*/  IMAD.IADD R5, R189, 0x1, R191 ;  /* 0x00000001bd057824 */ /* 0x000fe200078e02bf */
[----:B------:R-:W-:Y:S01]  /*ff30*/  UIMAD UR4, UR15, UR4, 0x41 ;  /* 0x000000410f0474a4 */ /* 0x000fe2000f8e0204 */
[----:B------:R-:W-:Y:S01]  /*ff40*/  IMAD.IADD R2, R191, 0x1, R90 ;  /* 0x00000001bf027824 */ /* 0x000fe200078e025a */
[----:B------:R-:W-:Y:S01]  /*ff50*/  LDSM.16.M88.4 R84, [R90+0x10100] ;  /* 0x010100005a54783b */ /* 0x000fe20000000200 */
[----:B------:R-:W-:Y:S01]  /*ff60*/  HMMA.16816.F32.BF16 R40, R60, R72, RZ ;  /* 0x000000483c28723c */ /* 0x000fe200000418ff */
[--C-:B------:R-:W-:Y:S01]  /*ff70*/  IMAD R134, R3, 0x2, R135.reuse ;  /* 0x0000000203867824 */ /* 0x100fe200078e0287 */
[----:B------:R-:W-:Y:S01]  /*ff80*/  UISETP.GE.AND UP0, UPT, UR15, 0x3, UPT ;  /* 0x000000030f00788c */ /* 0x000fe2000bf06270 */
[----:B------:R-:W-:Y:S01]  /*ff90*/  LDSM.16.M88.4 R48, [R5+0xc100] ;  /* 0x00c100000530783b */ /* 0x000fe20000000200 */
[----:B------:R-:W-:-:S02]  /*ffa0*/  IMAD.IADD R182, R187, 0x1, R135 ;  /* 0x00000001bbb67824 */ /* 0x000fc400078e0287 */
[----:B------:R-:W-:Y:S01]  /*ffb0*/  IMAD.IADD R143, R187, 0x1, R134 ;  /* 0x00000001bb8f7824 */ /* 0x000fe200078e0286 */
[----:B------:R-:W-:Y:S01]  /*ffc0*/  LDSM.16.M88.4 R32, [R5+0xc900] ;  /* 0x00c900000520783b */ /* 0x000fe20000000200 */
[----:B------:R-:W-:Y:S01]  /*ffd0*/  HMMA.16816.F32.BF16 R72, R60, R74, RZ ;  /* 0x0000004a3c48723c */ /* 0x000fe200000418ff */
[----:B------:R-:W-:Y:S02]  /*ffe0*/  IMAD R3, R3, 0x2, R182 ;  /* 0x0000000203037824 */ /* 0x000fe400078e02b6 */
[----:B------:R-:W-:Y:S01]  /*fff0*/  LDSM.16.M88.4 R76, [R2+0xd100] ;  /* 0x00d10000024c783b */ /* 0x000fe20000000200 */
[----:B------:R-:W-:-:S03]  /*10000*/  IMAD.IADD R171, R187, 0x1, R134 ;  /* 0x00000001bbab7824 */ /* 0x000fc600078e0286 */
[----:B------:R-:W-:Y:S01]  /*10010*/  LDSM.16.M88.4 R96, [R2+0xf100] ;  /* 0x00f100000260783b */ /* 0x000fe20000000200 */
[C---:B------:R-:W-:Y:S03]  /*10020*/  HMMA.16816.F32.BF16 R36, R60.reuse, R68, RZ ;  /* 0x000000443c24723c */ /* 0x040fe600000418ff */
[----:B------:R-:W0:Y:S05]  /*10030*/  LDGDEPBAR ;  /* 0x00000000000079af */ /* 0x000e2a0000000000 */
[C---:B------:R-:W-:Y:S08]  /*10040*/  HMMA.16816.F32.BF16 R68, R60.reuse, R70, RZ ;  /* 0x000000463c44723c */ /* 0x040ff000000418ff */
[C---:B-1----:R-:W-:Y:S08]  /*10050*/  HMMA.16816.F32.BF16 R64, R60.reuse, R28, RZ ;  /* 0x0000001c3c40723c */ /* 0x042ff000000418ff */
[----:B------:R-:W-:Y:S01]  /*10060*/  HMMA.16816.F32.BF16 R60, R60, R30, RZ ;  /* 0x0000001e3c3c723c */ /* 0x000fe200000418ff */
[----:B------:R-:W-:Y:S07]  /*10070*/  LDSM.16.M88.4 R28, [R5+0xd100] ;  /* 0x00d10000051c783b */ /* 0x000fee0000000200 */
[C---:B------:R-:W-:Y:S08]  /*10080*/  HMMA.16816.F32.BF16 R24, R8.reuse, R12, R24 ;  /* 0x0000000c0818723c */ /* 0x040ff00000041818 */
[C---:B------:R-:W-:Y:S01]  /*10090*/  HMMA.16816.F32.BF16 R44, R8.reuse, R14, R44 ;  /* 0x0000000e082c723c */ /* 0x040fe2000004182c */
        /* <DEDUP_REMOVED lines=8> */
[----:B------:R-:W-:Y:S01]  /*10120*/  HMMA.16816.F32.BF16 R60, R8, R58, R60 ;  /* 0x0000003a083c723c */ /* 0x000fe2000004183c */
[----:B------:R-:W4:Y:S04]  /*10130*/  LDSM.16.M88.4 R8, [R2+0xc900] ;  /* 0x00c900000208783b */ /* 0x000f280000000200 */
[----:B------:R-:W-:Y:S03]  /*10140*/  LDSM.16.M88.4 R56, [R2+0xd900] ;  /* 0x00d900000238783b */ /* 0x000fe60000000200 */
[C---:B-1----:R-:W-:Y:S08]  /*10150*/  HMMA.16816.F32.BF16 R24, R12.reuse, R48, R24 ;  /* 0x000000300c18723c */ /* 0x042ff00000041818 */
        /* <DEDUP_REMOVED lines=8> */
[C---:B--2---:R-:W-:Y:S08]  /*101e0*/  HMMA.16816.F32.BF16 R64, R12.reuse, R16, R64 ;  /* 0x000000100c40723c */ /* 0x044ff00000041840 */
[----:B------:R-:W-:Y:S01]  /*101f0*/  HMMA.16816.F32.BF16 R60, R12, R18, R60 ;  /* 0x000000120c3c723c */ /* 0x000fe2000004183c */
[----:B------:R-:W1:Y:S04]  /*10200*/  LDSM.16.M88.4 R12, [R188+0x4000] ;  /* 0x00400000bc0c783b */ /* 0x000e680000000200 */
[----:B------:R-:W2:Y:S03]  /*10210*/  LDSM.16.M88.4 R16, [R189+0xe900] ;  /* 0x00e90000bd10783b */ /* 0x000ea60000000200 */
[C---:B---3--:R-:W-:Y:S08]  /*10220*/  HMMA.16816.F32.BF16 R24, R52.reuse, R20, R24 ;  /* 0x000000143418723c */ /* 0x048ff00000041818 */
[C---:B------:R-:W-:Y:S01]  /*10230*/  HMMA.16816.F32.BF16 R44, R52.reuse, R22, R44 ;  /* 0x00000016342c723c */ /* 0x040fe2000004182c */
[----:B------:R-:W-:Y:S07]  /*10240*/  LDSM.16.M88.4 R20, [R189+0xf900] ;  /* 0x00f90000bd14783b */ /* 0x000fee0000000200 */
[C---:B----4-:R-:W-:Y:S08]  /*10250*/  HMMA.16816.F32.BF16 R40, R52.reuse, R8, R40 ;  /* 0x000000083428723c */ /* 0x050ff00000041828 */
[C---:B------:R-:W-:Y:S01]  /*10260*/  HMMA.16816.F32.BF16 R72, R52.reuse, R10, R72 ;  /* 0x0000000a3448723c */ /* 0x040fe20000041848 */
[----:B------:R-:W3:Y:S07]  /*10270*/  LDSM.16.M88.4 R8, [R90+0xe100] ;  /* 0x00e100005a08783b */ /* 0x000eee0000000200 */
[----:B------:R-:W-:Y:S08]  /*10280*/  HMMA.16816.F32.BF16 R36, R52, R76, R36 ;  /* 0x0000004c3424723c */ /* 0x000ff00000041824 */
[----:B-1----:R-:W-:Y:S08]  /*10290*/  HMMA.16816.F32.BF16 R24, R12, R32, R24 ;  /* 0x000000200c18723c */ /* 0x002ff00000041818 */
[C---:B------:R-:W-:Y:S01]  /*102a0*/  HMMA.16816.F32.BF16 R68, R52.reuse, R78, R68 ;  /* 0x0000004e3444723c */ /* 0x040fe20000041844 */
[----:B------:R-:W1:Y:S07]  /*102b0*/  LDSM.16.M88.4 R76, [R90+0xf100] ;  /* 0x00f100005a4c783b */ /* 0x000e6e0000000200 */
[C---:B------:R-:W-:Y:S08]  /*102c0*/  HMMA.16816.F32.BF16 R64, R52.reuse, R56, R64 ;  /* 0x000000383440723c */ /* 0x040ff00000041840 */
[----:B------:R-:W-:Y:S01]  /*102d0*/  HMMA.16816.F32.BF16 R60, R52, R58, R60 ;  /* 0x0000003a343c723c */ /* 0x000fe2000004183c */
[----:B------:R-:W-:Y:S04]  /*102e0*/  LDSM.16.M88.4 R56, [R90+0xf900] ;  /* 0x00f900005a38783b */ /* 0x000fe80000000200 */
[----:B------:R-:W-:Y:S03]  /*102f0*/  LDSM.16.M88.4 R52, [R5+0xe900] ;  /* 0x00e900000534783b */ /* 0x000fe60000000200 */
[C---:B------:R-:W-:Y:S01]  /*10300*/  HMMA.16816.F32.BF16 R44, R12.reuse, R34, R44 ;  /* 0x000000220c2c723c */ /* 0x040fe2000004182c */
[----:B------:R-:W-:Y:S07]  /*10310*/  LDSM.16.M88.4 R32, [R185+0x4000] ;  /* 0x00400000b920783b */ /* 0x000fee0000000200 */
[C---:B--2---:R-:W-:Y:S08]  /*10320*/  HMMA.16816.F32.BF16 R40, R12.reuse, R16, R40 ;  /* 0x000000100c28723c */ /* 0x044ff00000041828 */
[C---:B------:R-:W-:Y:S01]  /*10330*/  HMMA.16816.F32.BF16 R72, R12.reuse, R18, R72 ;  /* 0x000000120c48723c */ /* 0x040fe20000041848 */
[----:B------:R-:W2:Y:S07]  /*10340*/  LDSM.16.M88.4 R16, [R5+0xe100] ;  /* 0x00e100000510783b */ /* 0x000eae0000000200 */
[----:B------:R-:W-:Y:S08]  /*10350*/  HMMA.16816.F32.BF16 R36, R12, R48, R36 ;  /* 0x000000300c24723c */ /* 0x000ff00000041824 */
[----:B---3--:R-:W-:Y:S08]  /*10360*/  HMMA.16816.F32.BF16 R24, R28, R8, R24 ;  /* 0x000000081c18723c */ /* 0x008ff00000041818 */
[C---:B------:R-:W-:Y:S01]  /*10370*/  HMMA.16816.F32.BF16 R68, R12.reuse, R50, R68 ;  /* 0x000000320c44723c */ /* 0x040fe20000041844 */
[----:B------:R-:W-:Y:S07]  /*10380*/  LDSM.16.M88.4 R48, [R5+0xf900] ;  /* 0x00f900000530783b */ /* 0x000fee0000000200 */
[C---:B------:R-:W-:Y:S08]  /*10390*/  HMMA.16816.F32.BF16 R64, R12.reuse, R20, R64 ;  /* 0x000000140c40723c */ /* 0x040ff00000041840 */
[----:B------:R-:W-:Y:S01]  /*103a0*/  HMMA.16816.F32.BF16 R60, R12, R22, R60 ;  /* 0x000000160c3c723c */ /* 0x000fe2000004183c */
[----:B------:R-:W3:Y:S04]  /*103b0*/  LDSM.16.M88.4 R20, [R5+0xf100] ;  /* 0x00f100000514783b */ /* 0x000ee80000000200 */
[----:B------:R-:W-:Y:S03]  /*103c0*/  LDSM.16.M88.4 R12, [R2+0xe100] ;  /* 0x00e10000020c783b */ /* 0x000fe60000000200 */
[C---:B------:R-:W-:Y:S01]  /*103d0*/  HMMA.16816.F32.BF16 R44, R28.reuse, R10, R44 ;  /* 0x0000000a1c2c723c */ /* 0x040fe2000004182c */
[----:B------:R-:W4:Y:S07]  /*103e0*/  LDSM.16.M88.4 R8, [R184+0x4000] ;  /* 0x00400000b808783b */ /* 0x000f2e0000000200 */
[C---:B------:R-:W-:Y:S08]  /*103f0*/  HMMA.16816.F32.BF16 R40, R28.reuse, R80, R40 ;  /* 0x000000501c28723c */ /* 0x040ff00000041828 */
[C---:B------:R-:W-:Y:S01]  /*10400*/  HMMA.16816.F32.BF16 R72, R28.reuse, R82, R72 ;  /* 0x000000521c48723c */ /* 0x040fe20000041848 */
[----:B------:R-:W-:Y:S07]  /*10410*/  LDSM.16.M88.4 R80, [R189+0x10900] ;  /* 0x01090000bd50783b */ /* 0x000fee0000000200 */
[----:B-1----:R-:W-:Y:S08]  /*10420*/  HMMA.16816.F32.BF16 R36, R28, R76, R36 ;  /* 0x0000004c1c24723c */ /* 0x002ff00000041824 */
[----:B--2---:R-:W-:Y:S08]  /*10430*/  HMMA.16816.F32.BF16 R24, R32, R16, R24 ;  /* 0x000000102018723c */ /* 0x004ff00000041818 */
[C---:B------:R-:W-:Y:S01]  /*10440*/  HMMA.16816.F32.BF16 R68, R28.reuse, R78, R68 ;  /* 0x0000004e1c44723c */ /* 0x040fe20000041844 */
[----:B------:R-:W-:Y:S07]  /*10450*/  LDSM.16.M88.4 R76, [R189+0x11900] ;  /* 0x01190000bd4c783b */ /* 0x000fee0000000200 */
[C---:B------:R-:W-:Y:S08]  /*10460*/  HMMA.16816.F32.BF16 R64, R28.reuse, R56, R64 ;  /* 0x000000381c40723c */ /* 0x040ff00000041840 */
[----:B------:R-:W-:Y:S01]  /*10470*/  HMMA.16816.F32.BF16 R60, R28, R58, R60 ;  /* 0x0000003a1c3c723c */ /* 0x000fe2000004183c */
[----:B------:R-:W-:Y:S04]  /*10480*/  LDSM.16.M88.4 R28, [R189+0x10100] ;  /* 0x01010000bd1c783b */ /* 0x000fe80000000200 */
[----:B------:R1:W-:Y:S03]  /*10490*/  LDSM.16.M88.4 R56, [R0+0x8000] ;  /* 0x008000000038783b */ /* 0x0003e60000000200 */
[C---:B------:R-:W-:Y:S01]  /*104a0*/  HMMA.16816.F32.BF16 R44, R32.reuse, R18, R44 ;  /* 0x00000012202c723c */ /* 0x040fe2000004182c */
[----:B------:R-:W2:Y:S07]  /*104b0*/  LDSM.16.M88.4 R16, [R188+0x8000] ;  /* 0x00800000bc10783b */ /* 0x000eae0000000200 */
[C---:B------:R-:W-:Y:S08]  /*104c0*/  HMMA.16816.F32.BF16 R40, R32.reuse, R52, R40 ;  /* 0x000000342028723c */ /* 0x040ff00000041828 */
[----:B------:R-:W-:Y:S01]  /*104d0*/  HMMA.16816.F32.BF16 R72, R32, R54, R72 ;  /* 0x000000362048723c */ /* 0x000fe20000041848 */
[----:B------:R-:W5:Y:S01]  /*104e0*/  LDSM.16.M88.4 R52, [R2+0xe900] ;  /* 0x00e900000234783b */ /* 0x000f620000000200 */
[----:B-1----:R-:W-:-:S06]  /*104f0*/  LEA.HI R0, R88, R89, RZ, 0x2 ;  /* 0x0000005958007211 */ /* 0x002fcc00078f10ff */
[----:B---3--:R-:W-:Y:S01]  /*10500*/  HMMA.16816.F32.BF16 R36, R32, R20, R36 ;  /* 0x000000142024723c */ /* 0x008fe20000041824 */
[----:B------:R-:W-:-:S07]  /*10510*/  LOP3.LUT R0, R0, 0xfffffffc, RZ, 0xc0, !PT ;  /* 0xfffffffc00007812 */ /* 0x000fce00078ec0ff */
[----:B----4-:R-:W-:Y:S08]  /*10520*/  HMMA.16816.F32.BF16 R24, R8, R12, R24 ;  /* 0x0000000c0818723c */ /* 0x010ff00000041818 */
[----:B------:R-:W-:Y:S01]  /*10530*/  HMMA.16816.F32.BF16 R68, R32, R22, R68 ;  /* 0x000000162044723c */ /* 0x000fe20000041844 */
[----:B------:R-:W1:Y:S07]  /*10540*/  LDSM.16.M88.4 R20, [R2+0xf900] ;  /* 0x00f900000214783b */ /* 0x000e6e0000000200 */
[C---:B------:R-:W-:Y:S01]  /*10550*/  HMMA.16816.F32.BF16 R44, R8.reuse, R14, R44 ;  /* 0x0000000e082c723c */ /* 0x040fe2000004182c */
[----:B------:R-:W-:Y:S07]  /*10560*/  LDSM.16.M88.4 R12, [R185+0x8000] ;  /* 0x00800000b90c783b */ /* 0x000fee0000000200 */
[----:B------:R-:W-:Y:S08]  /*10570*/  HMMA.16816.F32.BF16 R36, R8, R96, R36 ;  /* 0x000000600824723c */ /* 0x000ff00000041824 */
[----:B--2---:R-:W-:Y:S08]  /*10580*/  HMMA.16816.F32.BF16 R24, R16, R28, R24 ;  /* 0x0000001c1018723c */ /* 0x004ff00000041818 */
[C---:B------:R-:W-:Y:S08]  /*10590*/  HMMA.16816.F32.BF16 R64, R32.reuse, R48, R64 ;  /* 0x000000302040723c */ /* 0x040ff00000041840 */
[----:B------:R-:W-:Y:S01]  /*105a0*/  HMMA.16816.F32.BF16 R60, R32, R50, R60 ;  /* 0x00000032203c723c */ /* 0x000fe2000004183c */
[----:B------:R-:W2:Y:S04]  /*105b0*/  LDSM.16.M88.4 R48, [R90+0x11100] ;  /* 0x011100005a30783b */ /* 0x000ea80000000200 */
[----:B------:R-:W3:Y:S03]  /*105c0*/  LDSM.16.M88.4 R32, [R5+0x10100] ;  /* 0x010100000520783b */ /* 0x000ee60000000200 */
[C---:B-----5:R-:W-:Y:S08]  /*105d0*/  HMMA.16816.F32.BF16 R40, R8.reuse, R52, R40 ;  /* 0x000000340828723c */ /* 0x060ff00000041828 */
[----:B------:R-:W-:Y:S01]  /*105e0*/  HMMA.16816.F32.BF16 R72, R8, R54, R72 ;  /* 0x000000360848723c */ /* 0x000fe20000041848 */
[----:B------:R-:W4:Y:S07]  /*105f0*/  LDSM.16.M88.4 R52, [R90+0x10900] ;  /* 0x010900005a34783b */ /* 0x000f2e0000000200 */
[C---:B------:R-:W-:Y:S01]  /*10600*/  HMMA.16816.F32.BF16 R44, R16.reuse, R30, R44 ;  /* 0x0000001e102c723c */ /* 0x040fe2000004182c */
[----:B------:R-:W5:Y:S07]  /*10610*/  LDSM.16.M88.4 R28, [R5+0x11100] ;  /* 0x01110000051c783b */ /* 0x000f6e0000000200 */
[----:B------:R-:W-:Y:S08]  /*10620*/  HMMA.16816.F32.BF16 R36, R16, R92, R36 ;  /* 0x0000005c1024723c */ /* 0x000ff00000041824 */
[----:B------:R-:W-:Y:S08]  /*10630*/  HMMA.16816.F32.BF16 R24, R56, R84, R24 ;  /* 0x000000543818723c */ /* 0x000ff00000041818 */
[C---:B------:R-:W-:Y:S08]  /*10640*/  HMMA.16816.F32.BF16 R68, R8.reuse, R98, R68 ;  /* 0x000000620844723c */ /* 0x040ff00000041844 */
[C---:B-1----:R-:W-:Y:S08]  /*10650*/  HMMA.16816.F32.BF16 R64, R8.reuse, R20, R64 ;  /* 0x000000140840723c */ /* 0x042ff00000041840 */
[----:B------:R-:W-:Y:S01]  /*10660*/  HMMA.16816.F32.BF16 R60, R8, R22, R60 ;  /* 0x00000016083c723c */ /* 0x000fe2000004183c */
[----:B------:R-:W-:Y:S04]  /*10670*/  LDSM.16.M88.4 R8, [R184+0x8000] ;  /* 0x00800000b808783b */ /* 0x000fe80000000200 */
[----:B------:R-:W1:Y:S03]  /*10680*/  LDSM.16.M88.4 R20, [R2+0x10100] ;  /* 0x010100000214783b */ /* 0x000e660000000200 */
[----:B------:R-:W-:Y:S08]  /*10690*/  HMMA.16816.F32.BF16 R40, R16, R80, R40 ;  /* 0x000000501028723c */ /* 0x000ff00000041828 */
[C---:B------:R-:W-:Y:S01]  /*106a0*/  HMMA.16816.F32.BF16 R44, R56.reuse, R86, R44 ;  /* 0x00000056382c723c */ /* 0x040fe2000004182c */
[----:B------:R-:W1:Y:S07]  /*106b0*/  LDSM.16.M88.4 R84, [R5+0x10900] ;  /* 0x010900000554783b */ /* 0x000e6e0000000200 */
[----:B--2---:R-:W-:Y:S08]  /*106c0*/  HMMA.16816.F32.BF16 R36, R56, R48, R36 ;  /* 0x000000303824723c */ /* 0x004ff00000041824 */
[----:B---3--:R-:W-:Y:S08]  /*106d0*/  HMMA.16816.F32.BF16 R24, R12, R32, R24 ;  /* 0x000000200c18723c */ /* 0x008ff00000041818 */
[C---:B------:R-:W-:Y:S01]  /*106e0*/  HMMA.16816.F32.BF16 R72, R16.reuse, R82, R72 ;  /* 0x000000521048723c */ /* 0x040fe20000041848 */
[----:B------:R-:W-:Y:S07]  /*106f0*/  LDSM.16.M88.4 R80, [R90+0x11900] ;  /* 0x011900005a50783b */ /* 0x000fee0000000200 */
[C---:B------:R-:W-:Y:S08]  /*10700*/  HMMA.16816.F32.BF16 R68, R16.reuse, R94, R68 ;  /* 0x0000005e1044723c */ /* 0x040ff00000041844 */
[C---:B------:R-:W-:Y:S08]  /*10710*/  HMMA.16816.F32.BF16 R64, R16.reuse, R76, R64 ;  /* 0x0000004c1040723c */ /* 0x040ff00000041840 */
[----:B------:R-:W-:Y:S01]  /*10720*/  HMMA.16816.F32.BF16 R60, R16, R78, R60 ;  /* 0x0000004e103c723c */ /* 0x000fe2000004183c */
[----:B------:R-:W2:Y:S07]  /*10730*/  LDSM.16.M88.4 R16, [R2+0x11100] ;  /* 0x011100000210783b */ /* 0x000eae0000000200 */
[----:B----4-:R-:W-:Y:S08]  /*10740*/  HMMA.16816.F32.BF16 R40, R56, R52, R40 ;  /* 0x000000343828723c */ /* 0x010ff00000041828 */
[C---:B------:R-:W-:Y:S01]  /*10750*/  HMMA.16816.F32.BF16 R44, R12.reuse, R34, R44 ;  /* 0x000000220c2c723c */ /* 0x040fe2000004182c */
[----:B------:R-:W3:Y:S07]  /*10760*/  LDSM.16.M88.4 R32, [R2+0x10900] ;  /* 0x010900000220783b */ /* 0x000eee0000000200 */
[----:B-----5:R-:W-:Y:S08]  /*10770*/  HMMA.16816.F32.BF16 R36, R12, R28, R36 ;  /* 0x0000001c0c24723c */ /* 0x020ff00000041824 */
[----:B-1----:R-:W-:Y:S08]  /*10780*/  HMMA.16816.F32.BF16 R24, R8, R20, R24 ;  /* 0x000000140818723c */ /* 0x002ff00000041818 */
[----:B------:R-:W-:Y:S08]  /*10790*/  HMMA.16816.F32.BF16 R40, R12, R84, R40 ;  /* 0x000000540c28723c */ /* 0x000ff00000041828 */
[C---:B--2---:R-:W-:Y:S07]  /*107a0*/  HMMA.16816.F32.BF16 R36, R8.reuse, R16, R36 ;  /* 0x000000100824723c */ /* 0x044fee0000041824 */
[----:B------:R-:W-:Y:S01]  /*107b0*/  LOP3.LUT R16, R6, 0xffffffe0, RZ, 0xc0, !PT ;  /* 0xffffffe006107812 */ /* 0x000fe200078ec0ff */
[----:B------:R-:W-:Y:S01]  /*107c0*/  FMUL.FTZ R28, R24, c[0x0][0x320] ;  /* 0x0000c800181c7a20 */ /* 0x000fe20000410000 */
[----:B------:R-:W-:Y:S01]  /*107d0*/  SHF.R.S32.HI R24, RZ, 0x1f, R7 ;  /* 0x0000001fff187819 */ /* 0x000fe20000011407 */
[C---:B------:R-:W-:Y:S01]  /*107e0*/  HMMA.16816.F32.BF16 R44, R8.reuse, R22, R44 ;  /* 0x00000016082c723c */ /* 0x040fe2000004182c */
[----:B------:R1:W2:Y:S01]  /*107f0*/  LDSM.16.M88.4 R20, [R5+0x11900] ;  /* 0x011900000514783b */ /* 0x0002a20000000200 */
[C---:B------:R-:W-:Y:S01]  /*10800*/  IMAD.IADD R17, R89.reuse, 0x1, -R16 ;  /* 0x0000000159117824 */ /* 0x040fe200078e0a10 */
[----:B------:R-:W-:Y:S01]  /*10810*/  LEA.HI R24, R24, R7, RZ, 0x3 ;  /* 0x0000000718187211 */ /* 0x000fe200078f18ff */
[----:B------:R-:W-:Y:S01]  /*10820*/  IMAD.IADD R89, R89, 0x1, -R0 ;  /* 0x0000000159597824 */ /* 0x000fe200078e0a00 */
[----:B------:R-:W4:Y:S01]  /*10830*/  MUFU.TANH R6, R28 ;  /* 0x0000001c00067308 */ /* 0x000f220000002400 */
[----:B------:R-:W-:Y:S01]  /*10840*/  FMUL.FTZ R25, R25, c[0x0][0x320] ;  /* 0x0000c80019197a20 */ /* 0x000fe20000410000 */
[----:B------:R-:W-:Y:S01]  /*10850*/  LOP3.LUT R24, R24, 0xffffff8, RZ, 0xc0, !PT ;  /* 0x0ffffff818187812 */ /* 0x000fe200078ec0ff */
[----:B---3--:R-:W-:Y:S01]  /*10860*/  HMMA.16816.F32.BF16 R40, R8, R32, R40 ;  /* 0x000000200828723c */ /* 0x008fe20000041828 */
[----:B------:R-:W-:Y:S01]  /*10870*/  SHF.R.S32.HI R0, RZ, 0x1f, R17 ;  /* 0x0000001fff007819 */ /* 0x000fe20000011411 */
[----:B------:R-:W-:-:S02]  /*10880*/  FMUL.FTZ R27, R27, c[0x0][0x320] ;  /* 0x0000c8001b1b7a20 */ /* 0x000fc40000410000 */
[----:B------:R-:W-:Y:S01]  /*10890*/  IMAD.IADD R219, R7, 0x1, -R24 ;  /* 0x0000000107db7824 */ /* 0x000fe200078e0a18 */
[----:B------:R-:W-:Y:S01]  /*108a0*/  LEA.HI R24, R89, R89, RZ, 0x1 ;  /* 0x0000005959187211 */ /* 0x000fe200078f08ff */
[----:B------:R3:W5:Y:S01]  /*108b0*/  MUFU.TANH R16, R25 ;  /* 0x0000001900107308 */ /* 0x0007620000002400 */
[----:B------:R-:W-:Y:S01]  /*108c0*/  FMUL.FTZ R32, R26, c[0x0][0x320] ;  /* 0x0000c8001a207a20 */ /* 0x000fe20000410000 */
[C---:B------:R-:W-:Y:S01]  /*108d0*/  HMMA.16816.F32.BF16 R64, R56.reuse, R80, R64 ;  /* 0x000000503840723c */ /* 0x040fe20000041840 */
[----:B------:R-:W-:Y:S01]  /*108e0*/  LOP3.LUT R24, R24, 0x1ffffffe, RZ, 0xc0, !PT ;  /* 0x1ffffffe18187812 */ /* 0x000fe200078ec0ff */
[----:B------:R-:W-:Y:S02]  /*108f0*/  FMUL.FTZ R36, R36, c[0x0][0x320] ;  /* 0x0000c80024247a20 */ /* 0x000fe40000410000 */
[----:B------:R-:W-:Y:S02]  /*10900*/  FMUL.FTZ R37, R37, c[0x0][0x320] ;  /* 0x0000c80025257a20 */ /* 0x000fe40000410000 */
[----:B------:R-:W-:Y:S01]  /*10910*/  IMAD.IADD R24, R89, 0x1, -R24 ;  /* 0x0000000159187824 */ /* 0x000fe200078e0a18 */
[----:B------:R-:W-:Y:S01]  /*10920*/  MUFU.TANH R212, R36 ;  /* 0x0000002400d47308 */ /* 0x000fe20000002400 */
[----:B-1----:R-:W-:Y:S01]  /*10930*/  LEA.HI R5, R0, R17, RZ, 0x2 ;  /* 0x0000001100057211 */ /* 0x002fe200078f10ff */
[----:B------:R-:W-:Y:S01]  /*10940*/  HMMA.16816.F32.BF16 R72, R56, R54, R72 ;  /* 0x000000363848723c */ /* 0x000fe20000041848 */
[----:B------:R-:W-:-:S02]  /*10950*/  FMUL.FTZ R7, R44, c[0x0][0x320] ;  /* 0x0000c8002c077a20 */ /* 0x000fc40000410000 */
[----:B------:R-:W-:Y:S01]  /*10960*/  LEA.HI.SX32 R26, R5, UR13, 0x1e ;  /* 0x0000000d051a7c11 */ /* 0x000fe2000f8ff2ff */
[----:B------:R-:W-:Y:S02]  /*10970*/  FMUL.FTZ R38, R38, c[0x0][0x320] ;  /* 0x0000c80026267a20 */ /* 0x000fe40000410000 */
[----:B------:R-:W-:Y:S01]  /*10980*/  MUFU.TANH R162, R37 ;  /* 0x0000002500a27308 */ /* 0x000fe20000002400 */
[----:B------:R-:W-:Y:S01]  /*10990*/  FMUL.FTZ R39, R39, c[0x0][0x320] ;  /* 0x0000c80027277a20 */ /* 0x000fe20000410000 */
[----:B------:R-:W-:Y:S01]  /*109a0*/  HMMA.16816.F32.BF16 R68, R56, R50, R68 ;  /* 0x000000323844723c */ /* 0x000fe20000041844 */
[----:B------:R-:W-:Y:S01]  /*109b0*/  IMAD R219, R219, 0x10, R26 ;  /* 0x00000010dbdb7824 */ /* 0x000fe200078e021a */
[----:B------:R-:W-:Y:S01]  /*109c0*/  LOP3.LUT R26, R5, 0x7ffffffc, RZ, 0xc0, !PT ;  /* 0x7ffffffc051a7812 */ /* 0x000fe200078ec0ff */
[----:B------:R-:W-:Y:S02]  /*109d0*/  IMAD.U32 R5, RZ, RZ, UR4 ;  /* 0x00000004ff057e24 */ /* 0x000fe4000f8e00ff */
[----:B------:R-:W-:Y:S01]  /*109e0*/  IMAD R219, R24, 0x8, R219 ;  /* 0x0000000818db7824 */ /* 0x000fe200078e02db */
[----:B------:R-:W1:Y:S01]  /*109f0*/  MUFU.TANH R7, R7 ;  /* 0x0000000700077308 */ /* 0x000e620000002400 */
[----:B------:R-:W-:Y:S01]  /*10a00*/  IMAD.IADD R26, R17, 0x1, -R26 ;  /* 0x00000001111a7824 */ /* 0x000fe200078e0a1a */
[----:B--2---:R-:W-:Y:S01]  /*10a10*/  HMMA.16816.F32.BF16 R64, R12, R20, R64 ;  /* 0x000000140c40723c */ /* 0x004fe20000041840 */
[----:B---3--:R-:W-:Y:S01]  /*10a20*/  @P0 IMAD.HI.U32 R25, R219, c[0x0][0x2c8], RZ ;  /* 0x0000b200db190a27 */ /* 0x008fe200078e00ff */
[----:B------:R-:W-:-:S03]  /*10a30*/  PLOP3.LUT P0, PT, PT, PT, UP2, 0x80, 0x0 ;  /* 0x000000000000781c */ /* 0x000fc60003f0f028 */
[----:B------:R-:W-:Y:S01]  /*10a40*/  IMAD.SHL.U32 R220, R26, 0x2, RZ ;  /* 0x000000021adc7824 */ /* 0x000fe200078e00ff */
[----:B------:R-:W-:Y:S01]  /*10a50*/  MUFU.TANH R0, R32 ;  /* 0x0000002000007308 */ /* 0x000fe20000002400 */
[----:B------:R-:W-:Y:S01]  /*10a60*/  IMAD.MOV.U32 R21, RZ, RZ, R219 ;  /* 0x000000ffff157224 */ /* 0x000fe200078e00db */
[----:B------:R-:W-:Y:S01]  /*10a70*/  HMMA.16816.F32.BF16 R60, R56, R82, R60 ;  /* 0x00000052383c723c */ /* 0x000fe2000004183c */
[----:B------:R-:W-:Y:S01]  /*10a80*/  FMUL.FTZ R24, R45, c[0x0][0x320] ;  /* 0x0000c8002d187a20 */ /* 0x000fe20000410000 */
[----:B------:R-:W-:Y:S01]  /*10a90*/  IADD3 R5, -R220, UR9, R5 ;  /* 0x00000009dc057c10 */ /* 0x000fe2000fffe105 */
[----:B------:R-:W-:-:S03]  /*10aa0*/  FMUL.FTZ R20, R40, c[0x0][0x320] ;  /* 0x0000c80028147a20 */ /* 0x000fc60000410000 */
[----:B------:R-:W-:Y:S01]  /*10ab0*/  MUFU.TANH R32, R27 ;  /* 0x0000001b00207308 */ /* 0x000fe20000002400 */
[----:B------:R-:W-:Y:S01]  /*10ac0*/  @P0 SHF.R.U32.HI R21, RZ, c[0x0][0x2cc], R25 ;  /* 0x0000b300ff150a19 */ /* 0x000fe20000011619 */
[C---:B------:R-:W-:Y:S06]  /*10ad0*/  HMMA.16816.F32.BF16 R72, R12.reuse, R86, R72 ;  /* 0x000000560c48723c */ /* 0x040fec0000041848 */
[----:B------:R-:W2:Y:S02]  /*10ae0*/  MUFU.TANH R24, R24 ;  /* 0x0000001800187308 */ /* 0x000ea40000002400 */
[----:B------:R-:W-:Y:S01]  /*10af0*/  HMMA.16816.F32.BF16 R68, R12, R30, R68 ;  /* 0x0000001e0c44723c */ /* 0x000fe20000041844 */
[----:B------:R-:W-:Y:S01]  /*10b00*/  LDSM.16.M88.4 R28, [R2+0x11900] ;  /* 0x01190000021c783b */ /* 0x000fe20000000200 */
[----:B------:R-:W-:-:S04]  /*10b10*/  DEPBAR.LE SB0, 0x2 ;  /* 0x000080800000791a */ /* 0x000fc80000000000 */
[----:B------:R-:W3:Y:S01]  /*10b20*/  SHFL.IDX PT, R2, R21, RZ, 0x1c1f ;  /* 0x001c1fff15027589 */ /* 0x000ee200000e0000 */
[----:B------:R-:W1:Y:S01]  /*10b30*/  MUFU.TANH R20, R20 ;  /* 0x0000001400147308 */ /* 0x000e620000002400 */
[----:B------:R-:W-:Y:S02]  /*10b40*/  HMMA.16816.F32.BF16 R60, R12, R22, R60 ;  /* 0x000000160c3c723c */ /* 0x000fe4000004183c */
[----:B------:R-:W-:Y:S05]  /*10b50*/  BAR.SYNC.DEFER_BLOCKING 0x0 ;  /* 0x0000000000007b1d */ /* 0x000fea0000010000 */
[----:B------:R-:W-:Y:S01]  /*10b60*/  IADD3 R13, R5, -UR12, RZ ;  /* 0x8000000c050d7c10 */ /* 0x000fe2000fffe0ff */
[C---:B------:R-:W-:Y:S01]  /*10b70*/  HMMA.16816.F32.BF16 R72, R8.reuse, R34, R72 ;  /* 0x000000220848723c */ /* 0x040fe20000041848 */
[----:B------:R-:W-:Y:S01]  /*10b80*/  IADD3 R12, -R220, UR18, RZ ;  /* 0x00000012dc0c7c10 */ /* 0x000fe2000fffe1ff */
[----:B------:R-:W-:Y:S01]  /*10b90*/  FMUL.FTZ R22, R47, c[0x0][0x320] ;  /* 0x0000c8002f167a20 */ /* 0x000fe20000410000 */
[----:B------:R-:W-:Y:S05]  /*10ba0*/  MUFU.TANH R192, R38 ;  /* 0x0000002600c07308 */ /* 0x000fea0000002400 */
[----:B------:R-:W-:Y:S03]  /*10bb0*/  HMMA.16816.F32.BF16 R68, R8, R18, R68 ;  /* 0x000000120844723c */ /* 0x000fe60000041844 */
[----:B------:R-:W-:Y:S01]  /*10bc0*/  MUFU.TANH R22, R22 ;  /* 0x0000001600167308 */ /* 0x000fe20000002400 */
[----:B---3--:R-:W-:-:S03]  /*10bd0*/  IMAD.IADD R5, R13, 0x1, R2 ;  /* 0x000000010d057824 */ /* 0x008fc600078e0202 */
[----:B------:R-:W-:Y:S01]  /*10be0*/  FMUL.FTZ R18, R41, c[0x0][0x320] ;  /* 0x0000c80029127a20 */ /* 0x000fe20000410000 */
[----:B------:R-:W-:Y:S01]  /*10bf0*/  LDSM.16.MT88.4 R108, [R134+0x100] ;  /* 0x00010000866c783b */ /* 0x000fe20000004200 */
[----:B------:R-:W-:Y:S02]  /*10c00*/  IMNMX R2, R12, R5, PT ;  /* 0x000000050c027217 */ /* 0x000fe40003800200 */
[----:B------:R-:W-:Y:S01]  /*10c10*/  MUFU.TANH R168, R39 ;  /* 0x0000002700a87308 */ /* 0x000fe20000002400 */
[----:B------:R-:W-:Y:S01]  /*10c20*/  LDSM.16.MT88.4 R116, [R182+0x100] ;  /* 0x00010000b674783b */ /* 0x000fe20000004200 */
[----:B------:R-:W-:-:S03]  /*10c30*/  ISETP.GT.AND P0, PT, R2, RZ, PT ;  /* 0x000000ff0200720c */ /* 0x000fc60003f04270 */
[----:B------:R-:W-:Y:S01]  /*10c40*/  FMUL.FTZ R14, R72, c[0x0][0x320] ;  /* 0x0000c800480e7a20 */ /* 0x000fe20000410000 */
[C---:B------:R-:W-:Y:S01]  /*10c50*/  HMMA.16816.F32.BF16 R64, R8.reuse, R28, R64 ;  /* 0x0000001c0840723c */ /* 0x040fe20000041840 */
[----:B------:R-:W-:Y:S01]  /*10c60*/  FMUL.FTZ R15, R73, c[0x0][0x320] ;  /* 0x0000c800490f7a20 */ /* 0x000fe20000410000 */
[----:B----4-:R-:W-:Y:S01]  /*10c70*/  FSEL R26, R6, -INF , P0 ;  /* 0xff800000061a7808 */ /* 0x010fe20000000000 */
[----:B------:R-:W3:Y:S01]  /*10c80*/  MUFU.TANH R18, R18 ;  /* 0x0000001200127308 */ /* 0x000ee20000002400 */
[----:B------:R-:W-:Y:S01]  /*10c90*/  ISETP.GT.AND P0, PT, R2, 0x1, PT ;  /* 0x000000010200780c */ /* 0x000fe20003f04270 */
[----:B------:R-:W-:Y:S02]  /*10ca0*/  LDSM.16.MT88.4 R48, [R182+0x2100] ;  /* 0x00210000b630783b */ /* 0x000fe40000004200 */
[----:B------:R-:W-:Y:S01]  /*10cb0*/  FMUL.FTZ R68, R68, c[0x0][0x320] ;  /* 0x0000c80044447a20 */ /* 0x000fe20000410000 */
[----:B-----5:R-:W-:Y:S01]  /*10cc0*/  FSEL R5, R16, -INF , P0 ;  /* 0xff80000010057808 */ /* 0x020fe20000000000 */
[----:B------:R-:W-:Y:S01]  /*10cd0*/  HMMA.16816.F32.BF16 R60, R8, R30, R60 ;  /* 0x0000001e083c723c */ /* 0x000fe2000004183c */
[----:B------:R-:W-:Y:S01]  /*10ce0*/  ISETP.GT.AND P0, PT, R2, 0x8, PT ;  /* 0x000000080200780c */ /* 0x000fe20003f04270 */
[----:B------:R-:W4:Y:S01]  /*10cf0*/  MUFU.TANH R14, R14 ;  /* 0x0000000e000e7308 */ /* 0x000f220000002400 */
[----:B------:R-:W-:Y:S01]  /*10d00*/  FMUL.FTZ R69, R69, c[0x0][0x320] ;  /* 0x0000c80045457a20 */ /* 0x000fe20000410000 */
[----:B------:R-:W5:Y:S01]  /*10d10*/  SHFL.IDX PT, R10, R21, 0x1, 0x1c1f ;  /* 0x003c1f00150a7f89 */ /* 0x000f6200000e0000 */
[----:B-1----:R-:W-:Y:S01]  /*10d20*/  FSEL R28, R7, -INF , P0 ;  /* 0xff800000071c7808 */ /* 0x002fe20000000000 */
[----:B------:R-:W-:Y:S01]  /*10d30*/  FMUL.FTZ R70, R70, c[0x0][0x320] ;  /* 0x0000c80046467a20 */ /* 0x000fe20000410000 */
[----:B------:R-:W-:Y:S01]  /*10d40*/  ISETP.GT.AND P0, PT, R2, 0x9, PT ;  /* 0x000000090200780c */ /* 0x000fe20003f04270 */
[----:B------:R-:W-:Y:S01]  /*10d50*/  FMUL.FTZ R30, R46, c[0x0][0x320] ;  /* 0x0000c8002e1e7a20 */ /* 0x000fe20000410000 */
[----:B------:R-:W-:Y:S01]  /*10d60*/  FMNMX.FTZ R9, R26, R5, !PT ;  /* 0x000000051a097209 */ /* 0x000fe20007810000 */
[----:B------:R-:W1:Y:S01]  /*10d70*/  MUFU.TANH R15, R15 ;  /* 0x0000000f000f7308 */ /* 0x000e620000002400 */
[----:B--2---:R-:W-:Y:S01]  /*10d80*/  FSEL R24, R24, -INF , P0 ;  /* 0xff80000018187808 */ /* 0x004fe20000000000 */
[----:B------:R-:W-:Y:S01]  /*10d90*/  FMUL.FTZ R8, R75, c[0x0][0x320] ;  /* 0x0000c8004b087a20 */ /* 0x000fe20000410000 */
[----:B------:R-:W-:Y:S01]  /*10da0*/  ISETP.GT.AND P0, PT, R2, 0x10, PT ;  /* 0x000000100200780c */ /* 0x000fe20003f04270 */
[----:B------:R-:W-:Y:S01]  /*10db0*/  FMUL.FTZ R71, R71, c[0x0][0x320] ;  /* 0x0000c80047477a20 */ /* 0x000fe20000410000 */
[----:B------:R-:W-:Y:S01]  /*10dc0*/  FMNMX.FTZ R9, R28, R9, !PT ;  /* 0x000000091c097209 */ /* 0x000fe20007810000 */
[----:B------:R-:W-:Y:S01]  /*10dd0*/  FMUL.FTZ R64, R64, c[0x0][0x320] ;  /* 0x0000c80040407a20 */ /* 0x000fe20000410000 */
[----:B------:R-:W-:Y:S01]  /*10de0*/  FSEL R20, R20, -INF , P0 ;  /* 0xff80000014147808 */ /* 0x000fe20000000000 */
[----:B------:R-:W2:Y:S01]  /*10df0*/  MUFU.TANH R194, R68 ;  /* 0x0000004400c27308 */ /* 0x000ea20000002400 */
[----:B------:R-:W-:Y:S01]  /*10e00*/  ISETP.GT.AND P0, PT, R2, 0x11, PT ;  /* 0x000000110200780c */ /* 0x000fe20003f04270 */
[----:B------:R-:W-:Y:S01]  /*10e10*/  FMUL.FTZ R65, R65, c[0x0][0x320] ;  /* 0x0000c80041417a20 */ /* 0x000fe20000410000 */
[----:B------:R-:W-:Y:S01]  /*10e20*/  FMNMX.FTZ R9, R24, R9, !PT ;  /* 0x0000000918097209 */ /* 0x000fe20007810000 */
[----:B------:R-:W-:Y:S01]  /*10e30*/  FMUL.FTZ R66, R66, c[0x0][0x320] ;  /* 0x0000c80042427a20 */ /* 0x000fe20000410000 */
[----:B---3--:R-:W-:Y:S01]  /*10e40*/  FSEL R18, R18, -INF , P0 ;  /* 0xff80000012127808 */ /* 0x008fe20000000000 */
[----:B------:R-:W-:Y:S01]  /*10e50*/  FMUL.FTZ R60, R60, c[0x0][0x320] ;  /* 0x0000c8003c3c7a20 */ /* 0x000fe20000410000 */
[----:B------:R-:W-:Y:S01]  /*10e60*/  ISETP.GT.AND P0, PT, R2, 0x18, PT ;  /* 0x000000180200780c */ /* 0x000fe20003f04270 */
[----:B------:R-:W3:Y:S01]  /*10e70*/  MUFU.TANH R164, R69 ;  /* 0x0000004500a47308 */ /* 0x000ee20000002400 */
[----:B------:R-:W-:Y:S01]  /*10e80*/  FMUL.FTZ R61, R61, c[0x0][0x320] ;  /* 0x0000c8003d3d7a20 */ /* 0x000fe20000410000 */
[----:B------:R-:W-:Y:S01]  /*10e90*/  FMNMX.FTZ R9, R20, R9, !PT ;  /* 0x0000000914097209 */ /* 0x000fe20007810000 */
[----:B-----5:R-:W-:Y:S01]  /*10ea0*/  IMAD.IADD R13, R13, 0x1, R10 ;  /* 0x000000010d0d7824 */ /* 0x020fe200078e020a */
[----:B----4-:R-:W-:Y:S01]  /*10eb0*/  FSEL R16, R14, -INF , P0 ;  /* 0xff8000000e107808 */ /* 0x010fe20000000000 */
[----:B------:R-:W-:Y:S01]  /*10ec0*/  FMUL.FTZ R14, R42, c[0x0][0x320] ;  /* 0x0000c8002a0e7a20 */ /* 0x000fe20000410000 */
[----:B------:R-:W-:Y:S01]  /*10ed0*/  ISETP.GT.AND P0, PT, R2, 0x19, PT ;  /* 0x000000190200780c */ /* 0x000fe20003f04270 */
[----:B------:R-:W-:Y:S01]  /*10ee0*/  FMUL.FTZ R10, R74, c[0x0][0x320] ;  /* 0x0000c8004a0a7a20 */ /* 0x000fe20000410000 */
[----:B------:R-:W4:Y:S01]  /*10ef0*/  MUFU.TANH R180, R64 ;  /* 0x0000004000b47308 */ /* 0x000f220000002400 */
[----:B------:R-:W-:Y:S01]  /*10f00*/  FMNMX.FTZ R9, R18, R9, !PT ;  /* 0x0000000912097209 */ /* 0x000fe20007810000 */
[----:B------:R-:W-:Y:S01]  /*10f10*/  FMUL.FTZ R67, R67, c[0x0][0x320] ;  /* 0x0000c80043437a20 */ /* 0x000fe20000410000 */
[----:B-1----:R-:W-:Y:S01]  /*10f20*/  FSEL R6, R15, -INF , P0 ;  /* 0xff8000000f067808 */ /* 0x002fe20000000000 */
[----:B------:R-:W-:Y:S01]  /*10f30*/  FMUL.FTZ R62, R62, c[0x0][0x320] ;  /* 0x0000c8003e3e7a20 */ /* 0x000fe20000410000 */
[----:B------:R-:W-:Y:S01]  /*10f40*/  ISETP.GT.AND P0, PT, R2, 0x20, PT ;  /* 0x000000200200780c */ /* 0x000fe20003f04270 */
[----:B------:R-:W-:Y:S01]  /*10f50*/  FMUL.FTZ R63, R63, c[0x0][0x320] ;  /* 0x0000c8003f3f7a20 */ /* 0x000fe20000410000 */
[----:B------:R-:W-:Y:S01]  /*10f60*/  FMNMX.FTZ R9, R16, R9, !PT ;  /* 0x0000000910097209 */ /* 0x000fe20007810000 */
[----:B------:R-:W1:Y:S01]  /*10f70*/  MUFU.TANH R178, R65 ;  /* 0x0000004100b27308 */ /* 0x000e620000002400 */
[----:B------:R-:W-:Y:S01]  /*10f80*/  FSEL R212, R212, -INF , P0 ;  /* 0xff800000d4d47808 */ /* 0x000fe20000000000 */
[----:B------:R-:W-:Y:S01]  /*10f90*/  LDSM.16.MT88.4 R80, [R182+0x4100] ;  /* 0x00410000b650783b */ /* 0x000fe20000004200 */
[----:B------:R-:W-:-:S02]  /*10fa0*/  ISETP.GT.AND P0, PT, R2, 0x21, PT ;  /* 0x000000210200780c */ /* 0x000fc40003f04270 */
[----:B------:R-:W-:Y:S01]  /*10fb0*/  FMNMX.FTZ R9, R6, R9, !PT ;  /* 0x0000000906097209 */ /* 0x000fe20007810000 */
[----:B------:R-:W-:Y:S01]  /*10fc0*/  LDSM.16.MT88.4 R124, [R135+0x100] ;  /* 0x00010000877c783b */ /* 0x000fe20000004200 */
[----:B------:R-:W-:Y:S01]  /*10fd0*/  FSEL R162, R162, -INF , P0 ;  /* 0xff800000a2a27808 */ /* 0x000fe20000000000 */
[----:B------:R-:W5:Y:S01]  /*10fe0*/  MUFU.TANH R176, R60 ;  /* 0x0000003c00b07308 */ /* 0x000f620000002400 */
[----:B------:R-:W-:Y:S01]  /*10ff0*/  ISETP.GT.AND P0, PT, R2, 0x28, PT ;  /* 0x000000280200780c */ /* 0x000fe20003f04270 */
[----:B------:R-:W-:Y:S01]  /*11000*/  LDSM.16.MT88.4 R100, [R3+0x100] ;  /* 0x000100000364783b */ /* 0x000fe20000004200 */
[----:B------:R-:W-:Y:S02]  /*11010*/  FMNMX.FTZ R9, R212, R9, !PT ;  /* 0x00000009d4097209 */ /* 0x000fe40007810000 */
[----:B--2---:R-:W-:Y:S01]  /*11020*/  FSEL R194, R194, -INF , P0 ;  /* 0xff800000c2c27808 */ /* 0x004fe20000000000 */
[----:B------:R-:W-:Y:S01]  /*11030*/  LDSM.16.MT88.4 R56, [R134+0x2100] ;  /* 0x002100008638783b */ /* 0x000fe20000004200 */
[----:B------:R-:W-:Y:S01]  /*11040*/  ISETP.GT.AND P0, PT, R2, 0x29, PT ;  /* 0x000000290200780c */ /* 0x000fe20003f04270 */
[----:B------:R-:W2:Y:S01]  /*11050*/  MUFU.TANH R174, R61 ;  /* 0x0000003d00ae7308 */ /* 0x000ea20000002400 */
[----:B------:R-:W-:Y:S01]  /*11060*/  FMNMX.FTZ R9, R162, R9, !PT ;  /* 0x00000009a2097209 */ /* 0x000fe20007810000 */
[----:B------:R-:W-:Y:S01]  /*11070*/  LDSM.16.MT88.4 R72, [R135+0x4100] ;  /* 0x004100008748783b */ /* 0x000fe20000004200 */
[----:B---3--:R-:W-:-:S02]  /*11080*/  FSEL R164, R164, -INF , P0 ;  /* 0xff800000a4a47808 */ /* 0x008fc40000000000 */
[----:B------:R-:W-:Y:S01]  /*11090*/  ISETP.GT.AND P0, PT, R2, 0x30, PT ;  /* 0x000000300200780c */ /* 0x000fe20003f04270 */
[----:B------:R-:W-:Y:S01]  /*110a0*/  LDSM.16.MT88.4 R88, [R134+0x4100] ;  /* 0x004100008658783b */ /* 0x000fe20000004200 */
[----:B------:R-:W-:Y:S01]  /*110b0*/  FMNMX.FTZ R9, R194, R9, !PT ;  /* 0x00000009c2097209 */ /* 0x000fe20007810000 */
[----:B------:R-:W3:Y:S01]  /*110c0*/  MUFU.TANH R30, R30 ;  /* 0x0000001e001e7308 */ /* 0x000ee20000002400 */
[----:B----4-:R-:W-:Y:S01]  /*110d0*/  FSEL R180, R180, -INF , P0 ;  /* 0xff800000b4b47808 */ /* 0x010fe20000000000 */
[----:B------:R-:W-:Y:S01]  /*110e0*/  LDSM.16.MT88.4 R136, [R182+0x2900] ;  /* 0x00290000b688783b */ /* 0x000fe20000004200 */
[----:B------:R-:W-:Y:S02]  /*110f0*/  ISETP.GT.AND P0, PT, R2, 0x31, PT ;  /* 0x000000310200780c */ /* 0x000fe40003f04270 */
[----:B------:R-:W-:Y:S02]  /*11100*/  FMNMX.FTZ R9, R164, R9, !PT ;  /* 0x00000009a4097209 */ /* 0x000fe40007810000 */
[----:B-1----:R-:W-:Y:S01]  /*11110*/  FSEL R178, R178, -INF , P0 ;  /* 0xff800000b2b27808 */ /* 0x002fe20000000000 */
[----:B------:R-:W1:Y:S01]  /*11120*/  MUFU.TANH R14, R14 ;  /* 0x0000000e000e7308 */ /* 0x000e620000002400 */
[----:B------:R-:W-:-:S02]  /*11130*/  ISETP.GT.AND P0, PT, R2, 0x38, PT ;  /* 0x000000380200780c */ /* 0x000fc40003f04270 */
[----:B------:R-:W-:Y:S02]  /*11140*/  FMNMX.FTZ R9, R180, R9, !PT ;  /* 0x00000009b4097209 */ /* 0x000fe40007810000 */
[----:B-----5:R-:W-:Y:S02]  /*11150*/  FSEL R176, R176, -INF , P0 ;  /* 0xff800000b0b07808 */ /* 0x020fe40000000000 */
[----:B------:R-:W-:Y:S01]  /*11160*/  ISETP.GT.AND P0, PT, R2, 0x39, PT ;  /* 0x000000390200780c */ /* 0x000fe20003f04270 */
[----:B------:R-:W-:Y:S01]  /*11170*/  MUFU.TANH R10, R10 ;  /* 0x0000000a000a7308 */ /* 0x000fe20000002400 */
[----:B------:R-:W-:Y:S01]  /*11180*/  IMNMX R2, R12, R13, PT ;  /* 0x0000000d0c027217 */ /* 0x000fe20003800200 */
[----:B------:R-:W-:Y:S01]  /*11190*/  FMUL.FTZ R12, R43, c[0x0][0x320] ;  /* 0x0000c8002b0c7a20 */ /* 0x000fe20000410000 */
[----:B--2---:R-:W-:Y:S01]  /*111a0*/  FSEL R174, R174, -INF , P0 ;  /* 0xff800000aeae7808 */ /* 0x004fe20000000000 */
[----:B------:R-:W-:Y:S01]  /*111b0*/  LDSM.16.MT88.4 R40, [R135+0x2100] ;  /* 0x002100008728783b */ /* 0x000fe20000004200 */
[----:B------:R-:W-:-:S03]  /*111c0*/  ISETP.GT.AND P0, PT, R2, RZ, PT ;  /* 0x000000ff0200720c */ /* 0x000fc60003f04270 */
[----:B------:R-:W2:Y:S01]  /*111d0*/  MUFU.TANH R12, R12 ;  /* 0x0000000c000c7308 */ /* 0x000ea20000002400 */
[----:B------:R-:W-:Y:S02]  /*111e0*/  FSEL R7, R0, -INF , P0 ;  /* 0xff80000000077808 */ /* 0x000fe40000000000 */
[----:B------:R-:W-:-:S04]  /*111f0*/  ISETP.GT.AND P0, PT, R2, 0x1, PT ;  /* 0x000000010200780c */ /* 0x000fc80003f04270 */
[----:B------:R-:W-:Y:S01]  /*11200*/  FSEL R32, R32, -INF , P0 ;  /* 0xff80000020207808 */ /* 0x000fe20000000000 */
[----:B------:R-:W4:Y:S01]  /*11210*/  MUFU.TANH R8, R8 ;  /* 0x0000000800087308 */ /* 0x000f220000002400 */
[----:B------:R-:W-:Y:S02]  /*11220*/  ISETP.GT.AND P0, PT, R2, 0x8, PT ;  /* 0x000000080200780c */ /* 0x000fe40003f04270 */
[----:B------:R-:W-:Y:S02]  /*11230*/  FMNMX.FTZ R11, R7, R32, !PT ;  /* 0x00000020070b7209 */ /* 0x000fe40007810000 */
[----:B---3--:R-:W-:Y:S02]  /*11240*/  FSEL R30, R30, -INF , P0 ;  /* 0xff8000001e1e7808 */ /* 0x008fe40000000000 */
[----:B------:R-:W-:Y:S01]  /*11250*/  ISETP.GT.AND P0, PT, R2, 0x9, PT ;  /* 0x000000090200780c */ /* 0x000fe20003f04270 */
[----:B------:R-:W3:Y:S01]  /*11260*/  MUFU.TANH R190, R70 ;  /* 0x0000004600be7308 */ /* 0x000ee20000002400 */
[----:B------:R-:W-:-:S02]  /*11270*/  FMNMX.FTZ R11, R30, R11, !PT ;  /* 0x0000000b1e0b7209 */ /* 0x000fc40007810000 */
[----:B------:R-:W-:Y:S02]  /*11280*/  FSEL R22, R22, -INF , P0 ;  /* 0xff80000016167808 */ /* 0x000fe40000000000 */
[----:B------:R-:W-:Y:S02]  /*11290*/  ISETP.GT.AND P0, PT, R2, 0x10, PT ;  /* 0x000000100200780c */ /* 0x000fe40003f04270 */
[----:B------:R-:W-:Y:S01]  /*112a0*/  FMNMX.FTZ R11, R22, R11, !PT ;  /* 0x0000000b160b7209 */ /* 0x000fe20007810000 */
[----:B------:R-:W5:Y:S01]  /*112b0*/  MUFU.TANH R170, R71 ;  /* 0x0000004700aa7308 */ /* 0x000f620000002400 */
[----:B-1----:R-:W-:Y:S02]  /*112c0*/  FSEL R14, R14, -INF , P0 ;  /* 0xff8000000e0e7808 */ /* 0x002fe40000000000 */
[----:B------:R-:W-:Y:S02]  /*112d0*/  ISETP.GT.AND P0, PT, R2, 0x11, PT ;  /* 0x000000110200780c */ /* 0x000fe40003f04270 */
[----:B------:R-:W-:-:S02]  /*112e0*/  FMNMX.FTZ R11, R14, R11, !PT ;  /* 0x0000000b0e0b7209 */ /* 0x000fc40007810000 */
[----:B--2---:R-:W-:Y:S01]  /*112f0*/  FSEL R12, R12, -INF , P0 ;  /* 0xff8000000c0c7808 */ /* 0x004fe20000000000 */
[----:B------:R-:W1:Y:S01]  /*11300*/  MUFU.TANH R172, R66 ;  /* 0x0000004200ac7308 */ /* 0x000e620000002400 */
[----:B------:R-:W-:Y:S02]  /*11310*/  ISETP.GT.AND P0, PT, R2, 0x18, PT ;  /* 0x000000180200780c */ /* 0x000fe40003f04270 */
[----:B------:R-:W-:Y:S02]  /*11320*/  FMNMX.FTZ R11, R12, R11, !PT ;  /* 0x0000000b0c0b7209 */ /* 0x000fe40007810000 */
[----:B------:R-:W-:Y:S02]  /*11330*/  FSEL R10, R10, -INF , P0 ;  /* 0xff8000000a0a7808 */ /* 0x000fe40000000000 */
[----:B------:R-:W-:Y:S01]  /*11340*/  ISETP.GT.AND P0, PT, R2, 0x19, PT ;  /* 0x000000190200780c */ /* 0x000fe20003f04270 */
[----:B------:R2:W1:Y:S01]  /*11350*/  MUFU.TANH R142, R67 ;  /* 0x00000043008e7308 */ /* 0x0004620000002400 */
[----:B------:R-:W-:-:S02]  /*11360*/  FMNMX.FTZ R11, R10, R11, !PT ;  /* 0x0000000b0a0b7209 */ /* 0x000fc40007810000 */
[----:B----4-:R-:W-:Y:S02]  /*11370*/  FSEL R8, R8, -INF , P0 ;  /* 0xff80000008087808 */ /* 0x010fe40000000000 */
[----:B------:R-:W-:Y:S02]  /*11380*/  ISETP.GT.AND P0, PT, R2, 0x20, PT ;  /* 0x000000200200780c */ /* 0x000fe40003f04270 */
[----:B------:R-:W-:Y:S01]  /*11390*/  FMNMX.FTZ R13, R8, R11, !PT ;  /* 0x0000000b080d7209 */ /* 0x000fe20007810000 */
[----:B------:R-:W4:Y:S01]  /*113a0*/  MUFU.TANH R140, R62 ;  /* 0x0000003e008c7308 */ /* 0x000f220000002400 */
[----:B------:R-:W-:Y:S02]  /*113b0*/  FSEL R192, R192, -INF , P0 ;  /* 0xff800000c0c07808 */ /* 0x000fe40000000000 */
[----:B------:R-:W-:Y:S02]  /*113c0*/  ISETP.GT.AND P0, PT, R2, 0x21, PT ;  /* 0x000000210200780c */ /* 0x000fe40003f04270 */
[----:B------:R-:W-:-:S02]  /*113d0*/  FMNMX.FTZ R11, R178, R9, !PT ;  /* 0x00000009b20b7209 */ /* 0x000fc40007810000 */
[----:B------:R-:W-:Y:S01]  /*113e0*/  FSEL R168, R168, -INF , P0 ;  /* 0xff800000a8a87808 */ /* 0x000fe20000000000 */
[----:B------:R-:W1:Y:S01]  /*113f0*/  MUFU.TANH R166, R63 ;  /* 0x0000003f00a67308 */ /* 0x000e620000002400 */
[----:B------:R-:W-:Y:S01]  /*11400*/  ISETP.GT.AND P0, PT, R2, 0x28, PT ;  /* 0x000000280200780c */ /* 0x000fe20003f04270 */
[----:B--2---:R-:W-:Y:S01]  /*11410*/  LDSM.16.MT88.4 R64, [R143+0x2100] ;  /* 0x002100008f40783b */ /* 0x004fe20000004200 */
[----:B------:R-:W-:Y:S02]  /*11420*/  FMNMX.FTZ R9, R192, R13, !PT ;  /* 0x0000000dc0097209 */ /* 0x000fe40007810000 */
[----:B---3--:R-:W-:Y:S02]  /*11430*/  FSEL R190, R190, -INF , P0 ;  /* 0xff800000bebe7808 */ /* 0x008fe40000000000 */
[----:B------:R-:W-:Y:S02]  /*11440*/  FMNMX.FTZ R11, R176, R11, !PT ;  /* 0x0000000bb00b7209 */ /* 0x000fe40007810000 */
[----:B------:R-:W-:-:S02]  /*11450*/  ISETP.GT.AND P0, PT, R2, 0x29, PT ;  /* 0x000000290200780c */ /* 0x000fc40003f04270 */
[----:B------:R-:W-:Y:S02]  /*11460*/  FMNMX.FTZ R9, R168, R9, !PT ;  /* 0x00000009a8097209 */ /* 0x000fe40007810000 */
[----:B------:R-:W-:Y:S02]  /*11470*/  FMNMX.FTZ R0, R174, R11, !PT ;  /* 0x0000000bae007209 */ /* 0x000fe40007810000 */
[----:B-----5:R-:W-:Y:S02]  /*11480*/  FSEL R170, R170, -INF , P0 ;  /* 0xff800000aaaa7808 */ /* 0x020fe40000000000 */
[----:B------:R-:W-:Y:S02]  /*11490*/  ISETP.GT.AND P0, PT, R2, 0x30, PT ;  /* 0x000000300200780c */ /* 0x000fe40003f04270 */
[----:B------:R-:W-:Y:S02]  /*114a0*/  FMNMX.FTZ R11, R190, R9, !PT ;  /* 0x00000009be0b7209 */ /* 0x000fe40007810000 */
[----:B------:R-:W2:Y:S01]  /*114b0*/  SHFL.BFLY PT, R9, R0, 0x2, 0x1f ;  /* 0x0c401f0000097f89 */ /* 0x000ea200000e0000 */
[----:B-1----:R-:W-:-:S02]  /*114c0*/  FSEL R172, R172, -INF , P0 ;  /* 0xff800000acac7808 */ /* 0x002fc40000000000 */
[----:B------:R-:W-:Y:S02]  /*114d0*/  ISETP.GT.AND P0, PT, R2, 0x31, PT ;  /* 0x000000310200780c */ /* 0x000fe40003f04270 */
[----:B------:R-:W-:Y:S02]  /*114e0*/  FMNMX.FTZ R11, R170, R11, !PT ;  /* 0x0000000baa0b7209 */ /* 0x000fe40007810000 */
[----:B------:R-:W-:Y:S02]  /*114f0*/  FSEL R142, R142, -INF , P0 ;  /* 0xff8000008e8e7808 */ /* 0x000fe40000000000 */
[----:B------:R-:W-:Y:S02]  /*11500*/  ISETP.GT.AND P0, PT, R2, 0x38, PT ;  /* 0x000000380200780c */ /* 0x000fe40003f04270 */
[----:B------:R-:W-:Y:S02]  /*11510*/  FMNMX.FTZ R11, R172, R11, !PT ;  /* 0x0000000bac0b7209 */ /* 0x000fe40007810000 */
[----:B----4-:R-:W-:-:S02]  /*11520*/  FSEL R140, R140, -INF , P0 ;  /* 0xff8000008c8c7808 */ /* 0x010fc40000000000 */
[----:B------:R-:W-:Y:S02]  /*11530*/  ISETP.GT.AND P0, PT, R2, 0x39, PT ;  /* 0x000000390200780c */ /* 0x000fe40003f04270 */
[----:B------:R-:W-:Y:S02]  /*11540*/  FMNMX.FTZ R11, R142, R11, !PT ;  /* 0x0000000b8e0b7209 */ /* 0x000fe40007810000 */
[----:B------:R-:W-:Y:S02]  /*11550*/  FSEL R166, R166, -INF , P0 ;  /* 0xff800000a6a67808 */ /* 0x000fe40000000000 */
[----:B------:R-:W-:Y:S02]  /*11560*/  FMNMX.FTZ R11, R140, R11, !PT ;  /* 0x0000000b8c0b7209 */ /* 0x000fe40007810000 */
[----:B--2---:R-:W-:Y:S02]  /*11570*/  FMNMX.FTZ R13, R0, R9, !PT ;  /* 0x00000009000d7209 */ /* 0x004fe40007810000 */
        /* <DEDUP_REMOVED lines=18> */
[----:B------:R-:W-:Y:S01]  /*116a0*/  LDSM.16.MT88.4 R16, [R135+0x2900] ;  /* 0x002900008710783b */ /* 0x000fe20000004200 */
[----:B------:R-:W2:Y:S01]  /*116b0*/  MUFU.EX2 R151, R151 ;  /* 0x0000009700977308 */ /* 0x000ea20000000800 */
[--C-:B------:R-:W-:Y:S01]  /*116c0*/  FFMA.FTZ R154, R20, c[0x0][0x2d0], -R141.reuse ;  /* 0x0000b400149a7a23 */ /* 0x100fe2000001088d */
[----:B-1----:R-:W-:Y:S01]  /*116d0*/  FMNMX.FTZ R0, R9, R0, !PT ;  /* 0x0000000009007209 */ /* 0x002fe20007810000 */
[--C-:B------:R-:W-:Y:S02]  /*116e0*/  FFMA.FTZ R157, R212, c[0x0][0x2d0], -R141.reuse ;  /* 0x0000b400d49d7a23 */ /* 0x100fe4000001088d */
        /* <DEDUP_REMOVED lines=8> */
[----:B------:R-:W-:Y:S01]  /*11770*/  PLOP3.LUT P0, PT, PT, PT, UP0, 0x40, 0x0 ;  /* 0x000000000000781c */ /* 0x000fe20003f0e808 */
[----:B------:R-:W-:Y:S01]  /*11780*/  IMAD.IADD R176, R187, 0x1, R135 ;  /* 0x00000001bbb07824 */ /* 0x000fe200078e0287 */
[----:B------:R-:W1:Y:S01]  /*11790*/  MUFU.EX2 R149, R149 ;  /* 0x0000009500957308 */ /* 0x000e620000000800 */
[--C-:B------:R-:W-:Y:S01]  /*117a0*/  FFMA.FTZ R160, R7, c[0x0][0x2d0], -R161.reuse ;  /* 0x0000b40007a07a23 */ /* 0x100fe200000108a1 */
[----:B--2---:R-:W-:Y:S01]  /*117b0*/  F2FP.BF16.PACK_AB R96, R151, R158 ;  /* 0x0000009e9760723e */ /* 0x004fe200000010ff */
[--C-:B------:R-:W-:Y:S01]  /*117c0*/  FFMA.FTZ R155, R32, c[0x0][0x2d0], -R161.reuse ;  /* 0x0000b400209b7a23 */ /* 0x100fe200000108a1 */
[----:B------:R2:W3:Y:S01]  /*117d0*/  LDSM.16.MT88.4 R4, [R3+0x4100] ;  /* 0x004100000304783b */ /* 0x0004e20000004200 */
[----:B------:R-:W-:-:S02]  /*117e0*/  FFMA.FTZ R153, R30, c[0x0][0x2d0], -R161 ;  /* 0x0000b4001e997a23 */ /* 0x000fc400000108a1 */
[--C-:B------:R-:W-:Y:S01]  /*117f0*/  FFMA.FTZ R150, R22, c[0x0][0x2d0], -R161.reuse ;  /* 0x0000b40016967a23 */ /* 0x100fe200000108a1 */
[----:B------:R-:W-:Y:S01]  /*11800*/  MUFU.EX2 R160, R160 ;  /* 0x000000a000a07308 */ /* 0x000fe20000000800 */
[--C-:B------:R-:W-:Y:S01]  /*11810*/  FFMA.FTZ R146, R10, c[0x0][0x2d0], -R161.reuse ;  /* 0x0000b4000a927a23 */ /* 0x100fe200000108a1 */
[----:B------:R-:W-:Y:S01]  /*11820*/  LDSM.16.MT88.4 R20, [R182+0x900] ;  /* 0x00090000b614783b */ /* 0x000fe20000004200 */
[--C-:B------:R-:W-:Y:S02]  /*11830*/  FFMA.FTZ R152, R14, c[0x0][0x2d0], -R161.reuse ;  /* 0x0000b4000e987a23 */ /* 0x100fe400000108a1 */
[--C-:B------:R-:W-:Y:S01]  /*11840*/  FFMA.FTZ R145, R12, c[0x0][0x2d0], -R161.reuse ;  /* 0x0000b4000c917a23 */ /* 0x100fe200000108a1 */
[----:B------:R-:W-:Y:S01]  /*11850*/  LDSM.16.MT88.4 R32, [R182+0x4900] ;  /* 0x00490000b620783b */ /* 0x000fe20000004200 */
[--C-:B------:R-:W-:Y:S01]  /*11860*/  FFMA.FTZ R163, R192, c[0x0][0x2d0], -R161.reuse ;  /* 0x0000b400c0a37a23 */ /* 0x100fe200000108a1 */
[----:B------:R-:W4:Y:S01]  /*11870*/  MUFU.EX2 R155, R155 ;  /* 0x0000009b009b7308 */ /* 0x000f220000000800 */
[----:B-1----:R-:W-:Y:S01]  /*11880*/  F2FP.BF16.PACK_AB R98, R149, R156 ;  /* 0x0000009c9562723e */ /* 0x002fe200000010ff */
[----:B------:R-:W-:Y:S01]  /*11890*/  LDSM.16.MT88.4 R12, [R134+0x2900] ;  /* 0x00290000860c783b */ /* 0x000fe20000004200 */
[----:B------:R-:W-:-:S02]  /*118a0*/  FFMA.FTZ R168, R168, c[0x0][0x2d0], -R161 ;  /* 0x0000b400a8a87a23 */ /* 0x000fc400000108a1 */
[--C-:B------:R-:W-:Y:S01]  /*118b0*/  FFMA.FTZ R165, R190, c[0x0][0x2d0], -R161.reuse ;  /* 0x0000b400bea57a23 */ /* 0x100fe200000108a1 */
[----:B------:R-:W-:Y:S01]  /*118c0*/  LDSM.16.MT88.4 R28, [R135+0x900] ;  /* 0x00090000871c783b */ /* 0x000fe20000004200 */
[----:B------:R-:W-:Y:S01]  /*118d0*/  FFMA.FTZ R170, R170, c[0x0][0x2d0], -R161 ;  /* 0x0000b400aaaa7a23 */ /* 0x000fe200000108a1 */
[----:B------:R-:W-:Y:S01]  /*118e0*/  MUFU.EX2 R153, R153 ;  /* 0x0000009900997308 */ /* 0x000fe20000000800 */
[----:B------:R-:W-:Y:S02]  /*118f0*/  FFMA.FTZ R167, R180, c[0x0][0x2d0], -R141 ;  /* 0x0000b400b4a77a23 */ /* 0x000fe4000001088d */
[----:B--2---:R-:W-:Y:S02]  /*11900*/  FFMA.FTZ R3, R8, c[0x0][0x2d0], -R161 ;  /* 0x0000b40008037a23 */ /* 0x004fe400000108a1 */
[----:B------:R-:W1:Y:S01]  /*11910*/  LDSM.16.MT88.4 R8, [R134+0x900] ;  /* 0x000900008608783b */ /* 0x000e620000004200 */
[--C-:B------:R-:W-:Y:S02]  /*11920*/  FFMA.FTZ R178, R178, c[0x0][0x2d0], -R141.reuse ;  /* 0x0000b400b2b27a23 */ /* 0x100fe4000001088d */
[----:B------:R-:W2:Y:S01]  /*11930*/  MUFU.EX2 R150, R150 ;  /* 0x0000009600967308 */ /* 0x000ea20000000800 */
[----:B----4-:R-:W-:Y:S01]  /*11940*/  F2FP.BF16.PACK_AB R97, R155, R160 ;  /* 0x000000a09b61723e */ /* 0x010fe200000010ff */
[----:B------:R-:W-:-:S02]  /*11950*/  FFMA.FTZ R174, R174, c[0x0][0x2d0], -R141 ;  /* 0x0000b400aeae7a23 */ /* 0x000fc4000001088d */
[--C-:B------:R-:W-:Y:S02]  /*11960*/  FFMA.FTZ R172, R172, c[0x0][0x2d0], -R161.reuse ;  /* 0x0000b400acac7a23 */ /* 0x100fe400000108a1 */
[--C-:B------:R-:W-:Y:S02]  /*11970*/  FFMA.FTZ R173, R142, c[0x0][0x2d0], -R161.reuse ;  /* 0x0000b4008ead7a23 */ /* 0x100fe400000108a1 */
[----:B------:R-:W-:Y:S01]  /*11980*/  MUFU.EX2 R154, R154 ;  /* 0x0000009a009a7308 */ /* 0x000fe20000000800 */
[--C-:B------:R-:W-:Y:S02]  /*11990*/  FFMA.FTZ R175, R140, c[0x0][0x2d0], -R161.reuse ;  /* 0x0000b4008caf7a23 */ /* 0x100fe400000108a1 */
[----:B------:R-:W-:Y:S02]  /*119a0*/  FFMA.FTZ R212, R166, c[0x0][0x2d0], -R161 ;  /* 0x0000b400a6d47a23 */ /* 0x000fe400000108a1 */
[----:B------:R-:W-:Y:S02]  /*119b0*/  FADD.FTZ R151, R158, R151 ;  /* 0x000000979e977221 */ /* 0x000fe40000010000 */
[----:B------:R-:W-:Y:S01]  /*119c0*/  FADD.FTZ R160, R160, R155 ;  /* 0x0000009ba0a07221 */ /* 0x000fe20000010000 */
[----:B--2---:R-:W-:Y:S01]  /*119d0*/  F2FP.BF16.PACK_AB R99, R150, R153 ;  /* 0x000000999663723e */ /* 0x004fe200000010ff */
[----:B------:R-:W2:Y:S01]  /*119e0*/  MUFU.EX2 R147, R147 ;  /* 0x0000009300937308 */ /* 0x000ea20000000800 */
[----:B------:R-:W-:-:S02]  /*119f0*/  FADD.FTZ R156, R156, R151 ;  /* 0x000000979c9c7221 */ /* 0x000fc40000010000 */
[----:B------:R-:W-:Y:S02]  /*11a00*/  FADD.FTZ R153, R153, R160 ;  /* 0x000000a099997221 */ /* 0x000fe40000010000 */
[----:B------:R-:W-:Y:S01]  /*11a10*/  FADD.FTZ R149, R149, R156 ;  /* 0x0000009c95957221 */ /* 0x000fe20000010000 */
[C---:B------:R-:W-:Y:S01]  /*11a20*/  HMMA.16816.F32.BF16 R112, R96.reuse, R108, RZ ;  /* 0x0000006c6070723c */ /* 0x040fe200000418ff */
[----:B------:R-:W-:Y:S01]  /*11a30*/  FADD.FTZ R153, R150, R153 ;  /* 0x0000009996997221 */ /* 0x000fe20000010000 */
        /* <DEDUP_REMOVED lines=56> */
[----:B-1----:R-:W-:Y:S01]  /*11dc0*/  HMMA.16816.F32.BF16 R112, R4, R8, R112 ;  /* 0x000000080470723c */ /* 0x002fe20000041870 */
        /* <DEDUP_REMOVED lines=35> */
[----:B------:R-:W3:Y:S04]  /*12000*/  LDSM.16.MT88.4 R12, [R143+0x3100] ;  /* 0x003100008f0c783b */ /* 0x000ee80000004200 */
[----:B------:R-:W-:Y:S02]  /*12010*/  LDSM.16.MT88.4 R140, [R176+0x3900] ;  /* 0x00390000b08c783b */ /* 0x000fe40000004200 */
        /* <DEDUP_REMOVED lines=102> */
[----:B------:R-:W-:Y:S02]  /*12680*/  SHF.L.U64.HI R10, R218, 0x1, R215 ;  /* 0x00000001da0a7819 */ /* 0x000fe400000102d7 */
        /* <DEDUP_REMOVED lines=9> */
[----:B-1----:R-:W-:Y:S01]  /*12720*/  SEL R8, RZ, 0x10, P5 ;  /* 0x00000010ff087807 */ /* 0x002fe20002800000 */
[----:B------:R-:W-:Y:S02]  /*12730*/  IMAD.SHL.U32 R9, R218, 0x2, RZ ;  /* 0x00000002da097824 */ /* 0x000fe400078e00ff */
[----:B------:R-:W-:Y:S01]  /*12740*/  IMAD.SHL.U32 R3, R213, 0x2, RZ ;  /* 0x00000002d5037824 */ /* 0x000fe200078e00ff */
[----:B------:R-:W-:-:S04]  /*12750*/  IADD3 R18, -R8, 0x10, RZ ;  /* 0x0000001008127810 */ /* 0x000fc80007ffe1ff */
[----:B------:R-:W-:Y:S02]  /*12760*/  LOP3.LUT R18, R18, 0xf, RZ, 0xc0, !PT ;  /* 0x0000000f12127812 */ /* 0x000fe400078ec0ff */
[----:B--2---:R-:W-:Y:S01]  /*12770*/  SHF.R.S32.HI R6, RZ, 0x1f, R203 ;  /* 0x0000001fff067819 */ /* 0x004fe200000114cb */
[----:B------:R-:W-:-:S04]  /*12780*/  IMAD.WIDE.U32 R4, R203, c[0x0][0x1f0], R4 ;  /* 0x00007c00cb047a25 */ /* 0x000fc800078e0004 */
[----:B------:R-:W-:Y:S01]  /*12790*/  IMAD R6, R6, c[0x0][0x1f0], RZ ;  /* 0x00007c0006067a24 */ /* 0x000fe200078e02ff */
[----:B------:R-:W-:-:S03]  /*127a0*/  IADD3 R4, P0, R208, R4, RZ ;  /* 0x00000004d0047210 */ /* 0x000fc60007f1e0ff */
[----:B------:R-:W-:-:S05]  /*127b0*/  IMAD R6, R203, c[0x0][0x1f4], R6 ;  /* 0x00007d00cb067a24 */ /* 0x000fca00078e0206 */
[----:B------:R-:W-:Y:S01]  /*127c0*/  IADD3.X R11, R199, R5, R6, P0, !PT ;  /* 0x00000005c70b7210 */ /* 0x000fe200007fe406 */
[----:B------:R-:W-:Y:S01]  /*127d0*/  IMAD.SHL.U32 R6, R214, 0x2, RZ ;  /* 0x00000002d6067824 */ /* 0x000fe200078e00ff */
        /* <DEDUP_REMOVED lines=32> */
.L_x_1670:
[----:B------:R-:W-:Y:S01]  /*129e0*/  ULDC.64 UR4, c[0x0][0x2c8] ;  /* 0x0000b20000047ab9 */ /* 0x000fe20000000a00 */
[----:B------:R-:W0:Y:S01]  /*129f0*/  LDGDEPBAR ;  /* 0x00000000000079af */ /* 0x000e220000000000 */
[----:B------:R-:W-:-:S04]  /*12a00*/  UIMAD.WIDE.U32 UR6, UR13, UR4, URZ ;  /* 0x000000040d0672a5 */ /* 0x000fc8000f8e003f */
[----:B------:R-:W-:-:S03]  /*12a10*/  @UP2 USHF.R.U32.HI UR13, URZ, UR5, UR7 ;  /* 0x000000053f0d2299 */ /* 0x000fc60008011607 */
[----:B------:R-:W-:Y:S02]  /*12a20*/  UMOV UR6, URZ ;  /* 0x0000003f00067c82 */ /* 0x000fe40008000000 */
[----:B------:R-:W-:Y:S02]  /*12a30*/  UIADD3 UR13, UR13, UR9, -UR12 ;  /* 0x000000090d0d7290 */ /* 0x000fe4000fffe80c */
[----:B------:R-:W-:Y:S02]  /*12a40*/  UMOV UR5, 0x1 ;  /* 0x0000000100057882 */ /* 0x000fe40000000000 */
[----:B------:R-:W-:-:S04]  /*12a50*/  USHF.R.S32.HI UR4, URZ, 0x1f, UR13 ;  /* 0x0000001f3f047899 */ /* 0x000fc8000801140d */
[----:B------:R-:W-:Y:S02]  /*12a60*/  ULEA.HI UR4, UR4, UR13, URZ, 0x6 ;  /* 0x0000000d04047291 */ /* 0x000fe4000f8f303f */
[----:B------:R-:W-:Y:S02]  /*12a70*/  UIADD3 UR13, UR15, -0x2, URZ ;  /* 0xfffffffe0f0d7890 */ /* 0x000fe4000fffe03f */
        /* <DEDUP_REMOVED lines=10> */
[----:B------:R-:W-:Y:S01]  /*12b20*/  IMAD.SHL.U32 R221, R213, 0x2, RZ ;  /* 0x00000002d5dd7824 */ /* 0x000fe200078e00ff */
[----:B-1----:R-:W-:Y:S01]  /*12b30*/  MOV R3, R2 ;  /* 0x0000000200037202 */ /* 0x002fe20000000f00 */
[----:B------:R-:W-:Y:S01]  /*12b40*/  UMOV UR6, URZ ;  /* 0x0000003f00067c82 */ /* 0x000fe20008000000 */
[----:B------:R-:W-:Y:S01]  /*12b50*/  SEL R186, R186, 0xffffffe0, !P1 ;  /* 0xffffffe0baba7807 */ /* 0x000fe20004800000 */
[----:B------:R-:W-:Y:S01]  /*12b60*/  UMOV UR5, 0x1 ;  /* 0x0000000100057882 */ /* 0x000fe20000000000 */
[----:B------:R-:W-:Y:S02]  /*12b70*/  IADD3 R190, R189, 0xc100, RZ ;  /* 0x0000c100bdbe7810 */ /* 0x000fe40007ffe0ff */
[----:B------:R-:W-:-:S02]  /*12b80*/  IADD3 R133, R188, R187, RZ ;  /* 0x000000bbbc857210 */ /* 0x000fc40007ffe0ff */
.L_x_1674:
        /* <DEDUP_REMOVED lines=8> */
[----:B------:R1:W2:Y:S04]  /*12c10*/  LDSM.16.M88.4 R140, [R0+0xc100] ;  /* 0x00c10000008c783b */ /* 0x0002a80000000200 */
[----:B------:R1:W3:Y:S04]  /*12c20*/  LDSM.16.M88.4 R144, [R0+0xc900] ;  /* 0x00c900000090783b */ /* 0x0002e80000000200 */
        /* <DEDUP_REMOVED lines=10> */
[C---:B------:R-:W-:Y:S01]  /*12cd0*/  IMAD.WIDE.U32 R8, R204.reuse, c[0x0][0x208], RZ ;  /* 0x00008200cc087a25 */ /* 0x040fe200078e00ff */
[----:B------:R-:W-:Y:S03]  /*12ce0*/  SHF.R.S32.HI R7, RZ, 0x1f, R203 ;  /* 0x0000001fff077819 */ /* 0x000fe600000114cb */
[----:B------:R-:W-:Y:S02]  /*12cf0*/  IMAD R5, R5, c[0x0][0x208], RZ ;  /* 0x0000820005057a24 */ /* 0x000fe400078e02ff */
[----:B------:R-:W-:Y:S02]  /*12d00*/  IMAD R7, R7, c[0x0][0x218], RZ ;  /* 0x0000860007077a24 */ /* 0x000fe400078e02ff */
[----:B------:R-:W-:Y:S02]  /*12d10*/  IMAD R5, R204, c[0x0][0x20c], R5 ;  /* 0x00008300cc057a24 */ /* 0x000fe400078e0205 */
[----:B------:R-:W-:Y:S02]  /*12d20*/  IMAD R7, R203, c[0x0][0x21c], R7 ;  /* 0x00008700cb077a24 */ /* 0x000fe400078e0207 */
[----:B------:R-:W-:Y:S02]  /*12d30*/  IMAD.IADD R9, R9, 0x1, R5 ;  /* 0x0000000109097824 */ /* 0x000fe400078e0205 */
[----:B------:R-:W-:Y:S02]  /*12d40*/  IMAD R5, R196, c[0x0][0x210], RZ ;  /* 0x00008400c4057a24 */ /* 0x000fe400078e02ff */
[----:B------:R-:W-:Y:S04]  /*12d50*/  IMAD.WIDE.U32 R8, R203, c[0x0][0x218], R8 ;  /* 0x00008600cb087a25 */ /* 0x000fe800078e0008 */
[----:B------:R-:W-:Y:S01]  /*12d60*/  IMAD.SHL.U32 R6, R218, 0x2, RZ ;  /* 0x00000002da067824 */ /* 0x000fe200078e00ff */
[----:B------:R-:W-:Y:S01]  /*12d70*/  IADD3 R5, P0, R5, R8, RZ ;  /* 0x0000000805057210 */ /* 0x000fe20007f1e0ff */
[----:B------:R-:W-:Y:S01]  /*12d80*/  IMAD.SHL.U32 R2, R214, 0x2, RZ ;  /* 0x00000002d6027824 */ /* 0x000fe200078e00ff */
[----:B------:R-:W-:Y:S02]  /*12d90*/  IADD3 R8, -R216, 0x10, RZ ;  /* 0x00000010d8087810 */ /* 0x000fe40007ffe1ff */
[----:B-1----:R-:W-:Y:S02]  /*12da0*/  IADD3.X R0, R198, R9, R7, P0, !PT ;  /* 0x00000009c6007210 */ /* 0x002fe400007fe407 */
[C---:B------:R-:W-:Y:S02]  /*12db0*/  LEA R4, P0, R5.reuse, c[0x0][0x1f8], 0x1 ;  /* 0x00007e0005047a11 */ /* 0x040fe400078008ff */
[----:B------:R-:W-:Y:S02]  /*12dc0*/  SHF.L.U64.HI R7, R218, 0x1, R215 ;  /* 0x00000001da077819 */ /* 0x000fe400000102d7 */
[----:B------:R-:W-:Y:S01]  /*12dd0*/  LEA.HI.X R12, R5, c[0x0][0x1fc], R0, 0x1, P0 ;  /* 0x00007f00050c7a11 */ /* 0x000fe200000f0c00 */
[----:B------:R-:W1:Y:S01]  /*12de0*/  SHFL.IDX PT, R10, R4, 0x1, 0x181f ;  /* 0x00381f00040a7f89 */ /* 0x000e6200000e0000 */
[----:B------:R-:W-:Y:S02]  /*12df0*/  SEL R5, RZ, 0x10, P5 ;  /* 0x00000010ff057807 */ /* 0x000fe40002800000 */
[----:B------:R-:W-:Y:S01]  /*12e00*/  SEL R0, RZ, 0x10, P4 ;  /* 0x00000010ff007807 */ /* 0x000fe20002000000 */
[----:B------:R-:W5:Y:S01]  /*12e10*/  SHFL.IDX PT, R11, R12, 0x1, 0x181f ;  /* 0x00381f000c0b7f89 */ /* 0x000f6200000e0000 */
[----:B------:R-:W-:Y:S02]  /*12e20*/  IADD3 R17, -R5, 0x10, RZ ;  /* 0x0000001005117810 */ /* 0x000fe40007ffe1ff */
[----:B------:R-:W-:Y:S01]  /*12e30*/  IADD3 R9, -R0, 0x10, RZ ;  /* 0x0000001000097810 */ /* 0x000fe20007ffe1ff */
[----:B------:R4:W3:Y:S01]  /*12e40*/  SHFL.IDX PT, R13, R4, RZ, 0x181f ;  /* 0x00181fff040d7589 */ /* 0x0008e200000e0000 */
[----:B------:R-:W-:Y:S02]  /*12e50*/  LOP3.LUT R17, R17, 0xf, RZ, 0xc0, !PT ;  /* 0x0000000f11117812 */ /* 0x000fe400078ec0ff */
[----:B------:R-:W-:Y:S01]  /*12e60*/  LOP3.LUT R9, R9, 0xf, RZ, 0xc0, !PT ;  /* 0x0000000f09097812 */ /* 0x000fe200078ec0ff */
[----:B------:R-:W2:Y:S01]  /*12e70*/  SHFL.IDX PT, R15, R12, RZ, 0x181f ;  /* 0x00181fff0c0f7589 */ /* 0x000ea200000e0000 */
[----:B------:R-:W-:Y:S02]  /*12e80*/  LOP3.LUT R8, R8, 0xf, RZ, 0xc0, !PT ;  /* 0x0000000f08087812 */ /* 0x000fe400078ec0ff */
[----:B------:R-:W-:Y:S02]  /*12e90*/  ISETP.NE.U32.AND P2, PT, R5, RZ, PT ;  /* 0x000000ff0500720c */ /* 0x000fe40003f45070 */
[----:B----4-:R-:W-:Y:S02]  /*12ea0*/  SHF.L.U64.HI R4, R214, 0x1, R217 ;  /* 0x00000001d6047819 */ /* 0x010fe400000102d9 */
[-C--:B-1----:R-:W-:Y:S04]  /*12eb0*/  IADD3 R16, P1, P0, R17, R10.reuse, R6 ;  /* 0x0000000a11107210 */ /* 0x082fe8000783e006 */
[-C--:B-----5:R-:W-:Y:S02]  /*12ec0*/  IADD3.X R17, RZ, R11.reuse, R7, P1, P0 ;  /* 0x0000000bff117210 */ /* 0x0a0fe40000fe0407 */
[-C--:B------:R-:W-:Y:S01]  /*12ed0*/  IADD3 R18, P1, P0, R9, R10.reuse, R2 ;  /* 0x0000000a09127210 */ /* 0x080fe2000783e002 */
[----:B------:R-:W-:Y:S03]  /*12ee0*/  IMAD.U32 R9, RZ, RZ, UR6 ;  /* 0x00000006ff097e24 */ /* 0x000fe6000f8e00ff */
[-C--:B------:R-:W-:Y:S01]  /*12ef0*/  IADD3.X R19, RZ, R11.reuse, R4, P1, P0 ;  /* 0x0000000bff137210 */ /* 0x080fe20000fe0404 */
[----:B------:R-:W-:Y:S01]  /*12f00*/  IMAD R5, R9, 0x6000, R202 ;  /* 0x0000600009057824 */ /* 0x000fe200078e02ca */
[----:B------:R-:W-:Y:S04]  /*12f10*/  IADD3 R10, P1, P0, R8, R10, R221 ;  /* 0x0000000a080a7210 */ /* 0x000fe8000783e0dd */
[----:B------:R-:W-:Y:S02]  /*12f20*/  IADD3.X R11, RZ, R11, R222, P1, P0 ;  /* 0x0000000bff0b7210 */ /* 0x000fe40000fe04de */
[C---:B---3--:R-:W-:Y:S02]  /*12f30*/  IADD3 R6, P1, R13.reuse, R6, RZ ;  /* 0x000000060d067210 */ /* 0x048fe40007f3e0ff */
[----:B------:R-:W-:Y:S03]  /*12f40*/  IADD3 R20, P0, R13, R2, RZ ;  /* 0x000000020d147210 */ /* 0x000fe60007f1e0ff */
[C---:B--2---:R-:W-:Y:S01]  /*12f50*/  IMAD.X R7, R15.reuse, 0x1, R7, P1 ;  /* 0x000000010f077824 */ /* 0x044fe200008e0607 */
        /* <DEDUP_REMOVED lines=11> */
.L_x_1672:
[C---:B-12---:R-:W-:Y:S01]  /*13010*/  HMMA.16816.F32.BF16 R4, R136.reuse, R140, RZ ;  /* 0x0000008c8804723c */ /* 0x046fe200000418ff */
[----:B------:R-:W-:Y:S01]  /*13020*/  LDSM.16.M88.4 R180, [R193+0x4000] ;  /* 0x00400000c1b4783b */ /* 0x000fe20000000200 */
[----:B------:R-:W-:Y:S01]  /*13030*/  UIMAD UR4, UR5, 0x6000, URZ ;  /* 0x00006000050478a4 */ /* 0x000fe2000f8e023f */
[----:B------:R-:W-:Y:S01]  /*13040*/  PLOP3.LUT P0, PT, PT, PT, UP2, 0x80, 0x0 ;  /* 0x000000000000781c */ /* 0x000fe20003f0f028 */
[----:B------:R-:W-:Y:S01]  /*13050*/  USHF.L.U32 UR14, UR13, 0x6, URZ ;  /* 0x000000060d0e7899 */ /* 0x000fe2000800063f */
[CC--:B------:R-:W-:Y:S01]  /*13060*/  IADD3 R0, R191.reuse, R193.reuse, RZ ;  /* 0x000000c1bf007210 */ /* 0x0c0fe20007ffe0ff */
[----:B------:R-:W-:Y:S01]  /*13070*/  UISETP.GE.AND UP0, UPT, UR13, 0x2, UPT ;  /* 0x000000020d00788c */ /* 0x000fe2000bf06270 */
[----:B------:R-:W-:Y:S01]  /*13080*/  IADD3 R2, R191, R192, RZ ;  /* 0x000000c0bf027210 */ /* 0x000fe20007ffe0ff */
[C---:B------:R-:W-:Y:S01]  /*13090*/  HMMA.16816.F32.BF16 R8, R136.reuse, R142, RZ ;  /* 0x0000008e8808723c */ /* 0x040fe200000418ff */
[----:B------:R-:W-:Y:S01]  /*130a0*/  LDSM.16.M88.4 R140, [R185] ;  /* 0x00000000b98c783b */ /* 0x000fe20000000200 */
[----:B------:R-:W-:Y:S01]  /*130b0*/  PLOP3.LUT P1, PT, PT, PT, UP2, 0x80, 0x0 ;  /* 0x000000000000781c */ /* 0x000fe20003f2f028 */
[----:B------:R-:W-:Y:S01]  /*130c0*/  UISETP.GE.AND UP1, UPT, UR6, 0x1, UPT ;  /* 0x000000010600788c */ /* 0x000fe2000bf26270 */
[CC--:B------:R-:W-:Y:S02]  /*130d0*/  IADD3 R195, R186.reuse, R193.reuse, RZ ;  /* 0x000000c1bac37210 */ /* 0x0c0fe40007ffe0ff */
[----:B------:R-:W-:Y:S02]  /*130e0*/  IADD3 R194, R186, R193, R191 ;  /* 0x000000c1bac27210 */ /* 0x000fe40007ffe0bf */
[C---:B---3--:R-:W-:Y:S01]  /*130f0*/  HMMA.16816.F32.BF16 R12, R136.reuse, R144, RZ ;  /* 0x00000090880c723c */ /* 0x048fe200000418ff */
[----:B------:R-:W-:Y:S07]  /*13100*/  LDSM.16.M88.4 R168, [R2] ;  /* 0x0000000002a8783b */ /* 0x000fee0000000200 */
[C---:B------:R-:W-:Y:S01]  /*13110*/  HMMA.16816.F32.BF16 R16, R136.reuse, R146, RZ ;  /* 0x000000928810723c */ /* 0x040fe200000418ff */
[----:B------:R-:W1:Y:S07]  /*13120*/  LDSM.16.M88.4 R144, [R0] ;  /* 0x000000000090783b */ /* 0x000e6e0000000200 */
[C---:B----4-:R-:W-:Y:S01]  /*13130*/  HMMA.16816.F32.BF16 R20, R136.reuse, R24, RZ ;  /* 0x000000188814723c */ /* 0x050fe200000418ff */
[----:B------:R-:W-:Y:S07]  /*13140*/  LDSM.16.M88.4 R172, [R195+0x2800] ;  /* 0x00280000c3ac783b */ /* 0x000fee0000000200 */
[C---:B------:R-:W-:Y:S01]  /*13150*/  HMMA.16816.F32.BF16 R24, R136.reuse, R26, RZ ;  /* 0x0000001a8818723c */ /* 0x040fe200000418ff */
[----:B------:R-:W-:Y:S07]  /*13160*/  LDSM.16.M88.4 R176, [R0+0x2000] ;  /* 0x0020000000b0783b */ /* 0x000fee0000000200 */
        /* <DEDUP_REMOVED lines=17> */
[----:B------:R-:W-:Y:S07]  /*13280*/  LDSM.16.M88.4 R164, [R193+0x3800] ;  /* 0x00380000c1a4783b */ /* 0x000fee0000000200 */
[C---:B------:R-:W-:Y:S01]  /*13290*/  HMMA.16816.F32.BF16 R8, R140.reuse, R146, R8 ;  /* 0x000000928c08723c */ /* 0x040fe20000041808 */
[----:B------:R-:W1:Y:S07]  /*132a0*/  LDSM.16.M88.4 R144, [R2+0x1000] ;  /* 0x001000000290783b */ /* 0x000e6e0000000200 */
        /* <DEDUP_REMOVED lines=97> */
[----:B------:R-:W-:Y:S01]  /*138c0*/  MOV R154, R219 ;  /* 0x000000db009a7202 */ /* 0x000fe20000000f00 */
        /* <DEDUP_REMOVED lines=13> */
[----:B------:R-:W1:Y:S01]  /*139a0*/  LDSM.16.M88.4 R136, [R194+0x5800] ;  /* 0x00580000c288783b */ /* 0x000e620000000200 */
[----:B------:R-:W-:Y:S04]  /*139b0*/  DEPBAR.LE SB0, 0x2 ;  /* 0x000080800000791a */ /* 0x000fe80000000000 */
[----:B------:R-:W-:Y:S02]  /*139c0*/  FMUL.FTZ R148, R6, c[0x0][0x320] ;  /* 0x0000c80006947a20 */ /* 0x000fe40000410000 */
[C---:B---3--:R-:W-:Y:S04]  /*139d0*/  HMMA.16816.F32.BF16 R20, R172.reuse, R140, R20 ;  /* 0x0000008cac14723c */ /* 0x048fe80000041814 */
[----:B------:R-:W-:Y:S01]  /*139e0*/  MUFU.TANH R148, R148 ;  /* 0x0000009400947308 */ /* 0x000fe20000002400 */
[----:B------:R-:W-:Y:S01]  /*139f0*/  BAR.SYNC.DEFER_BLOCKING 0x0 ;  /* 0x0000000000007b1d */ /* 0x000fe20000010000 */
[----:B------:R-:W-:Y:S02]  /*13a00*/  FMUL.FTZ R153, R8, c[0x0][0x320] ;  /* 0x0000c80008997a20 */ /* 0x000fe40000410000 */
        /* <DEDUP_REMOVED lines=8> */
[----:B------:R-:W-:Y:S01]  /*13a90*/  @P1 IMAD.HI.U32 R20, R219, c[0x0][0x2c8], RZ ;  /* 0x0000b200db141a27 */ /* 0x000fe200078e00ff */
[----:B------:R2:W-:Y:S01]  /*13aa0*/  MUFU.TANH R229, R21 ;  /* 0x0000001500e57308 */ /* 0x0005e20000002400 */
[----:B------:R-:W-:Y:S02]  /*13ab0*/  LDSM.16.MT88.4 R140, [R134+UR4+0x2900] ;  /* 0x00290004868c783b */ /* 0x000fe40008004200 */
[----:B------:R-:W-:Y:S01]  /*13ac0*/  FMUL.FTZ R227, R22, c[0x0][0x320] ;  /* 0x0000c80016e37a20 */ /* 0x000fe20000410000 */
[C---:B-1----:R-:W-:Y:S03]  /*13ad0*/  HMMA.16816.F32.BF16 R28, R172.reuse, R136, R28 ;  /* 0x00000088ac1c723c */ /* 0x042fe6000004181c */
[----:B------:R-:W-:Y:S01]  /*13ae0*/  @P0 SHF.R.U32.HI R154, RZ, c[0x0][0x2cc], R20 ;  /* 0x0000b300ff9a0a19 */ /* 0x000fe20000011614 */
[----:B------:R-:W-:Y:S01]  /*13af0*/  FMUL.FTZ R225, R23, c[0x0][0x320] ;  /* 0x0000c80017e17a20 */ /* 0x000fe20000410000 */
[----:B------:R-:W-:Y:S01]  /*13b00*/  MOV R23, UR14 ;  /* 0x0000000e00177c02 */ /* 0x000fe20008000f00 */
[----:B------:R-:W1:Y:S01]  /*13b10*/  MUFU.TANH R0, R0 ;  /* 0x0000000000007308 */ /* 0x000e620000002400 */
[----:B------:R-:W-:Y:S01]  /*13b20*/  FMUL.FTZ R152, R11, c[0x0][0x320] ;  /* 0x0000c8000b987a20 */ /* 0x000fe20000410000 */
[----:B------:R-:W-:Y:S01]  /*13b30*/  HMMA.16816.F32.BF16 R32, R172, R138, R32 ;  /* 0x0000008aac20723c */ /* 0x000fe20000041820 */
[----:B------:R-:W3:Y:S01]  /*13b40*/  SHFL.IDX PT, R22, R154, RZ, 0x1c1f ;  /* 0x001c1fff9a167589 */ /* 0x000ee200000e0000 */
[----:B------:R-:W-:Y:S02]  /*13b50*/  UIADD3 UR14, UR6, 0x1, URZ ;  /* 0x00000001060e7890 */ /* 0x000fe4000fffe03f */
[----:B------:R-:W-:Y:S01]  /*13b60*/  FMUL.FTZ R223, R24, c[0x0][0x320] ;  /* 0x0000c80018df7a20 */ /* 0x000fe20000410000 */
[----:B------:R-:W-:Y:S01]  /*13b70*/  IADD3 R24, -R220, 0x1, -R23 ;  /* 0x00000001dc187810 */ /* 0x000fe20007ffe917 */
[----:B------:R-:W-:Y:S01]  /*13b80*/  FMUL.FTZ R239, R12, c[0x0][0x320] ;  /* 0x0000c8000cef7a20 */ /* 0x000fe20000410000 */
[----:B------:R-:W-:Y:S01]  /*13b90*/  USEL UR6, UR14, URZ, !UP1 ;  /* 0x0000003f0e067287 */ /* 0x000fe2000c800000 */
[----:B------:R-:W4:Y:S01]  /*13ba0*/  MUFU.TANH R149, R149 ;  /* 0x0000009500957308 */ /* 0x000f220000002400 */
[----:B------:R-:W5:Y:S03]  /*13bb0*/  SHFL.IDX PT, R20, R154, 0x1, 0x1c1f ;  /* 0x003c1f009a147f89 */ /* 0x000f6600000e0000 */
[----:B--2---:R-:W-:Y:S01]  /*13bc0*/  MOV R21, UR12 ;  /* 0x0000000c00157c02 */ /* 0x004fe20008000f00 */
[----:B------:R-:W-:Y:S02]  /*13bd0*/  FMUL.FTZ R179, R13, c[0x0][0x320] ;  /* 0x0000c8000db37a20 */ /* 0x000fe40000410000 */
[----:B------:R-:W-:Y:S01]  /*13be0*/  FMUL.FTZ R237, R14, c[0x0][0x320] ;  /* 0x0000c8000eed7a20 */ /* 0x000fe20000410000 */
[----:B------:R-:W-:Y:S01]  /*13bf0*/  IADD3 R21, -R21, UR9, R24 ;  /* 0x0000000915157c10 */ /* 0x000fe2000fffe118 */
[----:B------:R-:W-:Y:S01]  /*13c00*/  FMUL.FTZ R181, R15, c[0x0][0x320] ;  /* 0x0000c8000fb57a20 */ /* 0x000fe20000410000 */
[----:B------:R-:W2:Y:S01]  /*13c10*/  MUFU.TANH R2, R2 ;  /* 0x0000000200027308 */ /* 0x000ea20000002400 */
[----:B------:R-:W-:Y:S01]  /*13c20*/  FMUL.FTZ R235, R16, c[0x0][0x320] ;  /* 0x0000c80010eb7a20 */ /* 0x000fe20000410000 */
[----:B------:R-:W-:Y:S01]  /*13c30*/  LDSM.16.MT88.4 R144, [R135+UR4+0x3900] ;  /* 0x003900048790783b */ /* 0x000fe20008004200 */
[----:B------:R-:W-:Y:S02]  /*13c40*/  FMUL.FTZ R183, R17, c[0x0][0x320] ;  /* 0x0000c80011b77a20 */ /* 0x000fe40000410000 */
[----:B------:R-:W-:Y:S01]  /*13c50*/  FMUL.FTZ R233, R18, c[0x0][0x320] ;  /* 0x0000c80012e97a20 */ /* 0x000fe20000410000 */
[----:B---3--:R-:W-:Y:S01]  /*13c60*/  IADD3 R22, R21, R22, RZ ;  /* 0x0000001615167210 */ /* 0x008fe20007ffe0ff */
[----:B------:R-:W-:Y:S03]  /*13c70*/  FMUL.FTZ R193, R19, c[0x0][0x320] ;  /* 0x0000c80013c17a20 */ /* 0x000fe60000410000 */
[----:B------:R-:W3:Y:S01]  /*13c80*/  MUFU.TANH R153, R153 ;  /* 0x0000009900997308 */ /* 0x000ee20000002400 */
[C---:B------:R-:W-:Y:S01]  /*13c90*/  ISETP.GT.AND P0, PT, R22.reuse, RZ, PT ;  /* 0x000000ff1600720c */ /* 0x040fe20003f04270 */
[----:B------:R-:W-:Y:S01]  /*13ca0*/  FMUL.FTZ R195, R25, c[0x0][0x320] ;  /* 0x0000c80019c37a20 */ /* 0x000fe20000410000 */
[----:B------:R-:W-:Y:S01]  /*13cb0*/  ISETP.GT.AND P2, PT, R22, 0x1, PT ;  /* 0x000000011600780c */ /* 0x000fe20003f44270 */
[----:B------:R-:W-:Y:S01]  /*13cc0*/  FMUL.FTZ R165, R27, c[0x0][0x320] ;  /* 0x0000c8001ba57a20 */ /* 0x000fe20000410000 */
[----:B-----5:R-:W-:Y:S01]  /*13cd0*/  IADD3 R20, R21, R20, RZ ;  /* 0x0000001415147210 */ /* 0x020fe20007ffe0ff */
[----:B------:R-:W-:Y:S01]  /*13ce0*/  FMUL.FTZ R28, R28, c[0x0][0x320] ;  /* 0x0000c8001c1c7a20 */ /* 0x000fe20000410000 */
[----:B-1----:R-:W-:Y:S01]  /*13cf0*/  FSEL R0, R0, -INF , P0 ;  /* 0xff80000000007808 */ /* 0x002fe20000000000 */
[----:B------:R-:W-:Y:S01]  /*13d00*/  FMUL.FTZ R29, R29, c[0x0][0x320] ;  /* 0x0000c8001d1d7a20 */ /* 0x000fe20000410000 */
[C---:B------:R-:W-:Y:S01]  /*13d10*/  ISETP.GT.AND P1, PT, R20.reuse, RZ, PT ;  /* 0x000000ff1400720c */ /* 0x040fe20003f24270 */
[----:B------:R-:W1:Y:S01]  /*13d20*/  MUFU.TANH R150, R150 ;  /* 0x0000009600967308 */ /* 0x000e620000002400 */
[----:B------:R-:W-:Y:S01]  /*13d30*/  ISETP.GT.AND P0, PT, R20, 0x1, PT ;  /* 0x000000011400780c */ /* 0x000fe20003f04270 */
[----:B------:R-:W-:Y:S01]  /*13d40*/  FMUL.FTZ R32, R32, c[0x0][0x320] ;  /* 0x0000c80020207a20 */ /* 0x000fe20000410000 */
[----:B------:R-:W-:Y:S01]  /*13d50*/  FSEL R21, R148, -INF , P1 ;  /* 0xff80000094157808 */ /* 0x000fe20000800000 */
[----:B------:R-:W-:Y:S01]  /*13d60*/  FMUL.FTZ R26, R26, c[0x0][0x320] ;  /* 0x0000c8001a1a7a20 */ /* 0x000fe20000410000 */
[----:B----4-:R-:W-:Y:S01]  /*13d70*/  FSEL R23, R149, -INF , P0 ;  /* 0xff80000095177808 */ /* 0x010fe20000000000 */
[----:B------:R-:W-:Y:S01]  /*13d80*/  FMUL.FTZ R33, R33, c[0x0][0x320] ;  /* 0x0000c80021217a20 */ /* 0x000fe20000410000 */
[----:B------:R-:W-:Y:S01]  /*13d90*/  ISETP.GT.AND P1, PT, R22, 0x8, PT ;  /* 0x000000081600780c */ /* 0x000fe20003f24270 */
[----:B------:R-:W-:Y:S01]  /*13da0*/  FMUL.FTZ R30, R30, c[0x0][0x320] ;  /* 0x0000c8001e1e7a20 */ /* 0x000fe20000410000 */
[----:B------:R-:W-:Y:S01]  /*13db0*/  ISETP.GT.AND P0, PT, R22, 0x9, PT ;  /* 0x000000091600780c */ /* 0x000fe20003f04270 */
[----:B------:R-:W4:Y:S01]  /*13dc0*/  MUFU.TANH R152, R152 ;  /* 0x0000009800987308 */ /* 0x000f220000002400 */
[----:B--2---:R-:W-:Y:S01]  /*13dd0*/  FSEL R25, R2, -INF , P2 ;  /* 0xff80000002197808 */ /* 0x004fe20001000000 */
[----:B------:R-:W-:Y:S01]  /*13de0*/  FMUL.FTZ R31, R31, c[0x0][0x320] ;  /* 0x0000c8001f1f7a20 */ /* 0x000fe20000410000 */
[----:B------:R-:W-:Y:S01]  /*13df0*/  FMNMX.FTZ R2, R0, R3, !PT ;  /* 0x0000000300027209 */ /* 0x000fe20007810000 */
[----:B------:R-:W-:Y:S01]  /*13e00*/  FMUL.FTZ R34, R34, c[0x0][0x320] ;  /* 0x0000c80022227a20 */ /* 0x000fe20000410000 */
[----:B---3--:R-:W-:Y:S01]  /*13e10*/  FSEL R27, R153, -INF , P1 ;  /* 0xff800000991b7808 */ /* 0x008fe20000800000 */
[----:B------:R-:W-:Y:S01]  /*13e20*/  FMUL.FTZ R35, R35, c[0x0][0x320] ;  /* 0x0000c80023237a20 */ /* 0x000fe20000410000 */
[----:B------:R-:W-:Y:S02]  /*13e30*/  ISETP.GT.AND P1, PT, R20, 0x8, PT ;  /* 0x000000081400780c */ /* 0x000fe40003f24270 */
[----:B------:R-:W-:Y:S01]  /*13e40*/  FMNMX.FTZ R2, R25, R2, !PT ;  /* 0x0000000219027209 */ /* 0x000fe20007810000 */
[----:B------:R-:W2:Y:S01]  /*13e50*/  MUFU.TANH R151, R151 ;  /* 0x0000009700977308 */ /* 0x000ea20000002400 */
[----:B------:R-:W-:Y:S02]  /*13e60*/  FMNMX.FTZ R24, R21, R132, !PT ;  /* 0x0000008415187209 */ /* 0x000fe40007810000 */
[----:B------:R-:W-:Y:S02]  /*13e70*/  FMNMX.FTZ R2, R27, R2, !PT ;  /* 0x000000021b027209 */ /* 0x000fe40007810000 */
[----:B-1----:R-:W-:Y:S02]  /*13e80*/  FSEL R173, R150, -INF , P0 ;  /* 0xff80000096ad7808 */ /* 0x002fe40000000000 */
[----:B------:R-:W-:Y:S02]  /*13e90*/  ISETP.GT.AND P0, PT, R20, 0x9, PT ;  /* 0x000000091400780c */ /* 0x000fe40003f04270 */
[----:B------:R-:W-:Y:S01]  /*13ea0*/  FMNMX.FTZ R2, R173, R2, !PT ;  /* 0x00000002ad027209 */ /* 0x000fe20007810000 */
[----:B------:R-:W1:Y:S01]  /*13eb0*/  MUFU.TANH R239, R239 ;  /* 0x000000ef00ef7308 */ /* 0x000e620000002400 */
[----:B------:R-:W-:Y:S02]  /*13ec0*/  FMNMX.FTZ R24, R23, R24, !PT ;  /* 0x0000001817187209 */ /* 0x000fe40007810000 */
[----:B----4-:R-:W-:Y:S02]  /*13ed0*/  FSEL R169, R152, -INF , P0 ;  /* 0xff80000098a97808 */ /* 0x010fe40000000000 */
[C---:B------:R-:W-:Y:S05]  /*13ee0*/  ISETP.GT.AND P0, PT, R22.reuse, 0x11, PT ;  /* 0x000000111600780c */ /* 0x040fea0003f04270 */
[----:B------:R-:W3:Y:S01]  /*13ef0*/  MUFU.TANH R179, R179 ;  /* 0x000000b300b37308 */ /* 0x000ee20000002400 */
[----:B--2---:R-:W-:Y:S02]  /*13f00*/  FSEL R171, R151, -INF , P1 ;  /* 0xff80000097ab7808 */ /* 0x004fe40000800000 */
[----:B------:R-:W-:Y:S02]  /*13f10*/  ISETP.GT.AND P1, PT, R22, 0x10, PT ;  /* 0x000000101600780c */ /* 0x000fe40003f24270 */
[----:B------:R-:W-:Y:S05]  /*13f20*/  FMNMX.FTZ R24, R171, R24, !PT ;  /* 0x00000018ab187209 */ /* 0x000fea0007810000 */
[----:B------:R-:W2:Y:S01]  /*13f30*/  MUFU.TANH R237, R237 ;  /* 0x000000ed00ed7308 */ /* 0x000ea20000002400 */
[----:B------:R-:W-:Y:S02]  /*13f40*/  FMNMX.FTZ R24, R169, R24, !PT ;  /* 0x00000018a9187209 */ /* 0x000fe40007810000 */
[----:B-1----:R-:W-:Y:S02]  /*13f50*/  FSEL R239, R239, -INF , P1 ;  /* 0xff800000efef7808 */ /* 0x002fe40000800000 */
[C---:B------:R-:W-:Y:S02]  /*13f60*/  ISETP.GT.AND P1, PT, R20.reuse, 0x10, PT ;  /* 0x000000101400780c */ /* 0x040fe40003f24270 */
[----:B------:R-:W-:Y:S03]  /*13f70*/  FMNMX.FTZ R2, R239, R2, !PT ;  /* 0x00000002ef027209 */ /* 0x000fe60007810000 */
[----:B------:R-:W1:Y:S01]  /*13f80*/  MUFU.TANH R181, R181 ;  /* 0x000000b500b57308 */ /* 0x000e620000002400 */
[----:B---3--:R-:W-:Y:S02]  /*13f90*/  FSEL R179, R179, -INF , P0 ;  /* 0xff800000b3b37808 */ /* 0x008fe40000000000 */
[----:B------:R-:W-:Y:S02]  /*13fa0*/  ISETP.GT.AND P0, PT, R20, 0x11, PT ;  /* 0x000000111400780c */ /* 0x000fe40003f04270 */
[----:B------:R-:W-:Y:S05]  /*13fb0*/  FMNMX.FTZ R2, R179, R2, !PT ;  /* 0x00000002b3027209 */ /* 0x000fea0007810000 */
[----:B------:R-:W3:Y:S01]  /*13fc0*/  MUFU.TANH R235, R235 ;  /* 0x000000eb00eb7308 */ /* 0x000ee20000002400 */
[----:B--2---:R-:W-:Y:S02]  /*13fd0*/  FSEL R237, R237, -INF , P1 ;  /* 0xff800000eded7808 */ /* 0x004fe40000800000 */
[C---:B------:R-:W-:Y:S02]  /*13fe0*/  ISETP.GT.AND P1, PT, R22.reuse, 0x18, PT ;  /* 0x000000181600780c */ /* 0x040fe40003f24270 */
[----:B------:R-:W-:Y:S05]  /*13ff0*/  FMNMX.FTZ R24, R237, R24, !PT ;  /* 0x00000018ed187209 */ /* 0x000fea0007810000 */
[----:B------:R-:W2:Y:S01]  /*14000*/  MUFU.TANH R183, R183 ;  /* 0x000000b700b77308 */ /* 0x000ea20000002400 */
[----:B-1----:R-:W-:Y:S02]  /*14010*/  FSEL R181, R181, -INF , P0 ;  /* 0xff800000b5b57808 */ /* 0x002fe40000000000 */
[----:B------:R-:W-:Y:S02]  /*14020*/  ISETP.GT.AND P0, PT, R22, 0x19, PT ;  /* 0x000000191600780c */ /* 0x000fe40003f04270 */
[----:B------:R-:W-:Y:S05]  /*14030*/  FMNMX.FTZ R24, R181, R24, !PT ;  /* 0x00000018b5187209 */ /* 0x000fea0007810000 */
[----:B------:R-:W1:Y:S01]  /*14040*/  MUFU.TANH R233, R233 ;  /* 0x000000e900e97308 */ /* 0x000e620000002400 */
[----:B---3--:R-:W-:Y:S02]  /*14050*/  FSEL R235, R235, -INF , P1 ;  /* 0xff800000ebeb7808 */ /* 0x008fe40000800000 */
[C---:B------:R-:W-:Y:S02]  /*14060*/  ISETP.GT.AND P1, PT, R20.reuse, 0x18, PT ;  /* 0x000000181400780c */ /* 0x040fe40003f24270 */
[----:B------:R-:W-:Y:S05]  /*14070*/  FMNMX.FTZ R2, R235, R2, !PT ;  /* 0x00000002eb027209 */ /* 0x000fea0007810000 */
[----:B------:R-:W3:Y:S01]  /*14080*/  MUFU.TANH R193, R193 ;  /* 0x000000c100c17308 */ /* 0x000ee20000002400 */
[----:B--2---:R-:W-:Y:S02]  /*14090*/  FSEL R183, R183, -INF , P0 ;  /* 0xff800000b7b77808 */ /* 0x004fe40000000000 */
[----:B------:R-:W-:Y:S02]  /*140a0*/  ISETP.GT.AND P0, PT, R20, 0x19, PT ;  /* 0x000000191400780c */ /* 0x000fe40003f04270 */
[----:B------:R-:W-:Y:S05]  /*140b0*/  FMNMX.FTZ R2, R183, R2, !PT ;  /* 0x00000002b7027209 */ /* 0x000fea0007810000 */
[----:B------:R-:W2:Y:S01]  /*140c0*/  MUFU.TANH R231, R231 ;  /* 0x000000e700e77308 */ /* 0x000ea20000002400 */
[----:B-1----:R-:W-:Y:S02]  /*140d0*/  FSEL R233, R233, -INF , P1 ;  /* 0xff800000e9e97808 */ /* 0x002fe40000800000 */
[C---:B------:R-:W-:Y:S07]  /*140e0*/  ISETP.GT.AND P1, PT, R22.reuse, 0x20, PT ;  /* 0x000000201600780c */ /* 0x040fee0003f24270 */
[----:B------:R-:W1:Y:S01]  /*140f0*/  MUFU.TANH R227, R227 ;  /* 0x000000e300e37308 */ /* 0x000e620000002400 */
[----:B---3--:R-:W-:Y:S02]  /*14100*/  FSEL R193, R193, -INF , P0 ;  /* 0xff800000c1c17808 */ /* 0x008fe40000000000 */
[----:B------:R-:W-:Y:S07]  /*14110*/  ISETP.GT.AND P0, PT, R22, 0x21, PT ;  /* 0x000000211600780c */ /* 0x000fee0003f04270 */
[----:B------:R-:W3:Y:S01]  /*14120*/  MUFU.TANH R225, R225 ;  /* 0x000000e100e17308 */ /* 0x000ee20000002400 */
[----:B------:R-:W-:Y:S02]  /*14130*/  FSEL R229, R229, -INF , P0 ;  /* 0xff800000e5e57808 */ /* 0x000fe40000000000 */
[C---:B------:R-:W-:Y:S02]  /*14140*/  ISETP.GT.AND P0, PT, R20.reuse, 0x21, PT ;  /* 0x000000211400780c */ /* 0x040fe40003f04270 */
[----:B--2---:R-:W-:Y:S02]  /*14150*/  FSEL R231, R231, -INF , P1 ;  /* 0xff800000e7e77808 */ /* 0x004fe40000800000 */
[----:B------:R-:W-:Y:S02]  /*14160*/  ISETP.GT.AND P1, PT, R20, 0x20, PT ;  /* 0x000000201400780c */ /* 0x000fe40003f24270 */
[----:B------:R-:W-:Y:S01]  /*14170*/  FMNMX.FTZ R2, R231, R2, !PT ;  /* 0x00000002e7027209 */ /* 0x000fe20007810000 */
[----:B------:R-:W2:Y:S03]  /*14180*/  MUFU.TANH R195, R195 ;  /* 0x000000c300c37308 */ /* 0x000ea60000002400 */
[----:B------:R-:W-:Y:S02]  /*14190*/  FMNMX.FTZ R2, R229, R2, !PT ;  /* 0x00000002e5027209 */ /* 0x000fe40007810000 */
[----:B-1----:R-:W-:Y:S02]  /*141a0*/  FSEL R227, R227, -INF , P1 ;  /* 0xff800000e3e37808 */ /* 0x002fe40000800000 */
[C---:B------:R-:W-:Y:S03]  /*141b0*/  ISETP.GT.AND P1, PT, R22.reuse, 0x28, PT ;  /* 0x000000281600780c */ /* 0x040fe60003f24270 */
[----:B------:R-:W1:Y:S01]  /*141c0*/  MUFU.TANH R223, R223 ;  /* 0x000000df00df7308 */ /* 0x000e620000002400 */
[----:B---3--:R-:W-:Y:S02]  /*141d0*/  FSEL R225, R225, -INF , P0 ;  /* 0xff800000e1e17808 */ /* 0x008fe40000000000 */
[C---:B------:R-:W-:Y:S07]  /*141e0*/  ISETP.GT.AND P0, PT, R22.reuse, 0x29, PT ;  /* 0x000000291600780c */ /* 0x040fee0003f04270 */
[----:B------:R-:W3:Y:S01]  /*141f0*/  MUFU.TANH R163, R28 ;  /* 0x0000001c00a37308 */ /* 0x000ee20000002400 */
[----:B--2---:R-:W-:Y:S02]  /*14200*/  FSEL R195, R195, -INF , P0 ;  /* 0xff800000c3c37808 */ /* 0x004fe40000000000 */
[C---:B------:R-:W-:Y:S07]  /*14210*/  ISETP.GT.AND P0, PT, R22.reuse, 0x31, PT ;  /* 0x000000311600780c */ /* 0x040fee0003f04270 */
[----:B------:R-:W2:Y:S01]  /*14220*/  MUFU.TANH R161, R29 ;  /* 0x0000001d00a17308 */ /* 0x000ea20000002400 */
[----:B-1----:R-:W-:Y:S02]  /*14230*/  FSEL R223, R223, -INF , P1 ;  /* 0xff800000dfdf7808 */ /* 0x002fe40000800000 */
[C---:B------:R-:W-:Y:S02]  /*14240*/  ISETP.GT.AND P1, PT, R22.reuse, 0x30, PT ;  /* 0x000000301600780c */ /* 0x040fe40003f24270 */
[----:B------:R-:W-:Y:S05]  /*14250*/  FMNMX.FTZ R2, R223, R2, !PT ;  /* 0x00000002df027209 */ /* 0x000fea0007810000 */
[----:B------:R-:W1:Y:S01]  /*14260*/  MUFU.TANH R155, R32 ;  /* 0x00000020009b7308 */ /* 0x000e620000002400 */
[----:B------:R-:W-:Y:S02]  /*14270*/  FMNMX.FTZ R2, R195, R2, !PT ;  /* 0x00000002c3027209 */ /* 0x000fe40007810000 */
[----:B---3--:R-:W-:Y:S02]  /*14280*/  FSEL R163, R163, -INF , P1 ;  /* 0xff800000a3a37808 */ /* 0x008fe40000800000 */
[C---:B------:R-:W-:Y:S02]  /*14290*/  ISETP.GT.AND P1, PT, R22.reuse, 0x38, PT ;  /* 0x000000381600780c */ /* 0x040fe40003f24270 */
[----:B------:R-:W-:Y:S03]  /*142a0*/  FMNMX.FTZ R2, R163, R2, !PT ;  /* 0x00000002a3027209 */ /* 0x000fe60007810000 */
[----:B------:R-:W3:Y:S01]  /*142b0*/  MUFU.TANH R167, R26 ;  /* 0x0000001a00a77308 */ /* 0x000ee20000002400 */
[----:B--2---:R-:W-:Y:S02]  /*142c0*/  FSEL R161, R161, -INF , P0 ;  /* 0xff800000a1a17808 */ /* 0x004fe40000000000 */
[----:B------:R-:W-:Y:S02]  /*142d0*/  ISETP.GT.AND P0, PT, R22, 0x39, PT ;  /* 0x000000391600780c */ /* 0x000fe40003f04270 */
[----:B------:R-:W-:Y:S05]  /*142e0*/  FMNMX.FTZ R22, R233, R24, !PT ;  /* 0x00000018e9167209 */ /* 0x000fea0007810000 */
[----:B------:R-:W2:Y:S01]  /*142f0*/  MUFU.TANH R153, R33 ;  /* 0x0000002100997308 */ /* 0x000ea20000002400 */
[----:B------:R-:W-:Y:S02]  /*14300*/  FMNMX.FTZ R24, R161, R2, !PT ;  /* 0x00000002a1187209 */ /* 0x000fe40007810000 */
[----:B------:R-:W-:Y:S02]  /*14310*/  FMNMX.FTZ R22, R193, R22, !PT ;  /* 0x00000016c1167209 */ /* 0x000fe40007810000 */
[----:B-1----:R-:W-:Y:S02]  /*14320*/  FSEL R155, R155, -INF , P1 ;  /* 0xff8000009b9b7808 */ /* 0x002fe40000800000 */
[C---:B------:R-:W-:Y:S02]  /*14330*/  ISETP.GT.AND P1, PT, R20.reuse, 0x28, PT ;  /* 0x000000281400780c */ /* 0x040fe40003f24270 */
[----:B------:R-:W-:Y:S01]  /*14340*/  FMNMX.FTZ R22, R227, R22, !PT ;  /* 0x00000016e3167209 */ /* 0x000fe20007810000 */
[----:B------:R-:W1:Y:S01]  /*14350*/  MUFU.TANH R165, R165 ;  /* 0x000000a500a57308 */ /* 0x000e620000002400 */
[----:B------:R-:W-:Y:S02]  /*14360*/  FMNMX.FTZ R24, R155, R24, !PT ;  /* 0x000000189b187209 */ /* 0x000fe40007810000 */
[----:B------:R-:W-:Y:S02]  /*14370*/  FMNMX.FTZ R22, R225, R22, !PT ;  /* 0x00000016e1167209 */ /* 0x000fe40007810000 */
[----:B---3--:R-:W-:Y:S02]  /*14380*/  FSEL R167, R167, -INF , P1 ;  /* 0xff800000a7a77808 */ /* 0x008fe40000800000 */
[C---:B------:R-:W-:Y:S02]  /*14390*/  ISETP.GT.AND P1, PT, R20.reuse, 0x30, PT ;  /* 0x000000301400780c */ /* 0x040fe40003f24270 */
[----:B------:R-:W-:Y:S01]  /*143a0*/  FMNMX.FTZ R22, R167, R22, !PT ;  /* 0x00000016a7167209 */ /* 0x000fe20007810000 */
[----:B------:R-:W3:Y:S01]  /*143b0*/  MUFU.TANH R159, R30 ;  /* 0x0000001e009f7308 */ /* 0x000ee20000002400 */
[----:B--2---:R-:W-:Y:S02]  /*143c0*/  FSEL R153, R153, -INF , P0 ;  /* 0xff80000099997808 */ /* 0x004fe40000000000 */
[C---:B------:R-:W-:Y:S02]  /*143d0*/  ISETP.GT.AND P0, PT, R20.reuse, 0x29, PT ;  /* 0x000000291400780c */ /* 0x040fe40003f04270 */
[----:B------:R-:W-:Y:S05]  /*143e0*/  FMNMX.FTZ R2, R153, R24, !PT ;  /* 0x0000001899027209 */ /* 0x000fea0007810000 */
[----:B------:R-:W2:Y:S01]  /*143f0*/  MUFU.TANH R31, R31 ;  /* 0x0000001f001f7308 */ /* 0x000ea20000002400 */
[----:B------:R-:W4:Y:S01]  /*14400*/  SHFL.BFLY PT, R29, R2, 0x2, 0x1f ;  /* 0x0c401f00021d7f89 */ /* 0x000f2200000e0000 */
[----:B-1----:R-:W-:Y:S02]  /*14410*/  FSEL R165, R165, -INF , P0 ;  /* 0xff800000a5a57808 */ /* 0x002fe40000000000 */
[C---:B------:R-:W-:Y:S02]  /*14420*/  ISETP.GT.AND P0, PT, R20.reuse, 0x31, PT ;  /* 0x000000311400780c */ /* 0x040fe40003f04270 */
[----:B------:R-:W-:Y:S04]  /*14430*/  FMNMX.FTZ R22, R165, R22, !PT ;  /* 0x00000016a5167209 */ /* 0x000fe80007810000 */
[----:B------:R-:W1:Y:S01]  /*14440*/  MUFU.TANH R151, R34 ;  /* 0x0000002200977308 */ /* 0x000e620000002400 */
[----:B---3--:R-:W-:Y:S02]  /*14450*/  FSEL R159, R159, -INF , P1 ;  /* 0xff8000009f9f7808 */ /* 0x008fe40000800000 */
[C---:B------:R-:W-:Y:S02]  /*14460*/  ISETP.GT.AND P1, PT, R20.reuse, 0x38, PT ;  /* 0x000000381400780c */ /* 0x040fe40003f24270 */
[----:B------:R-:W-:Y:S05]  /*14470*/  FMNMX.FTZ R22, R159, R22, !PT ;  /* 0x000000169f167209 */ /* 0x000fea0007810000 */
[----:B------:R-:W3:Y:S01]  /*14480*/  MUFU.TANH R149, R35 ;  /* 0x0000002300957308 */ /* 0x000ee20000002400 */
[----:B--2---:R-:W-:Y:S02]  /*14490*/  FSEL R157, R31, -INF , P0 ;  /* 0xff8000001f9d7808 */ /* 0x004fe40000000000 */
[----:B------:R-:W-:Y:S02]  /*144a0*/  ISETP.GT.AND P0, PT, R20, 0x39, PT ;  /* 0x000000391400780c */ /* 0x000fe40003f04270 */
[----:B------:R-:W-:Y:S02]  /*144b0*/  FMNMX.FTZ R22, R157, R22, !PT ;  /* 0x000000169d167209 */ /* 0x000fe40007810000 */
[----:B----4-:R-:W-:Y:S02]  /*144c0*/  FMNMX.FTZ R31, R2, R29, !PT ;  /* 0x0000001d021f7209 */ /* 0x010fe40007810000 */
[----:B-1----:R-:W-:Y:S03]  /*144d0*/  FSEL R151, R151, -INF , P1 ;  /* 0xff80000097977808 */ /* 0x002fe60000800000 */
[----:B------:R-:W1:Y:S01]  /*144e0*/  SHFL.BFLY PT, R2, R31, 0x1, 0x1f ;  /* 0x0c201f001f027f89 */ /* 0x000e6200000e0000 */
[----:B------:R-:W-:Y:S02]  /*144f0*/  FMNMX.FTZ R22, R151, R22, !PT ;  /* 0x0000001697167209 */ /* 0x000fe40007810000 */
[----:B---3--:R-:W-:Y:S04]  /*14500*/  FSEL R149, R149, -INF , P0 ;  /* 0xff80000095957808 */ /* 0x008fe80000000000 */
[----:B------:R-:W-:Y:S05]  /*14510*/  FMNMX.FTZ R24, R149, R22, !PT ;  /* 0x0000001695187209 */ /* 0x000fea0007810000 */
[----:B------:R-:W2:Y:S01]  /*14520*/  SHFL.BFLY PT, R33, R24, 0x2, 0x1f ;  /* 0x0c401f0018217f89 */ /* 0x000ea200000e0000 */
[----:B-1----:R-:W-:Y:S04]  /*14530*/  FMNMX.FTZ R2, R31, R2, !PT ;  /* 0x000000021f027209 */ /* 0x002fe80007810000 */
[C---:B------:R-:W-:Y:S01]  /*14540*/  FSETP.NEU.FTZ.AND P1, PT, R2.reuse, -INF , PT ;  /* 0xff8000000200780b */ /* 0x040fe20003f3d000 */
[C---:B------:R-:W-:Y:S03]  /*14550*/  FMUL.FTZ R150, R2.reuse, c[0x0][0x2d0] ;  /* 0x0000b40002967a20 */ /* 0x040fe60000410000 */
[----:B------:R-:W-:Y:S02]  /*14560*/  FSEL R4, R2, RZ, P1 ;  /* 0x000000ff02047208 */ /* 0x000fe40000800000 */
[----:B------:R-:W-:Y:S03]  /*14570*/  FSEL R150, R150, RZ, P1 ;  /* 0x000000ff96967208 */ /* 0x000fe60000800000 */
[----:B------:R-:W-:Y:S02]  /*14580*/  FADD.FTZ R4, -R4, R3 ;  /* 0x0000000304047221 */ /* 0x000fe40000010100 */
[--C-:B------:R-:W-:Y:S02]  /*14590*/  FFMA.FTZ R177, R0, c[0x0][0x2d0], -R150.reuse ;  /* 0x0000b40000b17a23 */ /* 0x100fe40000010896 */
[--C-:B------:R-:W-:Y:S01]  /*145a0*/  FFMA.FTZ R174, R173, c[0x0][0x2d0], -R150.reuse ;  /* 0x0000b400adae7a23 */ /* 0x100fe20000010896 */
[----:B--2---:R-:W-:Y:S01]  /*145b0*/  FMNMX.FTZ R29, R24, R33, !PT ;  /* 0x00000021181d7209 */ /* 0x004fe20007810000 */
[--C-:B------:R-:W-:Y:S01]  /*145c0*/  FFMA.FTZ R176, R25, c[0x0][0x2d0], -R150.reuse ;  /* 0x0000b40019b07a23 */ /* 0x100fe20000010896 */
[----:B------:R-:W-:Y:S01]  /*145d0*/  IADD3 R24, R135, UR4, RZ ;  /* 0x0000000487187c10 */ /* 0x000fe2000fffe0ff */
[--C-:B------:R-:W-:Y:S01]  /*145e0*/  FFMA.FTZ R175, R27, c[0x0][0x2d0], -R150.reuse ;  /* 0x0000b4001baf7a23 */ /* 0x100fe20000010896 */
[----:B------:R-:W-:Y:S01]  /*145f0*/  MUFU.EX2 R177, R177 ;  /* 0x000000b100b17308 */ /* 0x000fe20000000800 */
[----:B------:R-:W1:Y:S01]  /*14600*/  SHFL.BFLY PT, R20, R29, 0x1, 0x1f ;  /* 0x0c201f001d147f89 */ /* 0x000e6200000e0000 */
[----:B------:R-:W-:Y:S01]  /*14610*/  IADD3 R168, R187, R24, RZ ;  /* 0x00000018bba87210 */ /* 0x000fe20007ffe0ff */
[--C-:B------:R-:W-:Y:S02]  /*14620*/  FFMA.FTZ R230, R161, c[0x0][0x2d0], -R150.reuse ;  /* 0x0000b400a1e67a23 */ /* 0x100fe40000010896 */
[--C-:B------:R-:W-:Y:S02]  /*14630*/  FFMA.FTZ R178, R239, c[0x0][0x2d0], -R150.reuse ;  /* 0x0000b400efb27a23 */ /* 0x100fe40000010896 */
        /* <DEDUP_REMOVED lines=9> */
[----:B------:R-:W-:Y:S01]  /*146d0*/  FFMA.FTZ R226, R195, c[0x0][0x2d0], -R150 ;  /* 0x0000b400c3e27a23 */ /* 0x000fe20000010896 */
[----:B-1----:R-:W-:Y:S02]  /*146e0*/  FMNMX.FTZ R0, R29, R20, !PT ;  /* 0x000000141d007209 */ /* 0x002fe40007810000 */
[----:B------:R-:W-:Y:S02]  /*146f0*/  LDSM.16.MT88.4 R28, [R134+UR4+0x100] ;  /* 0x00010004861c783b */ /* 0x000fe40008004200 */
[C---:B------:R-:W-:Y:S01]  /*14700*/  FSETP.NEU.FTZ.AND P0, PT, R0.reuse, -INF , PT ;  /* 0xff8000000000780b */ /* 0x040fe20003f1d000 */
[C---:B------:R-:W-:Y:S03]  /*14710*/  FMUL.FTZ R148, R0.reuse, c[0x0][0x2d0] ;  /* 0x0000b40000947a20 */ /* 0x040fe60000410000 */
[----:B------:R-:W1:Y:S01]  /*14720*/  MUFU.EX2 R174, R174 ;  /* 0x000000ae00ae7308 */ /* 0x000e620000000800 */
[----:B------:R-:W-:Y:S02]  /*14730*/  FSEL R5, R0, RZ, P0 ;  /* 0x000000ff00057208 */ /* 0x000fe40000000000 */
[----:B------:R-:W-:Y:S02]  /*14740*/  FSEL R148, R148, RZ, P0 ;  /* 0x000000ff94947208 */ /* 0x000fe40000000000 */
[----:B--2---:R-:W-:Y:S01]  /*14750*/  F2FP.BF16.PACK_AB R136, R176, R177 ;  /* 0x000000b1b088723e */ /* 0x004fe200000010ff */
[----:B------:R-:W-:Y:S01]  /*14760*/  FADD.FTZ R3, -R5, R132 ;  /* 0x0000008405037221 */ /* 0x000fe20000010100 */
[----:B------:R-:W-:Y:S01]  /*14770*/  PLOP3.LUT P0, PT, PT, PT, UP0, 0x80, 0x0 ;  /* 0x000000000000781c */ /* 0x000fe20003f0f008 */
[--C-:B------:R-:W-:Y:S02]  /*14780*/  FFMA.FTZ R173, R21, c[0x0][0x2d0], -R148.reuse ;  /* 0x0000b40015ad7a23 */ /* 0x100fe40000010894 */
[----:B------:R-:W-:Y:S01]  /*14790*/  MUFU.EX2 R178, R178 ;  /* 0x000000b200b27308 */ /* 0x000fe20000000800 */
[--C-:B------:R-:W-:Y:S02]  /*147a0*/  FFMA.FTZ R172, R23, c[0x0][0x2d0], -R148.reuse ;  /* 0x0000b40017ac7a23 */ /* 0x100fe40000010894 */
[----:B------:R-:W2:Y:S01]  /*147b0*/  LDSM.16.MT88.4 R20, [R135+UR4+0x100] ;  /* 0x000100048714783b */ /* 0x000ea20008004200 */
[--C-:B------:R-:W-:Y:S02]  /*147c0*/  FFMA.FTZ R171, R171, c[0x0][0x2d0], -R148.reuse ;  /* 0x0000b400abab7a23 */ /* 0x100fe40000010894 */
[--C-:B------:R-:W-:Y:S02]  /*147d0*/  FFMA.FTZ R170, R169, c[0x0][0x2d0], -R148.reuse ;  /* 0x0000b400a9aa7a23 */ /* 0x100fe40000010894 */
[----:B------:R-:W-:Y:S02]  /*147e0*/  FMUL.FTZ R132, R4, c[0x0][0x2d0] ;  /* 0x0000b40004847a20 */ /* 0x000fe40000410000 */
[----:B------:R-:W-:Y:S01]  /*147f0*/  FMUL.FTZ R7, R3, c[0x0][0x2d0] ;  /* 0x0000b40003077a20 */ /* 0x000fe20000410000 */
[----:B------:R-:W-:Y:S01]  /*14800*/  MUFU.EX2 R173, R173 ;  /* 0x000000ad00ad7308 */ /* 0x000fe20000000800 */
[--C-:B------:R-:W-:Y:S01]  /*14810*/  FFMA.FTZ R195, R167, c[0x0][0x2d0], -R148.reuse ;  /* 0x0000b400a7c37a23 */ /* 0x100fe20000010894 */
[----:B-1----:R-:W-:Y:S01]  /*14820*/  F2FP.BF16.PACK_AB R138, R174, R175 ;  /* 0x000000afae8a723e */ /* 0x002fe200000010ff */
[--C-:B------:R-:W-:Y:S02]  /*14830*/  FFMA.FTZ R228, R165, c[0x0][0x2d0], -R148.reuse ;  /* 0x0000b400a5e47a23 */ /* 0x100fe40000010894 */
[----:B------:R-:W-:Y:S01]  /*14840*/  LDSM.16.MT88.4 R164, [R168+0x5900] ;  /* 0x00590000a8a4783b */ /* 0x000fe20000004200 */
[--C-:B------:R-:W-:Y:S02]  /*14850*/  FFMA.FTZ R231, R159, c[0x0][0x2d0], -R148.reuse ;  /* 0x0000b4009fe77a23 */ /* 0x100fe40000010894 */
[--C-:B------:R-:W-:Y:S02]  /*14860*/  FFMA.FTZ R232, R157, c[0x0][0x2d0], -R148.reuse ;  /* 0x0000b4009de87a23 */ /* 0x100fe40000010894 */
[----:B------:R-:W1:Y:S01]  /*14870*/  MUFU.EX2 R132, R132 ;  /* 0x0000008400847308 */ /* 0x000e620000000800 */
[--C-:B------:R-:W-:Y:S02]  /*14880*/  FFMA.FTZ R235, R151, c[0x0][0x2d0], -R148.reuse ;  /* 0x0000b40097eb7a23 */ /* 0x100fe40000010894 */
[--C-:B------:R-:W-:Y:S02]  /*14890*/  FFMA.FTZ R180, R237, c[0x0][0x2d0], -R148.reuse ;  /* 0x0000b400edb47a23 */ /* 0x100fe40000010894 */
[--C-:B------:R-:W-:Y:S02]  /*148a0*/  FFMA.FTZ R181, R181, c[0x0][0x2d0], -R148.reuse ;  /* 0x0000b400b5b57a23 */ /* 0x100fe40000010894 */
[----:B------:R-:W-:Y:S02]  /*148b0*/  FFMA.FTZ R192, R233, c[0x0][0x2d0], -R148 ;  /* 0x0000b400e9c07a23 */ /* 0x000fe40000010894 */
[----:B------:R-:W-:Y:S01]  /*148c0*/  FFMA.FTZ R233, R155, c[0x0][0x2d0], -R150 ;  /* 0x0000b4009be97a23 */ /* 0x000fe20000010896 */
[----:B------:R-:W3:Y:S01]  /*148d0*/  MUFU.EX2 R3, R7 ;  /* 0x0000000700037308 */ /* 0x000ee20000000800 */
[--C-:B------:R-:W-:Y:S02]  /*148e0*/  FFMA.FTZ R193, R193, c[0x0][0x2d0], -R148.reuse ;  /* 0x0000b400c1c17a23 */ /* 0x100fe40000010894 */
[----:B------:R-:W-:Y:S02]  /*148f0*/  FFMA.FTZ R224, R227, c[0x0][0x2d0], -R148 ;  /* 0x0000b400e3e07a23 */ /* 0x000fe40000010894 */
[--C-:B------:R-:W-:Y:S02]  /*14900*/  FFMA.FTZ R227, R163, c[0x0][0x2d0], -R150.reuse ;  /* 0x0000b400a3e37a23 */ /* 0x100fe40000010896 */
[----:B------:R-:W-:Y:S01]  /*14910*/  LDSM.16.MT88.4 R160, [R135+UR4+0x5900] ;  /* 0x0059000487a0783b */ /* 0x000fe20008004200 */
[----:B------:R-:W-:Y:S02]  /*14920*/  FFMA.FTZ R150, R153, c[0x0][0x2d0], -R150 ;  /* 0x0000b40099967a23 */ /* 0x000fe40000010896 */
[----:B------:R-:W4:Y:S01]  /*14930*/  MUFU.EX2 R172, R172 ;  /* 0x000000ac00ac7308 */ /* 0x000f220000000800 */
[--C-:B------:R-:W-:Y:S02]  /*14940*/  FFMA.FTZ R225, R225, c[0x0][0x2d0], -R148.reuse ;  /* 0x0000b400e1e17a23 */ /* 0x100fe40000010894 */
[----:B------:R-:W-:Y:S02]  /*14950*/  FFMA.FTZ R148, R149, c[0x0][0x2d0], -R148 ;  /* 0x0000b40095947a23 */ /* 0x000fe40000010894 */
[C---:B-1----:R-:W-:Y:S01]  /*14960*/  FMUL.FTZ R4, R132.reuse, R128 ;  /* 0x0000008084047220 */ /* 0x042fe20000410000 */
[----:B------:R-:W-:Y:S01]  /*14970*/  LDSM.16.MT88.4 R152, [R134+UR4+0x3900] ;  /* 0x003900048698783b */ /* 0x000fe20008004200 */
[C---:B------:R-:W-:Y:S02]  /*14980*/  FMUL.FTZ R5, R132.reuse, R129 ;  /* 0x0000008184057220 */ /* 0x040fe40000410000 */
[C---:B------:R-:W-:Y:S01]  /*14990*/  FMUL.FTZ R8, R132.reuse, R124 ;  /* 0x0000007c84087220 */ /* 0x040fe20000410000 */
[----:B------:R-:W-:Y:S01]  /*149a0*/  MUFU.EX2 R171, R171 ;  /* 0x000000ab00ab7308 */ /* 0x000fe20000000800 */
[C---:B------:R-:W-:Y:S02]  /*149b0*/  FMUL.FTZ R9, R132.reuse, R125 ;  /* 0x0000007d84097220 */ /* 0x040fe40000410000 */
[C---:B------:R-:W-:Y:S02]  /*149c0*/  FMUL.FTZ R12, R132.reuse, R120 ;  /* 0x00000078840c7220 */ /* 0x040fe40000410000 */
[C---:B---3--:R-:W-:Y:S02]  /*149d0*/  FMUL.FTZ R6, R3.reuse, R130 ;  /* 0x0000008203067220 */ /* 0x048fe40000410000 */
[C---:B------:R-:W-:Y:S02]  /*149e0*/  FMUL.FTZ R7, R3.reuse, R131 ;  /* 0x0000008303077220 */ /* 0x040fe40000410000 */
[C---:B------:R-:W-:Y:S01]  /*149f0*/  FMUL.FTZ R10, R3.reuse, R126 ;  /* 0x0000007e030a7220 */ /* 0x040fe20000410000 */
[----:B------:R-:W1:Y:S01]  /*14a00*/  MUFU.EX2 R170, R170 ;  /* 0x000000aa00aa7308 */ /* 0x000e620000000800 */
[C---:B------:R-:W-:Y:S01]  /*14a10*/  FMUL.FTZ R11, R3.reuse, R127 ;  /* 0x0000007f030b7220 */ /* 0x040fe20000410000 */
[----:B------:R-:W-:Y:S01]  /*14a20*/  LDSM.16.MT88.4 R128, [R168+0x2900] ;  /* 0x00290000a880783b */ /* 0x000fe20000004200 */
[----:B------:R-:W-:Y:S01]  /*14a30*/  FMUL.FTZ R13, R132, R121 ;  /* 0x00000079840d7220 */ /* 0x000fe20000410000 */
[----:B----4-:R-:W-:Y:S01]  /*14a40*/  F2FP.BF16.PACK_AB R137, R172, R173 ;  /* 0x000000adac89723e */ /* 0x010fe200000010ff */
        /* <DEDUP_REMOVED lines=14> */
[----:B-1----:R-:W-:Y:S01]  /*14b30*/  F2FP.BF16.PACK_AB R139, R170, R171 ;  /* 0x000000abaa8b723e */ /* 0x002fe200000010ff */
[C---:B------:R-:W-:Y:S01]  /*14b40*/  FMUL.FTZ R36, R132.reuse, R36 ;  /* 0x0000002484247220 */ /* 0x040fe20000410000 */
[----:B------:R-:W-:Y:S01]  /*14b50*/  LDSM.16.MT88.4 R100, [R134+UR4+0x2100] ;  /* 0x002100048664783b */ /* 0x000fe20008004200 */
[C---:B------:R-:W-:Y:S02]  /*14b60*/  FMUL.FTZ R37, R132.reuse, R37 ;  /* 0x0000002584257220 */ /* 0x040fe40000410000 */
[C---:B------:R-:W-:Y:S02]  /*14b70*/  FMUL.FTZ R38, R3.reuse, R38 ;  /* 0x0000002603267220 */ /* 0x040fe40000410000 */
[C---:B--2---:R-:W-:Y:S01]  /*14b80*/  HMMA.16816.F32.BF16 R4, R136.reuse, R20, R4 ;  /* 0x000000148804723c */ /* 0x044fe20000041804 */
[----:B------:R-:W1:Y:S04]  /*14b90*/  MUFU.EX2 R179, R179 ;  /* 0x000000b300b37308 */ /* 0x000e680000000800 */
[----:B------:R-:W-:Y:S02]  /*14ba0*/  FMUL.FTZ R39, R3, R39 ;  /* 0x0000002703277220 */ /* 0x000fe40000410000 */
[----:B------:R-:W-:Y:S01]  /*14bb0*/  FMUL.FTZ R21, R132, R113 ;  /* 0x0000007184157220 */ /* 0x000fe20000410000 */
[C---:B------:R-:W-:Y:S03]  /*14bc0*/  HMMA.16816.F32.BF16 R8, R136.reuse, R22, R8 ;  /* 0x000000168808723c */ /* 0x040fe60000041808 */
[----:B------:R-:W-:Y:S01]  /*14bd0*/  MUFU.EX2 R180, R180 ;  /* 0x000000b400b47308 */ /* 0x000fe20000000800 */
[----:B------:R-:W-:Y:S01]  /*14be0*/  IADD3 R20, R134, UR4, RZ ;  /* 0x0000000486147c10 */ /* 0x000fe2000fffe0ff */
[C---:B------:R-:W-:Y:S01]  /*14bf0*/  FMUL.FTZ R40, R132.reuse, R40 ;  /* 0x0000002884287220 */ /* 0x040fe20000410000 */
[----:B---3--:R-:W-:Y:S02]  /*14c00*/  LDSM.16.MT88.4 R148, [R168+0x3900] ;  /* 0x00390000a894783b */ /* 0x008fe40000004200 */
[C---:B------:R-:W-:Y:S04]  /*14c10*/  HMMA.16816.F32.BF16 R12, R136.reuse, R24, R12 ;  /* 0x00000018880c723c */ /* 0x040fe8000004180c */
[----:B------:R-:W-:Y:S01]  /*14c20*/  IADD3 R169, R187, R20, RZ ;  /* 0x00000014bba97210 */ /* 0x000fe20007ffe0ff */
[C---:B------:R-:W-:Y:S01]  /*14c30*/  FMUL.FTZ R20, R132.reuse, R112 ;  /* 0x0000007084147220 */ /* 0x040fe20000410000 */
[----:B------:R-:W2:Y:S01]  /*14c40*/  MUFU.EX2 R181, R181 ;  /* 0x000000b500b57308 */ /* 0x000ea20000000800 */
[C---:B------:R-:W-:Y:S01]  /*14c50*/  FMUL.FTZ R22, R3.reuse, R114 ;  /* 0x0000007203167220 */ /* 0x040fe20000410000 */
[C---:B------:R-:W-:Y:S01]  /*14c60*/  HMMA.16816.F32.BF16 R16, R136.reuse, R26, R16 ;  /* 0x0000001a8810723c */ /* 0x040fe20000041810 */
[----:B------:R-:W3:Y:S03]  /*14c70*/  LDSM.16.MT88.4 R120, [R169+0x100] ;  /* 0x00010000a978783b */ /* 0x000ee60000004200 */
[C---:B------:R-:W-:Y:S02]  /*14c80*/  FMUL.FTZ R23, R3.reuse, R115 ;  /* 0x0000007303177220 */ /* 0x040fe40000410000 */
[C---:B------:R-:W-:Y:S02]  /*14c90*/  FMUL.FTZ R24, R132.reuse, R108 ;  /* 0x0000006c84187220 */ /* 0x040fe40000410000 */
[C---:B------:R-:W-:Y:S01]  /*14ca0*/  FMUL.FTZ R25, R132.reuse, R109 ;  /* 0x0000006d84197220 */ /* 0x040fe20000410000 */
[----:B------:R-:W4:Y:S01]  /*14cb0*/  LDSM.16.MT88.4 R112, [R135+UR4+0x2100] ;  /* 0x002100048770783b */ /* 0x000f220008004200 */
[----:B------:R-:W-:Y:S01]  /*14cc0*/  MUFU.EX2 R182, R182 ;  /* 0x000000b600b67308 */ /* 0x000fe20000000800 */
[C---:B------:R-:W-:Y:S03]  /*14cd0*/  HMMA.16816.F32.BF16 R20, R136.reuse, R28, R20 ;  /* 0x0000001c8814723c */ /* 0x040fe60000041814 */
[C---:B------:R-:W-:Y:S02]  /*14ce0*/  FMUL.FTZ R26, R3.reuse, R110 ;  /* 0x0000006e031a7220 */ /* 0x040fe40000410000 */
[C---:B------:R-:W-:Y:S01]  /*14cf0*/  FMUL.FTZ R27, R3.reuse, R111 ;  /* 0x0000006f031b7220 */ /* 0x040fe20000410000 */
[----:B------:R-:W-:Y:S01]  /*14d00*/  LDSM.16.MT88.4 R156, [R169+0x3900] ;  /* 0x00390000a99c783b */ /* 0x000fe20000004200 */
[C---:B------:R-:W-:Y:S02]  /*14d10*/  FMUL.FTZ R28, R132.reuse, R104 ;  /* 0x00000068841c7220 */ /* 0x040fe40000410000 */
[C---:B------:R-:W-:Y:S01]  /*14d20*/  FMUL.FTZ R29, R132.reuse, R105 ;  /* 0x00000069841d7220 */ /* 0x040fe20000410000 */
[----:B------:R-:W5:Y:S02]  /*14d30*/  MUFU.EX2 R183, R183 ;  /* 0x000000b700b77308 */ /* 0x000f640000000800 */
[C---:B------:R-:W-:Y:S02]  /*14d40*/  HMMA.16816.F32.BF16 R24, R136.reuse, R30, R24 ;  /* 0x0000001e8818723c */ /* 0x040fe40000041818 */
[----:B------:R-:W-:Y:S01]  /*14d50*/  LDSM.16.MT88.4 R108, [R169+0x2100] ;  /* 0x00210000a96c783b */ /* 0x000fe20000004200 */
[C---:B------:R-:W-:Y:S02]  /*14d60*/  FMUL.FTZ R41, R132.reuse, R41 ;  /* 0x0000002984297220 */ /* 0x040fe40000410000 */
[C---:B------:R-:W-:Y:S02]  /*14d70*/  FMUL.FTZ R42, R3.reuse, R42 ;  /* 0x0000002a032a7220 */ /* 0x040fe40000410000 */
[C---:B------:R-:W-:Y:S01]  /*14d80*/  FMUL.FTZ R30, R3.reuse, R106 ;  /* 0x0000006a031e7220 */ /* 0x040fe20000410000 */
[----:B------:R-:W-:Y:S01]  /*14d90*/  MUFU.EX2 R192, R192 ;  /* 0x000000c000c07308 */ /* 0x000fe20000000800 */
[C---:B------:R-:W-:Y:S02]  /*14da0*/  FMUL.FTZ R31, R3.reuse, R107 ;  /* 0x0000006b031f7220 */ /* 0x040fe40000410000 */
[----:B------:R-:W1:Y:S01]  /*14db0*/  LDSM.16.MT88.4 R104, [R168+0x2100] ;  /* 0x00210000a868783b */ /* 0x000e620000004200 */
[C---:B------:R-:W-:Y:S02]  /*14dc0*/  FMUL.FTZ R43, R3.reuse, R43 ;  /* 0x0000002b032b7220 */ /* 0x040fe40000410000 */
[C---:B------:R-:W-:Y:S02]  /*14dd0*/  FMUL.FTZ R44, R132.reuse, R44 ;  /* 0x0000002c842c7220 */ /* 0x040fe40000410000 */
[C---:B------:R-:W-:Y:S01]  /*14de0*/  FMUL.FTZ R45, R132.reuse, R45 ;  /* 0x0000002d842d7220 */ /* 0x040fe20000410000 */
[C---:B---3--:R-:W-:Y:S01]  /*14df0*/  HMMA.16816.F32.BF16 R28, R136.reuse, R120, R28 ;  /* 0x00000078881c723c */ /* 0x048fe2000004181c */
[----:B------:R-:W3:Y:S02]  /*14e00*/  MUFU.EX2 R193, R193 ;  /* 0x000000c100c17308 */ /* 0x000ee40000000800 */
[C---:B------:R-:W-:Y:S02]  /*14e10*/  FMUL.FTZ R46, R3.reuse, R46 ;  /* 0x0000002e032e7220 */ /* 0x040fe40000410000 */
[C---:B------:R-:W-:Y:S02]  /*14e20*/  FMUL.FTZ R47, R3.reuse, R47 ;  /* 0x0000002f032f7220 */ /* 0x040fe40000410000 */
[C---:B------:R-:W-:Y:S01]  /*14e30*/  FMUL.FTZ R48, R132.reuse, R48 ;  /* 0x0000003084307220 */ /* 0x040fe20000410000 */
[C---:B------:R-:W-:Y:S01]  /*14e40*/  HMMA.16816.F32.BF16 R32, R136.reuse, R122, R32 ;  /* 0x0000007a8820723c */ /* 0x040fe20000041820 */
[----:B------:R-:W-:Y:S02]  /*14e50*/  LDSM.16.MT88.4 R120, [R169+0x900] ;  /* 0x00090000a978783b */ /* 0x000fe40000004200 */
[----:B------:R-:W-:Y:S01]  /*14e60*/  MUFU.EX2 R194, R194 ;  /* 0x000000c200c27308 */ /* 0x000fe20000000800 */
        /* <DEDUP_REMOVED lines=28> */
[C---:B------:R-:W-:Y:S01]  /*15030*/  FMUL.FTZ R64, R132.reuse, R64 ;  /* 0x0000004084407220 */ /* 0x040fe20000410000 */
[----:B------:R-:W-:Y:S01]  /*15040*/  MUFU.EX2 R226, R226 ;  /* 0x000000e200e27308 */ /* 0x000fe20000000800 */
[C---:B------:R-:W-:Y:S03]  /*15050*/  FMUL.FTZ R65, R132.reuse, R65 ;  /* 0x0000004184417220 */ /* 0x040fe60000410000 */
[C---:B------:R-:W-:Y:S03]  /*15060*/  HMMA.16816.F32.BF16 R60, R136.reuse, R108, R60 ;  /* 0x0000006c883c723c */ /* 0x040fe6000004183c */
[C---:B------:R-:W-:Y:S02]  /*15070*/  FMUL.FTZ R66, R3.reuse, R66 ;  /* 0x0000004203427220 */ /* 0x040fe40000410000 */
[C---:B------:R-:W-:Y:S01]  /*15080*/  FMUL.FTZ R67, R3.reuse, R67 ;  /* 0x0000004303437220 */ /* 0x040fe20000410000 */
[----:B------:R-:W-:Y:S01]  /*15090*/  MUFU.EX2 R195, R195 ;  /* 0x000000c300c37308 */ /* 0x000fe20000000800 */
[C---:B------:R-:W-:Y:S02]  /*150a0*/  FMUL.FTZ R68, R132.reuse, R68 ;  /* 0x0000004484447220 */ /* 0x040fe40000410000 */
[C---:B------:R-:W-:Y:S03]  /*150b0*/  FMUL.FTZ R69, R132.reuse, R69 ;  /* 0x0000004584457220 */ /* 0x040fe60000410000 */
[C---:B------:R-:W-:Y:S01]  /*150c0*/  HMMA.16816.F32.BF16 R64, R136.reuse, R110, R64 ;  /* 0x0000006e8840723c */ /* 0x040fe20000041840 */
[----:B------:R-:W2:Y:S02]  /*150d0*/  LDSM.16.MT88.4 R108, [R134+UR4+0x4100] ;  /* 0x00410004866c783b */ /* 0x000ea40008004200 */
[C---:B------:R-:W-:Y:S01]  /*150e0*/  FMUL.FTZ R70, R3.reuse, R70 ;  /* 0x0000004603467220 */ /* 0x040fe20000410000 */
[----:B------:R-:W-:Y:S01]  /*150f0*/  MUFU.EX2 R228, R228 ;  /* 0x000000e400e47308 */ /* 0x000fe20000000800 */
[C---:B------:R-:W-:Y:S02]  /*15100*/  FMUL.FTZ R71, R3.reuse, R71 ;  /* 0x0000004703477220 */ /* 0x040fe40000410000 */
[C---:B------:R-:W-:Y:S02]  /*15110*/  FMUL.FTZ R72, R132.reuse, R72 ;  /* 0x0000004884487220 */ /* 0x040fe40000410000 */
[C---:B------:R-:W-:Y:S03]  /*15120*/  FMUL.FTZ R73, R132.reuse, R73 ;  /* 0x0000004984497220 */ /* 0x040fe60000410000 */
[C---:B-1----:R-:W-:Y:S02]  /*15130*/  HMMA.16816.F32.BF16 R68, R136.reuse, R104, R68 ;  /* 0x000000688844723c */ /* 0x042fe40000041844 */
[----:B------:R-:W-:Y:S01]  /*15140*/  MUFU.EX2 R227, R227 ;  /* 0x000000e300e37308 */ /* 0x000fe20000000800 */
[C---:B------:R-:W-:Y:S02]  /*15150*/  FMUL.FTZ R74, R3.reuse, R74 ;  /* 0x0000004a034a7220 */ /* 0x040fe40000410000 */
[C---:B------:R-:W-:Y:S02]  /*15160*/  FMUL.FTZ R75, R3.reuse, R75 ;  /* 0x0000004b034b7220 */ /* 0x040fe40000410000 */
[C---:B------:R-:W-:Y:S02]  /*15170*/  FMUL.FTZ R84, R132.reuse, R84 ;  /* 0x0000005484547220 */ /* 0x040fe40000410000 */
[C---:B------:R-:W-:Y:S03]  /*15180*/  FMUL.FTZ R85, R132.reuse, R85 ;  /* 0x0000005584557220 */ /* 0x040fe60000410000 */
[C---:B------:R-:W-:Y:S01]  /*15190*/  HMMA.16816.F32.BF16 R72, R136.reuse, R106, R72 ;  /* 0x0000006a8848723c */ /* 0x040fe20000041848 */
[----:B------:R-:W1:Y:S01]  /*151a0*/  LDSM.16.MT88.4 R104, [R169+0x4100] ;  /* 0x00410000a968783b */ /* 0x000e620000004200 */
[----:B------:R-:W1:Y:S01]  /*151b0*/  MUFU.EX2 R230, R230 ;  /* 0x000000e600e67308 */ /* 0x000e620000000800 */
[C---:B------:R-:W-:Y:S02]  /*151c0*/  FMUL.FTZ R76, R132.reuse, R76 ;  /* 0x0000004c844c7220 */ /* 0x040fe40000410000 */
[C---:B------:R-:W-:Y:S02]  /*151d0*/  FMUL.FTZ R77, R132.reuse, R77 ;  /* 0x0000004d844d7220 */ /* 0x040fe40000410000 */
[C---:B------:R-:W-:Y:S02]  /*151e0*/  FMUL.FTZ R78, R3.reuse, R78 ;  /* 0x0000004e034e7220 */ /* 0x040fe40000410000 */
[C---:B------:R-:W-:Y:S03]  /*151f0*/  FMUL.FTZ R79, R3.reuse, R79 ;  /* 0x0000004f034f7220 */ /* 0x040fe60000410000 */
[C---:B------:R-:W-:Y:S01]  /*15200*/  FMUL.FTZ R86, R3.reuse, R86 ;  /* 0x0000005603567220 */ /* 0x040fe20000410000 */
[----:B------:R-:W-:Y:S01]  /*15210*/  MUFU.EX2 R231, R231 ;  /* 0x000000e700e77308 */ /* 0x000fe20000000800 */
[C---:B------:R-:W-:Y:S02]  /*15220*/  FMUL.FTZ R87, R3.reuse, R87 ;  /* 0x0000005703577220 */ /* 0x040fe40000410000 */
[C---:B----4-:R-:W-:Y:S03]  /*15230*/  HMMA.16816.F32.BF16 R76, R136.reuse, R100, R76 ;  /* 0x00000064884c723c */ /* 0x050fe6000004184c */
[C---:B------:R-:W-:Y:S02]  /*15240*/  FMUL.FTZ R80, R132.reuse, R80 ;  /* 0x0000005084507220 */ /* 0x040fe40000410000 */
[C---:B------:R-:W-:Y:S02]  /*15250*/  FMUL.FTZ R81, R132.reuse, R81 ;  /* 0x0000005184517220 */ /* 0x040fe40000410000 */
[----:B------:R-:W-:Y:S01]  /*15260*/  FMUL.FTZ R82, R3, R82 ;  /* 0x0000005203527220 */ /* 0x000fe20000410000 */
[----:B------:R-:W-:Y:S01]  /*15270*/  F2FP.BF16.PACK_AB R100, R179, R178 ;  /* 0x000000b2b364723e */ /* 0x000fe200000010ff */
[----:B------:R-:W-:Y:S01]  /*15280*/  FMUL.FTZ R83, R3, R83 ;  /* 0x0000005303537220 */ /* 0x000fe20000410000 */
[----:B------:R-:W4:Y:S02]  /*15290*/  MUFU.EX2 R232, R232 ;  /* 0x000000e800e87308 */ /* 0x000f240000000800 */
[C---:B------:R-:W-:Y:S01]  /*152a0*/  FMUL.FTZ R88, R132.reuse, R88 ;  /* 0x0000005884587220 */ /* 0x040fe20000410000 */
[----:B--2---:R-:W-:Y:S01]  /*152b0*/  F2FP.BF16.PACK_AB R101, R181, R180 ;  /* 0x000000b4b565723e */ /* 0x004fe200000010ff */
[C---:B------:R-:W-:Y:S02]  /*152c0*/  FMUL.FTZ R89, R132.reuse, R89 ;  /* 0x0000005984597220 */ /* 0x040fe40000410000 */
[C---:B------:R-:W-:Y:S03]  /*152d0*/  HMMA.16816.F32.BF16 R80, R136.reuse, R102, R80 ;  /* 0x000000668850723c */ /* 0x040fe60000041850 */
[C---:B------:R-:W-:Y:S01]  /*152e0*/  FMUL.FTZ R90, R3.reuse, R90 ;  /* 0x0000005a035a7220 */ /* 0x040fe20000410000 */
[----:B------:R-:W2:Y:S01]  /*152f0*/  MUFU.EX2 R233, R233 ;  /* 0x000000e900e97308 */ /* 0x000ea20000000800 */
[----:B------:R-:W-:Y:S02]  /*15300*/  FMUL.FTZ R91, R3, R91 ;  /* 0x0000005b035b7220 */ /* 0x000fe40000410000 */
[C---:B------:R-:W-:Y:S01]  /*15310*/  FMUL.FTZ R92, R132.reuse, R92 ;  /* 0x0000005c845c7220 */ /* 0x040fe20000410000 */
[C---:B------:R-:W-:Y:S04]  /*15320*/  HMMA.16816.F32.BF16 R84, R136.reuse, R108, R84 ;  /* 0x0000006c8854723c */ /* 0x040fe80000041854 */
[C---:B------:R-:W-:Y:S01]  /*15330*/  FMUL.FTZ R93, R132.reuse, R93 ;  /* 0x0000005d845d7220 */ /* 0x040fe20000410000 */
[----:B-----5:R-:W-:Y:S01]  /*15340*/  F2FP.BF16.PACK_AB R102, R183, R182 ;  /* 0x000000b6b766723e */ /* 0x020fe200000010ff */
[----:B------:R-:W-:Y:S01]  /*15350*/  FMUL.FTZ R94, R3, R94 ;  /* 0x0000005e035e7220 */ /* 0x000fe20000410000 */
[----:B---3--:R-:W-:Y:S01]  /*15360*/  F2FP.BF16.PACK_AB R103, R193, R192 ;  /* 0x000000c0c167723e */ /* 0x008fe200000010ff */
[C---:B------:R-:W-:Y:S01]  /*15370*/  HMMA.16816.F32.BF16 R88, R136.reuse, R110, R88 ;  /* 0x0000006e8858723c */ /* 0x040fe20000041858 */
[----:B------:R-:W3:Y:S01]  /*15380*/  LDSM.16.MT88.4 R108, [R168+0x900] ;  /* 0x00090000a86c783b */ /* 0x000ee20000004200 */
[----:B------:R-:W5:Y:S02]  /*15390*/  MUFU.EX2 R235, R235 ;  /* 0x000000eb00eb7308 */ /* 0x000f640000000800 */
        /* <DEDUP_REMOVED lines=10> */
[----:B------:R-:W-:Y:S02]  /*15440*/  FADD.FTZ R176, R176, R177 ;  /* 0x000000b1b0b07221 */ /* 0x000fe40000010000 */
[----:B------:R-:W-:Y:S02]  /*15450*/  FADD.FTZ R172, R172, R173 ;  /* 0x000000adacac7221 */ /* 0x000fe40000010000 */
[----:B------:R-:W-:Y:S01]  /*15460*/  F2FP.BF16.PACK_AB R136, R230, R227 ;  /* 0x000000e3e688723e */ /* 0x000fe200000010ff */
[C---:B------:R-:W-:Y:S05]  /*15470*/  HMMA.16816.F32.BF16 R4, R100.reuse, R112, R4 ;  /* 0x000000706404723c */ /* 0x040fea0000041804 */
[----:B----4-:R-:W-:Y:S01]  /*15480*/  F2FP.BF16.PACK_AB R137, R232, R231 ;  /* 0x000000e7e889723e */ /* 0x010fe200000010ff */
[----:B------:R-:W-:Y:S01]  /*15490*/  FADD.FTZ R3, R175, R176 ;  /* 0x000000b0af037221 */ /* 0x000fe20000010000 */
[----:B--2---:R-:W-:Y:S01]  /*154a0*/  F2FP.BF16.PACK_AB R138, R234, R233 ;  /* 0x000000e9ea8a723e */ /* 0x004fe200000010ff */
[C---:B------:R-:W-:Y:S01]  /*154b0*/  HMMA.16816.F32.BF16 R8, R100.reuse, R114, R8 ;  /* 0x000000726408723c */ /* 0x040fe20000041808 */
[----:B------:R-:W-:Y:S03]  /*154c0*/  LDSM.16.MT88.4 R112, [R168+0x4900] ;  /* 0x00490000a870783b */ /* 0x000fe60000004200 */
[----:B-----5:R-:W-:Y:S01]  /*154d0*/  F2FP.BF16.PACK_AB R139, R236, R235 ;  /* 0x000000ebec8b723e */ /* 0x020fe200000010ff */
[----:B------:R-:W-:Y:S03]  /*154e0*/  FADD.FTZ R3, R174, R3 ;  /* 0x00000003ae037221 */ /* 0x000fe60000010000 */
[C---:B---3--:R-:W-:Y:S04]  /*154f0*/  HMMA.16816.F32.BF16 R12, R100.reuse, R108, R12 ;  /* 0x0000006c640c723c */ /* 0x048fe8000004180c */
[----:B------:R-:W-:Y:S04]  /*15500*/  FADD.FTZ R178, R178, R3 ;  /* 0x00000003b2b27221 */ /* 0x000fe80000010000 */
[C---:B------:R-:W-:Y:S01]  /*15510*/  HMMA.16816.F32.BF16 R16, R100.reuse, R110, R16 ;  /* 0x0000006e6410723c */ /* 0x040fe20000041810 */
[----:B------:R-:W2:Y:S03]  /*15520*/  LDSM.16.MT88.4 R108, [R135+UR4+0x4900] ;  /* 0x00490004876c783b */ /* 0x000ea60008004200 */
        /* <DEDUP_REMOVED lines=32> */
[----:B------:R-:W-:Y:S02]  /*15730*/  F2FP.BF16.PACK_AB R100, R229, R194 ;  /* 0x000000c2e564723e */ /* 0x000fe400000010ff */
[----:B------:R-:W-:Y:S03]  /*15740*/  F2FP.BF16.PACK_AB R101, R225, R224 ;  /* 0x000000e0e165723e */ /* 0x000fe600000010ff */
[----:B------:R-:W-:Y:S02]  /*15750*/  F2FP.BF16.PACK_AB R102, R226, R223 ;  /* 0x000000dfe266723e */ /* 0x000fe400000010ff */
[----:B------:R-:W-:Y:S07]  /*15760*/  F2FP.BF16.PACK_AB R103, R228, R195 ;  /* 0x000000c3e467723e */ /* 0x000fee00000010ff */
[C---:B--2---:R-:W-:Y:S08]  /*15770*/  HMMA.16816.F32.BF16 R4, R100.reuse, R108, R4 ;  /* 0x0000006c6404723c */ /* 0x044ff00000041804 */
[C---:B------:R-:W-:Y:S01]  /*15780*/  HMMA.16816.F32.BF16 R8, R100.reuse, R110, R8 ;  /* 0x0000006e6408723c */ /* 0x040fe20000041808 */
[----:B------:R-:W2:Y:S07]  /*15790*/  LDSM.16.MT88.4 R108, [R134+UR4+0x3100] ;  /* 0x00310004866c783b */ /* 0x000eae0008004200 */
        /* <DEDUP_REMOVED lines=31> */
[C---:B------:R-:W-:Y:S08]  /*15990*/  HMMA.16816.F32.BF16 R124, R136.reuse, R126, R8 ;  /* 0x0000007e887c723c */ /* 0x040ff00000041808 */
[C---:B-1----:R-:W-:Y:S08]  /*159a0*/  HMMA.16816.F32.BF16 R120, R136.reuse, R116, R12 ;  /* 0x000000748878723c */ /* 0x042ff0000004180c */
[C---:B------:R-:W-:Y:S08]  /*159b0*/  HMMA.16816.F32.BF16 R116, R136.reuse, R118, R16 ;  /* 0x000000768874723c */ /* 0x040ff00000041810 */
[C---:B------:R-:W-:Y:S01]  /*159c0*/  HMMA.16816.F32.BF16 R112, R136.reuse, R104, R20 ;  /* 0x000000688870723c */ /* 0x040fe20000041814 */
[----:B------:R-:W1:Y:S07]  /*159d0*/  LDSM.16.MT88.4 R20, [R134+UR4+0x5900] ;  /* 0x005900048614783b */ /* 0x000e6e0008004200 */
[C---:B------:R-:W-:Y:S01]  /*159e0*/  HMMA.16816.F32.BF16 R108, R136.reuse, R106, R24 ;  /* 0x0000006a886c723c */ /* 0x040fe20000041818 */
[----:B------:R-:W2:Y:S07]  /*159f0*/  LDSM.16.MT88.4 R24, [R169+0x5900] ;  /* 0x00590000a918783b */ /* 0x000eae0000004200 */
        /* <DEDUP_REMOVED lines=23> */
[----:B------:R-:W-:Y:S03]  /*15b70*/  FADD.FTZ R20, R229, R20 ;  /* 0x00000014e5147221 */ /* 0x000fe60000010000 */
[----:B------:R-:W-:Y:S01]  /*15b80*/  FADD.FTZ R22, R224, R193 ;  /* 0x000000c1e0167221 */ /* 0x000fe20000010000 */
[C---:B--2---:R-:W-:Y:S04]  /*15b90*/  HMMA.16816.F32.BF16 R92, R136.reuse, R24, R92 ;  /* 0x00000018885c723c */ /* 0x044fe8000004185c */
[----:B------:R-:W-:Y:S02]  /*15ba0*/  FADD.FTZ R22, R225, R22 ;  /* 0x00000016e1167221 */ /* 0x000fe40000010000 */
[----:B------:R-:W-:Y:S02]  /*15bb0*/  FADD.FTZ R223, R223, R20 ;  /* 0x00000014dfdf7221 */ /* 0x000fe40000010000 */
[----:B------:R-:W-:Y:S01]  /*15bc0*/  FADD.FTZ R195, R195, R22 ;  /* 0x00000016c3c37221 */ /* 0x000fe20000010000 */
[----:B------:R-:W-:Y:S03]  /*15bd0*/  HMMA.16816.F32.BF16 R96, R136, R26, R96 ;  /* 0x0000001a8860723c */ /* 0x000fe60000041860 */
[----:B------:R-:W-:Y:S02]  /*15be0*/  FADD.FTZ R226, R226, R223 ;  /* 0x000000dfe2e27221 */ /* 0x000fe40000010000 */
[----:B------:R-:W-:Y:S02]  /*15bf0*/  FADD.FTZ R228, R228, R195 ;  /* 0x000000c3e4e47221 */ /* 0x000fe40000010000 */
[----:B------:R-:W-:Y:S02]  /*15c00*/  FADD.FTZ R227, R227, R226 ;  /* 0x000000e2e3e37221 */ /* 0x000fe40000010000 */
[----:B------:R-:W-:Y:S03]  /*15c10*/  FADD.FTZ R231, R231, R228 ;  /* 0x000000e4e7e77221 */ /* 0x000fe60000010000 */
        /* <DEDUP_REMOVED lines=8> */
[----:B------:R-:W-:Y:S01]  /*15ca0*/  USHF.L.U32 UR4, UR13, 0x6, URZ ;  /* 0x000000060d047899 */ /* 0x000fe2000800063f */
[----:B------:R-:W-:Y:S05]  /*15cb0*/  IMAD.MOV.U32 R203, RZ, RZ, RZ ;  /* 0x000000ffffcb7224 */ /* 0x000fea00078e00ff */
[----:B------:R-:W-:Y:S05]  /*15cc0*/  IMAD.U32 R3, RZ, RZ, UR4 ;  /* 0x00000004ff037e24 */ /* 0x000fea000f8e00ff */
[----:B------:R-:W-:Y:S04]  /*15cd0*/  IADD3 R3, R206, UR8, R3 ;  /* 0x00000008ce037c10 */ /* 0x000fe8000fffe003 */
[----:B------:R-:W-:Y:S05]  /*15ce0*/  IADD3 R204, R3, -0x80, RZ ;  /* 0xffffff8003cc7810 */ /* 0x000fea0007ffe0ff */
[----:B------:R-:W-:Y:S04]  /*15cf0*/  @P2 IMAD.HI.U32 R4, R204, c[0x0][0x2bc], RZ ;  /* 0x0000af00cc042a27 */ /* 0x000fe800078e00ff */
[----:B------:R-:W-:Y:S01]  /*15d00*/  IMAD.MOV.U32 R3, RZ, RZ, R204 ;  /* 0x000000ffff037224 */ /* 0x000fe200078e00cc */
[----:B------:R-:W-:Y:S04]  /*15d10*/  @P2 SHF.R.U32.HI R3, RZ, c[0x0][0x2c0], R4 ;  /* 0x0000b000ff032a19 */ /* 0x000fe80000011604 */
        /* <DEDUP_REMOVED lines=8> */
[----:B------:R1:W2:Y:S04]  /*15da0*/  @!P3 LDG.E R203, [R8.64] ;  /* 0x0000000a08cbb981 */ /* 0x0002a8000c1e1900 */
[----:B------:R-:W-:Y:S04]  /*15db0*/  IMAD R3, R3, c[0x0][0x1e0], RZ ;  /* 0x0000780003037a24 */ /* 0x000fe800078e02ff */
[----:B------:R-:W-:Y:S04]  /*15dc0*/  IMAD R3, R204, c[0x0][0x1e4], R3 ;  /* 0x00007900cc037a24 */ /* 0x000fe800078e0203 */
[----:B------:R-:W-:Y:S01]  /*15dd0*/  IMAD.IADD R5, R5, 0x1, R3 ;  /* 0x0000000105057824 */ /* 0x000fe200078e0203 */
[----:B-1----:R-:W-:Y:S02]  /*15de0*/  SEL R8, RZ, 0x10, P5 ;  /* 0x00000010ff087807 */ /* 0x002fe40002800000 */
[----:B------:R-:W-:Y:S02]  /*15df0*/  IADD3 R9, -R216, 0x10, RZ ;  /* 0x00000010d8097810 */ /* 0x000fe40007ffe1ff */
[----:B------:R-:W-:Y:S02]  /*15e00*/  IADD3 R16, -R8, 0x10, RZ ;  /* 0x0000001008107810 */ /* 0x000fe40007ffe1ff */
[----:B------:R-:W-:Y:S02]  /*15e10*/  LOP3.LUT R9, R9, 0xf, RZ, 0xc0, !PT ;  /* 0x0000000f09097812 */ /* 0x000fe400078ec0ff */
[----:B------:R-:W-:Y:S02]  /*15e20*/  LOP3.LUT R16, R16, 0xf, RZ, 0xc0, !PT ;  /* 0x0000000f10107812 */ /* 0x000fe400078ec0ff */
[----:B------:R-:W-:Y:S02]  /*15e30*/  ISETP.NE.U32.AND P2, PT, R8, RZ, PT ;  /* 0x000000ff0800720c */ /* 0x000fe40003f45070 */
[----:B--2---:R-:W-:Y:S01]  /*15e40*/  SHF.R.S32.HI R6, RZ, 0x1f, R203 ;  /* 0x0000001fff067819 */ /* 0x004fe200000114cb */
[C---:B------:R-:W-:Y:S04]  /*15e50*/  IMAD.WIDE.U32 R4, R203.reuse, c[0x0][0x1f0], R4 ;  /* 0x00007c00cb047a25 */ /* 0x040fe800078e0004 */
[----:B------:R-:W-:Y:S01]  /*15e60*/  IMAD R6, R6, c[0x0][0x1f0], RZ ;  /* 0x00007c0006067a24 */ /* 0x000fe200078e02ff */
[----:B------:R-:W-:Y:S03]  /*15e70*/  IADD3 R4, P0, R208, R4, RZ ;  /* 0x00000004d0047210 */ /* 0x000fe60007f1e0ff */
[----:B------:R-:W-:Y:S05]  /*15e80*/  IMAD R6, R203, c[0x0][0x1f4], R6 ;  /* 0x00007d00cb067a24 */ /* 0x000fea00078e0206 */
[----:B------:R-:W-:Y:S01]  /*15e90*/  IADD3.X R3, R199, R5, R6, P0, !PT ;  /* 0x00000005c7037210 */ /* 0x000fe200007fe406 */
[----:B------:R-:W-:Y:S01]  /*15ea0*/  IMAD.SHL.U32 R5, R218, 0x2, RZ ;  /* 0x00000002da057824 */ /* 0x000fe200078e00ff */
[----:B------:R-:W-:Y:S02]  /*15eb0*/  LEA R7, P0, R4, c[0x0][0x1c8], 0x1 ;  /* 0x0000720004077a11 */ /* 0x000fe400078008ff */
[----:B------:R-:W-:Y:S02]  /*15ec0*/  SHF.L.U64.HI R6, R218, 0x1, R215 ;  /* 0x00000001da067819 */ /* 0x000fe400000102d7 */
[----:B------:R-:W-:Y:S01]  /*15ed0*/  LEA.HI.X R15, R4, c[0x0][0x1cc], R3, 0x1, P0 ;  /* 0x00007300040f7a11 */ /* 0x000fe200000f0c03 */
[----:B------:R-:W1:Y:S01]  /*15ee0*/  SHFL.IDX PT, R12, R7, 0x1, 0x181f ;  /* 0x00381f00070c7f89 */ /* 0x000e6200000e0000 */
[----:B------:R-:W-:Y:S01]  /*15ef0*/  SEL R4, RZ, 0x10, P4 ;  /* 0x00000010ff047807 */ /* 0x000fe20002000000 */
[----:B------:R-:W-:Y:S02]  /*15f00*/  IMAD.SHL.U32 R3, R214, 0x2, RZ ;  /* 0x00000002d6037824 */ /* 0x000fe400078e00ff */
[----:B------:R-:W2:Y:S01]  /*15f10*/  SHFL.IDX PT, R11, R15, 0x1, 0x181f ;  /* 0x00381f000f0b7f89 */ /* 0x000ea200000e0000 */
[----:B------:R-:W-:Y:S03]  /*15f20*/  IADD3 R10, -R4, 0x10, RZ ;  /* 0x00000010040a7810 */ /* 0x000fe60007ffe1ff */
[----:B------:R3:W4:Y:S01]  /*15f30*/  SHFL.IDX PT, R14, R7, RZ, 0x181f ;  /* 0x00181fff070e7589 */ /* 0x00072200000e0000 */
[----:B------:R-:W-:Y:S03]  /*15f40*/  LOP3.LUT R10, R10, 0xf, RZ, 0xc0, !PT ;  /* 0x0000000f0a0a7812 */ /* 0x000fe600078ec0ff */
[----:B------:R-:W5:Y:S01]  /*15f50*/  SHFL.IDX PT, R13, R15, RZ, 0x181f ;  /* 0x00181fff0f0d7589 */ /* 0x000f6200000e0000 */
[-C--:B-1----:R-:W-:Y:S04]  /*15f60*/  IADD3 R16, P1, P0, R16, R12.reuse, R5 ;  /* 0x0000000c10107210 */ /* 0x082fe8000783e005 */
[-C--:B--2---:R-:W-:Y:S02]  /*15f70*/  IADD3.X R17, RZ, R11.reuse, R6, P1, P0 ;  /* 0x0000000bff117210 */ /* 0x084fe40000fe0406 */
[-C--:B------:R-:W-:Y:S01]  /*15f80*/  IADD3 R18, P1, P0, R10, R12.reuse, R3 ;  /* 0x0000000c0a127210 */ /* 0x080fe2000783e003 */
[----:B------:R-:W-:Y:S01]  /*15f90*/  IMAD.U32 R10, RZ, RZ, UR6 ;  /* 0x00000006ff0a7e24 */ /* 0x000fe2000f8e00ff */
[----:B---3--:R-:W-:Y:S03]  /*15fa0*/  SHF.L.U64.HI R7, R214, 0x1, R217 ;  /* 0x00000001d6077819 */ /* 0x008fe600000102d9 */
[----:B------:R-:W-:Y:S01]  /*15fb0*/  IMAD R10, R10, 0x3000, R205 ;  /* 0x000030000a0a7824 */ /* 0x000fe200078e02cd */
[-C--:B------:R-:W-:Y:S02]  /*15fc0*/  IADD3.X R19, RZ, R11.reuse, R7, P1, P0 ;  /* 0x0000000bff137210 */ /* 0x080fe40000fe0407 */
[----:B------:R-:W-:Y:S04]  /*15fd0*/  IADD3 R20, P1, P0, R9, R12, R221 ;  /* 0x0000000c09147210 */ /* 0x000fe8000783e0dd */
[----:B------:R-:W-:Y:S02]  /*15fe0*/  IADD3.X R21, RZ, R11, R222, P1, P0 ;  /* 0x0000000bff157210 */ /* 0x000fe40000fe04de */
[C---:B----4-:R-:W-:Y:S02]  /*15ff0*/  IADD3 R22, P1, R14.reuse, R5, RZ ;  /* 0x000000050e167210 */ /* 0x050fe40007f3e0ff */
[----:B------:R-:W-:Y:S01]  /*16000*/  IADD3 R24, P0, R14, R3, RZ ;  /* 0x000000030e187210 */ /* 0x000fe20007f1e0ff */
[----:B------:R-:W-:Y:S02]  /*16010*/  IMAD.SHL.U32 R3, R10, 0x2, RZ ;  /* 0x000000020a037824 */ /* 0x000fe400078e00ff */
[C---:B-----5:R-:W-:Y:S01]  /*16020*/  IMAD.X R23, R13.reuse, 0x1, R6, P1 ;  /* 0x000000010d177824 */ /* 0x060fe200008e0606 */
        /* <DEDUP_REMOVED lines=11> */
.L_x_1673:
[----:B------:R-:W-:Y:S01]  /*160e0*/  UISETP.GT.AND UP0, UPT, UR13, UR7, UPT ;  /* 0x000000070d00728c */ /* 0x000fe2000bf04270 */
[----:B------:R-:W0:Y:S01]  /*160f0*/  LDGDEPBAR ;  /* 0x00000000000079af */ /* 0x000e220000000000 */
[----:B------:R-:W-:Y:S01]  /*16100*/  UIADD3 UR4, UR5, 0x1, URZ ;  /* 0x0000000105047890 */ /* 0x000fe2000fffe03f */
[----:B------:R-:W-:Y:S01]  /*16110*/  IMAD.MOV.U32 R132, RZ, RZ, R0 ;  /* 0x000000ffff847224 */ /* 0x000fe200078e0000 */
[----:B------:R-:W-:Y:S01]  /*16120*/  UISETP.GE.AND UP1, UPT, UR5, 0x1, UPT ;  /* 0x000000010500788c */ /* 0x000fe2000bf26270 */
[----:B-1----:R-:W-:Y:S01]  /*16130*/  MOV R3, R2 ;  /* 0x0000000200037202 */ /* 0x002fe20000000f00 */
[----:B------:R-:W-:Y:S01]  /*16140*/  UIADD3 UR13, UR13, -0x1, URZ ;  /* 0xffffffff0d0d7890 */ /* 0x000fe2000fffe03f */
[----:B------:R-:W-:Y:S01]  /*16150*/  PLOP3.LUT P0, PT, PT, PT, UP0, 0x80, 0x0 ;  /* 0x000000000000781c */ /* 0x000fe20003f0f008 */
[----:B------:R-:W-:Y:S11]  /*16160*/  USEL UR5, UR4, URZ, !UP1 ;  /* 0x0000003f04057287 */ /* 0x000ff6000c800000 */
[----:B------:R-:W-:Y:S01]  /*16170*/  @!UPT UIADD3 URZ, URZ, URZ, URZ ;  /* 0x0000003f3f3ff290 */ /* 0x000fe2000fffe03f */
[----:B------:R-:W-:-:S05]  /*16180*/  @P0 BRA `(.L_x_1674) ;  /* 0xffffca0000000947 */ /* 0x000fca000383ffff */
.L_x_1671:
[----:B------:R-:W-:-:S13]  /*16190*/  ISETP.LE.AND P0, PT, RZ, UR13, PT ;  /* 0x0000000dff007c0c */ /* 0x000fda000bf03270 */
[----:B------:R-:W-:Y:S05]  /*161a0*/  @!P0 BRA `(.L_x_1675) ;  /* 0x00002fb000008947 */ /* 0x000fea0003800000 */
[----:B------:R-:W2:Y:S01]  /*161b0*/  S2R R4, SR_TID.X ;  /* 0x0000000000047919 */ /* 0x000ea20000002100 */
[----:B------:R-:W-:Y:S01]  /*161c0*/  IMAD.MOV.U32 R192, RZ, RZ, 0x40 ;  /* 0x00000040ffc07424 */ /* 0x000fe200078e00ff */
[C---:B------:R-:W-:Y:S01]  /*161d0*/  SHF.L.U64.HI R215, R218.reuse, 0x1, R215 ;  /* 0x00000001dad77819 */ /* 0x040fe200000102d7 */
[----:B------:R-:W-:Y:S01]  /*161e0*/  IMAD.SHL.U32 R218, R218, 0x2, RZ ;  /* 0x00000002dada7824 */ /* 0x000fe200078e00ff */
[C---:B------:R-:W-:Y:S01]  /*161f0*/  SHF.L.U64.HI R217, R214.reuse, 0x1, R217 ;  /* 0x00000001d6d97819 */ /* 0x040fe200000102d9 */
[----:B------:R-:W-:Y:S02]  /*16200*/  IMAD.SHL.U32 R214, R214, 0x2, RZ ;  /* 0x00000002d6d67824 */ /* 0x000fe400078e00ff */
[----:B------:R-:W-:Y:S02]  /*16210*/  IMAD.MOV.U32 R133, RZ, RZ, R2 ;  /* 0x000000ffff857224 */ /* 0x000fe400078e0002 */
[----:B------:R-:W-:Y:S01]  /*16220*/  IMAD.IADD R190, R188, 0x1, R187 ;  /* 0x00000001bcbe7824 */ /* 0x000fe200078e02bb */
[----:B-12---:R-:W-:-:S04]  /*16230*/  SHF.R.S32.HI R3, RZ, 0x1f, R4 ;  /* 0x0000001fff037819 */ /* 0x006fc80000011404 */
[----:B------:R-:W-:-:S04]  /*16240*/  LEA.HI R3, R3, R4, RZ, 0x3 ;  /* 0x0000000403037211 */ /* 0x000fc800078f18ff */
[----:B------:R-:W-:-:S05]  /*16250*/  LOP3.LUT R3, R3, 0xfffffff8, RZ, 0xc0, !PT ;  /* 0xfffffff803037812 */ /* 0x000fca00078ec0ff */
[----:B------:R-:W-:Y:S01]  /*16260*/  IMAD.IADD R3, R4, 0x1, -R3 ;  /* 0x0000000104037824 */ /* 0x000fe200078e0a03 */
[----:B------:R-:W-:-:S04]  /*16270*/  SHF.R.S32.HI R4, RZ, 0x1f, R213 ;  /* 0x0000001fff047819 */ /* 0x000fc800000114d5 */
[----:B------:R-:W-:Y:S01]  /*16280*/  LOP3.LUT P0, RZ, R3, 0x4, RZ, 0xc0, !PT ;  /* 0x0000000403ff7812 */ /* 0x000fe2000780c0ff */
[----:B------:R-:W-:Y:S01]  /*16290*/  IMAD.MOV.U32 R3, RZ, RZ, R0 ;  /* 0x000000ffff037224 */ /* 0x000fe200078e0000 */
[C---:B------:R-:W-:Y:S01]  /*162a0*/  SHF.L.U64.HI R193, R213.reuse, 0x1, R4 ;  /* 0x00000001d5c17819 */ /* 0x040fe20000010204 */
[----:B------:R-:W-:Y:S01]  /*162b0*/  IMAD.SHL.U32 R213, R213, 0x2, RZ ;  /* 0x00000002d5d57824 */ /* 0x000fe200078e00ff */
[----:B------:R-:W-:Y:S02]  /*162c0*/  SEL R192, R192, 0xffffffc0, !P0 ;  /* 0xffffffc0c0c07807 */ /* 0x000fe40004000000 */
.L_x_1678:
        /* <DEDUP_REMOVED lines=26> */
[----:B------:R-:W-:Y:S05]  /*16470*/  IMAD.WIDE.U32 R8, R203, c[0x0][0x218], R8 ;  /* 0x00008600cb087a25 */ /* 0x000fea00078e0008 */
[----:B------:R-:W-:Y:S04]  /*16480*/  IADD3 R5, P0, R5, R8, RZ ;  /* 0x0000000805057210 */ /* 0x000fe80007f1e0ff */
[----:B------:R-:W-:Y:S02]  /*16490*/  IADD3.X R0, R198, R9, R7, P0, !PT ;  /* 0x00000009c6007210 */ /* 0x000fe400007fe407 */
[C---:B------:R-:W-:Y:S04]  /*164a0*/  LEA R20, P0, R5.reuse, c[0x0][0x1f8], 0x1 ;  /* 0x00007e0005147a11 */ /* 0x040fe800078008ff */
[----:B------:R-:W-:Y:S01]  /*164b0*/  LEA.HI.X R6, R5, c[0x0][0x1fc], R0, 0x1, P0 ;  /* 0x00007f0005067a11 */ /* 0x000fe200000f0c00 */
[----:B------:R-:W5:Y:S01]  /*164c0*/  SHFL.IDX PT, R9, R20, RZ, 0x181f ;  /* 0x00181fff14097589 */ /* 0x000f6200000e0000 */
[----:B------:R-:W-:Y:S03]  /*164d0*/  IMAD.U32 R5, RZ, RZ, UR6 ;  /* 0x00000006ff057e24 */ /* 0x000fe6000f8e00ff */
[----:B------:R-:W4:Y:S01]  /*164e0*/  SHFL.IDX PT, R2, R6, RZ, 0x181f ;  /* 0x00181fff06027589 */ /* 0x000f2200000e0000 */
[----:B------:R-:W-:Y:S03]  /*164f0*/  IMAD R4, R5, 0x6000, R202 ;  /* 0x0000600005047824 */ /* 0x000fe600078e02ca */
[----:B------:R-:W3:Y:S04]  /*16500*/  SHFL.IDX PT, R7, R20, 0x1, 0x181f ;  /* 0x00381f0014077f89 */ /* 0x000ee800000e0000 */
[----:B------:R2:W1:Y:S01]  /*16510*/  SHFL.IDX PT, R0, R6, 0x1, 0x181f ;  /* 0x00381f0006007f89 */ /* 0x00046200000e0000 */
[C---:B-----5:R-:W-:Y:S02]  /*16520*/  IADD3 R10, P0, R9.reuse, R218, RZ ;  /* 0x000000da090a7210 */ /* 0x060fe40007f1e0ff */
[C---:B------:R-:W-:Y:S02]  /*16530*/  IADD3 R8, P1, R9.reuse, R214, RZ ;  /* 0x000000d609087210 */ /* 0x040fe40007f3e0ff */
[C---:B----4-:R-:W-:Y:S02]  /*16540*/  IADD3.X R11, R2.reuse, R215, RZ, P0, !PT ;  /* 0x000000d7020b7210 */ /* 0x050fe400007fe4ff */
[----:B------:R-:W-:Y:S01]  /*16550*/  IADD3 R14, P0, R9, R213, RZ ;  /* 0x000000d5090e7210 */ /* 0x000fe20007f1e0ff */
[C---:B------:R-:W-:Y:S01]  /*16560*/  IMAD.X R9, R2.reuse, 0x1, R217, P1 ;  /* 0x0000000102097824 */ /* 0x040fe200008e06d9 */
[C---:B---3--:R-:W-:Y:S01]  /*16570*/  IADD3 R12, P2, R7.reuse, R218, RZ ;  /* 0x000000da070c7210 */ /* 0x048fe20007f5e0ff */
[----:B------:R3:W-:Y:S02]  /*16580*/  LDGSTS.E.BYPASS.LTC128B.128 [R4], [R10.64], !P5 ;  /* 0x000000000a047fae */ /* 0x0007e4000e901d4a */
[----:B------:R-:W-:Y:S01]  /*16590*/  IMAD.X R15, R2, 0x1, R193, P0 ;  /* 0x00000001020f7824 */ /* 0x000fe200000e06c1 */
[C---:B--2---:R-:W-:Y:S01]  /*165a0*/  IADD3 R6, P1, R7.reuse, R214, RZ ;  /* 0x000000d607067210 */ /* 0x044fe20007f3e0ff */
[----:B------:R3:W-:Y:S01]  /*165b0*/  LDGSTS.E.BYPASS.LTC128B.128 [R4+0x2000], [R8.64], !P4 ;  /* 0x0200000008047fae */ /* 0x0007e2000e101d4a */
[C---:B-1----:R-:W-:Y:S02]  /*165c0*/  IADD3.X R13, R0.reuse, R215, RZ, P2, !PT ;  /* 0x000000d7000d7210 */ /* 0x042fe400017fe4ff */
[----:B------:R-:W-:Y:S01]  /*165d0*/  IADD3 R20, P0, R7, R213, RZ ;  /* 0x000000d507147210 */ /* 0x000fe20007f1e0ff */
[----:B------:R3:W-:Y:S01]  /*165e0*/  LDGSTS.E.BYPASS.LTC128B.128 [R4+0x4000], [R14.64], !P6 ;  /* 0x040000000e047fae */ /* 0x0007e2000f101d4a */
[C---:B------:R-:W-:Y:S02]  /*165f0*/  IMAD.X R7, R0.reuse, 0x1, R217, P1 ;  /* 0x0000000100077824 */ /* 0x040fe400008e06d9 */
[----:B------:R-:W-:Y:S01]  /*16600*/  IADD3.X R21, R0, R193, RZ, P0, !PT ;  /* 0x000000c100157210 */ /* 0x000fe200007fe4ff */
[----:B------:R3:W-:Y:S04]  /*16610*/  LDGSTS.E.BYPASS.LTC128B.128 [R4+0x1000], [R12.64], !P5 ;  /* 0x010000000c047fae */ /* 0x0007e8000e901d4a */
[----:B------:R3:W-:Y:S04]  /*16620*/  LDGSTS.E.BYPASS.LTC128B.128 [R4+0x3000], [R6.64], !P4 ;  /* 0x0300000006047fae */ /* 0x0007e8000e101d4a */
[----:B------:R3:W-:Y:S02]  /*16630*/  LDGSTS.E.BYPASS.LTC128B.128 [R4+0x5000], [R20.64], !P6 ;  /* 0x0500000014047fae */ /* 0x0007e4000f101d4a */
.L_x_1676:
        /* <DEDUP_REMOVED lines=218> */
[----:B---3--:R-:W-:Y:S02]  /*173e0*/  FMNMX.FTZ R0, R181, R0, !PT ;  /* 0x00000000b5007209 */ /* 0x008fe40007810000 */
[----:B------:R-:W-:Y:S07]  /*173f0*/  IADD3 R16, R134, UR4, RZ ;  /* 0x0000000486107c10 */ /* 0x000fee000fffe0ff */
        /* <DEDUP_REMOVED lines=43> */
[----:B------:R-:W-:Y:S02]  /*176b0*/  IADD3 R8, R135, UR4, RZ ;  /* 0x0000000487087c10 */ /* 0x000fe4000fffe0ff */
[----:B-1----:R-:W-:Y:S05]  /*176c0*/  FMNMX.FTZ R2, R11, R2, !PT ;  /* 0x000000020b027209 */ /* 0x002fea0007810000 */
[----:B------:R-:W1:Y:S01]  /*176d0*/  SHFL.BFLY PT, R0, R9, 0x1, 0x1f ;  /* 0x0c201f0009007f89 */ /* 0x000e6200000e0000 */
[C---:B------:R-:W-:Y:S01]  /*176e0*/  FADD.FTZ R4, -R2.reuse, R133 ;  /* 0x0000008502047221 */ /* 0x040fe20000010100 */
[----:B------:R-:W-:Y:S01]  /*176f0*/  IADD3 R133, R187, R8, RZ ;  /* 0x00000008bb857210 */ /* 0x000fe20007ffe0ff */
[----:B------:R-:W-:Y:S02]  /*17700*/  FMUL.FTZ R148, R2, c[0x0][0x2d0] ;  /* 0x0000b40002947a20 */ /* 0x000fe40000410000 */
[----:B------:R-:W-:Y:S02]  /*17710*/  FMUL.FTZ R132, R4, c[0x0][0x2d0] ;  /* 0x0000b40004847a20 */ /* 0x000fe40000410000 */
[--C-:B------:R-:W-:Y:S01]  /*17720*/  FFMA.FTZ R171, R145, c[0x0][0x2d0], -R148.reuse ;  /* 0x0000b40091ab7a23 */ /* 0x100fe20000010894 */
[----:B------:R-:W2:Y:S01]  /*17730*/  LDSM.16.MT88.4 R20, [R133+0x100] ;  /* 0x000100008514783b */ /* 0x000ea20000004200 */
[--C-:B------:R-:W-:Y:S02]  /*17740*/  FFMA.FTZ R172, R165, c[0x0][0x2d0], -R148.reuse ;  /* 0x0000b400a5ac7a23 */ /* 0x100fe40000010894 */
[--C-:B------:R-:W-:Y:S01]  /*17750*/  FFMA.FTZ R170, R167, c[0x0][0x2d0], -R148.reuse ;  /* 0x0000b400a7aa7a23 */ /* 0x100fe20000010894 */
[----:B------:R-:W3:Y:S01]  /*17760*/  MUFU.EX2 R132, R132 ;  /* 0x0000008400847308 */ /* 0x000ee20000000800 */
[--C-:B------:R-:W-:Y:S02]  /*17770*/  FFMA.FTZ R169, R169, c[0x0][0x2d0], -R148.reuse ;  /* 0x0000b400a9a97a23 */ /* 0x100fe40000010894 */
[--C-:B------:R-:W-:Y:S01]  /*17780*/  FFMA.FTZ R178, R163, c[0x0][0x2d0], -R148.reuse ;  /* 0x0000b400a3b27a23 */ /* 0x100fe20000010894 */
[----:B------:R-:W-:Y:S01]  /*17790*/  LDSM.16.MT88.4 R136, [R133+0x2900] ;  /* 0x002900008588783b */ /* 0x000fe20000004200 */
[--C-:B------:R-:W-:Y:S02]  /*177a0*/  FFMA.FTZ R191, R157, c[0x0][0x2d0], -R148.reuse ;  /* 0x0000b4009dbf7a23 */ /* 0x100fe40000010894 */
[--C-:B------:R-:W-:Y:S01]  /*177b0*/  FFMA.FTZ R219, R153, c[0x0][0x2d0], -R148.reuse ;  /* 0x0000b40099db7a23 */ /* 0x100fe20000010894 */
[----:B-1----:R-:W-:Y:S02]  /*177c0*/  FMNMX.FTZ R0, R9, R0, !PT ;  /* 0x0000000009007209 */ /* 0x002fe40007810000 */
[----:B------:R-:W-:Y:S01]  /*177d0*/  MUFU.EX2 R172, R172 ;  /* 0x000000ac00ac7308 */ /* 0x000fe20000000800 */
[--C-:B------:R-:W-:Y:S02]  /*177e0*/  FFMA.FTZ R222, R151, c[0x0][0x2d0], -R148.reuse ;  /* 0x0000b40097de7a23 */ /* 0x100fe40000010894 */
[--C-:B------:R-:W-:Y:S02]  /*177f0*/  FFMA.FTZ R223, R149, c[0x0][0x2d0], -R148.reuse ;  /* 0x0000b40095df7a23 */ /* 0x100fe40000010894 */
[C---:B------:R-:W-:Y:S02]  /*17800*/  FMUL.FTZ R145, R0.reuse, c[0x0][0x2d0] ;  /* 0x0000b40000917a20 */ /* 0x040fe40000410000 */
[----:B------:R-:W-:Y:S02]  /*17810*/  FADD.FTZ R4, -R0, R3 ;  /* 0x0000000300047221 */ /* 0x000fe40000010100 */
[--C-:B------:R-:W-:Y:S01]  /*17820*/  FFMA.FTZ R168, R166, c[0x0][0x2d0], -R145.reuse ;  /* 0x0000b400a6a87a23 */ /* 0x100fe20000010891 */
[----:B------:R-:W1:Y:S01]  /*17830*/  MUFU.EX2 R171, R171 ;  /* 0x000000ab00ab7308 */ /* 0x000e620000000800 */
[--C-:B------:R-:W-:Y:S01]  /*17840*/  FFMA.FTZ R167, R164, c[0x0][0x2d0], -R145.reuse ;  /* 0x0000b400a4a77a23 */ /* 0x100fe20000010891 */
[----:B------:R-:W-:Y:S01]  /*17850*/  IADD3 R164, R187, R16, RZ ;  /* 0x00000010bba47210 */ /* 0x000fe20007ffe0ff */
[--C-:B------:R-:W-:Y:S02]  /*17860*/  FFMA.FTZ R166, R216, c[0x0][0x2d0], -R145.reuse ;  /* 0x0000b400d8a67a23 */ /* 0x100fe40000010891 */
[--C-:B------:R-:W-:Y:S02]  /*17870*/  FFMA.FTZ R165, R174, c[0x0][0x2d0], -R145.reuse ;  /* 0x0000b400aea57a23 */ /* 0x100fe40000010891 */
[----:B------:R-:W-:Y:S02]  /*17880*/  FMUL.FTZ R3, R4, c[0x0][0x2d0] ;  /* 0x0000b40004037a20 */ /* 0x000fe40000410000 */
[C---:B---3--:R-:W-:Y:S01]  /*17890*/  FMUL.FTZ R4, R132.reuse, R128 ;  /* 0x0000008084047220 */ /* 0x048fe20000410000 */
        /* <DEDUP_REMOVED lines=8> */
[C---:B------:R-:W-:Y:S01]  /*17920*/  FMUL.FTZ R25, R132.reuse, R109 ;  /* 0x0000006d84197220 */ /* 0x040fe20000410000 */
[----:B-1----:R-:W-:Y:S01]  /*17930*/  F2FP.BF16.PACK_AB R128, R171, R172 ;  /* 0x000000acab80723e */ /* 0x002fe200000010ff */
[C---:B------:R-:W-:Y:S02]  /*17940*/  FMUL.FTZ R32, R132.reuse, R100 ;  /* 0x0000006484207220 */ /* 0x040fe40000410000 */
[----:B------:R-:W-:Y:S02]  /*17950*/  FMUL.FTZ R33, R132, R101 ;  /* 0x0000006584217220 */ /* 0x000fe40000410000 */
[--C-:B------:R-:W-:Y:S01]  /*17960*/  FFMA.FTZ R183, R160, c[0x0][0x2d0], -R145.reuse ;  /* 0x0000b400a0b77a23 */ /* 0x100fe20000010891 */
[----:B------:R-:W1:Y:S01]  /*17970*/  MUFU.EX2 R169, R169 ;  /* 0x000000a900a97308 */ /* 0x000e620000000800 */
[--C-:B------:R-:W-:Y:S02]  /*17980*/  FFMA.FTZ R216, R155, c[0x0][0x2d0], -R148.reuse ;  /* 0x0000b4009bd87a23 */ /* 0x100fe40000010894 */
[--C-:B------:R-:W-:Y:S02]  /*17990*/  FFMA.FTZ R195, R156, c[0x0][0x2d0], -R145.reuse ;  /* 0x0000b4009cc37a23 */ /* 0x100fe40000010891 */
[--C-:B------:R-:W-:Y:S02]  /*179a0*/  FFMA.FTZ R220, R154, c[0x0][0x2d0], -R145.reuse ;  /* 0x0000b4009adc7a23 */ /* 0x100fe40000010891 */
[--C-:B------:R-:W-:Y:S02]  /*179b0*/  FFMA.FTZ R221, R152, c[0x0][0x2d0], -R145.reuse ;  /* 0x0000b40098dd7a23 */ /* 0x100fe40000010891 */
[----:B------:R-:W-:Y:S01]  /*179c0*/  LDSM.16.MT88.4 R152, [R134+UR4+0x3900] ;  /* 0x003900048698783b */ /* 0x000fe20008004200 */
[----:B------:R-:W-:Y:S01]  /*179d0*/  MUFU.EX2 R168, R168 ;  /* 0x000000a800a87308 */ /* 0x000fe20000000800 */
[--C-:B------:R-:W-:Y:S02]  /*179e0*/  FFMA.FTZ R224, R150, c[0x0][0x2d0], -R145.reuse ;  /* 0x0000b40096e07a23 */ /* 0x100fe40000010891 */
[--C-:B------:R-:W-:Y:S02]  /*179f0*/  FFMA.FTZ R225, R146, c[0x0][0x2d0], -R145.reuse ;  /* 0x0000b40092e17a23 */ /* 0x100fe40000010891 */
[C---:B---3--:R-:W-:Y:S02]  /*17a00*/  FMUL.FTZ R6, R3.reuse, R130 ;  /* 0x0000008203067220 */ /* 0x048fe40000410000 */
[C---:B------:R-:W-:Y:S02]  /*17a10*/  FMUL.FTZ R7, R3.reuse, R131 ;  /* 0x0000008303077220 */ /* 0x040fe40000410000 */
[C---:B------:R-:W-:Y:S01]  /*17a20*/  FMUL.FTZ R10, R3.reuse, R126 ;  /* 0x0000007e030a7220 */ /* 0x040fe20000410000 */
[----:B------:R-:W3:Y:S01]  /*17a30*/  MUFU.EX2 R167, R167 ;  /* 0x000000a700a77308 */ /* 0x000ee20000000800 */
        /* <DEDUP_REMOVED lines=18> */
[----:B---3--:R-:W-:Y:S01]  /*17b60*/  F2FP.BF16.PACK_AB R129, R167, R168 ;  /* 0x000000a8a781723e */ /* 0x008fe200000010ff */
        /* <DEDUP_REMOVED lines=306> */
[----:B------:R-:W-:Y:S05]  /*18e90*/  IMAD R3, R204, c[0x0][0x1e4], R3 ;  /* 0x00007900cc037a24 */ /* 0x000fea00078e0203 */
[----:B------:R-:W-:Y:S01]  /*18ea0*/  IADD3 R5, R5, R3, RZ ;  /* 0x0000000305057210 */ /* 0x000fe20007ffe0ff */
[----:B-1----:R-:W-:Y:S04]  /*18eb0*/  IMAD.U32 R8, RZ, RZ, UR6 ;  /* 0x00000006ff087e24 */ /* 0x002fe8000f8e00ff */
[----:B------:R-:W-:Y:S01]  /*18ec0*/  IMAD R8, R8, 0x3000, R205 ;  /* 0x0000300008087824 */ /* 0x000fe200078e02cd */
[----:B--2---:R-:W-:Y:S01]  /*18ed0*/  SHF.R.S32.HI R6, RZ, 0x1f, R203 ;  /* 0x0000001fff067819 */ /* 0x004fe200000114cb */
[C---:B------:R-:W-:Y:S04]  /*18ee0*/  IMAD.WIDE.U32 R4, R203.reuse, c[0x0][0x1f0], R4 ;  /* 0x00007c00cb047a25 */ /* 0x040fe800078e0004 */
[----:B------:R-:W-:Y:S01]  /*18ef0*/  IMAD R6, R6, c[0x0][0x1f0], RZ ;  /* 0x00007c0006067a24 */ /* 0x000fe200078e02ff */
[----:B------:R-:W-:Y:S03]  /*18f00*/  IADD3 R4, P0, R208, R4, RZ ;  /* 0x00000004d0047210 */ /* 0x000fe60007f1e0ff */
[----:B------:R-:W-:Y:S05]  /*18f10*/  IMAD R6, R203, c[0x0][0x1f4], R6 ;  /* 0x00007d00cb067a24 */ /* 0x000fea00078e0206 */
[----:B------:R-:W-:Y:S02]  /*18f20*/  IADD3.X R3, R199, R5, R6, P0, !PT ;  /* 0x00000005c7037210 */ /* 0x000fe400007fe406 */
[C---:B------:R-:W-:Y:S04]  /*18f30*/  LEA R17, P0, R4.reuse, c[0x0][0x1c8], 0x1 ;  /* 0x0000720004117a11 */ /* 0x040fe800078008ff */
[----:B------:R-:W-:Y:S01]  /*18f40*/  LEA.HI.X R16, R4, c[0x0][0x1cc], R3, 0x1, P0 ;  /* 0x0000730004107a11 */ /* 0x000fe200000f0c03 */
[----:B------:R-:W1:Y:S01]  /*18f50*/  SHFL.IDX PT, R7, R17, RZ, 0x181f ;  /* 0x00181fff11077589 */ /* 0x000e6200000e0000 */
[----:B------:R-:W-:Y:S03]  /*18f60*/  IMAD.SHL.U32 R3, R8, 0x2, RZ ;  /* 0x0000000208037824 */ /* 0x000fe600078e00ff */
[----:B------:R-:W2:Y:S04]  /*18f70*/  SHFL.IDX PT, R6, R16, RZ, 0x181f ;  /* 0x00181fff10067589 */ /* 0x000ea800000e0000 */
[----:B------:R-:W3:Y:S04]  /*18f80*/  SHFL.IDX PT, R5, R17, 0x1, 0x181f ;  /* 0x00381f0011057f89 */ /* 0x000ee800000e0000 */
[----:B------:R4:W5:Y:S01]  /*18f90*/  SHFL.IDX PT, R4, R16, 0x1, 0x181f ;  /* 0x00381f0010047f89 */ /* 0x00096200000e0000 */
[C---:B-1----:R-:W-:Y:S02]  /*18fa0*/  IADD3 R12, P0, R7.reuse, R218, RZ ;  /* 0x000000da070c7210 */ /* 0x042fe40007f1e0ff */
[C---:B------:R-:W-:Y:S03]  /*18fb0*/  IADD3 R10, P1, R7.reuse, R214, RZ ;  /* 0x000000d6070a7210 */ /* 0x040fe60007f3e0ff */
[C---:B--2---:R-:W-:Y:S01]  /*18fc0*/  IMAD.X R13, R6.reuse, 0x1, R215, P0 ;  /* 0x00000001060d7824 */ /* 0x044fe200000e06d7 */
[----:B------:R-:W-:Y:S02]  /*18fd0*/  IADD3 R14, P0, R7, R213, RZ ;  /* 0x000000d5070e7210 */ /* 0x000fe40007f1e0ff */
[C---:B------:R-:W-:Y:S02]  /*18fe0*/  IADD3.X R11, R6.reuse, R217, RZ, P1, !PT ;  /* 0x000000d9060b7210 */ /* 0x040fe40000ffe4ff */
[----:B------:R1:W-:Y:S01]  /*18ff0*/  LDGSTS.E.BYPASS.LTC128B.128 [R3+0xc100], [R12.64], !P5 ;  /* 0x0c1000000c037fae */ /* 0x0003e2000e901d4a */
[C---:B---3--:R-:W-:Y:S01]  /*19000*/  IADD3 R8, P2, R5.reuse, R218, RZ ;  /* 0x000000da05087210 */ /* 0x048fe20007f5e0ff */
[----:B------:R-:W-:Y:S01]  /*19010*/  IMAD.X R15, R6, 0x1, R193, P0 ;  /* 0x00000001060f7824 */ /* 0x000fe200000e06c1 */
        /* <DEDUP_REMOVED lines=10> */
.L_x_1677:
        /* <DEDUP_REMOVED lines=10> */
.L_x_1675:
[----:B------:R-:W2:Y:S01]  /*19160*/  SHFL.BFLY PT, R4, R207, 0x2, 0x1f ;  /* 0x0c401f00cf047f89 */ /* 0x000ea200000e0000 */
[----:B------:R-:W-:-:S02]  /*19170*/  MOV R11, 0xff800000 ;  /* 0xff800000000b7802 */ /* 0x000fc40000000f00 */
[----:B------:R-:W-:Y:S01]  /*19180*/  MOV R12, 0xff800000 ;  /* 0xff800000000c7802 */ /* 0x000fe20000000f00 */
[----:B-1----:R-:W1:Y:S01]  /*19190*/  SHFL.BFLY PT, R3, R212, 0x2, 0x1f ;  /* 0x0c401f00d4037f89 */ /* 0x002e6200000e0000 */
[----:B------:R-:W-:Y:S01]  /*191a0*/  PLOP3.LUT P2, PT, PT, PT, PT, 0x8, 0x0 ;  /* 0x000000000000781c */ /* 0x000fe20003f4e170 */
[----:B--2---:R-:W-:Y:S02]  /*191b0*/  FADD.FTZ R7, R4, R207 ;  /* 0x000000cf04077221 */ /* 0x004fe40000010000 */
[----:B------:R-:W-:Y:S01]  /*191c0*/  CS2R R4, SRZ ;  /* 0x0000000000047805 */ /* 0x000fe2000001ff00 */
[----:B-1----:R-:W-:Y:S02]  /*191d0*/  FADD.FTZ R8, R3, R212 ;  /* 0x000000d403087221 */ /* 0x002fe40000010000 */
[----:B------:R-:W1:Y:S04]  /*191e0*/  SHFL.BFLY PT, R6, R7, 0x1, 0x1f ;  /* 0x0c201f0007067f89 */ /* 0x000e6800000e0000 */
[----:B------:R-:W2:Y:S01]  /*191f0*/  SHFL.BFLY PT, R3, R8, 0x1, 0x1f ;  /* 0x0c201f0008037f89 */ /* 0x000ea200000e0000 */
[----:B-1----:R-:W-:-:S02]  /*19200*/  FADD.FTZ R6, R7, R6 ;  /* 0x0000000607067221 */ /* 0x002fc40000010000 */
[----:B--2---:R-:W-:-:S03]  /*19210*/  FADD.FTZ R3, R3, R8 ;  /* 0x0000000803037221 */ /* 0x004fc60000010000 */
[----:B------:R-:W-:Y:S02]  /*19220*/  FSETP.NE.FTZ.AND P1, PT, R6, RZ, PT ;  /* 0x000000ff0600720b */ /* 0x000fe40003f35000 */
[----:B------:R-:W-:-:S11]  /*19230*/  FSETP.NE.FTZ.AND P0, PT, R3, RZ, PT ;  /* 0x000000ff0300720b */ /* 0x000fd60003f15000 */
[----:B------:R-:W1:Y:S01]  /*19240*/  @P1 MUFU.RCP R5, R6 ;  /* 0x0000000600051308 */ /* 0x000e620000001000 */
[----:B------:R-:W-:Y:S02]  /*19250*/  @P1 MOV R14, 0x3f317218 ;  /* 0x3f317218000e1802 */ /* 0x000fe40000000f00 */
[----:B------:R-:W-:-:S05]  /*19260*/  @P0 MOV R15, 0x3f317218 ;  /* 0x3f317218000f0802 */ /* 0x000fca0000000f00 */
[----:B------:R-:W2:Y:S08]  /*19270*/  @P1 MUFU.LG2 R6, R6 ;  /* 0x0000000600061308 */ /* 0x000eb00000000c00 */
[----:B------:R-:W-:Y:S01]  /*19280*/  @P0 MUFU.RCP R4, R3 ;  /* 0x0000000300040308 */ /* 0x000fe20000001000 */
[C---:B-1----:R-:W-:Y:S02]  /*19290*/  FMUL.FTZ R128, R5.reuse, R128 ;  /* 0x0000008005807220 */ /* 0x042fe40000410000 */
[----:B------:R-:W-:-:S02]  /*192a0*/  FMUL.FTZ R129, R5, R129 ;  /* 0x0000008105817220 */ /* 0x000fc40000410000 */
[C---:B------:R-:W-:Y:S02]  /*192b0*/  FMUL.FTZ R124, R5.reuse, R124 ;  /* 0x0000007c057c7220 */ /* 0x040fe40000410000 */
[C---:B------:R-:W-:Y:S01]  /*192c0*/  FMUL.FTZ R125, R5.reuse, R125 ;  /* 0x0000007d057d7220 */ /* 0x040fe20000410000 */
[----:B------:R-:W1:Y:S01]  /*192d0*/  @P0 MUFU.LG2 R3, R3 ;  /* 0x0000000300030308 */ /* 0x000e620000000c00 */
[----:B--2---:R-:W-:Y:S02]  /*192e0*/  @P1 FMUL.FTZ R13, R6, 0.69314718246459960938 ;  /* 0x3f317218060d1820 */ /* 0x004fe40000410000 */
[----:B------:R-:W-:Y:S02]  /*192f0*/  @P1 FMUL.FTZ R6, R14, c[0x0][0x2d0] ;  /* 0x0000b4000e061a20 */ /* 0x000fe40000410000 */
[C---:B------:R-:W-:Y:S02]  /*19300*/  FMUL.FTZ R120, R5.reuse, R120 ;  /* 0x0000007805787220 */ /* 0x040fe40000410000 */
[----:B------:R-:W-:-:S02]  /*19310*/  FMUL.FTZ R121, R5, R121 ;  /* 0x0000007905797220 */ /* 0x000fc40000410000 */
[C---:B------:R-:W-:Y:S02]  /*19320*/  FMUL.FTZ R116, R5.reuse, R116 ;  /* 0x0000007405747220 */ /* 0x040fe40000410000 */
[C---:B------:R-:W-:Y:S02]  /*19330*/  FMUL.FTZ R117, R5.reuse, R117 ;  /* 0x0000007505757220 */ /* 0x040fe40000410000 */
[C---:B------:R-:W-:Y:S02]  /*19340*/  FMUL.FTZ R112, R5.reuse, R112 ;  /* 0x0000007005707220 */ /* 0x040fe40000410000 */
[----:B------:R-:W-:Y:S02]  /*19350*/  FMUL.FTZ R113, R5, R113 ;  /* 0x0000007105717220 */ /* 0x000fe40000410000 */
[----:B-1----:R-:W-:Y:S02]  /*19360*/  @P0 FMUL.FTZ R14, R3, 0.69314718246459960938 ;  /* 0x3f317218030e0820 */ /* 0x002fe40000410000 */
        /* <DEDUP_REMOVED lines=89> */
.L_x_1617:
[----:B------:R-:W-:Y:S01]  /*19900*/  SHF.R.S32.HI R0, RZ, 0x1f, R196 ;  /* 0x0000001fff007819 */ /* 0x000fe200000114c4 */
[----:B------:R-:W-:Y:S05]  /*19910*/  @P2 BRA `(.L_x_1679) ;  /* 0x0000169000002947 */ /* 0x000fea0003800000 */
[----:B------:R-:W1:Y:S01]  /*19920*/  S2R R2, SR_TID.X ;  /* 0x0000000000027919 */ /* 0x000e620000002100 */
[----:B------:R-:W-:Y:S02]  /*19930*/  F2FP.BF16.PACK_AB R9, R10, R9 ;  /* 0x000000090a09723e */ /* 0x000fe400000010ff */
        /* <DEDUP_REMOVED lines=12> */
[----:B-1----:R-:W-:Y:S02]  /*19a00*/  SHF.R.S32.HI R3, RZ, 0x1f, R2 ;  /* 0x0000001fff037819 */ /* 0x002fe40000011402 */
[----:B------:R-:W-:Y:S02]  /*19a10*/  F2FP.BF16.PACK_AB R108, R109, R108 ;  /* 0x0000006c6d6c723e */ /* 0x000fe400000010ff */
[----:B------:R-:W-:-:S02]  /*19a20*/  LEA.HI R4, R3, R2, RZ, 0x2 ;  /* 0x0000000203047211 */ /* 0x000fc400078f10ff */
[----:B------:R-:W-:Y:S02]  /*19a30*/  F2FP.BF16.PACK_AB R110, R111, R110 ;  /* 0x0000006e6f6e723e */ /* 0x000fe400000010ff */
        /* <DEDUP_REMOVED lines=24> */
[----:B------:R-:W-:Y:S01]  /*19bc0*/  F2FP.BF16.PACK_AB R40, R41, R40 ;  /* 0x000000282928723e */ /* 0x000fe200000010ff */
[----:B------:R-:W-:Y:S01]  /*19bd0*/  IMAD.SHL.U32 R17, R16, 0x2, RZ ;  /* 0x0000000210117824 */ /* 0x000fe200078e00ff */
[----:B------:R-:W-:Y:S02]  /*19be0*/  F2FP.BF16.PACK_AB R42, R43, R42 ;  /* 0x0000002a2b2a723e */ /* 0x000fe400000010ff */
[----:B------:R-:W-:Y:S02]  /*19bf0*/  F2FP.BF16.PACK_AB R44, R45, R44 ;  /* 0x0000002c2d2c723e */ /* 0x000fe400000010ff */
        /* <DEDUP_REMOVED lines=12> */
[--C-:B------:R-:W-:Y:S01]  /*19cc0*/  IMAD.IADD R13, R10, 0x1, R5.reuse ;  /* 0x000000010a0d7824 */ /* 0x100fe200078e0205 */
[----:B------:R-:W-:Y:S01]  /*19cd0*/  STS [R5+0x400], R126 ;  /* 0x0004007e05007388 */ /* 0x000fe20000000800 */
[----:B------:R-:W-:Y:S01]  /*19ce0*/  F2FP.BF16.PACK_AB R50, R51, R50 ;  /* 0x000000323332723e */ /* 0x000fe200000010ff */
[----:B------:R-:W-:Y:S01]  /*19cf0*/  IMAD.MOV.U32 R10, RZ, RZ, 0x4 ;  /* 0x00000004ff0a7424 */ /* 0x000fe200078e00ff */
[----:B------:R-:W-:Y:S01]  /*19d00*/  F2FP.BF16.PACK_AB R52, R53, R52 ;  /* 0x000000343534723e */ /* 0x000fe200000010ff */
[--C-:B------:R-:W-:Y:S01]  /*19d10*/  IMAD.IADD R21, R17, 0x1, R14.reuse ;  /* 0x0000000111157824 */ /* 0x100fe200078e020e */
        /* <DEDUP_REMOVED lines=36> */
[----:B------:R-:W-:Y:S01]  /*19f60*/  ISETP.NE.U32.AND P1, PT, RZ, c[0x0][0x508], PT ;  /* 0x00014200ff007a0c */ /* 0x000fe20003f25070 */
[----:B------:R-:W-:Y:S01]  /*19f70*/  STS [R17+0x4080], R36 ;  /* 0x0040802411007388 */ /* 0x000fe20000000800 */
[----:B------:R-:W-:Y:S02]  /*19f80*/  ISETP.NE.U32.AND P0, PT, RZ, c[0x0][0x500], PT ;  /* 0x00014000ff007a0c */ /* 0x000fe40003f05070 */
[----:B------:R-:W-:Y:S01]  /*19f90*/  ISETP.NE.AND.EX P1, PT, RZ, c[0x0][0x50c], PT, P1 ;  /* 0x00014300ff007a0c */ /* 0x000fe20003f25310 */
[----:B------:R-:W-:Y:S01]  /*19fa0*/  STS [R17+0x4480], R38 ;  /* 0x0044802611007388 */ /* 0x000fe20000000800 */
[----:B------:R-:W-:-:S03]  /*19fb0*/  ISETP.NE.AND.EX P0, PT, RZ, c[0x0][0x504], PT, P0 ;  /* 0x00014100ff007a0c */ /* 0x000fc60003f05300 */
        /* <DEDUP_REMOVED lines=26> */
[----:B-1----:R-:W-:-:S03]  /*1a160*/  IMAD.WIDE R18, R197, R10, c[0x0][0x500] ;  /* 0x00014000c5127625 */ /* 0x002fc600078e020a */
[----:B------:R3:W-:Y:S04]  /*1a170*/  STS [R25+0x8080], R8 ;  /* 0x0080800819007388 */ /* 0x0007e80000000800 */
[----:B------:R3:W-:Y:S04]  /*1a180*/  STS [R25+0x8480], R94 ;  /* 0x0084805e19007388 */ /* 0x0007e80000000800 */
[----:B------:R3:W-:Y:S04]  /*1a190*/  STS [R27+0x8000], R96 ;  /* 0x008000601b007388 */ /* 0x0007e80000000800 */
[----:B------:R3:W-:Y:S04]  /*1a1a0*/  STS [R27+0x8400], R98 ;  /* 0x008400621b007388 */ /* 0x0007e80000000800 */
[----:B------:R-:W-:Y:S01]  /*1a1b0*/  BAR.SYNC.DEFER_BLOCKING 0x1, 0x100 ;  /* 0x0044000000007b1d */ /* 0x000fe20000010000 */
[----:B------:R-:W-:-:S02]  /*1a1c0*/  IMAD.MOV.U32 R5, RZ, RZ, c[0x0][0x388] ;  /* 0x0000e200ff057624 */ /* 0x000fc400078e00ff */
[----:B--2---:R-:W-:-:S03]  /*1a1d0*/  @P1 IMAD.WIDE R20, R197, R10, c[0x0][0x508] ;  /* 0x00014200c5141625 */ /* 0x004fc600078e020a */
        /* <DEDUP_REMOVED lines=10> */
.L_x_1680:
[----:B---3--:R-:W-:Y:S01]  /*1a280*/  LOP3.LUT R7, R6, 0xffffffe0, RZ, 0xc0, !PT ;  /* 0xffffffe006077812 */ /* 0x008fe200078ec0ff */
        /* <DEDUP_REMOVED lines=8> */
[----:B------:R-:W-:Y:S01]  /*1a310*/  BSSY B0, `(.L_x_1681) ;  /* 0x0000081000007945 */ /* 0x000fe20003800000 */
[----:B------:R-:W-:-:S02]  /*1a320*/  SHF.R.S32.HI R7, RZ, 0x1f, R8 ;  /* 0x0000001fff077819 */ /* 0x000fc40000011408 */
[----:B------:R-:W-:Y:S01]  /*1a330*/  LOP3.LUT R13, R13, 0xffffff8, RZ, 0xc0, !PT ;  /* 0x0ffffff80d0d7812 */ /* 0x000fe200078ec0ff */
[----:B------:R-:W-:Y:S01]  /*1a340*/  IMAD.IADD R15, R15, 0x1, -R6 ;  /* 0x000000010f0f7824 */ /* 0x000fe200078e0a06 */
[----:B------:R-:W-:Y:S02]  /*1a350*/  LEA.HI R7, R7, R8, RZ, 0x2 ;  /* 0x0000000807077211 */ /* 0x000fe400078f10ff */
[----:B------:R-:W-:Y:S01]  /*1a360*/  IADD3 R4, R4, -R13, RZ ;  /* 0x8000000d04047210 */ /* 0x000fe20007ffe0ff */
[----:B------:R-:W-:Y:S01]  /*1a370*/  IMAD R13, R17, c[0x0][0x3a0], RZ ;  /* 0x0000e800110d7a24 */ /* 0x000fe200078e02ff */
[----:B------:R-:W-:Y:S02]  /*1a380*/  SHF.R.S32.HI R7, RZ, 0x2, R7 ;  /* 0x00000002ff077819 */ /* 0x000fe40000011407 */
[----:B------:R-:W-:Y:S01]  /*1a390*/  ISETP.NE.AND P1, PT, R9, 0x1, PT ;  /* 0x000000010900780c */ /* 0x000fe20003f25270 */
[----:B------:R-:W-:Y:S01]  /*1a3a0*/  IMAD R13, R16, c[0x0][0x3a4], R13 ;  /* 0x0000e900100d7a24 */ /* 0x000fe200078e020d */
[----:B------:R-:W-:Y:S01]  /*1a3b0*/  LOP3.LUT P2, RZ, R8, 0x3, RZ, 0xc0, !PT ;  /* 0x0000000308ff7812 */ /* 0x000fe2000784c0ff */
[----:B------:R-:W-:Y:S01]  /*1a3c0*/  IMAD R4, R4, 0x10, R7 ;  /* 0x0000001004047824 */ /* 0x000fe200078e0207 */
[----:B------:R-:W-:Y:S01]  /*1a3d0*/  LEA.HI R8, R3, R2, RZ, 0x3 ;  /* 0x0000000203087211 */ /* 0x000fe200078f18ff */
[----:B------:R-:W-:Y:S01]  /*1a3e0*/  IMAD R7, R0, c[0x0][0x490], RZ ;  /* 0x0001240000077a24 */ /* 0x000fe200078e02ff */
[----:B------:R-:W-:Y:S01]  /*1a3f0*/  MOV R18, R16 ;  /* 0x0000001000127202 */ /* 0x000fe20000000f00 */
[----:B------:R-:W-:Y:S01]  /*1a400*/  IMAD R6, R15, 0x8, R4 ;  /* 0x000000080f067824 */ /* 0x000fe200078e0204 */
[----:B------:R-:W-:Y:S01]  /*1a410*/  LEA.HI R3, R3, R2, RZ, 0x6 ;  /* 0x0000000203037211 */ /* 0x000fe200078f30ff */
[----:B------:R-:W-:Y:S01]  /*1a420*/  IMAD R17, R196, c[0x0][0x494], R7 ;  /* 0x00012500c4117a24 */ /* 0x000fe200078e0207 */
[----:B------:R-:W-:Y:S01]  /*1a430*/  LOP3.LUT R7, R8, 0xfffffff8, RZ, 0xc0, !PT ;  /* 0xfffffff808077812 */ /* 0x000fe200078ec0ff */
[----:B------:R-:W-:Y:S01]  /*1a440*/  IMAD.WIDE.U32 R14, R16, c[0x0][0x3a0], RZ ;  /* 0x0000e800100e7a25 */ /* 0x000fe200078e00ff */
[----:B-1----:R-:W-:-:S02]  /*1a450*/  LEA R9, R57, R6, 0x7 ;  /* 0x0000000639097211 */ /* 0x002fc400078e38ff */
[----:B------:R-:W-:Y:S01]  /*1a460*/  SHF.R.S32.HI R8, RZ, 0x3, R8 ;  /* 0x00000003ff087819 */ /* 0x000fe20000011408 */
[----:B------:R-:W-:Y:S01]  /*1a470*/  IMAD.WIDE.U32 R18, R196, c[0x0][0x490], R18 ;  /* 0x00012400c4127a25 */ /* 0x000fe200078e0012 */
[----:B------:R-:W-:-:S03]  /*1a480*/  IADD3 R15, R15, R13, RZ ;  /* 0x0000000d0f0f7210 */ /* 0x000fc60007ffe0ff */
[----:B------:R-:W-:-:S04]  /*1a490*/  @P1 IMAD.HI.U32 R10, R9, c[0x0][0x4ec], RZ ;  /* 0x00013b00090a1a27 */ /* 0x000fc800078e00ff */
[----:B------:R-:W-:Y:S01]  /*1a4a0*/  IMAD.MOV.U32 R6, RZ, RZ, R9 ;  /* 0x000000ffff067224 */ /* 0x000fe200078e0009 */
[----:B------:R-:W-:Y:S01]  /*1a4b0*/  @P1 SHF.R.U32.HI R6, RZ, c[0x0][0x4f0], R10 ;  /* 0x00013c00ff061a19 */ /* 0x000fe2000001160a */
[----:B------:R-:W-:Y:S01]  /*1a4c0*/  IMAD.IADD R7, R2, 0x1, -R7 ;  /* 0x0000000102077824 */ /* 0x000fe200078e0a07 */
[----:B------:R-:W-:Y:S01]  /*1a4d0*/  SHF.R.S32.HI R2, RZ, 0x1f, R197 ;  /* 0x0000001fff027819 */ /* 0x000fe200000114c5 */
[----:B------:R-:W-:Y:S01]  /*1a4e0*/  IMAD.IADD R19, R19, 0x1, R17 ;  /* 0x0000000113137824 */ /* 0x000fe200078e0211 */
[----:B------:R-:W-:Y:S01]  /*1a4f0*/  SEL R197, R197, RZ, !P0 ;  /* 0x000000ffc5c57207 */ /* 0x000fe20004000000 */
[----:B------:R-:W-:Y:S01]  /*1a500*/  IMAD R17, R0, c[0x0][0x3e8], RZ ;  /* 0x0000fa0000117a24 */ /* 0x000fe200078e02ff */
[----:B------:R-:W-:Y:S01]  /*1a510*/  SEL R2, R2, RZ, !P0 ;  /* 0x000000ff02027207 */ /* 0x000fe20004000000 */
[----:B------:R-:W-:Y:S01]  /*1a520*/  IMAD.MOV R10, RZ, RZ, -R6 ;  /* 0x000000ffff0a7224 */ /* 0x000fe200078e0a06 */
[----:B------:R-:W-:Y:S01]  /*1a530*/  LEA R0, R7, R8, 0x5 ;  /* 0x0000000807007211 */ /* 0x000fe200078e28ff */
[----:B------:R-:W-:-:S02]  /*1a540*/  IMAD R17, R196, c[0x0][0x3ec], R17 ;  /* 0x0000fb00c4117a24 */ /* 0x000fc400078e0211 */
[----:B------:R-:W-:-:S04]  /*1a550*/  IMAD.WIDE.U32 R14, R196, c[0x0][0x3e8], R14 ;  /* 0x0000fa00c40e7a25 */ /* 0x000fc800078e000e */
[----:B------:R-:W-:Y:S01]  /*1a560*/  IMAD R10, R10, c[0x0][0x4e8], R9 ;  /* 0x00013a000a0a7a24 */ /* 0x000fe200078e0209 */
[----:B------:R-:W-:Y:S01]  /*1a570*/  IADD3 R15, R15, R17, RZ ;  /* 0x000000110f0f7210 */ /* 0x000fe20007ffe0ff */
[----:B------:R-:W-:-:S04]  /*1a580*/  IMAD.WIDE.U32 R18, R197, c[0x0][0x498], R18 ;  /* 0x00012600c5127a25 */ /* 0x000fc800078e0012 */
        /* <DEDUP_REMOVED lines=15> */
[----:B------:R-:W-:Y:S02]  /*1a680*/  IMAD R17, R10, c[0x0][0x48c], R17 ;  /* 0x000123000a117a24 */ /* 0x000fe400078e0211 */
[----:B------:R-:W-:Y:S01]  /*1a690*/  IMAD.SHL.U32 R0, R7, 0x8, RZ ;  /* 0x0000000807007824 */ /* 0x000fe200078e00ff */
[----:B------:R-:W-:Y:S01]  /*1a6a0*/  LEA R7, P0, R20, c[0x0][0x450], 0x2 ;  /* 0x0001140014077a11 */ /* 0x000fe200078010ff */
[----:B------:R-:W-:Y:S01]  /*1a6b0*/  IMAD R10, R2, c[0x0][0x3f0], RZ ;  /* 0x0000fc00020a7a24 */ /* 0x000fe200078e02ff */
[----:B------:R-:W-:Y:S01]  /*1a6c0*/  IADD3 R17, R21, R17, RZ ;  /* 0x0000001115117210 */ /* 0x000fe20007ffe0ff */
[----:B------:R-:W-:Y:S01]  /*1a6d0*/  IMAD.WIDE.U32 R14, R197, c[0x0][0x3f0], R14 ;  /* 0x0000fc00c50e7a25 */ /* 0x000fe200078e000e */
[----:B------:R-:W-:Y:S01]  /*1a6e0*/  SHF.R.U32.HI R2, RZ, 0x3, R13 ;  /* 0x00000003ff027819 */ /* 0x000fe2000001160d */
[----:B------:R-:W-:Y:S01]  /*1a6f0*/  SHFL.IDX PT, R48, R7, RZ, 0x1c1f ;  /* 0x001c1fff07307589 */ /* 0x000fe200000e0000 */
[----:B------:R-:W-:Y:S01]  /*1a700*/  LOP3.LUT R13, R13, 0x38, R0, 0xf8, !PT ;  /* 0x000000380d0d7812 */ /* 0x000fe200078ef800 */
[----:B------:R-:W-:Y:S01]  /*1a710*/  IMAD R10, R197, c[0x0][0x3f4], R10 ;  /* 0x0000fd00c50a7a24 */ /* 0x000fe200078e020a */
[----:B------:R-:W-:Y:S01]  /*1a720*/  LEA.HI.X R17, R20, c[0x0][0x454], R17, 0x2, P0 ;  /* 0x0001150014117a11 */ /* 0x000fe200000f1411 */
[----:B------:R-:W-:Y:S01]  /*1a730*/  SHFL.IDX PT, R50, R7, 0x1, 0x1c1f ;  /* 0x003c1f0007327f89 */ /* 0x000fe200000e0000 */
[----:B------:R-:W-:Y:S01]  /*1a740*/  LOP3.LUT R13, R13, R2, RZ, 0x3c, !PT ;  /* 0x000000020d0d7212 */ /* 0x000fe200078e3cff */
[----:B------:R-:W-:-:S02]  /*1a750*/  IMAD.MOV R2, RZ, RZ, -R6 ;  /* 0x000000ffff027224 */ /* 0x000fc400078e0a06 */
[----:B------:R-:W1:Y:S01]  /*1a760*/  SHFL.IDX PT, R49, R17, RZ, 0x1c1f ;  /* 0x001c1fff11317589 */ /* 0x000e6200000e0000 */
[----:B------:R-:W-:Y:S02]  /*1a770*/  IMAD.IADD R19, R15, 0x1, R10 ;  /* 0x000000010f137824 */ /* 0x000fe400078e020a */
[----:B------:R-:W-:Y:S01]  /*1a780*/  IMAD R15, R2, c[0x0][0x4e8], R9 ;  /* 0x00013a00020f7a24 */ /* 0x000fe200078e0209 */
[----:B------:R-:W2:Y:S01]  /*1a790*/  SHFL.IDX PT, R51, R17, 0x1, 0x1c1f ;  /* 0x003c1f0011337f89 */ /* 0x000ea200000e0000 */
[----:B------:R-:W-:Y:S01]  /*1a7a0*/  LEA R9, R57, R4, 0x7 ;  /* 0x0000000439097211 */ /* 0x000fe200078e38ff */
[----:B-----5:R-:W-:Y:S01]  /*1a7b0*/  IMAD R2, R5, c[0x0][0x4e8], RZ ;  /* 0x00013a0005027a24 */ /* 0x020fe200078e02ff */
[----:B------:R-:W-:Y:S01]  /*1a7c0*/  LEA R57, R57, R8, 0x7 ;  /* 0x0000000839397211 */ /* 0x000fe200078e38ff */
[----:B------:R-:W-:Y:S01]  /*1a7d0*/  IMAD R21, R16, c[0x0][0x3e0], RZ ;  /* 0x0000f80010157a24 */ /* 0x000fe200078e02ff */
[C---:B------:R-:W-:Y:S01]  /*1a7e0*/  IADD3 R5, R9.reuse, 0x8, RZ ;  /* 0x0000000809057810 */ /* 0x040fe20007ffe0ff */
[----:B------:R-:W-:Y:S01]  /*1a7f0*/  IMAD.MOV.U32 R18, RZ, RZ, R14 ;  /* 0x000000ffff127224 */ /* 0x000fe200078e000e */
[-C--:B------:R-:W-:Y:S01]  /*1a800*/  ISETP.GE.OR P1, PT, R9, R2.reuse, P2 ;  /* 0x000000020900720c */ /* 0x080fe20001726670 */
[C---:B------:R-:W-:Y:S01]  /*1a810*/  IMAD R21, R6.reuse, c[0x0][0x3e4], R21 ;  /* 0x0000f90006157a24 */ /* 0x040fe200078e0215 */
[----:B------:R-:W-:Y:S01]  /*1a820*/  ISETP.GE.OR P0, PT, R5, R2, P2 ;  /* 0x000000020500720c */ /* 0x000fe20001706670 */
[----:B------:R-:W-:Y:S01]  /*1a830*/  IMAD.WIDE.U32 R18, R6, c[0x0][0x3e0], R18 ;  /* 0x0000f80006127a25 */ /* 0x000fe200078e0012 */
[----:B------:R-:W-:-:S02]  /*1a840*/  SHF.L.U32 R6, R3, 0x3, RZ ;  /* 0x0000000303067819 */ /* 0x000fc400000006ff */
        /* <DEDUP_REMOVED lines=45> */
.L_x_1682:
[----:B--2---:R-:W-:Y:S05]  /*1ab20*/  BSYNC B0 ;  /* 0x0000000000007941 */ /* 0x004fea0003800000 */
.L_x_1681:
        /* <DEDUP_REMOVED lines=23> */
.L_x_1684:
[----:B------:R-:W-:Y:S05]  /*1aca0*/  BSYNC B0 ;  /* 0x0000000000007941 */ /* 0x000fea0003800000 */
.L_x_1683:
        /* <DEDUP_REMOVED lines=23> */
.L_x_1686:
[----:B------:R-:W-:Y:S05]  /*1ae20*/  BSYNC B0 ;  /* 0x0000000000007941 */ /* 0x000fea0003800000 */
.L_x_1685:
        /* <DEDUP_REMOVED lines=24> */
.L_x_1679:
        /* <DEDUP_REMOVED lines=18> */
.L_x_1687:
[----:B-1----:R-:W1:Y:S01]  /*1b0d0*/  S2R R2, SR_TID.X ;  /* 0x0000000000027919 */ /* 0x002e620000002100 */
[----:B------:R-:W-:Y:S01]  /*1b0e0*/  SHF.R.S32.HI R5, RZ, 0x1f, R197 ;  /* 0x0000001fff057819 */ /* 0x000fe200000114c5 */
[----:B------:R-:W-:Y:S01]  /*1b0f0*/  BSSY B0, `(.L_x_1688) ;  /* 0x0000026000007945 */ /* 0x000fe20003800000 */
[----:B------:R-:W-:-:S02]  /*1b100*/  SEL R197, R197, RZ, !P0 ;  /* 0x000000ffc5c57207 */ /* 0x000fc40004000000 */
[----:B------:R-:W-:Y:S02]  /*1b110*/  SEL R5, R5, RZ, !P0 ;  /* 0x000000ff05057207 */ /* 0x000fe40004000000 */
[----:B-1----:R-:W-:-:S13]  /*1b120*/  ISETP.GT.AND P1, PT, R2, 0x7f, PT ;  /* 0x0000007f0200780c */ /* 0x002fda0003f24270 */
        /* <DEDUP_REMOVED lines=34> */
.L_x_1689:
[----:B------:R-:W-:Y:S05]  /*1b350*/  BSYNC B0 ;  /* 0x0000000000007941 */ /* 0x000fea0003800000 */
.L_x_1688:
        /* <DEDUP_REMOVED lines=64> */
.L_x_1691:
[----:B------:R-:W-:Y:S05]  /*1b760*/  BSYNC B0 ;  /* 0x0000000000007941 */ /* 0x000fea0003800000 */
.L_x_1690:
        /* <DEDUP_REMOVED lines=21> */
.L_x_1693:
[----:B------:R-:W-:Y:S05]  /*1b8c0*/  BSYNC B0 ;  /* 0x0000000000007941 */ /* 0x000fea0003800000 */
.L_x_1692:
        /* <DEDUP_REMOVED lines=21> */
.L_x_1695:
[----:B------:R-:W-:Y:S05]  /*1ba20*/  BSYNC B0 ;  /* 0x0000000000007941 */ /* 0x000fea0003800000 */
.L_x_1694:
        /* <DEDUP_REMOVED lines=22> */
.L_x_1696:
        /* <DEDUP_REMOVED lines=15> */
.L_x_1724:


//--------------------- .nv.shared._ZN7cutlass13device_kernelIN5flash19enable_sm80_to_sm89INS1_16FlashAttnFwdSm80INS1_25CollectiveMainloopFwdSm80ILi8ELi1ELb0EN4cute5tupleIJNS5_1CILi128EEENS7_ILi64EEENS7_ILi192EEEEEELi192ENS_10bfloat16_tEfNS_4arch4Sm80ELb0ELb0ELb1ELb0ELb1ELb0ELb1ELb0EEENS1_21CollectiveEpilogueFwdINS6_IJS8_SA_S9_EEENS6_IJNS7_ILi1EEESI_SI_EEESC_SE_Li256ELb0ELb1ELb0ELb0EEENS1_19SingleTileSchedulerILb0ELb0ELb1ELi128EEEEEEEEEvNT_6ParamsE --------------------------
	.section	.nv.shared._ZN7cutlass13device_kernelIN5flash19enable_sm80_to_sm89INS1_16FlashAttnFwdSm80INS1_25CollectiveMainloopFwdSm80ILi8ELi1ELb0EN4cute5tupleIJNS5_1CILi128EEENS7_ILi64EEENS7_ILi192EEEEEELi192ENS_10bfloat16_tEfNS_4arch4Sm80ELb0ELb0ELb1ELb0ELb1ELb0ELb1ELb0EEENS1_21CollectiveEpilogueFwdINS6_IJS8_SA_S9_EEENS6_IJNS7_ILi1EEESI_SI_EEESC_SE_Li256ELb0ELb1ELb0ELb0EEENS1_19SingleTileSchedulerILb0ELb0ELb1ELi128EEEEEEEEEvNT_6ParamsE,"aw",@nobits
	.sectionflags	@""
	.align	16


//--------------------- .nv.global                --------------------------
	.section	.nv.global,"aw",@nobits
.nv.global:
	.type		_ZN80_INTERNAL_6ba24531_44_flash_fwd_hdim192_bf16_paged_softcap_sm80_cu_9d2915ae_31554cute1_E,@object
	.size		_ZN80_INTERNAL_6ba24531_44_flash_fwd_hdim192_bf16_paged_softcap_sm80_cu_9d2915ae_31554cute1_E,(_ZN80_INTERNAL_6ba24531_44_flash_fwd_hdim192_bf16_paged_softcap_sm80_cu_9d2915ae_31554cuda3std3__45__cpo6cbeginE - _ZN80_INTERNAL_6ba24531_44_flash_fwd_hdim192_bf16_paged_softcap_sm80_cu_9d2915ae_31554cute1_E)
_ZN80_INTERNAL_6ba24531_44_flash_fwd_hdim192_bf16_paged_softcap_sm80_cu_9d2915ae_31554cute1_E:
	.zero		1
	.type		_ZN80_INTERNAL_6ba24531_44_flash_fwd_hdim192_bf16_paged_softcap_sm80_cu_9d2915ae_31554cuda3std3__45__cpo6cbeginE,@object
	.size		_ZN80_INTERNAL_6ba24531_44_flash_fwd_hdim192_bf16_paged_softcap_sm80_cu_9d2915ae_31554cuda3std3__45__cpo6cbeginE,(_ZN80_INTERNAL_6ba24531_44_flash_fwd_hdim192_bf16_paged_softcap_sm80_cu_9d2915ae_31554cuda3std3__48in_placeE - _ZN80_INTERNAL_6ba24531_44_flash_fwd_hdim192_bf16_paged_softcap_sm80_cu_9d2915ae_31554cuda3std3__45__cpo6cbeginE)
_ZN80_INTERNAL_6ba24531_44_flash_fwd_hdim192_bf16_paged_softcap_sm80_cu_9d2915ae_31554cuda3std3__45__cpo6cbeginE:
	.zero		1
	.type		_ZN80_INTERNAL_6ba24531_44_flash_fwd_hdim192_bf16_paged_softcap_sm80_cu_9d2915ae_31554cuda3std3__48in_placeE,@object
	.size		_ZN80_INTERNAL_6ba24531_44_flash_fwd_hdim192_bf16_paged_softcap_sm80_cu_9d2915ae_31554cuda3std3__48in_placeE,(_ZN80_INTERNAL_6ba24531_44_flash_fwd_hdim192_bf16_paged_softcap_sm80_cu_9d2915ae_31554cuda3std6ranges3__45__cpo9iter_moveE - _ZN80_INTERNAL_6ba24531_44_flash_fwd_hdim192_bf16_paged_softcap_sm80_cu_9d2915ae_31554cuda3std3__48in_placeE)
_ZN80_INTERNAL_6ba24531_44_flash_fwd_hdim192_bf16_paged_softcap_sm80_cu_9d2915ae_31554cuda3std3__48in_placeE:
	.zero		1
	.type		_ZN80_INTERNAL_6ba24531_44_flash_fwd_hdim192_bf16_paged_softcap_sm80_cu_9d2915ae_31554cuda3std6ranges3__45__cpo9iter_moveE,@object
	.size		_ZN80_INTERNAL_6ba24531_44_flash_fwd_hdim192_bf16_paged_softcap_sm80_cu_9d2915ae_31554cuda3std6ranges3__45__cpo9iter_moveE,(_ZN80_INTERNAL_6ba24531_44_flash_fwd_hdim192_bf16_paged_softcap_sm80_cu_9d2915ae_31554cuda3std3__45__cpo5beginE - _ZN80_INTERNAL_6ba24531_44_flash_fwd_hdim192_bf16_paged_softcap_sm80_cu_9d2915ae_31554cuda3std6ranges3__45__cpo9iter_moveE)
_ZN80_INTERNAL_6ba24531_44_flash_fwd_hdim192_bf16_paged_softcap_sm80_cu_9d2915ae_31554cuda3std6ranges3__45__cpo9iter_moveE:
	.zero		1
	.type		_ZN80_INTERNAL_6ba24531_44_flash_fwd_hdim192_bf16_paged_softcap_sm80_cu_9d2915ae_31554cuda3std3__45__cpo5beginE,@object
	.size		_ZN80_INTERNAL_6ba24531_44_flash_fwd_hdim192_bf16_paged_softcap_sm80_cu_9d2915ae_31554cuda3std3__45__cpo5beginE,(_ZN80_INTERNAL_6ba24531_44_flash_fwd_hdim192_bf16_paged_softcap_sm80_cu_9d2915ae_31554cuda3std3__482_GLOBAL__N__6ba24531_44_flash_fwd_hdim192_bf16_paged_softcap_sm80_cu_9d2915ae_31556ignoreE - _ZN80_INTERNAL_6ba24531_44_flash_fwd_hdim192_bf16_paged_softcap_sm80_cu_9d2915ae_31554cuda3std3__45__cpo5beginE)
_ZN80_INTERNAL_6ba24531_44_flash_fwd_hdim192_bf16_paged_softcap_sm80_cu_9d2915ae_31554cuda3std3__45__cpo5beginE:
	.zero		1
	.type		_ZN80_INTERNAL_6ba24531_44_flash_fwd_hdim192_bf16_paged_softcap_sm80_cu_9d2915ae_31554cuda3std3__482_GLOBAL__N__6ba24531_44_flash_fwd_hdim192_bf16_paged_softcap_sm80_cu_9d2915ae_31556ignoreE,@object
	.size		_ZN80_INTERNAL_6ba24531_44_flash_fwd_hdim192_bf16_paged_softcap_sm80_cu_9d2915ae_31554cuda3std3__482_GLOBAL__N__6ba24531_44_flash_fwd_hdim192_bf16_paged_softcap_sm80_cu_9d2915ae_31556ignoreE,(_ZN80_INTERNAL_6ba24531_44_flash_fwd_hdim192_bf16_paged_softcap_sm80_cu_9d2915ae_31554cute7productE - _ZN80_INTERNAL_6ba24531_44_flash_fwd_hdim192_bf16_paged_softcap_sm80_cu_9d2915ae_31554cuda3std3__482_GLOBAL__N__6ba24531_44_flash_fwd_hdim192_bf16_paged_softcap_sm80_cu_9d2915ae_31556ignoreE)
_ZN80_INTERNAL_6ba24531_44_flash_fwd_hdim192_bf16_paged_softcap_sm80_cu_9d2915ae_31554cuda3std3__482_GLOBAL__N__6ba24531_44_flash_fwd_hdim192_bf16_paged_softcap_sm80_cu_9d2915ae_31556ignoreE:
	.zero		1
	.type		_ZN80_INTERNAL_6ba24531_44_flash_fwd_hdim192_bf16_paged_softcap_sm80_cu_9d2915ae_31554cute7productE,@object
	.size		_ZN80_INTERNAL_6ba24531_44_flash_fwd_hdim192_bf16_paged_softcap_sm80_cu_9d2915ae_31554cute7productE,(_ZN80_INTERNAL_6ba24531_44_flash_fwd_hdim192_bf16_paged_softcap_sm80_cu_9d2915ae_31554cuda3std3__45__cpo3endE - _ZN80_INTERNAL_6ba24531_44_flash_fwd_hdim192_bf16_paged_softcap_sm80_cu_9d2915ae_31554cute7productE)
_ZN80_INTERNAL_6ba24531_44_flash_fwd_hdim192_bf16_paged_softcap_sm80_cu_9d2915ae_31554cute7productE:
	.zero		1
	.type		_ZN80_INTERNAL_6ba24531_44_flash_fwd_hdim192_bf16_paged_softcap_sm80_cu_9d2915ae_31554cuda3std3__45__cpo3endE,@object
	.size		_ZN80_INTERNAL_6ba24531_44_flash_fwd_hdim192_bf16_paged_softcap_sm80_cu_9d2915ae_31554cuda3std3__45__cpo3endE,(_ZN80_INTERNAL_6ba24531_44_flash_fwd_hdim192_bf16_paged_softcap_sm80_cu_9d2915ae_31554cuda3std3__419piecewise_constructE - _ZN80_INTERNAL_6ba24531_44_flash_fwd_hdim192_bf16_paged_softcap_sm80_cu_9d2915ae_31554cuda3std3__45__cpo3endE)
_ZN80_INTERNAL_6ba24531_44_flash_fwd_hdim192_bf16_paged_softcap_sm80_cu_9d2915ae_31554cuda3std3__45__cpo3endE:
	.zero		1
	.type		_ZN80_INTERNAL_6ba24531_44_flash_fwd_hdim192_bf16_paged_softcap_sm80_cu_9d2915ae_31554cuda3std3__419piecewise_constructE,@object
	.size		_ZN80_INTERNAL_6ba24531_44_flash_fwd_hdim192_bf16_paged_softcap_sm80_cu_9d2915ae_31554cuda3std3__419piecewise_constructE,(_ZN80_INTERNAL_6ba24531_44_flash_fwd_hdim192_bf16_paged_softcap_sm80_cu_9d2915ae_31554cuda3std3__45__cpo4cendE - _ZN80_INTERNAL_6ba24531_44_flash_fwd_hdim192_bf16_paged_softcap_sm80_cu_9d2915ae_31554cuda3std3__419piecewise_constructE)
_ZN80_INTERNAL_6ba24531_44_flash_fwd_hdim192_bf16_paged_softcap_sm80_cu_9d2915ae_31554cuda3std3__419piecewise_constructE:
	.zero		1
	.type		_ZN80_INTERNAL_6ba24531_44_flash_fwd_hdim192_bf16_paged_softcap_sm80_cu_9d2915ae_31554cuda3std3__45__cpo4cendE,@object
	.size		_ZN80_INTERNAL_6ba24531_44_flash_fwd_hdim192_bf16_paged_softcap_sm80_cu_9d2915ae_31554cuda3std3__45__cpo4cendE,(_ZN80_INTERNAL_6ba24531_44_flash_fwd_hdim192_bf16_paged_softcap_sm80_cu_9d2915ae_31554cuda3std6ranges3__45__cpo4swapE - _ZN80_INTERNAL_6ba24531_44_flash_fwd_hdim192_bf16_paged_softcap_sm80_cu_9d2915ae_31554cuda3std3__45__cpo4cendE)
_ZN80_INTERNAL_6ba24531_44_flash_fwd_hdim192_bf16_paged_softcap_sm80_cu_9d2915ae_31554cuda3std3__45__cpo4cendE:
	.zero		1
	.type		_ZN80_INTERNAL_6ba24531_44_flash_fwd_hdim192_bf16_paged_softcap_sm80_cu_9d2915ae_31554cuda3std6ranges3__45__cpo4swapE,@object
	.size		_ZN80_INTERNAL_6ba24531_44_flash_fwd_hdim192_bf16_paged_softcap_sm80_cu_9d2915ae_31554cuda3std6ranges3__45__cpo4swapE,(.L_7 - _ZN80_INTERNAL_6ba24531_44_flash_fwd_hdim192_bf16_paged_softcap_sm80_cu_9d2915ae_31554cuda3std6ranges3__45__cpo4swapE)
_ZN80_INTERNAL_6ba24531_44_flash_fwd_hdim192_bf16_paged_softcap_sm80_cu_9d2915ae_31554cuda3std6ranges3__45__cpo4swapE:
	.zero		1
.L_7:


//--------------------- .nv.shared._ZN7cutlass13device_kernelIN5flash19enable_sm80_to_sm89INS1_16FlashAttnFwdSm80INS1_25CollectiveMainloopFwdSm80ILi8ELi1ELb0EN4cute5tupleIJNS5_1CILi128EEENS7_ILi64EEENS7_ILi192EEEEEELi192ENS_10bfloat16_tEfNS_4arch4Sm80ELb0ELb0ELb1ELb1ELb1ELb0ELb1ELb0EEENS1_21CollectiveEpilogueFwdINS6_IJS8_SA_S9_EEENS6_IJNS7_ILi1EEESI_SI_EEESC_SE_Li256ELb1ELb1ELb0ELb0EEENS1_19SingleTileSchedulerILb1ELb0ELb1ELi128EEEEEEEEEvNT_6ParamsE --------------------------
	.section	.nv.shared._ZN7cutlass13device_kernelIN5flash19enable_sm80_to_sm89INS1_16FlashAttnFwdSm80INS1_25CollectiveMainloopFwdSm80ILi8ELi1ELb0EN4cute5tupleIJNS5_1CILi128EEENS7_ILi64EEENS7_ILi192EEEEEELi192ENS_10bfloat16_tEfNS_4arch4Sm80ELb0ELb0ELb1ELb1ELb1ELb0ELb1ELb0EEENS1_21CollectiveEpilogueFwdINS6_IJS8_SA_S9_EEENS6_IJNS7_ILi1EEESI_SI_EEESC_SE_Li256ELb1ELb1ELb0ELb0EEENS1_19SingleTileSchedulerILb1ELb0ELb1ELi128EEEEEEEEEvNT_6ParamsE,"aw",@nobits
	.sectionflags	@""
	.align	16


//--------------------- .nv.shared._ZN7cutlass13device_kernelIN5flash19enable_sm80_to_sm89INS1_16FlashAttnFwdSm80INS1_25CollectiveMainloopFwdSm80ILi8ELi1ELb0EN4cute5tupleIJNS5_1CILi128EEENS7_ILi64EEENS7_ILi192EEEEEELi192ENS_10bfloat16_tEfNS_4arch4Sm80ELb0ELb0ELb1ELb1ELb1ELb1ELb1ELb0EEENS1_21CollectiveEpilogueFwdINS6_IJS8_SA_S9_EEENS6_IJNS7_ILi1EEESI_SI_EEESC_SE_Li256ELb1ELb1ELb0ELb0EEENS1_19SingleTileSchedulerILb1ELb0ELb1ELi128EEEEEEEEEvNT_6ParamsE --------------------------
	.section	.nv.shared._ZN7cutlass13device_kernelIN5flash19enable_sm80_to_sm89INS1_16FlashAttnFwdSm80INS1_25CollectiveMainloopFwdSm80ILi8ELi1ELb0EN4cute5tupleIJNS5_1CILi128EEENS7_ILi64EEENS7_ILi192EEEEEELi192ENS_10bfloat16_tEfNS_4arch4Sm80ELb0ELb0ELb1ELb1ELb1ELb1ELb1ELb0EEENS1_21CollectiveEpilogueFwdINS6_IJS8_SA_S9_EEENS6_IJNS7_ILi1EEESI_SI_EEESC_SE_Li256ELb1ELb1ELb0ELb0EEENS1_19SingleTileSchedulerILb1ELb0ELb1ELi128EEEEEEEEEvNT_6ParamsE,"aw",@nobits
	.sectionflags	@""
	.align	16


//--------------------- .nv.shared._ZN7cutlass13device_kernelIN5flash19enable_sm80_to_sm89INS1_16FlashAttnFwdSm80INS1_25CollectiveMainloopFwdSm80ILi8ELi1ELb0EN4cute5tupleIJNS5_1CILi128EEENS7_ILi64EEENS7_ILi192EEEEEELi192ENS_10bfloat16_tEfNS_4arch4Sm80ELb0ELb1ELb1ELb0ELb1ELb0ELb1ELb0EEENS1_21CollectiveEpilogueFwdINS6_IJS8_SA_S9_EEENS6_IJNS7_ILi1EEESI_SI_EEESC_SE_Li256ELb0ELb1ELb0ELb0EEENS1_19SingleTileSchedulerILb0ELb0ELb1ELi128EEEEEEEEEvNT_6ParamsE --------------------------
	.section	.nv.shared._ZN7cutlass13device_kernelIN5flash19enable_sm80_to_sm89INS1_16FlashAttnFwdSm80INS1_25CollectiveMainloopFwdSm80ILi8ELi1ELb0EN4cute5tupleIJNS5_1CILi128EEENS7_ILi64EEENS7_ILi192EEEEEELi192ENS_10bfloat16_tEfNS_4arch4Sm80ELb0ELb1ELb1ELb0ELb1ELb0ELb1ELb0EEENS1_21CollectiveEpilogueFwdINS6_IJS8_SA_S9_EEENS6_IJNS7_ILi1EEESI_SI_EEESC_SE_Li256ELb0ELb1ELb0ELb0EEENS1_19SingleTileSchedulerILb0ELb0ELb1ELi128EEEEEEEEEvNT_6ParamsE,"aw",@nobits
	.sectionflags	@""
	.align	16


//--------------------- .nv.shared._ZN7cutlass13device_kernelIN5flash19enable_sm80_to_sm89INS1_16FlashAttnFwdSm80INS1_25CollectiveMainloopFwdSm80ILi8ELi1ELb0EN4cute5tupleIJNS5_1CILi128EEENS7_ILi64EEENS7_ILi192EEEEEELi192ENS_10bfloat16_tEfNS_4arch4Sm80ELb0ELb1ELb1ELb1ELb1ELb0ELb1ELb0EEENS1_21CollectiveEpilogueFwdINS6_IJS8_SA_S9_EEENS6_IJNS7_ILi1EEESI_SI_EEESC_SE_Li256ELb1ELb1ELb0ELb0EEENS1_19SingleTileSchedulerILb1ELb0ELb1ELi128EEEEEEEEEvNT_6ParamsE --------------------------
	.section	.nv.shared._ZN7cutlass13device_kernelIN5flash19enable_sm80_to_sm89INS1_16FlashAttnFwdSm80INS1_25CollectiveMainloopFwdSm80ILi8ELi1ELb0EN4cute5tupleIJNS5_1CILi128EEENS7_ILi64EEENS7_ILi192EEEEEELi192ENS_10bfloat16_tEfNS_4arch4Sm80ELb0ELb1ELb1ELb1ELb1ELb0ELb1ELb0EEENS1_21CollectiveEpilogueFwdINS6_IJS8_SA_S9_EEENS6_IJNS7_ILi1EEESI_SI_EEESC_SE_Li256ELb1ELb1ELb0ELb0EEENS1_19SingleTileSchedulerILb1ELb0ELb1ELi128EEEEEEEEEvNT_6ParamsE,"aw",@nobits
	.sectionflags	@""
	.align	16


//--------------------- .nv.shared._ZN7cutlass13device_kernelIN5flash19enable_sm80_to_sm89INS1_16FlashAttnFwdSm80INS1_25CollectiveMainloopFwdSm80ILi8ELi1ELb0EN4cute5tupleIJNS5_1CILi128EEENS7_ILi64EEENS7_ILi192EEEEEELi192ENS_10bfloat16_tEfNS_4arch4Sm80ELb0ELb1ELb1ELb1ELb1ELb1ELb1ELb0EEENS1_21CollectiveEpilogueFwdINS6_IJS8_SA_S9_EEENS6_IJNS7_ILi1EEESI_SI_EEESC_SE_Li256ELb1ELb1ELb0ELb0EEENS1_19SingleTileSchedulerILb1ELb0ELb1ELi128EEEEEEEEEvNT_6ParamsE --------------------------
	.section	.nv.shared._ZN7cutlass13device_kernelIN5flash19enable_sm80_to_sm89INS1_16FlashAttnFwdSm80INS1_25CollectiveMainloopFwdSm80ILi8ELi1ELb0EN4cute5tupleIJNS5_1CILi128EEENS7_ILi64EEENS7_ILi192EEEEEELi192ENS_10bfloat16_tEfNS_4arch4Sm80ELb0ELb1ELb1ELb1ELb1ELb1ELb1ELb0EEENS1_21CollectiveEpilogueFwdINS6_IJS8_SA_S9_EEENS6_IJNS7_ILi1EEESI_SI_EEESC_SE_Li256ELb1ELb1ELb0ELb0EEENS1_19SingleTileSchedulerILb1ELb0ELb1ELi128EEEEEEEEEvNT_6ParamsE,"aw",@nobits
	.sectionflags	@""
	.align	16


//--------------------- .nv.shared._ZN7cutlass13device_kernelIN5flash19enable_sm80_to_sm89INS1_16FlashAttnFwdSm80INS1_25CollectiveMainloopFwdSm80ILi8ELi1ELb0EN4cute5tupleIJNS5_1CILi128EEENS7_ILi64EEENS7_ILi192EEEEEELi192ENS_10bfloat16_tEfNS_4arch4Sm80ELb1ELb0ELb1ELb0ELb1ELb0ELb1ELb0EEENS1_21CollectiveEpilogueFwdINS6_IJS8_SA_S9_EEENS6_IJNS7_ILi1EEESI_SI_EEESC_SE_Li256ELb0ELb1ELb0ELb0EEENS1_30DynamicPersistentTileSchedulerILi256ELi256ELb0ELb1ELb0EEEEEEEEEvNT_6ParamsE --------------------------
	.section	.nv.shared._ZN7cutlass13device_kernelIN5flash19enable_sm80_to_sm89INS1_16FlashAttnFwdSm80INS1_25CollectiveMainloopFwdSm80ILi8ELi1ELb0EN4cute5tupleIJNS5_1CILi128EEENS7_ILi64EEENS7_ILi192EEEEEELi192ENS_10bfloat16_tEfNS_4arch4Sm80ELb1ELb0ELb1ELb0ELb1ELb0ELb1ELb0EEENS1_21CollectiveEpilogueFwdINS6_IJS8_SA_S9_EEENS6_IJNS7_ILi1EEESI_SI_EEESC_SE_Li256ELb0ELb1ELb0ELb0EEENS1_30DynamicPersistentTileSchedulerILi256ELi256ELb0ELb1ELb0EEEEEEEEEvNT_6ParamsE,"aw",@nobits
	.sectionflags	@""
	.align	16


//--------------------- .nv.shared._ZN7cutlass13device_kernelIN5flash19enable_sm80_to_sm89INS1_16FlashAttnFwdSm80INS1_25CollectiveMainloopFwdSm80ILi8ELi1ELb0EN4cute5tupleIJNS5_1CILi128EEENS7_ILi64EEENS7_ILi192EEEEEELi192ENS_10bfloat16_tEfNS_4arch4Sm80ELb1ELb0ELb1ELb1ELb1ELb0ELb1ELb0EEENS1_21CollectiveEpilogueFwdINS6_IJS8_SA_S9_EEENS6_IJNS7_ILi1EEESI_SI_EEESC_SE_Li256ELb1ELb1ELb0ELb0EEENS1_19SingleTileSchedulerILb1ELb0ELb1ELi128EEEEEEEEEvNT_6ParamsE --------------------------
	.section	.nv.shared._ZN7cutlass13device_kernelIN5flash19enable_sm80_to_sm89INS1_16FlashAttnFwdSm80INS1_25CollectiveMainloopFwdSm80ILi8ELi1ELb0EN4cute5tupleIJNS5_1CILi128EEENS7_ILi64EEENS7_ILi192EEEEEELi192ENS_10bfloat16_tEfNS_4arch4Sm80ELb1ELb0ELb1ELb1ELb1ELb0ELb1ELb0EEENS1_21CollectiveEpilogueFwdINS6_IJS8_SA_S9_EEENS6_IJNS7_ILi1EEESI_SI_EEESC_SE_Li256ELb1ELb1ELb0ELb0EEENS1_19SingleTileSchedulerILb1ELb0ELb1ELi128EEEEEEEEEvNT_6ParamsE,"aw",@nobits
	.sectionflags	@""
	.align	16


//--------------------- .nv.shared._ZN7cutlass13device_kernelIN5flash19enable_sm80_to_sm89INS1_16FlashAttnFwdSm80INS1_25CollectiveMainloopFwdSm80ILi8ELi1ELb0EN4cute5tupleIJNS5_1CILi128EEENS7_ILi64EEENS7_ILi192EEEEEELi192ENS_10bfloat16_tEfNS_4arch4Sm80ELb1ELb0ELb1ELb1ELb1ELb1ELb1ELb0EEENS1_21CollectiveEpilogueFwdINS6_IJS8_SA_S9_EEENS6_IJNS7_ILi1EEESI_SI_EEESC_SE_Li256ELb1ELb1ELb0ELb0EEENS1_19SingleTileSchedulerILb1ELb0ELb1ELi128EEEEEEEEEvNT_6ParamsE --------------------------
	.section	.nv.shared._ZN7cutlass13device_kernelIN5flash19enable_sm80_to_sm89INS1_16FlashAttnFwdSm80INS1_25CollectiveMainloopFwdSm80ILi8ELi1ELb0EN4cute5tupleIJNS5_1CILi128EEENS7_ILi64EEENS7_ILi192EEEEEELi192ENS_10bfloat16_tEfNS_4arch4Sm80ELb1ELb0ELb1ELb1ELb1ELb1ELb1ELb0EEENS1_21CollectiveEpilogueFwdINS6_IJS8_SA_S9_EEENS6_IJNS7_ILi1EEESI_SI_EEESC_SE_Li256ELb1ELb1ELb0ELb0EEENS1_19SingleTileSchedulerILb1ELb0ELb1ELi128EEEEEEEEEvNT_6ParamsE,"aw",@nobits
	.sectionflags	@""
	.align	16


//--------------------- .nv.shared._ZN7cutlass13device_kernelIN5flash19enable_sm80_to_sm89INS1_16FlashAttnFwdSm80INS1_25CollectiveMainloopFwdSm80ILi8ELi2ELb0EN4cute5tupleIJNS5_1CILi128EEENS7_ILi64EEENS7_ILi192EEEEEELi192ENS_10bfloat16_tEfNS_4arch4Sm80ELb0ELb0ELb1ELb0ELb1ELb0ELb1ELb0EEENS1_21CollectiveEpilogueFwdINS6_IJS8_SA_S9_EEENS6_IJNS7_ILi1EEESI_SI_EEESC_SE_Li256ELb0ELb1ELb0ELb0EEENS1_19SingleTileSchedulerILb0ELb0ELb1ELi128EEEEEEEEEvNT_6ParamsE --------------------------
	.section	.nv.shared._ZN7cutlass13device_kernelIN5flash19enable_sm80_to_sm89INS1_16FlashAttnFwdSm80INS1_25CollectiveMainloopFwdSm80ILi8ELi2ELb0EN4cute5tupleIJNS5_1CILi128EEENS7_ILi64EEENS7_ILi192EEEEEELi192ENS_10bfloat16_tEfNS_4arch4Sm80ELb0ELb0ELb1ELb0ELb1ELb0ELb1ELb0EEENS1_21CollectiveEpilogueFwdINS6_IJS8_SA_S9_EEENS6_IJNS7_ILi1EEESI_SI_EEESC_SE_Li256ELb0ELb1ELb0ELb0EEENS1_19SingleTileSchedulerILb0ELb0ELb1ELi128EEEEEEEEEvNT_6ParamsE,"aw",@nobits
	.sectionflags	@""
	.align	16


//--------------------- .nv.shared._ZN7cutlass13device_kernelIN5flash19enable_sm80_to_sm89INS1_16FlashAttnFwdSm80INS1_25CollectiveMainloopFwdSm80ILi8ELi2ELb0EN4cute5tupleIJNS5_1CILi128EEENS7_ILi64EEENS7_ILi192EEEEEELi192ENS_10bfloat16_tEfNS_4arch4Sm80ELb0ELb0ELb1ELb1ELb1ELb0ELb1ELb0EEENS1_21CollectiveEpilogueFwdINS6_IJS8_SA_S9_EEENS6_IJNS7_ILi1EEESI_SI_EEESC_SE_Li256ELb1ELb1ELb0ELb0EEENS1_19SingleTileSchedulerILb1ELb0ELb1ELi128EEEEEEEEEvNT_6ParamsE --------------------------
	.section	.nv.shared._ZN7cutlass13device_kernelIN5flash19enable_sm80_to_sm89INS1_16FlashAttnFwdSm80INS1_25CollectiveMainloopFwdSm80ILi8ELi2ELb0EN4cute5tupleIJNS5_1CILi128EEENS7_ILi64EEENS7_ILi192EEEEEELi192ENS_10bfloat16_tEfNS_4arch4Sm80ELb0ELb0ELb1ELb1ELb1ELb0ELb1ELb0EEENS1_21CollectiveEpilogueFwdINS6_IJS8_SA_S9_EEENS6_IJNS7_ILi1EEESI_SI_EEESC_SE_Li256ELb1ELb1ELb0ELb0EEENS1_19SingleTileSchedulerILb1ELb0ELb1ELi128EEEEEEEEEvNT_6ParamsE,"aw",@nobits
	.sectionflags	@""
	.align	16


//--------------------- .nv.shared._ZN7cutlass13device_kernelIN5flash19enable_sm80_to_sm89INS1_16FlashAttnFwdSm80INS1_25CollectiveMainloopFwdSm80ILi8ELi2ELb0EN4cute5tupleIJNS5_1CILi128EEENS7_ILi64EEENS7_ILi192EEEEEELi192ENS_10bfloat16_tEfNS_4arch4Sm80ELb0ELb0ELb1ELb1ELb1ELb1ELb1ELb0EEENS1_21CollectiveEpilogueFwdINS6_IJS8_SA_S9_EEENS6_IJNS7_ILi1EEESI_SI_EEESC_SE_Li256ELb1ELb1ELb0ELb0EEENS1_19SingleTileSchedulerILb1ELb0ELb1ELi128EEEEEEEEEvNT_6ParamsE --------------------------
	.section	.nv.shared._ZN7cutlass13device_kernelIN5flash19enable_sm80_to_sm89INS1_16FlashAttnFwdSm80INS1_25CollectiveMainloopFwdSm80ILi8ELi2ELb0EN4cute5tupleIJNS5_1CILi128EEENS7_ILi64EEENS7_ILi192EEEEEELi192ENS_10bfloat16_tEfNS_4arch4Sm80ELb0ELb0ELb1ELb1ELb1ELb1ELb1ELb0EEENS1_21CollectiveEpilogueFwdINS6_IJS8_SA_S9_EEENS6_IJNS7_ILi1EEESI_SI_EEESC_SE_Li256ELb1ELb1ELb0ELb0EEENS1_19SingleTileSchedulerILb1ELb0ELb1ELi128EEEEEEEEEvNT_6ParamsE,"aw",@nobits
	.sectionflags	@""
	.align	16


//--------------------- .nv.shared._ZN7cutlass13device_kernelIN5flash19enable_sm80_to_sm89INS1_16FlashAttnFwdSm80INS1_25CollectiveMainloopFwdSm80ILi8ELi2ELb0EN4cute5tupleIJNS5_1CILi128EEENS7_ILi64EEENS7_ILi192EEEEEELi192ENS_10bfloat16_tEfNS_4arch4Sm80ELb0ELb1ELb1ELb0ELb1ELb0ELb1ELb0EEENS1_21CollectiveEpilogueFwdINS6_IJS8_SA_S9_EEENS6_IJNS7_ILi1EEESI_SI_EEESC_SE_Li256ELb0ELb1ELb0ELb0EEENS1_19SingleTileSchedulerILb0ELb0ELb1ELi128EEEEEEEEEvNT_6ParamsE --------------------------
	.section	.nv.shared._ZN7cutlass13device_kernelIN5flash19enable_sm80_to_sm89INS1_16FlashAttnFwdSm80INS1_25CollectiveMainloopFwdSm80ILi8ELi2ELb0EN4cute5tupleIJNS5_1CILi128EEENS7_ILi64EEENS7_ILi192EEEEEELi192ENS_10bfloat16_tEfNS_4arch4Sm80ELb0ELb1ELb1ELb0ELb1ELb0ELb1ELb0EEENS1_21CollectiveEpilogueFwdINS6_IJS8_SA_S9_EEENS6_IJNS7_ILi1EEESI_SI_EEESC_SE_Li256ELb0ELb1ELb0ELb0EEENS1_19SingleTileSchedulerILb0ELb0ELb1ELi128EEEEEEEEEvNT_6ParamsE,"aw",@nobits
	.sectionflags	@""
	.align	16


//--------------------- .nv.shared._ZN7cutlass13device_kernelIN5flash19enable_sm80_to_sm89INS1_16FlashAttnFwdSm80INS1_25CollectiveMainloopFwdSm80ILi8ELi2ELb0EN4cute5tupleIJNS5_1CILi128EEENS7_ILi64EEENS7_ILi192EEEEEELi192ENS_10bfloat16_tEfNS_4arch4Sm80ELb0ELb1ELb1ELb1ELb1ELb0ELb1ELb0EEENS1_21CollectiveEpilogueFwdINS6_IJS8_SA_S9_EEENS6_IJNS7_ILi1EEESI_SI_EEESC_SE_Li256ELb1ELb1ELb0ELb0EEENS1_19SingleTileSchedulerILb1ELb0ELb1ELi128EEEEEEEEEvNT_6ParamsE --------------------------
	.section	.nv.shared._ZN7cutlass13device_kernelIN5flash19enable_sm80_to_sm89INS1_16FlashAttnFwdSm80INS1_25CollectiveMainloopFwdSm80ILi8ELi2ELb0EN4cute5tupleIJNS5_1CILi128EEENS7_ILi64EEENS7_ILi192EEEEEELi192ENS_10bfloat16_tEfNS_4arch4Sm80ELb0ELb1ELb1ELb1ELb1ELb0ELb1ELb0EEENS1_21CollectiveEpilogueFwdINS6_IJS8_SA_S9_EEENS6_IJNS7_ILi1EEESI_SI_EEESC_SE_Li256ELb1ELb1ELb0ELb0EEENS1_19SingleTileSchedulerILb1ELb0ELb1ELi128EEEEEEEEEvNT_6ParamsE,"aw",@nobits
	.sectionflags	@""
	.align	16


//--------------------- .nv.shared._ZN7cutlass13device_kernelIN5flash19enable_sm80_to_sm89INS1_16FlashAttnFwdSm80INS1_25CollectiveMainloopFwdSm80ILi8ELi2ELb0EN4cute5tupleIJNS5_1CILi128EEENS7_ILi64EEENS7_ILi192EEEEEELi192ENS_10bfloat16_tEfNS_4arch4Sm80ELb0ELb1ELb1ELb1ELb1ELb1ELb1ELb0EEENS1_21CollectiveEpilogueFwdINS6_IJS8_SA_S9_EEENS6_IJNS7_ILi1EEESI_SI_EEESC_SE_Li256ELb1ELb1ELb0ELb0EEENS1_19SingleTileSchedulerILb1ELb0ELb1ELi128EEEEEEEEEvNT_6ParamsE --------------------------
	.section	.nv.shared._ZN7cutlass13device_kernelIN5flash19enable_sm80_to_sm89INS1_16FlashAttnFwdSm80INS1_25CollectiveMainloopFwdSm80ILi8ELi2ELb0EN4cute5tupleIJNS5_1CILi128EEENS7_ILi64EEENS7_ILi192EEEEEELi192ENS_10bfloat16_tEfNS_4arch4Sm80ELb0ELb1ELb1ELb1ELb1ELb1ELb1ELb0EEENS1_21CollectiveEpilogueFwdINS6_IJS8_SA_S9_EEENS6_IJNS7_ILi1EEESI_SI_EEESC_SE_Li256ELb1ELb1ELb0ELb0EEENS1_19SingleTileSchedulerILb1ELb0ELb1ELi128EEEEEEEEEvNT_6ParamsE,"aw",@nobits
	.sectionflags	@""
	.align	16


//--------------------- .nv.shared._ZN7cutlass13device_kernelIN5flash19enable_sm80_to_sm89INS1_16FlashAttnFwdSm80INS1_25CollectiveMainloopFwdSm80ILi8ELi2ELb0EN4cute5tupleIJNS5_1CILi128EEENS7_ILi64EEENS7_ILi192EEEEEELi192ENS_10bfloat16_tEfNS_4arch4Sm80ELb1ELb0ELb1ELb0ELb1ELb0ELb1ELb0EEENS1_21CollectiveEpilogueFwdINS6_IJS8_SA_S9_EEENS6_IJNS7_ILi1EEESI_SI_EEESC_SE_Li256ELb0ELb1ELb0ELb0EEENS1_30DynamicPersistentTileSchedulerILi256ELi256ELb0ELb1ELb0EEEEEEEEEvNT_6ParamsE --------------------------
	.section	.nv.shared._ZN7cutlass13device_kernelIN5flash19enable_sm80_to_sm89INS1_16FlashAttnFwdSm80INS1_25CollectiveMainloopFwdSm80ILi8ELi2ELb0EN4cute5tupleIJNS5_1CILi128EEENS7_ILi64EEENS7_ILi192EEEEEELi192ENS_10bfloat16_tEfNS_4arch4Sm80ELb1ELb0ELb1ELb0ELb1ELb0ELb1ELb0EEENS1_21CollectiveEpilogueFwdINS6_IJS8_SA_S9_EEENS6_IJNS7_ILi1EEESI_SI_EEESC_SE_Li256ELb0ELb1ELb0ELb0EEENS1_30DynamicPersistentTileSchedulerILi256ELi256ELb0ELb1ELb0EEEEEEEEEvNT_6ParamsE,"aw",@nobits
	.sectionflags	@""
	.align	16


//--------------------- .nv.shared._ZN7cutlass13device_kernelIN5flash19enable_sm80_to_sm89INS1_16FlashAttnFwdSm80INS1_25CollectiveMainloopFwdSm80ILi8ELi2ELb0EN4cute5tupleIJNS5_1CILi128EEENS7_ILi64EEENS7_ILi192EEEEEELi192ENS_10bfloat16_tEfNS_4arch4Sm80ELb1ELb0ELb1ELb1ELb1ELb0ELb1ELb0EEENS1_21CollectiveEpilogueFwdINS6_IJS8_SA_S9_EEENS6_IJNS7_ILi1EEESI_SI_EEESC_SE_Li256ELb1ELb1ELb0ELb0EEENS1_19SingleTileSchedulerILb1ELb0ELb1ELi128EEEEEEEEEvNT_6ParamsE --------------------------
	.section	.nv.shared._ZN7cutlass13device_kernelIN5flash19enable_sm80_to_sm89INS1_16FlashAttnFwdSm80INS1_25CollectiveMainloopFwdSm80ILi8ELi2ELb0EN4cute5tupleIJNS5_1CILi128EEENS7_ILi64EEENS7_ILi192EEEEEELi192ENS_10bfloat16_tEfNS_4arch4Sm80ELb1ELb0ELb1ELb1ELb1ELb0ELb1ELb0EEENS1_21CollectiveEpilogueFwdINS6_IJS8_SA_S9_EEENS6_IJNS7_ILi1EEESI_SI_EEESC_SE_Li256ELb1ELb1ELb0ELb0EEENS1_19SingleTileSchedulerILb1ELb0ELb1ELi128EEEEEEEEEvNT_6ParamsE,"aw",@nobits
	.sectionflags	@""
	.align	16


//--------------------- .nv.shared._ZN7cutlass13device_kernelIN5flash19enable_sm80_to_sm89INS1_16FlashAttnFwdSm80INS1_25CollectiveMainloopFwdSm80ILi8ELi2ELb0EN4cute5tupleIJNS5_1CILi128EEENS7_ILi64EEENS7_ILi192EEEEEELi192ENS_10bfloat16_tEfNS_4arch4Sm80ELb1ELb0ELb1ELb1ELb1ELb1ELb1ELb0EEENS1_21CollectiveEpilogueFwdINS6_IJS8_SA_S9_EEENS6_IJNS7_ILi1EEESI_SI_EEESC_SE_Li256ELb1ELb1ELb0ELb0EEENS1_19SingleTileSchedulerILb1ELb0ELb1ELi128EEEEEEEEEvNT_6ParamsE --------------------------
	.section	.nv.shared._ZN7cutlass13device_kernelIN5flash19enable_sm80_to_sm89INS1_16FlashAttnFwdSm80INS1_25CollectiveMainloopFwdSm80ILi8ELi2ELb0EN4cute5tupleIJNS5_1CILi128EEENS7_ILi64EEENS7_ILi192EEEEEELi192ENS_10bfloat16_tEfNS_4arch4Sm80ELb1ELb0ELb1ELb1ELb1ELb1ELb1ELb0EEENS1_21CollectiveEpilogueFwdINS6_IJS8_SA_S9_EEENS6_IJNS7_ILi1EEESI_SI_EEESC_SE_Li256ELb1ELb1ELb0ELb0EEENS1_19SingleTileSchedulerILb1ELb0ELb1ELi128EEEEEEEEEvNT_6ParamsE,"aw",@nobits
	.sectionflags	@""
	.align	16
